// Copyright (c) 2024, Jay Shah, Ganesh Bikshandi, Ying Zhang, Vijay Thakkar, Pradeep Ramani, Tri Dao.
// Splitting the different template instantiations to different files to speed up compilation.
// This file is auto-generated. See "generate_kernels.py"

#include "flash_fwd_launch_template.h"

#ifndef FLASHATTENTION_DISABLE_HDIM96
template void run_mha_fwd_<90, cutlass::bfloat16_t, 96, 96, false, false, true, true>(Flash_fwd_params &params, cudaStream_t stream);
#endif


// ===== COMPILED SASS (sm_90a) =====

	.target	sm_90a

	.elftype	@"ET_EXEC"


//--------------------- .note.nv.tkinfo           --------------------------
	.section	.note.nv.tkinfo,"",@"SHT_NOTE"
	.sectionflags	@"SHF_NOTE_NV_TKINFO"
	.tkinfo
        /*0018*/ 	.word	0x00000002
        /*0030*/ 	.string	""
        /*0030*/ 	.string	"ptxas"
        /*0030*/ 	.string	"Cuda compilation tools, release 13.0, V13.0.88"
        /*0030*/ 	.string	"Build cuda_13.0.r13.0/compiler.36424714_0"
        /*0030*/ 	.string	"-arch sm_90a -m 64 "



//--------------------- .note.nv.cuinfo           --------------------------
	.section	.note.nv.cuinfo,"",@"SHT_NOTE"
	.sectionflags	@"SHF_NOTE_NV_CUINFO"
        /*0018*/ 	.short	0x0002
        /*001a*/ 	.short	0x005a
        /*001c*/ 	.short	0x0082
	.zero		2


//--------------------- .nv.info                  --------------------------
	.section	.nv.info,"",@"SHT_CUDA_INFO"
	.align	4


	//----- nvinfo : EIATTR_REGCOUNT
	.align		4
        /*0000*/ 	.byte	0x04, 0x2f
        /*0002*/ 	.short	(.L_23 - .L_22)
	.align		4
.L_22:
        /*0004*/ 	.word	index@(_ZN7cutlass13device_kernelIN5flash11enable_sm90INS1_16FlashAttnFwdSm90INS1_25CollectiveMainloopFwdSm90ILi2EN4cute5tupleIJNS5_1CILi1EEES8_S8_EEENS6_IJNS7_ILi192EEENS7_ILi144EEENS7_ILi96EEEEEELi96ENS_10bfloat16_tEfNS_4arch4Sm90ELb1ELb0ELb1ELb1ELb0ELb1ELb0ELb0ELb1ELb1ELb0ELb0EEENS1_21CollectiveEpilogueFwdINS6_IJSA_SC_SB_EEES9_SE_SG_Li384ELb1ELb1ELb0ELb0EEENS1_36VarlenDynamicPersistentTileSchedulerILi192ELi144ELi384ELi128ELb0ELb1ELb1ELb1ELb1ELb1EEEEEEEEEvNT_6ParamsE)
        /*0008*/ 	.word	0x00000080


	//----- nvinfo : EIATTR_FRAME_SIZE
	.align		4
.L_23:
        /*000c*/ 	.byte	0x04, 0x11
        /*000e*/ 	.short	(.L_25 - .L_24)
	.align		4
.L_24:
        /*0010*/ 	.word	index@(_ZN7cutlass13device_kernelIN5flash11enable_sm90INS1_16FlashAttnFwdSm90INS1_25CollectiveMainloopFwdSm90ILi2EN4cute5tupleIJNS5_1CILi1EEES8_S8_EEENS6_IJNS7_ILi192EEENS7_ILi144EEENS7_ILi96EEEEEELi96ENS_10bfloat16_tEfNS_4arch4Sm90ELb1ELb0ELb1ELb1ELb0ELb1ELb0ELb0ELb1ELb1ELb0ELb0EEENS1_21CollectiveEpilogueFwdINS6_IJSA_SC_SB_EEES9_SE_SG_Li384ELb1ELb1ELb0ELb0EEENS1_36VarlenDynamicPersistentTileSchedulerILi192ELi144ELi384ELi128ELb0ELb1ELb1ELb1ELb1ELb1EEEEEEEEEvNT_6ParamsE)
        /*0014*/ 	.word	0x000000c0


	//----- nvinfo : EIATTR_REGCOUNT
	.align		4
.L_25:
        /*0018*/ 	.byte	0x04, 0x2f
        /*001a*/ 	.short	(.L_27 - .L_26)
	.align		4
.L_26:
        /*001c*/ 	.word	index@(_ZN7cutlass13device_kernelIN5flash11enable_sm90INS1_16FlashAttnFwdSm90INS1_25CollectiveMainloopFwdSm90ILi2EN4cute5tupleIJNS5_1CILi1EEES8_S8_EEENS6_IJNS7_ILi192EEENS7_ILi144EEENS7_ILi96EEEEEELi96ENS_10bfloat16_tEfNS_4arch4Sm90ELb1ELb0ELb1ELb1ELb0ELb0ELb0ELb0ELb1ELb1ELb0ELb0EEENS1_21CollectiveEpilogueFwdINS6_IJSA_SC_SB_EEES9_SE_SG_Li384ELb1ELb1ELb0ELb0EEENS1_36VarlenDynamicPersistentTileSchedulerILi192ELi144ELi384ELi128ELb0ELb1ELb1ELb1ELb1ELb1EEEEEEEEEvNT_6ParamsE)
        /*0020*/ 	.word	0x00000080


	//----- nvinfo : EIATTR_FRAME_SIZE
	.align		4
.L_27:
        /*0024*/ 	.byte	0x04, 0x11
        /*0026*/ 	.short	(.L_29 - .L_28)
	.align		4
.L_28:
        /*0028*/ 	.word	index@(_ZN7cutlass13device_kernelIN5flash11enable_sm90INS1_16FlashAttnFwdSm90INS1_25CollectiveMainloopFwdSm90ILi2EN4cute5tupleIJNS5_1CILi1EEES8_S8_EEENS6_IJNS7_ILi192EEENS7_ILi144EEENS7_ILi96EEEEEELi96ENS_10bfloat16_tEfNS_4arch4Sm90ELb1ELb0ELb1ELb1ELb0ELb0ELb0ELb0ELb1ELb1ELb0ELb0EEENS1_21CollectiveEpilogueFwdINS6_IJSA_SC_SB_EEES9_SE_SG_Li384ELb1ELb1ELb0ELb0EEENS1_36VarlenDynamicPersistentTileSchedulerILi192ELi144ELi384ELi128ELb0ELb1ELb1ELb1ELb1ELb1EEEEEEEEEvNT_6ParamsE)
        /*002c*/ 	.word	0x00000038


	//----- nvinfo : EIATTR_REGCOUNT
	.align		4
.L_29:
        /*0030*/ 	.byte	0x04, 0x2f
        /*0032*/ 	.short	(.L_31 - .L_30)
	.align		4
.L_30:
        /*0034*/ 	.word	index@(_ZN7cutlass13device_kernelIN5flash11enable_sm90INS1_16FlashAttnFwdSm90INS1_25CollectiveMainloopFwdSm90ILi2EN4cute5tupleIJNS5_1CILi1EEES8_S8_EEENS6_IJNS7_ILi192EEENS7_ILi144EEENS7_ILi96EEEEEELi96ENS_10bfloat16_tEfNS_4arch4Sm90ELb1ELb0ELb1ELb0ELb0ELb0ELb0ELb0ELb1ELb1ELb0ELb0EEENS1_21CollectiveEpilogueFwdINS6_IJSA_SC_SB_EEES9_SE_SG_Li384ELb0ELb1ELb0ELb0EEENS1_30DynamicPersistentTileSchedulerILi384ELi128ELb0ELb1ELb1EEEEEEEEEvNT_6ParamsE)
        /*0038*/ 	.word	0x00000080


	//----- nvinfo : EIATTR_FRAME_SIZE
	.align		4
.L_31:
        /*003c*/ 	.byte	0x04, 0x11
        /*003e*/ 	.short	(.L_33 - .L_32)
	.align		4
.L_32:
        /*0040*/ 	.word	index@(_ZN7cutlass13device_kernelIN5flash11enable_sm90INS1_16FlashAttnFwdSm90INS1_25CollectiveMainloopFwdSm90ILi2EN4cute5tupleIJNS5_1CILi1EEES8_S8_EEENS6_IJNS7_ILi192EEENS7_ILi144EEENS7_ILi96EEEEEELi96ENS_10bfloat16_tEfNS_4arch4Sm90ELb1ELb0ELb1ELb0ELb0ELb0ELb0ELb0ELb1ELb1ELb0ELb0EEENS1_21CollectiveEpilogueFwdINS6_IJSA_SC_SB_EEES9_SE_SG_Li384ELb0ELb1ELb0ELb0EEENS1_30DynamicPersistentTileSchedulerILi384ELi128ELb0ELb1ELb1EEEEEEEEEvNT_6ParamsE)
        /*0044*/ 	.word	0x00000010


	//----- nvinfo : EIATTR_REGCOUNT
	.align		4
.L_33:
        /*0048*/ 	.byte	0x04, 0x2f
        /*004a*/ 	.short	(.L_35 - .L_34)
	.align		4
.L_34:
        /*004c*/ 	.word	index@(_ZN7cutlass13device_kernelIN5flash11enable_sm90INS1_16FlashAttnFwdSm90INS1_25CollectiveMainloopFwdSm90ILi2EN4cute5tupleIJNS5_1CILi1EEES8_S8_EEENS6_IJNS7_ILi192EEENS7_ILi128EEENS7_ILi96EEEEEELi96ENS_10bfloat16_tEfNS_4arch4Sm90ELb0ELb1ELb1ELb1ELb0ELb1ELb0ELb0ELb1ELb1ELb0ELb0EEENS1_21CollectiveEpilogueFwdINS6_IJSA_SC_SB_EEES9_SE_SG_Li384ELb1ELb1ELb0ELb0EEENS1_36VarlenDynamicPersistentTileSchedulerILi192ELi128ELi384ELi128ELb0ELb1ELb1ELb1ELb0ELb1EEEEEEEEEvNT_6ParamsE)
        /*0050*/ 	.word	0x00000080


	//----- nvinfo : EIATTR_FRAME_SIZE
	.align		4
.L_35:
        /*0054*/ 	.byte	0x04, 0x11
        /*0056*/ 	.short	(.L_37 - .L_36)
	.align		4
.L_36:
        /*0058*/ 	.word	index@(_ZN7cutlass13device_kernelIN5flash11enable_sm90INS1_16FlashAttnFwdSm90INS1_25CollectiveMainloopFwdSm90ILi2EN4cute5tupleIJNS5_1CILi1EEES8_S8_EEENS6_IJNS7_ILi192EEENS7_ILi128EEENS7_ILi96EEEEEELi96ENS_10bfloat16_tEfNS_4arch4Sm90ELb0ELb1ELb1ELb1ELb0ELb1ELb0ELb0ELb1ELb1ELb0ELb0EEENS1_21CollectiveEpilogueFwdINS6_IJSA_SC_SB_EEES9_SE_SG_Li384ELb1ELb1ELb0ELb0EEENS1_36VarlenDynamicPersistentTileSchedulerILi192ELi128ELi384ELi128ELb0ELb1ELb1ELb1ELb0ELb1EEEEEEEEEvNT_6ParamsE)
        /*005c*/ 	.word	0x00000060


	//----- nvinfo : EIATTR_REGCOUNT
	.align		4
.L_37:
        /*0060*/ 	.byte	0x04, 0x2f
        /*0062*/ 	.short	(.L_39 - .L_38)
	.align		4
.L_38:
        /*0064*/ 	.word	index@(_ZN7cutlass13device_kernelIN5flash11enable_sm90INS1_16FlashAttnFwdSm90INS1_25CollectiveMainloopFwdSm90ILi2EN4cute5tupleIJNS5_1CILi1EEES8_S8_EEENS6_IJNS7_ILi192EEENS7_ILi128EEENS7_ILi96EEEEEELi96ENS_10bfloat16_tEfNS_4arch4Sm90ELb0ELb1ELb1ELb1ELb0ELb0ELb0ELb0ELb1ELb1ELb0ELb0EEENS1_21CollectiveEpilogueFwdINS6_IJSA_SC_SB_EEES9_SE_SG_Li384ELb1ELb1ELb0ELb0EEENS1_36VarlenDynamicPersistentTileSchedulerILi192ELi128ELi384ELi128ELb0ELb1ELb1ELb1ELb0ELb1EEEEEEEEEvNT_6ParamsE)
        /*0068*/ 	.word	0x00000080


	//----- nvinfo : EIATTR_FRAME_SIZE
	.align		4
.L_39:
        /*006c*/ 	.byte	0x04, 0x11
        /*006e*/ 	.short	(.L_41 - .L_40)
	.align		4
.L_40:
        /*0070*/ 	.word	index@(_ZN7cutlass13device_kernelIN5flash11enable_sm90INS1_16FlashAttnFwdSm90INS1_25CollectiveMainloopFwdSm90ILi2EN4cute5tupleIJNS5_1CILi1EEES8_S8_EEENS6_IJNS7_ILi192EEENS7_ILi128EEENS7_ILi96EEEEEELi96ENS_10bfloat16_tEfNS_4arch4Sm90ELb0ELb1ELb1ELb1ELb0ELb0ELb0ELb0ELb1ELb1ELb0ELb0EEENS1_21CollectiveEpilogueFwdINS6_IJSA_SC_SB_EEES9_SE_SG_Li384ELb1ELb1ELb0ELb0EEENS1_36VarlenDynamicPersistentTileSchedulerILi192ELi128ELi384ELi128ELb0ELb1ELb1ELb1ELb0ELb1EEEEEEEEEvNT_6ParamsE)
        /*0074*/ 	.word	0x00000038


	//----- nvinfo : EIATTR_REGCOUNT
	.align		4
.L_41:
        /*0078*/ 	.byte	0x04, 0x2f
        /*007a*/ 	.short	(.L_43 - .L_42)
	.align		4
.L_42:
        /*007c*/ 	.word	index@(_ZN7cutlass13device_kernelIN5flash11enable_sm90INS1_16FlashAttnFwdSm90INS1_25CollectiveMainloopFwdSm90ILi2EN4cute5tupleIJNS5_1CILi1EEES8_S8_EEENS6_IJNS7_ILi192EEENS7_ILi128EEENS7_ILi96EEEEEELi96ENS_10bfloat16_tEfNS_4arch4Sm90ELb0ELb1ELb1ELb0ELb0ELb0ELb0ELb0ELb1ELb1ELb0ELb0EEENS1_21CollectiveEpilogueFwdINS6_IJSA_SC_SB_EEES9_SE_SG_Li384ELb0ELb1ELb0ELb0EEENS1_30DynamicPersistentTileSchedulerILi384ELi128ELb0ELb1ELb1EEEEEEEEEvNT_6ParamsE)
        /*0080*/ 	.word	0x00000080


	//----- nvinfo : EIATTR_FRAME_SIZE
	.align		4
.L_43:
        /*0084*/ 	.byte	0x04, 0x11
        /*0086*/ 	.short	(.L_45 - .L_44)
	.align		4
.L_44:
        /*0088*/ 	.word	index@(_ZN7cutlass13device_kernelIN5flash11enable_sm90INS1_16FlashAttnFwdSm90INS1_25CollectiveMainloopFwdSm90ILi2EN4cute5tupleIJNS5_1CILi1EEES8_S8_EEENS6_IJNS7_ILi192EEENS7_ILi128EEENS7_ILi96EEEEEELi96ENS_10bfloat16_tEfNS_4arch4Sm90ELb0ELb1ELb1ELb0ELb0ELb0ELb0ELb0ELb1ELb1ELb0ELb0EEENS1_21CollectiveEpilogueFwdINS6_IJSA_SC_SB_EEES9_SE_SG_Li384ELb0ELb1ELb0ELb0EEENS1_30DynamicPersistentTileSchedulerILi384ELi128ELb0ELb1ELb1EEEEEEEEEvNT_6ParamsE)
        /*008c*/ 	.word	0x00000000


	//----- nvinfo : EIATTR_REGCOUNT
	.align		4
.L_45:
        /*0090*/ 	.byte	0x04, 0x2f
        /*0092*/ 	.short	(.L_47 - .L_46)
	.align		4
.L_46:
        /*0094*/ 	.word	index@(_ZN7cutlass13device_kernelIN5flash11enable_sm90INS1_16FlashAttnFwdSm90INS1_25CollectiveMainloopFwdSm90ILi2EN4cute5tupleIJNS5_1CILi1EEES8_S8_EEENS6_IJNS7_ILi192EEENS7_ILi144EEENS7_ILi96EEEEEELi96ENS_10bfloat16_tEfNS_4arch4Sm90ELb0ELb0ELb1ELb1ELb0ELb1ELb0ELb0ELb1ELb1ELb0ELb0EEENS1_21CollectiveEpilogueFwdINS6_IJSA_SC_SB_EEES9_SE_SG_Li384ELb1ELb1ELb0ELb0EEENS1_36VarlenDynamicPersistentTileSchedulerILi192ELi144ELi384ELi128ELb0ELb1ELb1ELb0ELb1ELb1EEEEEEEEEvNT_6ParamsE)
        /*0098*/ 	.word	0x00000080


	//----- nvinfo : EIATTR_FRAME_SIZE
	.align		4
.L_47:
        /*009c*/ 	.byte	0x04, 0x11
        /*009e*/ 	.short	(.L_49 - .L_48)
	.align		4
.L_48:
        /*00a0*/ 	.word	index@(_ZN7cutlass13device_kernelIN5flash11enable_sm90INS1_16FlashAttnFwdSm90INS1_25CollectiveMainloopFwdSm90ILi2EN4cute5tupleIJNS5_1CILi1EEES8_S8_EEENS6_IJNS7_ILi192EEENS7_ILi144EEENS7_ILi96EEEEEELi96ENS_10bfloat16_tEfNS_4arch4Sm90ELb0ELb0ELb1ELb1ELb0ELb1ELb0ELb0ELb1ELb1ELb0ELb0EEENS1_21CollectiveEpilogueFwdINS6_IJSA_SC_SB_EEES9_SE_SG_Li384ELb1ELb1ELb0ELb0EEENS1_36VarlenDynamicPersistentTileSchedulerILi192ELi144ELi384ELi128ELb0ELb1ELb1ELb0ELb1ELb1EEEEEEEEEvNT_6ParamsE)
        /*00a4*/ 	.word	0x000000f0


	//----- nvinfo : EIATTR_REGCOUNT
	.align		4
.L_49:
        /*00a8*/ 	.byte	0x04, 0x2f
        /*00aa*/ 	.short	(.L_51 - .L_50)
	.align		4
.L_50:
        /*00ac*/ 	.word	index@(_ZN7cutlass13device_kernelIN5flash11enable_sm90INS1_16FlashAttnFwdSm90INS1_25CollectiveMainloopFwdSm90ILi2EN4cute5tupleIJNS5_1CILi1EEES8_S8_EEENS6_IJNS7_ILi192EEENS7_ILi144EEENS7_ILi96EEEEEELi96ENS_10bfloat16_tEfNS_4arch4Sm90ELb0ELb0ELb1ELb1ELb0ELb0ELb0ELb0ELb1ELb1ELb0ELb0EEENS1_21CollectiveEpilogueFwdINS6_IJSA_SC_SB_EEES9_SE_SG_Li384ELb1ELb1ELb0ELb0EEENS1_36VarlenDynamicPersistentTileSchedulerILi192ELi144ELi384ELi128ELb0ELb1ELb1ELb0ELb1ELb1EEEEEEEEEvNT_6ParamsE)
        /*00b0*/ 	.word	0x00000080


	//----- nvinfo : EIATTR_FRAME_SIZE
	.align		4
.L_51:
        /*00b4*/ 	.byte	0x04, 0x11
        /*00b6*/ 	.short	(.L_53 - .L_52)
	.align		4
.L_52:
        /*00b8*/ 	.word	index@(_ZN7cutlass13device_kernelIN5flash11enable_sm90INS1_16FlashAttnFwdSm90INS1_25CollectiveMainloopFwdSm90ILi2EN4cute5tupleIJNS5_1CILi1EEES8_S8_EEENS6_IJNS7_ILi192EEENS7_ILi144EEENS7_ILi96EEEEEELi96ENS_10bfloat16_tEfNS_4arch4Sm90ELb0ELb0ELb1ELb1ELb0ELb0ELb0ELb0ELb1ELb1ELb0ELb0EEENS1_21CollectiveEpilogueFwdINS6_IJSA_SC_SB_EEES9_SE_SG_Li384ELb1ELb1ELb0ELb0EEENS1_36VarlenDynamicPersistentTileSchedulerILi192ELi144ELi384ELi128ELb0ELb1ELb1ELb0ELb1ELb1EEEEEEEEEvNT_6ParamsE)
        /*00bc*/ 	.word	0x00000040


	//----- nvinfo : EIATTR_REGCOUNT
	.align		4
.L_53:
        /*00c0*/ 	.byte	0x04, 0x2f
        /*00c2*/ 	.short	(.L_55 - .L_54)
	.align		4
.L_54:
        /*00c4*/ 	.word	index@(_ZN7cutlass13device_kernelIN5flash11enable_sm90INS1_16FlashAttnFwdSm90INS1_25CollectiveMainloopFwdSm90ILi2EN4cute5tupleIJNS5_1CILi1EEES8_S8_EEENS6_IJNS7_ILi192EEENS7_ILi144EEENS7_ILi96EEEEEELi96ENS_10bfloat16_tEfNS_4arch4Sm90ELb0ELb0ELb1ELb0ELb0ELb0ELb0ELb0ELb1ELb1ELb0ELb0EEENS1_21CollectiveEpilogueFwdINS6_IJSA_SC_SB_EEES9_SE_SG_Li384ELb0ELb1ELb0ELb0EEENS1_29StaticPersistentTileSchedulerILb0EEEEEEEEEvNT_6ParamsE)
        /*00c8*/ 	.word	0x00000080


	//----- nvinfo : EIATTR_FRAME_SIZE
	.align		4
.L_55:
        /*00cc*/ 	.byte	0x04, 0x11
        /*00ce*/ 	.short	(.L_57 - .L_56)
	.align		4
.L_56:
        /*00d0*/ 	.word	index@(_ZN7cutlass13device_kernelIN5flash11enable_sm90INS1_16FlashAttnFwdSm90INS1_25CollectiveMainloopFwdSm90ILi2EN4cute5tupleIJNS5_1CILi1EEES8_S8_EEENS6_IJNS7_ILi192EEENS7_ILi144EEENS7_ILi96EEEEEELi96ENS_10bfloat16_tEfNS_4arch4Sm90ELb0ELb0ELb1ELb0ELb0ELb0ELb0ELb0ELb1ELb1ELb0ELb0EEENS1_21CollectiveEpilogueFwdINS6_IJSA_SC_SB_EEES9_SE_SG_Li384ELb0ELb1ELb0ELb0EEENS1_29StaticPersistentTileSchedulerILb0EEEEEEEEEvNT_6ParamsE)
        /*00d4*/ 	.word	0x00000030


	//----- nvinfo : EIATTR_MIN_STACK_SIZE
	.align		4
.L_57:
        /*00d8*/ 	.byte	0x04, 0x12
        /*00da*/ 	.short	(.L_59 - .L_58)
	.align		4
.L_58:
        /*00dc*/ 	.word	index@(_ZN7cutlass13device_kernelIN5flash11enable_sm90INS1_16FlashAttnFwdSm90INS1_25CollectiveMainloopFwdSm90ILi2EN4cute5tupleIJNS5_1CILi1EEES8_S8_EEENS6_IJNS7_ILi192EEENS7_ILi144EEENS7_ILi96EEEEEELi96ENS_10bfloat16_tEfNS_4arch4Sm90ELb0ELb0ELb1ELb0ELb0ELb0ELb0ELb0ELb1ELb1ELb0ELb0EEENS1_21CollectiveEpilogueFwdINS6_IJSA_SC_SB_EEES9_SE_SG_Li384ELb0ELb1ELb0ELb0EEENS1_29StaticPersistentTileSchedulerILb0EEEEEEEEEvNT_6ParamsE)
        /*00e0*/ 	.word	0x00000030


	//----- nvinfo : EIATTR_MIN_STACK_SIZE
	.align		4
.L_59:
        /*00e4*/ 	.byte	0x04, 0x12
        /*00e6*/ 	.short	(.L_61 - .L_60)
	.align		4
.L_60:
        /*00e8*/ 	.word	index@(_ZN7cutlass13device_kernelIN5flash11enable_sm90INS1_16FlashAttnFwdSm90INS1_25CollectiveMainloopFwdSm90ILi2EN4cute5tupleIJNS5_1CILi1EEES8_S8_EEENS6_IJNS7_ILi192EEENS7_ILi144EEENS7_ILi96EEEEEELi96ENS_10bfloat16_tEfNS_4arch4Sm90ELb0ELb0ELb1ELb1ELb0ELb0ELb0ELb0ELb1ELb1ELb0ELb0EEENS1_21CollectiveEpilogueFwdINS6_IJSA_SC_SB_EEES9_SE_SG_Li384ELb1ELb1ELb0ELb0EEENS1_36VarlenDynamicPersistentTileSchedulerILi192ELi144ELi384ELi128ELb0ELb1ELb1ELb0ELb1ELb1EEEEEEEEEvNT_6ParamsE)
        /*00ec*/ 	.word	0x00000040


	//----- nvinfo : EIATTR_MIN_STACK_SIZE
	.align		4
.L_61:
        /*00f0*/ 	.byte	0x04, 0x12
        /*00f2*/ 	.short	(.L_63 - .L_62)
	.align		4
.L_62:
        /*00f4*/ 	.word	index@(_ZN7cutlass13device_kernelIN5flash11enable_sm90INS1_16FlashAttnFwdSm90INS1_25CollectiveMainloopFwdSm90ILi2EN4cute5tupleIJNS5_1CILi1EEES8_S8_EEENS6_IJNS7_ILi192EEENS7_ILi144EEENS7_ILi96EEEEEELi96ENS_10bfloat16_tEfNS_4arch4Sm90ELb0ELb0ELb1ELb1ELb0ELb1ELb0ELb0ELb1ELb1ELb0ELb0EEENS1_21CollectiveEpilogueFwdINS6_IJSA_SC_SB_EEES9_SE_SG_Li384ELb1ELb1ELb0ELb0EEENS1_36VarlenDynamicPersistentTileSchedulerILi192ELi144ELi384ELi128ELb0ELb1ELb1ELb0ELb1ELb1EEEEEEEEEvNT_6ParamsE)
        /*00f8*/ 	.word	0x000000f0


	//----- nvinfo : EIATTR_MIN_STACK_SIZE
	.align		4
.L_63:
        /*00fc*/ 	.byte	0x04, 0x12
        /*00fe*/ 	.short	(.L_65 - .L_64)
	.align		4
.L_64:
        /*0100*/ 	.word	index@(_ZN7cutlass13device_kernelIN5flash11enable_sm90INS1_16FlashAttnFwdSm90INS1_25CollectiveMainloopFwdSm90ILi2EN4cute5tupleIJNS5_1CILi1EEES8_S8_EEENS6_IJNS7_ILi192EEENS7_ILi128EEENS7_ILi96EEEEEELi96ENS_10bfloat16_tEfNS_4arch4Sm90ELb0ELb1ELb1ELb0ELb0ELb0ELb0ELb0ELb1ELb1ELb0ELb0EEENS1_21CollectiveEpilogueFwdINS6_IJSA_SC_SB_EEES9_SE_SG_Li384ELb0ELb1ELb0ELb0EEENS1_30DynamicPersistentTileSchedulerILi384ELi128ELb0ELb1ELb1EEEEEEEEEvNT_6ParamsE)
        /*0104*/ 	.word	0x00000000


	//----- nvinfo : EIATTR_MIN_STACK_SIZE
	.align		4
.L_65:
        /*0108*/ 	.byte	0x04, 0x12
        /*010a*/ 	.short	(.L_67 - .L_66)
	.align		4
.L_66:
        /*010c*/ 	.word	index@(_ZN7cutlass13device_kernelIN5flash11enable_sm90INS1_16FlashAttnFwdSm90INS1_25CollectiveMainloopFwdSm90ILi2EN4cute5tupleIJNS5_1CILi1EEES8_S8_EEENS6_IJNS7_ILi192EEENS7_ILi128EEENS7_ILi96EEEEEELi96ENS_10bfloat16_tEfNS_4arch4Sm90ELb0ELb1ELb1ELb1ELb0ELb0ELb0ELb0ELb1ELb1ELb0ELb0EEENS1_21CollectiveEpilogueFwdINS6_IJSA_SC_SB_EEES9_SE_SG_Li384ELb1ELb1ELb0ELb0EEENS1_36VarlenDynamicPersistentTileSchedulerILi192ELi128ELi384ELi128ELb0ELb1ELb1ELb1ELb0ELb1EEEEEEEEEvNT_6ParamsE)
        /*0110*/ 	.word	0x00000038


	//----- nvinfo : EIATTR_MIN_STACK_SIZE
	.align		4
.L_67:
        /*0114*/ 	.byte	0x04, 0x12
        /*0116*/ 	.short	(.L_69 - .L_68)
	.align		4
.L_68:
        /*0118*/ 	.word	index@(_ZN7cutlass13device_kernelIN5flash11enable_sm90INS1_16FlashAttnFwdSm90INS1_25CollectiveMainloopFwdSm90ILi2EN4cute5tupleIJNS5_1CILi1EEES8_S8_EEENS6_IJNS7_ILi192EEENS7_ILi128EEENS7_ILi96EEEEEELi96ENS_10bfloat16_tEfNS_4arch4Sm90ELb0ELb1ELb1ELb1ELb0ELb1ELb0ELb0ELb1ELb1ELb0ELb0EEENS1_21CollectiveEpilogueFwdINS6_IJSA_SC_SB_EEES9_SE_SG_Li384ELb1ELb1ELb0ELb0EEENS1_36VarlenDynamicPersistentTileSchedulerILi192ELi128ELi384ELi128ELb0ELb1ELb1ELb1ELb0ELb1EEEEEEEEEvNT_6ParamsE)
        /*011c*/ 	.word	0x00000060


	//----- nvinfo : EIATTR_MIN_STACK_SIZE
	.align		4
.L_69:
        /*0120*/ 	.byte	0x04, 0x12
        /*0122*/ 	.short	(.L_71 - .L_70)
	.align		4
.L_70:
        /*0124*/ 	.word	index@(_ZN7cutlass13device_kernelIN5flash11enable_sm90INS1_16FlashAttnFwdSm90INS1_25CollectiveMainloopFwdSm90ILi2EN4cute5tupleIJNS5_1CILi1EEES8_S8_EEENS6_IJNS7_ILi192EEENS7_ILi144EEENS7_ILi96EEEEEELi96ENS_10bfloat16_tEfNS_4arch4Sm90ELb1ELb0ELb1ELb0ELb0ELb0ELb0ELb0ELb1ELb1ELb0ELb0EEENS1_21CollectiveEpilogueFwdINS6_IJSA_SC_SB_EEES9_SE_SG_Li384ELb0ELb1ELb0ELb0EEENS1_30DynamicPersistentTileSchedulerILi384ELi128ELb0ELb1ELb1EEEEEEEEEvNT_6ParamsE)
        /*0128*/ 	.word	0x00000010


	//----- nvinfo : EIATTR_MIN_STACK_SIZE
	.align		4
.L_71:
        /*012c*/ 	.byte	0x04, 0x12
        /*012e*/ 	.short	(.L_73 - .L_72)
	.align		4
.L_72:
        /*0130*/ 	.word	index@(_ZN7cutlass13device_kernelIN5flash11enable_sm90INS1_16FlashAttnFwdSm90INS1_25CollectiveMainloopFwdSm90ILi2EN4cute5tupleIJNS5_1CILi1EEES8_S8_EEENS6_IJNS7_ILi192EEENS7_ILi144EEENS7_ILi96EEEEEELi96ENS_10bfloat16_tEfNS_4arch4Sm90ELb1ELb0ELb1ELb1ELb0ELb0ELb0ELb0ELb1ELb1ELb0ELb0EEENS1_21CollectiveEpilogueFwdINS6_IJSA_SC_SB_EEES9_SE_SG_Li384ELb1ELb1ELb0ELb0EEENS1_36VarlenDynamicPersistentTileSchedulerILi192ELi144ELi384ELi128ELb0ELb1ELb1ELb1ELb1ELb1EEEEEEEEEvNT_6ParamsE)
        /*0134*/ 	.word	0x00000038


	//----- nvinfo : EIATTR_MIN_STACK_SIZE
	.align		4
.L_73:
        /*0138*/ 	.byte	0x04, 0x12
        /*013a*/ 	.short	(.L_75 - .L_74)
	.align		4
.L_74:
        /*013c*/ 	.word	index@(_ZN7cutlass13device_kernelIN5flash11enable_sm90INS1_16FlashAttnFwdSm90INS1_25CollectiveMainloopFwdSm90ILi2EN4cute5tupleIJNS5_1CILi1EEES8_S8_EEENS6_IJNS7_ILi192EEENS7_ILi144EEENS7_ILi96EEEEEELi96ENS_10bfloat16_tEfNS_4arch4Sm90ELb1ELb0ELb1ELb1ELb0ELb1ELb0ELb0ELb1ELb1ELb0ELb0EEENS1_21CollectiveEpilogueFwdINS6_IJSA_SC_SB_EEES9_SE_SG_Li384ELb1ELb1ELb0ELb0EEENS1_36VarlenDynamicPersistentTileSchedulerILi192ELi144ELi384ELi128ELb0ELb1ELb1ELb1ELb1ELb1EEEEEEEEEvNT_6ParamsE)
        /*0140*/ 	.word	0x000000c0
.L_75:


//--------------------- .nv.compat                --------------------------
	.section	.nv.compat,"",@"SHT_CUDA_COMPAT_INFO"
	.align	4
        /*0000*/ 	.byte	0x02, 0x09, 0x01, 0x00, 0x02, 0x02, 0x04, 0x00, 0x02, 0x05, 0x05, 0x00, 0x03, 0x07, 0x01, 0x01
        /*0010*/ 	.byte	0x02, 0x03, 0x01, 0x00, 0x02, 0x06, 0x01, 0x00, 0x04, 0x0b, 0x08, 0x00, 0x00, 0x00, 0x00, 0x00
        /*0020*/ 	.byte	0x00, 0x00, 0x00, 0x00


//--------------------- .nv.info._ZN7cutlass13device_kernelIN5flash11enable_sm90INS1_16FlashAttnFwdSm90INS1_25CollectiveMainloopFwdSm90ILi2EN4cute5tupleIJNS5_1CILi1EEES8_S8_EEENS6_IJNS7_ILi192EEENS7_ILi144EEENS7_ILi96EEEEEELi96ENS_10bfloat16_tEfNS_4arch4Sm90ELb0ELb0ELb1ELb0ELb0ELb0ELb0ELb0ELb1ELb1ELb0ELb0EEENS1_21CollectiveEpilogueFwdINS6_IJSA_SC_SB_EEES9_SE_SG_Li384ELb0ELb1ELb0ELb0EEENS1_29StaticPersistentTileSchedulerILb0EEEEEEEEEvNT_6ParamsE --------------------------
	.section	.nv.info._ZN7cutlass13device_kernelIN5flash11enable_sm90INS1_16FlashAttnFwdSm90INS1_25CollectiveMainloopFwdSm90ILi2EN4cute5tupleIJNS5_1CILi1EEES8_S8_EEENS6_IJNS7_ILi192EEENS7_ILi144EEENS7_ILi96EEEEEELi96ENS_10bfloat16_tEfNS_4arch4Sm90ELb0ELb0ELb1ELb0ELb0ELb0ELb0ELb0ELb1ELb1ELb0ELb0EEENS1_21CollectiveEpilogueFwdINS6_IJSA_SC_SB_EEES9_SE_SG_Li384ELb0ELb1ELb0ELb0EEENS1_29StaticPersistentTileSchedulerILb0EEEEEEEEEvNT_6ParamsE,"",@"SHT_CUDA_INFO"
	.sectionflags	@""
	.align	4


	//----- nvinfo : EIATTR_CUDA_API_VERSION
	.align		4
        /*0000*/ 	.byte	0x04, 0x37
        /*0002*/ 	.short	(.L_77 - .L_76)
.L_76:
        /*0004*/ 	.word	0x00000082


	//----- nvinfo : EIATTR_KPARAM_INFO
	.align		4
.L_77:
        /*0008*/ 	.byte	0x04, 0x17
        /*000a*/ 	.short	(.L_79 - .L_78)
.L_78:
        /*000c*/ 	.word	0x00000000
        /*0010*/ 	.short	0x0000
        /*0012*/ 	.short	0x0070
        /*0014*/ 	.byte	0x00, 0xf0, 0x01, 0x28


	//----- nvinfo : EIATTR_SPARSE_MMA_MASK
	.align		4
.L_79:
        /*0018*/ 	.byte	0x03, 0x50
        /*001a*/ 	.short	0x0000


	//----- nvinfo : EIATTR_MAXREG_COUNT
	.align		4
        /*001c*/ 	.byte	0x03, 0x1b
        /*001e*/ 	.short	0x0080


	//----- nvinfo : EIATTR_NUM_BARRIERS
	.align		4
        /*0020*/ 	.byte	0x02, 0x4c
        /*0022*/ 	.byte	0x10
	.zero		1


	//----- nvinfo : EIATTR_EXTERNS
	.align		4
        /*0024*/ 	.byte	0x04, 0x0f
        /*0026*/ 	.short	(.L_81 - .L_80)


	//   ....[0]....
	.align		4
.L_80:
        /*0028*/ 	.word	index@(__assertfail)


	//----- nvinfo : EIATTR_ANNOTATIONS
	.align		4
.L_81:
        /*002c*/ 	.byte	0x04, 0x55
        /*002e*/ 	.short	(.L_83 - .L_82)


	//   ....[0]....
.L_82:
        /*0030*/ 	.word	0x00000001
        /*0034*/ 	.byte	0x30, 0x09, 0x00, 0x00, 0x01, 0x00, 0x00, 0x00, 0x30, 0x0a, 0x00, 0x00, 0x01, 0x00, 0x00, 0x00
        /* <DEDUP_REMOVED lines=11> */
        /*00f4*/ 	.byte	0xd0, 0xef, 0x00, 0x00


	//----- nvinfo : EIATTR_MERCURY_ISA_VERSION
	.align		4
.L_83:
        /*00f8*/ 	.byte	0x03, 0x5f
        /*00fa*/ 	.short	0x0101


	//----- nvinfo : EIATTR_INT_WARP_WIDE_INSTR_OFFSETS
	.align		4
        /*00fc*/ 	.byte	0x04, 0x31
        /*00fe*/ 	.short	(.L_85 - .L_84)


	//   ....[0]....
.L_84:
        /*0100*/ 	.word	0x00000120


	//   ....[1]....
        /*0104*/ 	.word	0x000001c0


	//   ....[2]....
        /*0108*/ 	.word	0x00000230


	//----- nvinfo : EIATTR_COOP_GROUP_MASK_REGIDS
	.align		4
.L_85:
        /*010c*/ 	.byte	0x04, 0x29
        /*010e*/ 	.short	(.L_87 - .L_86)


	//   ....[0]....
.L_86:
        /*0110*/ 	.word	0xffffffff


	//   ....[1]....
        /*0114*/ 	.word	0xffffffff


	//   ....[2]....
        /*0118*/ 	.word	0xffffffff


	//   ....[3]....
        /*011c*/ 	.word	0xffffffff


	//   ....[4]....
        /*0120*/ 	.word	0xffffffff


	//   ....[5]....
        /*0124*/ 	.word	0xffffffff


	//   ....[6]....
        /*0128*/ 	.word	0xffffffff


	//   ....[7]....
        /*012c*/ 	.word	0xffffffff


	//   ....[8]....
        /*0130*/ 	.word	0xffffffff


	//   ....[9]....
        /*0134*/ 	.word	0xffffffff


	//   ....[10]....
        /*0138*/ 	.word	0xffffffff


	//   ....[11]....
        /*013c*/ 	.word	0xffffffff


	//   ....[12]....
        /*0140*/ 	.word	0xffffffff


	//   ....[13]....
        /*0144*/ 	.word	0xffffffff


	//   ....[14]....
        /*0148*/ 	.word	0xffffffff


	//   ....[15]....
        /*014c*/ 	.word	0xffffffff


	//   ....[16]....
        /*0150*/ 	.word	0xffffffff


	//   ....[17]....
        /*0154*/ 	.word	0xffffffff


	//   ....[18]....
        /*0158*/ 	.word	0xffffffff


	//   ....[19]....
        /*015c*/ 	.word	0xffffffff


	//   ....[20]....
        /*0160*/ 	.word	0xffffffff


	//   ....[21]....
        /*0164*/ 	.word	0xffffffff


	//   ....[22]....
        /*0168*/ 	.word	0xffffffff


	//   ....[23]....
        /*016c*/ 	.word	0xffffffff


	//   ....[24]....
        /*0170*/ 	.word	0xffffffff


	//   ....[25]....
        /*0174*/ 	.word	0xffffffff


	//   ....[26]....
        /*0178*/ 	.word	0xffffffff


	//   ....[27]....
        /*017c*/ 	.word	0xffffffff


	//   ....[28]....
        /*0180*/ 	.word	0xffffffff


	//   ....[29]....
        /*0184*/ 	.word	0xffffffff


	//   ....[30]....
        /*0188*/ 	.word	0xffffffff


	//   ....[31]....
        /*018c*/ 	.word	0xffffffff


	//   ....[32]....
        /*0190*/ 	.word	0xffffffff


	//   ....[33]....
        /*0194*/ 	.word	0xffffffff


	//   ....[34]....
        /*0198*/ 	.word	0xffffffff


	//   ....[35]....
        /*019c*/ 	.word	0xffffffff


	//   ....[36]....
        /*01a0*/ 	.word	0xffffffff


	//   ....[37]....
        /*01a4*/ 	.word	0xffffffff


	//   ....[38]....
        /*01a8*/ 	.word	0xffffffff


	//   ....[39]....
        /*01ac*/ 	.word	0xffffffff


	//   ....[40]....
        /*01b0*/ 	.word	0xffffffff


	//   ....[41]....
        /*01b4*/ 	.word	0xffffffff


	//   ....[42]....
        /*01b8*/ 	.word	0xffffffff


	//   ....[43]....
        /*01bc*/ 	.word	0xffffffff


	//   ....[44]....
        /*01c0*/ 	.word	0x0500000f


	//   ....[45]....
        /*01c4*/ 	.word	0x0500000f


	//   ....[46]....
        /*01c8*/ 	.word	0x0500000f


	//   ....[47]....
        /*01cc*/ 	.word	0x0500000f


	//   ....[48]....
        /*01d0*/ 	.word	0x0500000f


	//   ....[49]....
        /*01d4*/ 	.word	0x0500000f


	//   ....[50]....
        /*01d8*/ 	.word	0x0500000f


	//   ....[51]....
        /*01dc*/ 	.word	0x0500000f


	//   ....[52]....
        /*01e0*/ 	.word	0x0500000f


	//   ....[53]....
        /*01e4*/ 	.word	0x0500000f


	//   ....[54]....
        /*01e8*/ 	.word	0x0500000f


	//   ....[55]....
        /*01ec*/ 	.word	0x0500000f


	//   ....[56]....
        /*01f0*/ 	.word	0x0500000f


	//   ....[57]....
        /*01f4*/ 	.word	0x0500000f


	//----- nvinfo : EIATTR_COOP_GROUP_INSTR_OFFSETS
	.align		4
.L_87:
        /*01f8*/ 	.byte	0x04, 0x28
        /*01fa*/ 	.short	(.L_89 - .L_88)


	//   ....[0]....
.L_88:
        /*01fc*/ 	.word	0x00000060


	//   ....[1]....
        /*0200*/ 	.word	0x00000130


	//   ....[2]....
        /*0204*/ 	.word	0x000001e0


	//   ....[3]....
        /*0208*/ 	.word	0x000003a0


	//   ....[4]....
        /*020c*/ 	.word	0x00000500


	//   ....[5]....
        /*0210*/ 	.word	0x00000620


	//   ....[6]....
        /*0214*/ 	.word	0x00000780


	//   ....[7]....
        /*0218*/ 	.word	0x00000ee0


	//   ....[8]....
        /*021c*/ 	.word	0x00003a50


	//   ....[9]....
        /*0220*/ 	.word	0x00003a90


	//   ....[10]....
        /*0224*/ 	.word	0x00004050


	//   ....[11]....
        /*0228*/ 	.word	0x000040c0


	//   ....[12]....
        /*022c*/ 	.word	0x00005150


	//   ....[13]....
        /*0230*/ 	.word	0x00007630


	//   ....[14]....
        /*0234*/ 	.word	0x000076c0


	//   ....[15]....
        /*0238*/ 	.word	0x00007ed0


	//   ....[16]....
        /*023c*/ 	.word	0x00007f50


	//   ....[17]....
        /*0240*/ 	.word	0x00009310


	//   ....[18]....
        /*0244*/ 	.word	0x00009410


	//   ....[19]....
        /*0248*/ 	.word	0x00009470


	//   ....[20]....
        /*024c*/ 	.word	0x000095b0


	//   ....[21]....
        /*0250*/ 	.word	0x000095d0


	//   ....[22]....
        /*0254*/ 	.word	0x0000a500


	//   ....[23]....
        /*0258*/ 	.word	0x0000a530


	//   ....[24]....
        /*025c*/ 	.word	0x0000a590


	//   ....[25]....
        /*0260*/ 	.word	0x0000a5f0


	//   ....[26]....
        /*0264*/ 	.word	0x0000aa90


	//   ....[27]....
        /*0268*/ 	.word	0x0000aad0


	//   ....[28]....
        /*026c*/ 	.word	0x0000ac00


	//   ....[29]....
        /*0270*/ 	.word	0x0000ac40


	//   ....[30]....
        /*0274*/ 	.word	0x0000b630


	//   ....[31]....
        /*0278*/ 	.word	0x0000c1c0


	//   ....[32]....
        /*027c*/ 	.word	0x0000c1f0


	//   ....[33]....
        /*0280*/ 	.word	0x0000c210


	//   ....[34]....
        /*0284*/ 	.word	0x0000c2c0


	//   ....[35]....
        /*0288*/ 	.word	0x0000c2e0


	//   ....[36]....
        /*028c*/ 	.word	0x0000c380


	//   ....[37]....
        /*0290*/ 	.word	0x0000c3a0


	//   ....[38]....
        /*0294*/ 	.word	0x0000c3b0


	//   ....[39]....
        /*0298*/ 	.word	0x0000c440


	//   ....[40]....
        /*029c*/ 	.word	0x0000c490


	//   ....[41]....
        /*02a0*/ 	.word	0x0000c4a0


	//   ....[42]....
        /*02a4*/ 	.word	0x0000c4d0


	//   ....[43]....
        /*02a8*/ 	.word	0x0000ef50


	//   ....[44]....
        /*02ac*/ 	.word	0x0000f430


	//   ....[45]....
        /*02b0*/ 	.word	0x0000f5a0


	//   ....[46]....
        /*02b4*/ 	.word	0x0000f5f0


	//   ....[47]....
        /*02b8*/ 	.word	0x0000f690


	//   ....[48]....
        /*02bc*/ 	.word	0x0000f7a0


	//   ....[49]....
        /*02c0*/ 	.word	0x0000f800


	//   ....[50]....
        /*02c4*/ 	.word	0x0000f920


	//   ....[51]....
        /*02c8*/ 	.word	0x0000f980


	//   ....[52]....
        /*02cc*/ 	.word	0x0000fa30


	//   ....[53]....
        /*02d0*/ 	.word	0x0000fb00


	//   ....[54]....
        /*02d4*/ 	.word	0x0000fbd0


	//   ....[55]....
        /*02d8*/ 	.word	0x0000fc50


	//   ....[56]....
        /*02dc*/ 	.word	0x0000fd40


	//   ....[57]....
        /*02e0*/ 	.word	0x000100d0


	//----- nvinfo : EIATTR_REG_RECONFIG
	.align		4
.L_89:
        /*02e4*/ 	.byte	0x01, 0x54
	.zero		2


	//----- nvinfo : EIATTR_SYSCALL_OFFSETS
	.align		4
        /*02e8*/ 	.byte	0x04, 0x46
        /*02ea*/ 	.short	(.L_91 - .L_90)


	//   ....[0]....
.L_90:
        /*02ec*/ 	.word	0x00001260


	//   ....[1]....
        /*02f0*/ 	.word	0x0000b2c0


	//   ....[2]....
        /*02f4*/ 	.word	0x0000b400


	//   ....[3]....
        /*02f8*/ 	.word	0x0000b4f0


	//   ....[4]....
        /*02fc*/ 	.word	0x0000bcb0


	//----- nvinfo : EIATTR_MBARRIER_INSTR_OFFSETS
	.align		4
.L_91:
        /*0300*/ 	.byte	0x04, 0x39
        /*0302*/ 	.short	(.L_93 - .L_92)


	//   ....[0]....
.L_92:
        /*0304*/ 	.word	0x00000250
        /*0308*/ 	.word	0x000000ff
        /*030c*/ 	.word	0x00031c00
        /*0310*/ 	.short	0x0100
        /*0312*/ 	.byte	0x08
	.zero		1


	//   ....[1]....
        /*0314*/ 	.word	0x00000260
        /*0318*/ 	.word	0x000000ff
        /*031c*/ 	.word	0x00031c20
        /*0320*/ 	.short	0x0100
        /*0322*/ 	.byte	0x08
	.zero		1


	//   ....[2]....
        /*0324*/ 	.word	0x00000350
        /*0328*/ 	.word	0x000000ff
        /*032c*/ 	.word	0x00031c30
        /*0330*/ 	.short	0x0100
        /*0332*/ 	.byte	0x08
	.zero		1


	//   ....[3]....
        /*0334*/ 	.word	0x00000360
        /*0338*/ 	.word	0x000000ff
        /*033c*/ 	.word	0x00031c40
        /*0340*/ 	.short	0x0100
        /*0342*/ 	.byte	0x08
	.zero		1


	//   ....[4]....
        /*0344*/ 	.word	0x00000370
        /*0348*/ 	.word	0x000000ff
        /*034c*/ 	.word	0x00031c38
        /*0350*/ 	.short	0x0100
        /*0352*/ 	.byte	0x08
	.zero		1


	//   ....[5]....
        /*0354*/ 	.word	0x00000380
        /*0358*/ 	.word	0x000000ff
        /*035c*/ 	.word	0x00031c48
        /*0360*/ 	.short	0x0100
        /*0362*/ 	.byte	0x08
	.zero		1


	//   ....[6]....
        /*0364*/ 	.word	0x000004b0
        /*0368*/ 	.word	0x000000ff
        /*036c*/ 	.word	0x00031c50
        /*0370*/ 	.short	0x0100
        /*0372*/ 	.byte	0x08
	.zero		1


	//   ....[7]....
        /*0374*/ 	.word	0x000004c0
        /*0378*/ 	.word	0x000000ff
        /*037c*/ 	.word	0x00031c60
        /*0380*/ 	.short	0x0100
        /*0382*/ 	.byte	0x08
	.zero		1


	//   ....[8]....
        /*0384*/ 	.word	0x000004d0
        /*0388*/ 	.word	0x000000ff
        /*038c*/ 	.word	0x00031c58
        /*0390*/ 	.short	0x0100
        /*0392*/ 	.byte	0x08
	.zero		1


	//   ....[9]....
        /*0394*/ 	.word	0x000004e0
        /*0398*/ 	.word	0x000000ff
        /*039c*/ 	.word	0x00031c68
        /*03a0*/ 	.short	0x0100
        /*03a2*/ 	.byte	0x08
	.zero		1


	//   ....[10]....
        /*03a4*/ 	.word	0x000005d0
        /*03a8*/ 	.word	0x000000ff
        /*03ac*/ 	.word	0x00031c70
        /*03b0*/ 	.short	0x0100
        /*03b2*/ 	.byte	0x06
	.zero		1


	//   ....[11]....
        /*03b4*/ 	.word	0x000005e0
        /*03b8*/ 	.word	0x000000ff
        /*03bc*/ 	.word	0x00031c80
        /*03c0*/ 	.short	0x0100
        /*03c2*/ 	.byte	0x06
	.zero		1


	//   ....[12]....
        /*03c4*/ 	.word	0x000005f0
        /*03c8*/ 	.word	0x000000ff
        /*03cc*/ 	.word	0x00031c78
        /*03d0*/ 	.short	0x0100
        /*03d2*/ 	.byte	0x06
	.zero		1


	//   ....[13]....
        /*03d4*/ 	.word	0x00000600
        /*03d8*/ 	.word	0x000000ff
        /*03dc*/ 	.word	0x00031c88
        /*03e0*/ 	.short	0x0100
        /*03e2*/ 	.byte	0x06
	.zero		1


	//   ....[14]....
        /*03e4*/ 	.word	0x00000730
        /*03e8*/ 	.word	0x000000ff
        /*03ec*/ 	.word	0x00031c90
        /*03f0*/ 	.short	0x0100
        /*03f2*/ 	.byte	0x08
	.zero		1


	//   ....[15]....
        /*03f4*/ 	.word	0x00000740
        /*03f8*/ 	.word	0x000000ff
        /*03fc*/ 	.word	0x00031ca0
        /*0400*/ 	.short	0x0100
        /*0402*/ 	.byte	0x08
	.zero		1


	//   ....[16]....
        /*0404*/ 	.word	0x00000750
        /*0408*/ 	.word	0x000000ff
        /*040c*/ 	.word	0x00031c98
        /*0410*/ 	.short	0x0100
        /*0412*/ 	.byte	0x08
	.zero		1


	//   ....[17]....
        /*0414*/ 	.word	0x00000760
        /*0418*/ 	.word	0x000000ff
        /*041c*/ 	.word	0x00031ca8
        /*0420*/ 	.short	0x0100
        /*0422*/ 	.byte	0x08
	.zero		1


	//   ....[18]....
        /*0424*/ 	.word	0x00000890
        /*0428*/ 	.word	0x000000ff
        /*042c*/ 	.word	0x00031cb0
        /*0430*/ 	.short	0x0100
        /*0432*/ 	.byte	0x08
	.zero		1


	//   ....[19]....
        /*0434*/ 	.word	0x000008a0
        /*0438*/ 	.word	0x000000ff
        /*043c*/ 	.word	0x00031cc0
        /*0440*/ 	.short	0x0100
        /*0442*/ 	.byte	0x08
	.zero		1


	//   ....[20]....
        /*0444*/ 	.word	0x000008b0
        /*0448*/ 	.word	0x000000ff
        /*044c*/ 	.word	0x00031cb8
        /*0450*/ 	.short	0x0100
        /*0452*/ 	.byte	0x08
	.zero		1


	//   ....[21]....
        /*0454*/ 	.word	0x000008c0
        /*0458*/ 	.word	0x000000ff
        /*045c*/ 	.word	0x00031cc8
        /*0460*/ 	.short	0x0100
        /*0462*/ 	.byte	0x08
	.zero		1


	//   ....[22]....
        /*0464*/ 	.word	0x000012a0
        /*0468*/ 	.word	0x000000ff
        /*046c*/ 	.word	0x00031c00
        /*0470*/ 	.short	0x010a
        /*0472*/ 	.byte	0x25
	.zero		1


	//   ....[23]....
        /*0474*/ 	.word	0x00001310
        /*0478*/ 	.word	0x00000000
        /*047c*/ 	.word	0x00031c30
        /*0480*/ 	.short	0x010a
        /*0482*/ 	.byte	0x3f
	.zero		1


	//   ....[24]....
        /*0484*/ 	.word	0x00001380
        /*0488*/ 	.word	0x00000000
        /*048c*/ 	.word	0x00031c30
        /*0490*/ 	.short	0x010a
        /*0492*/ 	.byte	0x3f
	.zero		1


	//   ....[25]....
        /*0494*/ 	.word	0x00004300
        /*0498*/ 	.word	0x00000004
        /*049c*/ 	.word	0x00000000
        /*04a0*/ 	.short	0x0101
        /*04a2*/ 	.byte	0x3f
	.zero		1


	//   ....[26]....
        /*04a4*/ 	.word	0x00005400
        /*04a8*/ 	.word	0x000000ff
        /*04ac*/ 	.word	0x00031c30
        /*04b0*/ 	.short	0x010a
        /*04b2*/ 	.byte	0x04
	.zero		1


	//   ....[27]....
        /*04b4*/ 	.word	0x00005440
        /*04b8*/ 	.word	0x000000ff
        /*04bc*/ 	.word	0x00031c30
        /*04c0*/ 	.short	0x010a
        /*04c2*/ 	.byte	0x04
	.zero		1


	//   ....[28]....
        /*04c4*/ 	.word	0x00006ac0
        /*04c8*/ 	.word	0x000000ff
        /*04cc*/ 	.word	0x00031c50
        /*04d0*/ 	.short	0x010a
        /*04d2*/ 	.byte	0x04
	.zero		1


	//   ....[29]....
        /*04d4*/ 	.word	0x00006b00
        /*04d8*/ 	.word	0x000000ff
        /*04dc*/ 	.word	0x00031c50
        /*04e0*/ 	.short	0x010a
        /*04e2*/ 	.byte	0x04
	.zero		1


	//   ....[30]....
        /*04e4*/ 	.word	0x00008590
        /*04e8*/ 	.word	0x0000000d
        /*04ec*/ 	.word	0x00000000
        /*04f0*/ 	.short	0x0101
        /*04f2*/ 	.byte	0x3f
	.zero		1


	//   ....[31]....
        /*04f4*/ 	.word	0x00008850
        /*04f8*/ 	.word	0x00000006
        /*04fc*/ 	.word	0x00000000
        /*0500*/ 	.short	0x0101
        /*0502*/ 	.byte	0x3f
	.zero		1


	//   ....[32]....
        /*0504*/ 	.word	0x00009380
        /*0508*/ 	.word	0x000000ff
        /*050c*/ 	.word	0x00031c50
        /*0510*/ 	.short	0x010a
        /*0512*/ 	.byte	0x0c
	.zero		1


	//   ....[33]....
        /*0514*/ 	.word	0x000093c0
        /*0518*/ 	.word	0x000000ff
        /*051c*/ 	.word	0x00031c50
        /*0520*/ 	.short	0x010a
        /*0522*/ 	.byte	0x0c
	.zero		1


	//   ....[34]....
        /*0524*/ 	.word	0x0000a110
        /*0528*/ 	.word	0x00000014
        /*052c*/ 	.word	0x00000000
        /*0530*/ 	.short	0x0101
        /*0532*/ 	.byte	0x3f
	.zero		1


	//   ....[35]....
        /*0534*/ 	.word	0x0000aab0
        /*0538*/ 	.word	0x000000ff
        /*053c*/ 	.word	0x00000000
        /*0540*/ 	.short	0x0101
        /*0542*/ 	.byte	0x04
	.zero		1


	//   ....[36]....
        /*0544*/ 	.word	0x0000b850
        /*0548*/ 	.word	0x00000003
        /*054c*/ 	.word	0x00031c40
        /*0550*/ 	.short	0x010a
        /*0552*/ 	.byte	0x3f
	.zero		1


	//   ....[37]....
        /*0554*/ 	.word	0x0000c630
        /*0558*/ 	.word	0x000000ff
        /*055c*/ 	.word	0x00031c00
        /*0560*/ 	.short	0x0107
        /*0562*/ 	.byte	0x24
	.zero		1


	//   ....[38]....
        /*0564*/ 	.word	0x0000c6a0
        /*0568*/ 	.word	0x000000ff
        /*056c*/ 	.word	0x00031c00
        /*0570*/ 	.short	0x0101
        /*0572*/ 	.byte	0x24
	.zero		1


	//   ....[39]....
        /*0574*/ 	.word	0x0000c6d0
        /*0578*/ 	.word	0x000000ff
        /*057c*/ 	.word	0x00031c20
        /*0580*/ 	.short	0x010a
        /*0582*/ 	.byte	0x24
	.zero		1


	//   ....[40]....
        /*0584*/ 	.word	0x0000c9c0
        /*0588*/ 	.word	0x00000003
        /*058c*/ 	.word	0x00031c40
        /*0590*/ 	.short	0x010a
        /*0592*/ 	.byte	0x3f
	.zero		1


	//   ....[41]....
        /*0594*/ 	.word	0x0000ce40
        /*0598*/ 	.word	0x00000003
        /*059c*/ 	.word	0x00000060
        /*05a0*/ 	.short	0x010a
        /*05a2*/ 	.byte	0x3f
	.zero		1


	//   ....[42]....
        /*05a4*/ 	.word	0x0000d530
        /*05a8*/ 	.word	0x00000003
        /*05ac*/ 	.word	0x00031c40
        /*05b0*/ 	.short	0x010a
        /*05b2*/ 	.byte	0x3f
	.zero		1


	//   ....[43]....
        /*05b4*/ 	.word	0x0000d9b0
        /*05b8*/ 	.word	0x0000000d
        /*05bc*/ 	.word	0x00000060
        /*05c0*/ 	.short	0x010a
        /*05c2*/ 	.byte	0x3f
	.zero		1


	//   ....[44]....
        /*05c4*/ 	.word	0x0000dff0
        /*05c8*/ 	.word	0x00000002
        /*05cc*/ 	.word	0x00031c40
        /*05d0*/ 	.short	0x010a
        /*05d2*/ 	.byte	0x3f
	.zero		1


	//   ....[45]....
        /*05d4*/ 	.word	0x0000e480
        /*05d8*/ 	.word	0x00000007
        /*05dc*/ 	.word	0x00000060
        /*05e0*/ 	.short	0x010a
        /*05e2*/ 	.byte	0x3f
	.zero		1


	//   ....[46]....
        /*05e4*/ 	.word	0x0000e990
        /*05e8*/ 	.word	0x00000003
        /*05ec*/ 	.word	0x00031c60
        /*05f0*/ 	.short	0x010a
        /*05f2*/ 	.byte	0x3f
	.zero		1


	//   ....[47]....
        /*05f4*/ 	.word	0x0000eed0
        /*05f8*/ 	.word	0x00000009
        /*05fc*/ 	.word	0x00031c20
        /*0600*/ 	.short	0x010a
        /*0602*/ 	.byte	0x3f
	.zero		1


	//   ....[48]....
        /*0604*/ 	.word	0x0000f070
        /*0608*/ 	.word	0x00000007
        /*060c*/ 	.word	0x00000000
        /*0610*/ 	.short	0x010a
        /*0612*/ 	.byte	0x3f
	.zero		1


	//   ....[49]....
        /*0614*/ 	.word	0x0000f0e0
        /*0618*/ 	.word	0x00000003
        /*061c*/ 	.word	0x00000000
        /*0620*/ 	.short	0x010a
        /*0622*/ 	.byte	0x3f
	.zero		1


	//   ....[50]....
        /*0624*/ 	.word	0x0000f140
        /*0628*/ 	.word	0x00000005
        /*062c*/ 	.word	0x00000000
        /*0630*/ 	.short	0x010a
        /*0632*/ 	.byte	0x3f
	.zero		1


	//   ....[51]....
        /*0634*/ 	.word	0x0000f170
        /*0638*/ 	.word	0x00000003
        /*063c*/ 	.word	0x00000000
        /*0640*/ 	.short	0x010a
        /*0642*/ 	.byte	0x3f
	.zero		1


	//   ....[52]....
        /*0644*/ 	.word	0x0000f1e0
        /*0648*/ 	.word	0x00000003
        /*064c*/ 	.word	0x00031c00
        /*0650*/ 	.short	0x010a
        /*0652*/ 	.byte	0x3f
	.zero		1


	//   ....[53]....
        /*0654*/ 	.word	0x0000f230
        /*0658*/ 	.word	0x00000000
        /*065c*/ 	.word	0x00031c30
        /*0660*/ 	.short	0x010a
        /*0662*/ 	.byte	0x3f
	.zero		1


	//   ....[54]....
        /*0664*/ 	.word	0x0000f290
        /*0668*/ 	.word	0x00000009
        /*066c*/ 	.word	0x00031c30
        /*0670*/ 	.short	0x010a
        /*0672*/ 	.byte	0x3f
	.zero		1


	//   ....[55]....
        /*0674*/ 	.word	0x0000f2f0
        /*0678*/ 	.word	0x00000008
        /*067c*/ 	.word	0x00031c50
        /*0680*/ 	.short	0x010a
        /*0682*/ 	.byte	0x3f
	.zero		1


	//   ....[56]....
        /*0684*/ 	.word	0x0000f350
        /*0688*/ 	.word	0x00000005
        /*068c*/ 	.word	0x00031c50
        /*0690*/ 	.short	0x010a
        /*0692*/ 	.byte	0x3f
	.zero		1


	//   ....[57]....
        /*0694*/ 	.word	0x0000f4f0
        /*0698*/ 	.word	0x00000003
        /*069c*/ 	.word	0x00031c40
        /*06a0*/ 	.short	0x010a
        /*06a2*/ 	.byte	0x3f
	.zero		1


	//   ....[58]....
        /*06a4*/ 	.word	0x0000fd70
        /*06a8*/ 	.word	0x00000009
        /*06ac*/ 	.word	0x00031c20
        /*06b0*/ 	.short	0x010a
        /*06b2*/ 	.byte	0x3f
	.zero		1


	//   ....[59]....
        /*06b4*/ 	.word	0x0000fdc0
        /*06b8*/ 	.word	0x00000003
        /*06bc*/ 	.word	0x00031c40
        /*06c0*/ 	.short	0x010a
        /*06c2*/ 	.byte	0x3f
	.zero		1


	//   ....[60]....
        /*06c4*/ 	.word	0x0000fe10
        /*06c8*/ 	.word	0x00000003
        /*06cc*/ 	.word	0x00000060
        /*06d0*/ 	.short	0x010a
        /*06d2*/ 	.byte	0x3f
	.zero		1


	//   ....[61]....
        /*06d4*/ 	.word	0x0000fe60
        /*06d8*/ 	.word	0x00000003
        /*06dc*/ 	.word	0x00031c40
        /*06e0*/ 	.short	0x010a
        /*06e2*/ 	.byte	0x3f
	.zero		1


	//   ....[62]....
        /*06e4*/ 	.word	0x0000feb0
        /*06e8*/ 	.word	0x0000000d
        /*06ec*/ 	.word	0x00000060
        /*06f0*/ 	.short	0x010a
        /*06f2*/ 	.byte	0x3f
	.zero		1


	//   ....[63]....
        /*06f4*/ 	.word	0x0000ff00
        /*06f8*/ 	.word	0x00000002
        /*06fc*/ 	.word	0x00031c40
        /*0700*/ 	.short	0x010a
        /*0702*/ 	.byte	0x3f
	.zero		1


	//   ....[64]....
        /*0704*/ 	.word	0x0000ff50
        /*0708*/ 	.word	0x00000007
        /*070c*/ 	.word	0x00000060
        /*0710*/ 	.short	0x010a
        /*0712*/ 	.byte	0x3f
	.zero		1


	//   ....[65]....
        /*0714*/ 	.word	0x0000ffa0
        /*0718*/ 	.word	0x00000003
        /*071c*/ 	.word	0x00031c60
        /*0720*/ 	.short	0x010a
        /*0722*/ 	.byte	0x3f
	.zero		1


	//   ....[66]....
        /*0724*/ 	.word	0x0000fff0
        /*0728*/ 	.word	0x00000009
        /*072c*/ 	.word	0x00031c20
        /*0730*/ 	.short	0x010a
        /*0732*/ 	.byte	0x3f
	.zero		1


	//   ....[67]....
        /*0734*/ 	.word	0x00010190
        /*0738*/ 	.word	0x00000007
        /*073c*/ 	.word	0x00000000
        /*0740*/ 	.short	0x010a
        /*0742*/ 	.byte	0x3f
	.zero		1


	//   ....[68]....
        /*0744*/ 	.word	0x000101e0
        /*0748*/ 	.word	0x00000003
        /*074c*/ 	.word	0x00000000
        /*0750*/ 	.short	0x010a
        /*0752*/ 	.byte	0x3f
	.zero		1


	//   ....[69]....
        /*0754*/ 	.word	0x00010230
        /*0758*/ 	.word	0x00000005
        /*075c*/ 	.word	0x00000000
        /*0760*/ 	.short	0x010a
        /*0762*/ 	.byte	0x3f
	.zero		1


	//----- nvinfo : EIATTR_NUM_MBARRIERS
	.align		4
.L_93:
        /*0764*/ 	.byte	0x03, 0x38
        /*0766*/ 	.short	0x0016


	//----- nvinfo : EIATTR_EXIT_INSTR_OFFSETS
	.align		4
        /*0768*/ 	.byte	0x04, 0x1c
        /*076a*/ 	.short	(.L_95 - .L_94)


	//   ....[0]....
.L_94:
        /*076c*/ 	.word	0x00000a20


	//   ....[1]....
        /*0770*/ 	.word	0x0000ad70


	//   ....[2]....
        /*0774*/ 	.word	0x0000f1c0


	//----- nvinfo : EIATTR_MAX_THREADS
	.align		4
.L_95:
        /*0778*/ 	.byte	0x04, 0x05
        /*077a*/ 	.short	(.L_97 - .L_96)
.L_96:
        /*077c*/ 	.word	0x00000200
        /*0780*/ 	.word	0x00000001
        /*0784*/ 	.word	0x00000001


	//----- nvinfo : EIATTR_CRS_STACK_SIZE
	.align		4
.L_97:
        /*0788*/ 	.byte	0x04, 0x1e
        /*078a*/ 	.short	(.L_99 - .L_98)
.L_98:
        /*078c*/ 	.word	0x00000000


	//----- nvinfo : EIATTR_CBANK_PARAM_SIZE
	.align		4
.L_99:
        /*0790*/ 	.byte	0x03, 0x19
        /*0792*/ 	.short	0x0a70


	//----- nvinfo : EIATTR_PARAM_CBANK
	.align		4
        /*0794*/ 	.byte	0x04, 0x0a
        /*0796*/ 	.short	(.L_101 - .L_100)
	.align		4
.L_100:
        /*0798*/ 	.word	index@(.nv.constant0._ZN7cutlass13device_kernelIN5flash11enable_sm90INS1_16FlashAttnFwdSm90INS1_25CollectiveMainloopFwdSm90ILi2EN4cute5tupleIJNS5_1CILi1EEES8_S8_EEENS6_IJNS7_ILi192EEENS7_ILi144EEENS7_ILi96EEEEEELi96ENS_10bfloat16_tEfNS_4arch4Sm90ELb0ELb0ELb1ELb0ELb0ELb0ELb0ELb0ELb1ELb1ELb0ELb0EEENS1_21CollectiveEpilogueFwdINS6_IJSA_SC_SB_EEES9_SE_SG_Li384ELb0ELb1ELb0ELb0EEENS1_29StaticPersistentTileSchedulerILb0EEEEEEEEEvNT_6ParamsE)
        /*079c*/ 	.short	0x0210
        /*079e*/ 	.short	0x0a70


	//----- nvinfo : EIATTR_SW_WAR
	.align		4
.L_101:
        /*07a0*/ 	.byte	0x04, 0x36
        /*07a2*/ 	.short	(.L_103 - .L_102)
.L_102:
        /*07a4*/ 	.word	0x00000008
.L_103:


//--------------------- .nv.info._ZN7cutlass13device_kernelIN5flash11enable_sm90INS1_16FlashAttnFwdSm90INS1_25CollectiveMainloopFwdSm90ILi2EN4cute5tupleIJNS5_1CILi1EEES8_S8_EEENS6_IJNS7_ILi192EEENS7_ILi144EEENS7_ILi96EEEEEELi96ENS_10bfloat16_tEfNS_4arch4Sm90ELb0ELb0ELb1ELb1ELb0ELb0ELb0ELb0ELb1ELb1ELb0ELb0EEENS1_21CollectiveEpilogueFwdINS6_IJSA_SC_SB_EEES9_SE_SG_Li384ELb1ELb1ELb0ELb0EEENS1_36VarlenDynamicPersistentTileSchedulerILi192ELi144ELi384ELi128ELb0ELb1ELb1ELb0ELb1ELb1EEEEEEEEEvNT_6ParamsE --------------------------
	.section	.nv.info._ZN7cutlass13device_kernelIN5flash11enable_sm90INS1_16FlashAttnFwdSm90INS1_25CollectiveMainloopFwdSm90ILi2EN4cute5tupleIJNS5_1CILi1EEES8_S8_EEENS6_IJNS7_ILi192EEENS7_ILi144EEENS7_ILi96EEEEEELi96ENS_10bfloat16_tEfNS_4arch4Sm90ELb0ELb0ELb1ELb1ELb0ELb0ELb0ELb0ELb1ELb1ELb0ELb0EEENS1_21CollectiveEpilogueFwdINS6_IJSA_SC_SB_EEES9_SE_SG_Li384ELb1ELb1ELb0ELb0EEENS1_36VarlenDynamicPersistentTileSchedulerILi192ELi144ELi384ELi128ELb0ELb1ELb1ELb0ELb1ELb1EEEEEEEEEvNT_6ParamsE,"",@"SHT_CUDA_INFO"
	.sectionflags	@""
	.align	4


	//----- nvinfo : EIATTR_CUDA_API_VERSION
	.align		4
        /*0000*/ 	.byte	0x04, 0x37
        /*0002*/ 	.short	(.L_105 - .L_104)
.L_104:
        /*0004*/ 	.word	0x00000082


	//----- nvinfo : EIATTR_KPARAM_INFO
	.align		4
.L_105:
        /*0008*/ 	.byte	0x04, 0x17
        /*000a*/ 	.short	(.L_107 - .L_106)
.L_106:
        /*000c*/ 	.word	0x00000000
        /*0010*/ 	.short	0x0000
        /*0012*/ 	.short	0x0070
        /*0014*/ 	.byte	0x00, 0xf0, 0x01, 0x2a


	//----- nvinfo : EIATTR_SPARSE_MMA_MASK
	.align		4
.L_107:
        /*0018*/ 	.byte	0x03, 0x50
        /*001a*/ 	.short	0x0000


	//----- nvinfo : EIATTR_MAXREG_COUNT
	.align		4
        /*001c*/ 	.byte	0x03, 0x1b
        /*001e*/ 	.short	0x0080


	//----- nvinfo : EIATTR_NUM_BARRIERS
	.align		4
        /*0020*/ 	.byte	0x02, 0x4c
        /*0022*/ 	.byte	0x10
	.zero		1


	//----- nvinfo : EIATTR_EXTERNS
	.align		4
        /*0024*/ 	.byte	0x04, 0x0f
        /*0026*/ 	.short	(.L_109 - .L_108)


	//   ....[0]....
	.align		4
.L_108:
        /*0028*/ 	.word	index@(__assertfail)


	//----- nvinfo : EIATTR_ANNOTATIONS
	.align		4
.L_109:
        /*002c*/ 	.byte	0x04, 0x55
        /*002e*/ 	.short	(.L_111 - .L_110)


	//   ....[0]....
.L_110:
        /* <DEDUP_REMOVED lines=23> */
        /*0194*/ 	.byte	0xa0, 0x18, 0x01, 0x00, 0x01, 0x00, 0x00, 0x00, 0x10, 0x1e, 0x01, 0x00


	//----- nvinfo : EIATTR_MERCURY_ISA_VERSION
	.align		4
.L_111:
        /*01a0*/ 	.byte	0x03, 0x5f
        /*01a2*/ 	.short	0x0101


	//----- nvinfo : EIATTR_UNUSED_LOAD_BYTE_OFFSET
	.align		4
        /*01a4*/ 	.byte	0x04, 0x44
        /*01a6*/ 	.short	(.L_113 - .L_112)


	//   ....[0]....
.L_112:
        /*01a8*/ 	.word	0x00000a40
        /*01ac*/ 	.word	0x0000fff0


	//   ....[1]....
        /*01b0*/ 	.word	0x0000a1b0
        /*01b4*/ 	.word	0x0000fff0


	//----- nvinfo : EIATTR_INT_WARP_WIDE_INSTR_OFFSETS
	.align		4
.L_113:
        /*01b8*/ 	.byte	0x04, 0x31
        /*01ba*/ 	.short	(.L_115 - .L_114)


	//   ....[0]....
.L_114:
        /*01bc*/ 	.word	0x00000120


	//   ....[1]....
        /*01c0*/ 	.word	0x000001c0


	//   ....[2]....
        /*01c4*/ 	.word	0x00000230


	//   ....[3]....
        /*01c8*/ 	.word	0x0000cc30


	//   ....[4]....
        /*01cc*/ 	.word	0x0000ccc0


	//   ....[5]....
        /*01d0*/ 	.word	0x00010760


	//   ....[6]....
        /*01d4*/ 	.word	0x000107f0


	//----- nvinfo : EIATTR_COOP_GROUP_MASK_REGIDS
	.align		4
.L_115:
        /*01d8*/ 	.byte	0x04, 0x29
        /*01da*/ 	.short	(.L_117 - .L_116)


	//   ....[0]....
.L_116:
        /*01dc*/ 	.word	0xffffffff


	//   ....[1]....
        /*01e0*/ 	.word	0xffffffff


	//   ....[2]....
        /*01e4*/ 	.word	0xffffffff


	//   ....[3]....
        /*01e8*/ 	.word	0xffffffff


	//   ....[4]....
        /*01ec*/ 	.word	0xffffffff


	//   ....[5]....
        /*01f0*/ 	.word	0xffffffff


	//   ....[6]....
        /*01f4*/ 	.word	0xffffffff


	//   ....[7]....
        /*01f8*/ 	.word	0xffffffff


	//   ....[8]....
        /*01fc*/ 	.word	0xffffffff


	//   ....[9]....
        /*0200*/ 	.word	0xffffffff


	//   ....[10]....
        /*0204*/ 	.word	0xffffffff


	//   ....[11]....
        /*0208*/ 	.word	0xffffffff


	//   ....[12]....
        /*020c*/ 	.word	0xffffffff


	//   ....[13]....
        /*0210*/ 	.word	0xffffffff


	//   ....[14]....
        /*0214*/ 	.word	0xffffffff


	//   ....[15]....
        /*0218*/ 	.word	0xffffffff


	//   ....[16]....
        /*021c*/ 	.word	0xffffffff


	//   ....[17]....
        /*0220*/ 	.word	0xffffffff


	//   ....[18]....
        /*0224*/ 	.word	0xffffffff


	//   ....[19]....
        /*0228*/ 	.word	0xffffffff


	//   ....[20]....
        /*022c*/ 	.word	0xffffffff


	//   ....[21]....
        /*0230*/ 	.word	0xffffffff


	//   ....[22]....
        /*0234*/ 	.word	0xffffffff


	//   ....[23]....
        /*0238*/ 	.word	0xffffffff


	//   ....[24]....
        /*023c*/ 	.word	0xffffffff


	//   ....[25]....
        /*0240*/ 	.word	0xffffffff


	//   ....[26]....
        /*0244*/ 	.word	0xffffffff


	//   ....[27]....
        /*0248*/ 	.word	0xffffffff


	//   ....[28]....
        /*024c*/ 	.word	0xffffffff


	//   ....[29]....
        /*0250*/ 	.word	0xffffffff


	//   ....[30]....
        /*0254*/ 	.word	0xffffffff


	//   ....[31]....
        /*0258*/ 	.word	0xffffffff


	//   ....[32]....
        /*025c*/ 	.word	0xffffffff


	//   ....[33]....
        /*0260*/ 	.word	0xffffffff


	//   ....[34]....
        /*0264*/ 	.word	0xffffffff


	//   ....[35]....
        /*0268*/ 	.word	0xffffffff


	//   ....[36]....
        /*026c*/ 	.word	0xffffffff


	//   ....[37]....
        /*0270*/ 	.word	0xffffffff


	//   ....[38]....
        /*0274*/ 	.word	0xffffffff


	//   ....[39]....
        /*0278*/ 	.word	0xffffffff


	//   ....[40]....
        /*027c*/ 	.word	0xffffffff


	//   ....[41]....
        /*0280*/ 	.word	0xffffffff


	//   ....[42]....
        /*0284*/ 	.word	0xffffffff


	//   ....[43]....
        /*0288*/ 	.word	0xffffffff


	//   ....[44]....
        /*028c*/ 	.word	0xffffffff


	//   ....[45]....
        /*0290*/ 	.word	0xffffffff


	//   ....[46]....
        /*0294*/ 	.word	0xffffffff


	//   ....[47]....
        /*0298*/ 	.word	0xffffffff


	//   ....[48]....
        /*029c*/ 	.word	0xffffffff


	//   ....[49]....
        /*02a0*/ 	.word	0xffffffff


	//   ....[50]....
        /*02a4*/ 	.word	0xffffffff


	//   ....[51]....
        /*02a8*/ 	.word	0xffffffff


	//   ....[52]....
        /*02ac*/ 	.word	0xffffffff


	//   ....[53]....
        /*02b0*/ 	.word	0xffffffff


	//   ....[54]....
        /*02b4*/ 	.word	0xffffffff


	//   ....[55]....
        /*02b8*/ 	.word	0xffffffff


	//   ....[56]....
        /*02bc*/ 	.word	0xffffffff


	//   ....[57]....
        /*02c0*/ 	.word	0xffffffff


	//   ....[58]....
        /*02c4*/ 	.word	0xffffffff


	//   ....[59]....
        /*02c8*/ 	.word	0xffffffff


	//   ....[60]....
        /*02cc*/ 	.word	0xffffffff


	//   ....[61]....
        /*02d0*/ 	.word	0xffffffff


	//   ....[62]....
        /*02d4*/ 	.word	0xffffffff


	//   ....[63]....
        /*02d8*/ 	.word	0xffffffff


	//   ....[64]....
        /*02dc*/ 	.word	0xffffffff


	//   ....[65]....
        /*02e0*/ 	.word	0xffffffff


	//   ....[66]....
        /*02e4*/ 	.word	0xffffffff


	//   ....[67]....
        /*02e8*/ 	.word	0xffffffff


	//   ....[68]....
        /*02ec*/ 	.word	0xffffffff


	//   ....[69]....
        /*02f0*/ 	.word	0xffffffff


	//   ....[70]....
        /*02f4*/ 	.word	0xffffffff


	//   ....[71]....
        /*02f8*/ 	.word	0xffffffff


	//   ....[72]....
        /*02fc*/ 	.word	0xffffffff


	//   ....[73]....
        /*0300*/ 	.word	0xffffffff


	//   ....[74]....
        /*0304*/ 	.word	0xffffffff


	//   ....[75]....
        /*0308*/ 	.word	0xffffffff


	//   ....[76]....
        /*030c*/ 	.word	0xffffffff


	//   ....[77]....
        /*0310*/ 	.word	0xffffffff


	//   ....[78]....
        /*0314*/ 	.word	0xffffffff


	//   ....[79]....
        /*0318*/ 	.word	0xffffffff


	//   ....[80]....
        /*031c*/ 	.word	0xffffffff


	//   ....[81]....
        /*0320*/ 	.word	0x0500000f


	//   ....[82]....
        /*0324*/ 	.word	0x0500000f


	//   ....[83]....
        /*0328*/ 	.word	0x0500000f


	//   ....[84]....
        /*032c*/ 	.word	0x0500000f


	//   ....[85]....
        /*0330*/ 	.word	0x0500000f


	//   ....[86]....
        /*0334*/ 	.word	0x0500000f


	//   ....[87]....
        /*0338*/ 	.word	0x0500000f


	//   ....[88]....
        /*033c*/ 	.word	0x0500000f


	//   ....[89]....
        /*0340*/ 	.word	0x0500000f


	//   ....[90]....
        /*0344*/ 	.word	0x0500000f


	//   ....[91]....
        /*0348*/ 	.word	0x0500000f


	//   ....[92]....
        /*034c*/ 	.word	0x0500000f


	//   ....[93]....
        /*0350*/ 	.word	0x0500000f


	//   ....[94]....
        /*0354*/ 	.word	0x0500000f


	//   ....[95]....
        /*0358*/ 	.word	0x0500000f


	//   ....[96]....
        /*035c*/ 	.word	0x0500000f


	//   ....[97]....
        /*0360*/ 	.word	0x0500000f


	//   ....[98]....
        /*0364*/ 	.word	0x0500000f


	//   ....[99]....
        /*0368*/ 	.word	0x0500000f


	//   ....[100]....
        /*036c*/ 	.word	0x0500000f


	//   ....[101]....
        /*0370*/ 	.word	0x0500000f


	//   ....[102]....
        /*0374*/ 	.word	0x0500000f


	//   ....[103]....
        /*0378*/ 	.word	0x0500000f


	//   ....[104]....
        /*037c*/ 	.word	0x0500000f


	//   ....[105]....
        /*0380*/ 	.word	0x0500000f


	//   ....[106]....
        /*0384*/ 	.word	0x0500000f


	//   ....[107]....
        /*0388*/ 	.word	0x0500000f


	//   ....[108]....
        /*038c*/ 	.word	0x0500000f


	//   ....[109]....
        /*0390*/ 	.word	0x0500000f


	//   ....[110]....
        /*0394*/ 	.word	0x0500000f


	//   ....[111]....
        /*0398*/ 	.word	0x0500000f


	//----- nvinfo : EIATTR_COOP_GROUP_INSTR_OFFSETS
	.align		4
.L_117:
        /*039c*/ 	.byte	0x04, 0x28
        /*039e*/ 	.short	(.L_119 - .L_118)


	//   ....[0]....
.L_118:
        /*03a0*/ 	.word	0x00000060


	//   ....[1]....
        /*03a4*/ 	.word	0x00000130


	//   ....[2]....
        /*03a8*/ 	.word	0x000001e0


	//   ....[3]....
        /*03ac*/ 	.word	0x000003a0


	//   ....[4]....
        /*03b0*/ 	.word	0x00000500


	//   ....[5]....
        /*03b4*/ 	.word	0x00000620


	//   ....[6]....
        /*03b8*/ 	.word	0x00000780


	//   ....[7]....
        /*03bc*/ 	.word	0x00001390


	//   ....[8]....
        /*03c0*/ 	.word	0x00003e50


	//   ....[9]....
        /*03c4*/ 	.word	0x00003e90


	//   ....[10]....
        /*03c8*/ 	.word	0x00004470


	//   ....[11]....
        /*03cc*/ 	.word	0x000044d0


	//   ....[12]....
        /*03d0*/ 	.word	0x00005550


	//   ....[13]....
        /*03d4*/ 	.word	0x00007ed0


	//   ....[14]....
        /*03d8*/ 	.word	0x00007fe0


	//   ....[15]....
        /*03dc*/ 	.word	0x00008070


	//   ....[16]....
        /*03e0*/ 	.word	0x00008110


	//   ....[17]....
        /*03e4*/ 	.word	0x00009710


	//   ....[18]....
        /*03e8*/ 	.word	0x00009810


	//   ....[19]....
        /*03ec*/ 	.word	0x00009870


	//   ....[20]....
        /*03f0*/ 	.word	0x00009980


	//   ....[21]....
        /*03f4*/ 	.word	0x000099a0


	//   ....[22]....
        /*03f8*/ 	.word	0x0000ab00


	//   ....[23]....
        /*03fc*/ 	.word	0x0000ab40


	//   ....[24]....
        /*0400*/ 	.word	0x0000ab80


	//   ....[25]....
        /*0404*/ 	.word	0x0000abb0


	//   ....[26]....
        /*0408*/ 	.word	0x0000b000


	//   ....[27]....
        /*040c*/ 	.word	0x0000b040


	//   ....[28]....
        /*0410*/ 	.word	0x0000b140


	//   ....[29]....
        /*0414*/ 	.word	0x0000b160


	//   ....[30]....
        /*0418*/ 	.word	0x0000b990


	//   ....[31]....
        /*041c*/ 	.word	0x0000b9a0


	//   ....[32]....
        /*0420*/ 	.word	0x0000baa0


	//   ....[33]....
        /*0424*/ 	.word	0x0000bac0


	//   ....[34]....
        /*0428*/ 	.word	0x0000bc20


	//   ....[35]....
        /*042c*/ 	.word	0x0000be00


	//   ....[36]....
        /*0430*/ 	.word	0x0000be30


	//   ....[37]....
        /*0434*/ 	.word	0x0000be60


	//   ....[38]....
        /*0438*/ 	.word	0x0000be90


	//   ....[39]....
        /*043c*/ 	.word	0x0000bec0


	//   ....[40]....
        /*0440*/ 	.word	0x0000bef0


	//   ....[41]....
        /*0444*/ 	.word	0x0000c060


	//   ....[42]....
        /*0448*/ 	.word	0x0000c090


	//   ....[43]....
        /*044c*/ 	.word	0x0000c0c0


	//   ....[44]....
        /*0450*/ 	.word	0x0000c0f0


	//   ....[45]....
        /*0454*/ 	.word	0x0000c120


	//   ....[46]....
        /*0458*/ 	.word	0x0000c150


	//   ....[47]....
        /*045c*/ 	.word	0x0000c1e0


	//   ....[48]....
        /*0460*/ 	.word	0x0000c210


	//   ....[49]....
        /*0464*/ 	.word	0x0000c290


	//   ....[50]....
        /*0468*/ 	.word	0x0000d1d0


	//   ....[51]....
        /*046c*/ 	.word	0x0000deb0


	//   ....[52]....
        /*0470*/ 	.word	0x0000ded0


	//   ....[53]....
        /*0474*/ 	.word	0x0000df90


	//   ....[54]....
        /*0478*/ 	.word	0x0000dfb0


	//   ....[55]....
        /*047c*/ 	.word	0x0000e050


	//   ....[56]....
        /*0480*/ 	.word	0x0000e070


	//   ....[57]....
        /*0484*/ 	.word	0x0000e080


	//   ....[58]....
        /*0488*/ 	.word	0x0000e110


	//   ....[59]....
        /*048c*/ 	.word	0x0000e160


	//   ....[60]....
        /*0490*/ 	.word	0x0000e170


	//   ....[61]....
        /*0494*/ 	.word	0x0000e1a0


	//   ....[62]....
        /*0498*/ 	.word	0x0000e250


	//   ....[63]....
        /*049c*/ 	.word	0x00010e90


	//   ....[64]....
        /*04a0*/ 	.word	0x00010ec0


	//   ....[65]....
        /*04a4*/ 	.word	0x00010f00


	//   ....[66]....
        /*04a8*/ 	.word	0x00010f30


	//   ....[67]....
        /*04ac*/ 	.word	0x00010f60


	//   ....[68]....
        /*04b0*/ 	.word	0x00010f90


	//   ....[69]....
        /*04b4*/ 	.word	0x00010fc0


	//   ....[70]....
        /*04b8*/ 	.word	0x00010ff0


	//   ....[71]....
        /*04bc*/ 	.word	0x00011170


	//   ....[72]....
        /*04c0*/ 	.word	0x000111a0


	//   ....[73]....
        /*04c4*/ 	.word	0x000111d0


	//   ....[74]....
        /*04c8*/ 	.word	0x00011200


	//   ....[75]....
        /*04cc*/ 	.word	0x00011230


	//   ....[76]....
        /*04d0*/ 	.word	0x00011260


	//   ....[77]....
        /*04d4*/ 	.word	0x00011320


	//   ....[78]....
        /*04d8*/ 	.word	0x00011340


	//   ....[79]....
        /*04dc*/ 	.word	0x000113b0


	//   ....[80]....
        /*04e0*/ 	.word	0x00011820


	//   ....[81]....
        /*04e4*/ 	.word	0x00011d00


	//   ....[82]....
        /*04e8*/ 	.word	0x00011eb0


	//   ....[83]....
        /*04ec*/ 	.word	0x00011f00


	//   ....[84]....
        /*04f0*/ 	.word	0x00011f60


	//   ....[85]....
        /*04f4*/ 	.word	0x00012070


	//   ....[86]....
        /*04f8*/ 	.word	0x000120d0


	//   ....[87]....
        /*04fc*/ 	.word	0x000121f0


	//   ....[88]....
        /*0500*/ 	.word	0x00012250


	//   ....[89]....
        /*0504*/ 	.word	0x00012300


	//   ....[90]....
        /*0508*/ 	.word	0x000123d0


	//   ....[91]....
        /*050c*/ 	.word	0x000124a0


	//   ....[92]....
        /*0510*/ 	.word	0x00012520


	//   ....[93]....
        /*0514*/ 	.word	0x00012610


	//   ....[94]....
        /*0518*/ 	.word	0x00012930


	//   ....[95]....
        /*051c*/ 	.word	0x000129d0


	//   ....[96]....
        /*0520*/ 	.word	0x00012af0


	//   ....[97]....
        /*0524*/ 	.word	0x00012b60


	//   ....[98]....
        /*0528*/ 	.word	0x00012bd0


	//   ....[99]....
        /*052c*/ 	.word	0x00012c40


	//   ....[100]....
        /*0530*/ 	.word	0x00012cb0


	//   ....[101]....
        /*0534*/ 	.word	0x00012d30


	//   ....[102]....
        /*0538*/ 	.word	0x00012dc0


	//   ....[103]....
        /*053c*/ 	.word	0x00012e50


	//   ....[104]....
        /*0540*/ 	.word	0x00012ec0


	//   ....[105]....
        /*0544*/ 	.word	0x00012f30


	//   ....[106]....
        /*0548*/ 	.word	0x00012fa0


	//   ....[107]....
        /*054c*/ 	.word	0x00013020


	//   ....[108]....
        /*0550*/ 	.word	0x00013090


	//   ....[109]....
        /*0554*/ 	.word	0x00013130


	//   ....[110]....
        /*0558*/ 	.word	0x000131c0


	//   ....[111]....
        /*055c*/ 	.word	0x000132e0


	//----- nvinfo : EIATTR_REG_RECONFIG
	.align		4
.L_119:
        /*0560*/ 	.byte	0x01, 0x54
	.zero		2


	//----- nvinfo : EIATTR_SYSCALL_OFFSETS
	.align		4
        /*0564*/ 	.byte	0x04, 0x46
        /*0566*/ 	.short	(.L_121 - .L_120)


	//   ....[0]....
.L_120:
        /*0568*/ 	.word	0x00001540


	//   ....[1]....
        /*056c*/ 	.word	0x0000ce20


	//   ....[2]....
        /*0570*/ 	.word	0x0000cf70


	//   ....[3]....
        /*0574*/ 	.word	0x0000d070


	//   ....[4]....
        /*0578*/ 	.word	0x0000d930


	//----- nvinfo : EIATTR_MBARRIER_INSTR_OFFSETS
	.align		4
.L_121:
        /*057c*/ 	.byte	0x04, 0x39
        /*057e*/ 	.short	(.L_123 - .L_122)


	//   ....[0]....
.L_122:
        /*0580*/ 	.word	0x00000250
        /*0584*/ 	.word	0x000000ff
        /*0588*/ 	.word	0x00031c00
        /*058c*/ 	.short	0x0100
        /*058e*/ 	.byte	0x08
	.zero		1


	//   ....[1]....
        /*0590*/ 	.word	0x00000260
        /*0594*/ 	.word	0x000000ff
        /*0598*/ 	.word	0x00031c20
        /*059c*/ 	.short	0x0100
        /*059e*/ 	.byte	0x08
	.zero		1


	//   ....[2]....
        /*05a0*/ 	.word	0x00000350
        /*05a4*/ 	.word	0x000000ff
        /*05a8*/ 	.word	0x00031c30
        /*05ac*/ 	.short	0x0100
        /*05ae*/ 	.byte	0x08
	.zero		1


	//   ....[3]....
        /*05b0*/ 	.word	0x00000360
        /*05b4*/ 	.word	0x000000ff
        /*05b8*/ 	.word	0x00031c40
        /*05bc*/ 	.short	0x0100
        /*05be*/ 	.byte	0x08
	.zero		1


	//   ....[4]....
        /*05c0*/ 	.word	0x00000370
        /*05c4*/ 	.word	0x000000ff
        /*05c8*/ 	.word	0x00031c38
        /*05cc*/ 	.short	0x0100
        /*05ce*/ 	.byte	0x08
	.zero		1


	//   ....[5]....
        /*05d0*/ 	.word	0x00000380
        /*05d4*/ 	.word	0x000000ff
        /*05d8*/ 	.word	0x00031c48
        /*05dc*/ 	.short	0x0100
        /*05de*/ 	.byte	0x08
	.zero		1


	//   ....[6]....
        /*05e0*/ 	.word	0x000004b0
        /*05e4*/ 	.word	0x000000ff
        /*05e8*/ 	.word	0x00031c50
        /*05ec*/ 	.short	0x0100
        /*05ee*/ 	.byte	0x08
	.zero		1


	//   ....[7]....
        /*05f0*/ 	.word	0x000004c0
        /*05f4*/ 	.word	0x000000ff
        /*05f8*/ 	.word	0x00031c60
        /*05fc*/ 	.short	0x0100
        /*05fe*/ 	.byte	0x08
	.zero		1


	//   ....[8]....
        /*0600*/ 	.word	0x000004d0
        /*0604*/ 	.word	0x000000ff
        /*0608*/ 	.word	0x00031c58
        /*060c*/ 	.short	0x0100
        /*060e*/ 	.byte	0x08
	.zero		1


	//   ....[9]....
        /*0610*/ 	.word	0x000004e0
        /*0614*/ 	.word	0x000000ff
        /*0618*/ 	.word	0x00031c68
        /*061c*/ 	.short	0x0100
        /*061e*/ 	.byte	0x08
	.zero		1


	//   ....[10]....
        /*0620*/ 	.word	0x000005d0
        /*0624*/ 	.word	0x000000ff
        /*0628*/ 	.word	0x00031c70
        /*062c*/ 	.short	0x0100
        /*062e*/ 	.byte	0x06
	.zero		1


	//   ....[11]....
        /*0630*/ 	.word	0x000005e0
        /*0634*/ 	.word	0x000000ff
        /*0638*/ 	.word	0x00031c80
        /*063c*/ 	.short	0x0100
        /*063e*/ 	.byte	0x06
	.zero		1


	//   ....[12]....
        /*0640*/ 	.word	0x000005f0
        /*0644*/ 	.word	0x000000ff
        /*0648*/ 	.word	0x00031c78
        /*064c*/ 	.short	0x0100
        /*064e*/ 	.byte	0x06
	.zero		1


	//   ....[13]....
        /*0650*/ 	.word	0x00000600
        /*0654*/ 	.word	0x000000ff
        /*0658*/ 	.word	0x00031c88
        /*065c*/ 	.short	0x0100
        /*065e*/ 	.byte	0x06
	.zero		1


	//   ....[14]....
        /*0660*/ 	.word	0x00000730
        /*0664*/ 	.word	0x000000ff
        /*0668*/ 	.word	0x00031c90
        /*066c*/ 	.short	0x0100
        /*066e*/ 	.byte	0x08
	.zero		1


	//   ....[15]....
        /*0670*/ 	.word	0x00000740
        /*0674*/ 	.word	0x000000ff
        /*0678*/ 	.word	0x00031ca0
        /*067c*/ 	.short	0x0100
        /*067e*/ 	.byte	0x08
	.zero		1


	//   ....[16]....
        /*0680*/ 	.word	0x00000750
        /*0684*/ 	.word	0x000000ff
        /*0688*/ 	.word	0x00031c98
        /*068c*/ 	.short	0x0100
        /*068e*/ 	.byte	0x08
	.zero		1


	//   ....[17]....
        /*0690*/ 	.word	0x00000760
        /*0694*/ 	.word	0x000000ff
        /*0698*/ 	.word	0x00031ca8
        /*069c*/ 	.short	0x0100
        /*069e*/ 	.byte	0x08
	.zero		1


	//   ....[18]....
        /*06a0*/ 	.word	0x00000890
        /*06a4*/ 	.word	0x000000ff
        /*06a8*/ 	.word	0x00031cb0
        /*06ac*/ 	.short	0x0100
        /*06ae*/ 	.byte	0x08
	.zero		1


	//   ....[19]....
        /*06b0*/ 	.word	0x000008a0
        /*06b4*/ 	.word	0x000000ff
        /*06b8*/ 	.word	0x00031cc0
        /*06bc*/ 	.short	0x0100
        /*06be*/ 	.byte	0x08
	.zero		1


	//   ....[20]....
        /*06c0*/ 	.word	0x000008b0
        /*06c4*/ 	.word	0x000000ff
        /*06c8*/ 	.word	0x00031cb8
        /*06cc*/ 	.short	0x0100
        /*06ce*/ 	.byte	0x08
	.zero		1


	//   ....[21]....
        /*06d0*/ 	.word	0x000008c0
        /*06d4*/ 	.word	0x000000ff
        /*06d8*/ 	.word	0x00031cc8
        /*06dc*/ 	.short	0x0100
        /*06de*/ 	.byte	0x08
	.zero		1


	//   ....[22]....
        /*06e0*/ 	.word	0x000015a0
        /*06e4*/ 	.word	0x000000ff
        /*06e8*/ 	.word	0x00031c00
        /*06ec*/ 	.short	0x010a
        /*06ee*/ 	.byte	0x24
	.zero		1


	//   ....[23]....
        /*06f0*/ 	.word	0x00001610
        /*06f4*/ 	.word	0x00000000
        /*06f8*/ 	.word	0x00031c30
        /*06fc*/ 	.short	0x010a
        /*06fe*/ 	.byte	0x3f
	.zero		1


	//   ....[24]....
        /*0700*/ 	.word	0x00001680
        /*0704*/ 	.word	0x00000000
        /*0708*/ 	.word	0x00031c30
        /*070c*/ 	.short	0x010a
        /*070e*/ 	.byte	0x3f
	.zero		1


	//   ....[25]....
        /*0710*/ 	.word	0x000046a0
        /*0714*/ 	.word	0x00000004
        /*0718*/ 	.word	0x00000000
        /*071c*/ 	.short	0x0101
        /*071e*/ 	.byte	0x3f
	.zero		1


	//   ....[26]....
        /*0720*/ 	.word	0x00005800
        /*0724*/ 	.word	0x000000ff
        /*0728*/ 	.word	0x00031c30
        /*072c*/ 	.short	0x010a
        /*072e*/ 	.byte	0x06
	.zero		1


	//   ....[27]....
        /*0730*/ 	.word	0x00005840
        /*0734*/ 	.word	0x000000ff
        /*0738*/ 	.word	0x00031c30
        /*073c*/ 	.short	0x010a
        /*073e*/ 	.byte	0x06
	.zero		1


	//   ....[28]....
        /*0740*/ 	.word	0x00006ec0
        /*0744*/ 	.word	0x000000ff
        /*0748*/ 	.word	0x00031c50
        /*074c*/ 	.short	0x010a
        /*074e*/ 	.byte	0x06
	.zero		1


	//   ....[29]....
        /*0750*/ 	.word	0x00006f00
        /*0754*/ 	.word	0x000000ff
        /*0758*/ 	.word	0x00031c50
        /*075c*/ 	.short	0x010a
        /*075e*/ 	.byte	0x06
	.zero		1


	//   ....[30]....
        /*0760*/ 	.word	0x000086b0
        /*0764*/ 	.word	0x00000007
        /*0768*/ 	.word	0x00000000
        /*076c*/ 	.short	0x0101
        /*076e*/ 	.byte	0x3f
	.zero		1


	//   ....[31]....
        /*0770*/ 	.word	0x00008860
        /*0774*/ 	.word	0x00000007
        /*0778*/ 	.word	0x00000000
        /*077c*/ 	.short	0x0101
        /*077e*/ 	.byte	0x3f
	.zero		1


	//   ....[32]....
        /*0780*/ 	.word	0x00009780
        /*0784*/ 	.word	0x000000ff
        /*0788*/ 	.word	0x00031c50
        /*078c*/ 	.short	0x010a
        /*078e*/ 	.byte	0x09
	.zero		1


	//   ....[33]....
        /*0790*/ 	.word	0x000097c0
        /*0794*/ 	.word	0x000000ff
        /*0798*/ 	.word	0x00031c50
        /*079c*/ 	.short	0x010a
        /*079e*/ 	.byte	0x09
	.zero		1


	//   ....[34]....
        /*07a0*/ 	.word	0x00009e50
        /*07a4*/ 	.word	0x00000004
        /*07a8*/ 	.word	0x00000000
        /*07ac*/ 	.short	0x0101
        /*07ae*/ 	.byte	0x3f
	.zero		1


	//   ....[35]....
        /*07b0*/ 	.word	0x0000b030
        /*07b4*/ 	.word	0x000000ff
        /*07b8*/ 	.word	0x00000000
        /*07bc*/ 	.short	0x0101
        /*07be*/ 	.byte	0x04
	.zero		1


	//   ....[36]....
        /*07c0*/ 	.word	0x0000d3e0
        /*07c4*/ 	.word	0x00000000
        /*07c8*/ 	.word	0x00031c40
        /*07cc*/ 	.short	0x010a
        /*07ce*/ 	.byte	0x3f
	.zero		1


	//   ....[37]....
        /*07d0*/ 	.word	0x0000e320
        /*07d4*/ 	.word	0x00000016
        /*07d8*/ 	.word	0x00031c00
        /*07dc*/ 	.short	0x0107
        /*07de*/ 	.byte	0x3f
	.zero		1


	//   ....[38]....
        /*07e0*/ 	.word	0x0000e420
        /*07e4*/ 	.word	0x00000016
        /*07e8*/ 	.word	0x00031c00
        /*07ec*/ 	.short	0x0101
        /*07ee*/ 	.byte	0x3f
	.zero		1


	//   ....[39]....
        /*07f0*/ 	.word	0x0000e440
        /*07f4*/ 	.word	0x00000016
        /*07f8*/ 	.word	0x00031c20
        /*07fc*/ 	.short	0x010a
        /*07fe*/ 	.byte	0x3f
	.zero		1


	//   ....[40]....
        /*0800*/ 	.word	0x0000e760
        /*0804*/ 	.word	0x00000003
        /*0808*/ 	.word	0x00031c40
        /*080c*/ 	.short	0x010a
        /*080e*/ 	.byte	0x3f
	.zero		1


	//   ....[41]....
        /*0810*/ 	.word	0x0000ebe0
        /*0814*/ 	.word	0x00000003
        /*0818*/ 	.word	0x00000060
        /*081c*/ 	.short	0x010a
        /*081e*/ 	.byte	0x3f
	.zero		1


	//   ....[42]....
        /*0820*/ 	.word	0x0000f310
        /*0824*/ 	.word	0x00000003
        /*0828*/ 	.word	0x00031c40
        /*082c*/ 	.short	0x010a
        /*082e*/ 	.byte	0x3f
	.zero		1


	//   ....[43]....
        /*0830*/ 	.word	0x0000f790
        /*0834*/ 	.word	0x0000000c
        /*0838*/ 	.word	0x00000060
        /*083c*/ 	.short	0x010a
        /*083e*/ 	.byte	0x3f
	.zero		1


	//   ....[44]....
        /*0840*/ 	.word	0x0000fdf0
        /*0844*/ 	.word	0x00000002
        /*0848*/ 	.word	0x00031c40
        /*084c*/ 	.short	0x010a
        /*084e*/ 	.byte	0x3f
	.zero		1


	//   ....[45]....
        /*0850*/ 	.word	0x00010280
        /*0854*/ 	.word	0x00000008
        /*0858*/ 	.word	0x00000060
        /*085c*/ 	.short	0x010a
        /*085e*/ 	.byte	0x3f
	.zero		1


	//   ....[46]....
        /*0860*/ 	.word	0x000108a0
        /*0864*/ 	.word	0x00000003
        /*0868*/ 	.word	0x00031c60
        /*086c*/ 	.short	0x010a
        /*086e*/ 	.byte	0x3f
	.zero		1


	//   ....[47]....
        /*0870*/ 	.word	0x000117a0
        /*0874*/ 	.word	0x00000009
        /*0878*/ 	.word	0x00031c20
        /*087c*/ 	.short	0x010a
        /*087e*/ 	.byte	0x3f
	.zero		1


	//   ....[48]....
        /*0880*/ 	.word	0x00011940
        /*0884*/ 	.word	0x00000005
        /*0888*/ 	.word	0x00000000
        /*088c*/ 	.short	0x010a
        /*088e*/ 	.byte	0x3f
	.zero		1


	//   ....[49]....
        /*0890*/ 	.word	0x000119b0
        /*0894*/ 	.word	0x00000003
        /*0898*/ 	.word	0x00000000
        /*089c*/ 	.short	0x010a
        /*089e*/ 	.byte	0x3f
	.zero		1


	//   ....[50]....
        /*08a0*/ 	.word	0x00011a10
        /*08a4*/ 	.word	0x00000017
        /*08a8*/ 	.word	0x00000000
        /*08ac*/ 	.short	0x010a
        /*08ae*/ 	.byte	0x3f
	.zero		1


	//   ....[51]....
        /*08b0*/ 	.word	0x00011a40
        /*08b4*/ 	.word	0x00000007
        /*08b8*/ 	.word	0x00000000
        /*08bc*/ 	.short	0x010a
        /*08be*/ 	.byte	0x3f
	.zero		1


	//   ....[52]....
        /*08c0*/ 	.word	0x00011ab0
        /*08c4*/ 	.word	0x00000003
        /*08c8*/ 	.word	0x00031c00
        /*08cc*/ 	.short	0x010a
        /*08ce*/ 	.byte	0x3f
	.zero		1


	//   ....[53]....
        /*08d0*/ 	.word	0x00011b00
        /*08d4*/ 	.word	0x00000000
        /*08d8*/ 	.word	0x00031c30
        /*08dc*/ 	.short	0x010a
        /*08de*/ 	.byte	0x3f
	.zero		1


	//   ....[54]....
        /*08e0*/ 	.word	0x00011b60
        /*08e4*/ 	.word	0x00000009
        /*08e8*/ 	.word	0x00031c30
        /*08ec*/ 	.short	0x010a
        /*08ee*/ 	.byte	0x3f
	.zero		1


	//   ....[55]....
        /*08f0*/ 	.word	0x00011bc0
        /*08f4*/ 	.word	0x00000008
        /*08f8*/ 	.word	0x00031c50
        /*08fc*/ 	.short	0x010a
        /*08fe*/ 	.byte	0x3f
	.zero		1


	//   ....[56]....
        /*0900*/ 	.word	0x00011c20
        /*0904*/ 	.word	0x00000005
        /*0908*/ 	.word	0x00031c50
        /*090c*/ 	.short	0x010a
        /*090e*/ 	.byte	0x3f
	.zero		1


	//   ....[57]....
        /*0910*/ 	.word	0x00011dc0
        /*0914*/ 	.word	0x00000000
        /*0918*/ 	.word	0x00031c40
        /*091c*/ 	.short	0x010a
        /*091e*/ 	.byte	0x3f
	.zero		1


	//   ....[58]....
        /*0920*/ 	.word	0x00012650
        /*0924*/ 	.word	0x00000016
        /*0928*/ 	.word	0x00031c20
        /*092c*/ 	.short	0x010a
        /*092e*/ 	.byte	0x3f
	.zero		1


	//   ....[59]....
        /*0930*/ 	.word	0x000126a0
        /*0934*/ 	.word	0x00000003
        /*0938*/ 	.word	0x00031c40
        /*093c*/ 	.short	0x010a
        /*093e*/ 	.byte	0x3f
	.zero		1


	//   ....[60]....
        /*0940*/ 	.word	0x000126f0
        /*0944*/ 	.word	0x00000003
        /*0948*/ 	.word	0x00000060
        /*094c*/ 	.short	0x010a
        /*094e*/ 	.byte	0x3f
	.zero		1


	//   ....[61]....
        /*0950*/ 	.word	0x00012740
        /*0954*/ 	.word	0x00000003
        /*0958*/ 	.word	0x00031c40
        /*095c*/ 	.short	0x010a
        /*095e*/ 	.byte	0x3f
	.zero		1


	//   ....[62]....
        /*0960*/ 	.word	0x00012790
        /*0964*/ 	.word	0x0000000c
        /*0968*/ 	.word	0x00000060
        /*096c*/ 	.short	0x010a
        /*096e*/ 	.byte	0x3f
	.zero		1


	//   ....[63]....
        /*0970*/ 	.word	0x000127e0
        /*0974*/ 	.word	0x00000002
        /*0978*/ 	.word	0x00031c40
        /*097c*/ 	.short	0x010a
        /*097e*/ 	.byte	0x3f
	.zero		1


	//   ....[64]....
        /*0980*/ 	.word	0x00012830
        /*0984*/ 	.word	0x00000008
        /*0988*/ 	.word	0x00000060
        /*098c*/ 	.short	0x010a
        /*098e*/ 	.byte	0x3f
	.zero		1


	//   ....[65]....
        /*0990*/ 	.word	0x00012880
        /*0994*/ 	.word	0x00000003
        /*0998*/ 	.word	0x00031c60
        /*099c*/ 	.short	0x010a
        /*099e*/ 	.byte	0x3f
	.zero		1


	//   ....[66]....
        /*09a0*/ 	.word	0x00013200
        /*09a4*/ 	.word	0x00000009
        /*09a8*/ 	.word	0x00031c20
        /*09ac*/ 	.short	0x010a
        /*09ae*/ 	.byte	0x3f
	.zero		1


	//   ....[67]....
        /*09b0*/ 	.word	0x000133a0
        /*09b4*/ 	.word	0x00000005
        /*09b8*/ 	.word	0x00000000
        /*09bc*/ 	.short	0x010a
        /*09be*/ 	.byte	0x3f
	.zero		1


	//   ....[68]....
        /*09c0*/ 	.word	0x000133f0
        /*09c4*/ 	.word	0x00000003
        /*09c8*/ 	.word	0x00000000
        /*09cc*/ 	.short	0x010a
        /*09ce*/ 	.byte	0x3f
	.zero		1


	//   ....[69]....
        /*09d0*/ 	.word	0x00013440
        /*09d4*/ 	.word	0x00000017
        /*09d8*/ 	.word	0x00000000
        /*09dc*/ 	.short	0x010a
        /*09de*/ 	.byte	0x3f
	.zero		1


	//----- nvinfo : EIATTR_NUM_MBARRIERS
	.align		4
.L_123:
        /*09e0*/ 	.byte	0x03, 0x38
        /*09e2*/ 	.short	0x0016


	//----- nvinfo : EIATTR_EXIT_INSTR_OFFSETS
	.align		4
        /*09e4*/ 	.byte	0x04, 0x1c
        /*09e6*/ 	.short	(.L_125 - .L_124)


	//   ....[0]....
.L_124:
        /*09e8*/ 	.word	0x00000a70


	//   ....[1]....
        /*09ec*/ 	.word	0x0000bbe0


	//   ....[2]....
        /*09f0*/ 	.word	0x00011a90


	//----- nvinfo : EIATTR_MAX_THREADS
	.align		4
.L_125:
        /*09f4*/ 	.byte	0x04, 0x05
        /*09f6*/ 	.short	(.L_127 - .L_126)
.L_126:
        /*09f8*/ 	.word	0x00000200
        /*09fc*/ 	.word	0x00000001
        /*0a00*/ 	.word	0x00000001


	//----- nvinfo : EIATTR_CRS_STACK_SIZE
	.align		4
.L_127:
        /*0a04*/ 	.byte	0x04, 0x1e
        /*0a06*/ 	.short	(.L_129 - .L_128)
.L_128:
        /*0a08*/ 	.word	0x00000000


	//----- nvinfo : EIATTR_CBANK_PARAM_SIZE
	.align		4
.L_129:
        /*0a0c*/ 	.byte	0x03, 0x19
        /*0a0e*/ 	.short	0x0af0


	//----- nvinfo : EIATTR_PARAM_CBANK
	.align		4
        /*0a10*/ 	.byte	0x04, 0x0a
        /*0a12*/ 	.short	(.L_131 - .L_130)
	.align		4
.L_130:
        /*0a14*/ 	.word	index@(.nv.constant0._ZN7cutlass13device_kernelIN5flash11enable_sm90INS1_16FlashAttnFwdSm90INS1_25CollectiveMainloopFwdSm90ILi2EN4cute5tupleIJNS5_1CILi1EEES8_S8_EEENS6_IJNS7_ILi192EEENS7_ILi144EEENS7_ILi96EEEEEELi96ENS_10bfloat16_tEfNS_4arch4Sm90ELb0ELb0ELb1ELb1ELb0ELb0ELb0ELb0ELb1ELb1ELb0ELb0EEENS1_21CollectiveEpilogueFwdINS6_IJSA_SC_SB_EEES9_SE_SG_Li384ELb1ELb1ELb0ELb0EEENS1_36VarlenDynamicPersistentTileSchedulerILi192ELi144ELi384ELi128ELb0ELb1ELb1ELb0ELb1ELb1EEEEEEEEEvNT_6ParamsE)
        /*0a18*/ 	.short	0x0210
        /*0a1a*/ 	.short	0x0af0


	//----- nvinfo : EIATTR_SW_WAR
	.align		4
.L_131:
        /*0a1c*/ 	.byte	0x04, 0x36
        /*0a1e*/ 	.short	(.L_133 - .L_132)
.L_132:
        /*0a20*/ 	.word	0x00000008
.L_133:


//--------------------- .nv.info._ZN7cutlass13device_kernelIN5flash11enable_sm90INS1_16FlashAttnFwdSm90INS1_25CollectiveMainloopFwdSm90ILi2EN4cute5tupleIJNS5_1CILi1EEES8_S8_EEENS6_IJNS7_ILi192EEENS7_ILi144EEENS7_ILi96EEEEEELi96ENS_10bfloat16_tEfNS_4arch4Sm90ELb0ELb0ELb1ELb1ELb0ELb1ELb0ELb0ELb1ELb1ELb0ELb0EEENS1_21CollectiveEpilogueFwdINS6_IJSA_SC_SB_EEES9_SE_SG_Li384ELb1ELb1ELb0ELb0EEENS1_36VarlenDynamicPersistentTileSchedulerILi192ELi144ELi384ELi128ELb0ELb1ELb1ELb0ELb1ELb1EEEEEEEEEvNT_6ParamsE --------------------------
	.section	.nv.info._ZN7cutlass13device_kernelIN5flash11enable_sm90INS1_16FlashAttnFwdSm90INS1_25CollectiveMainloopFwdSm90ILi2EN4cute5tupleIJNS5_1CILi1EEES8_S8_EEENS6_IJNS7_ILi192EEENS7_ILi144EEENS7_ILi96EEEEEELi96ENS_10bfloat16_tEfNS_4arch4Sm90ELb0ELb0ELb1ELb1ELb0ELb1ELb0ELb0ELb1ELb1ELb0ELb0EEENS1_21CollectiveEpilogueFwdINS6_IJSA_SC_SB_EEES9_SE_SG_Li384ELb1ELb1ELb0ELb0EEENS1_36VarlenDynamicPersistentTileSchedulerILi192ELi144ELi384ELi128ELb0ELb1ELb1ELb0ELb1ELb1EEEEEEEEEvNT_6ParamsE,"",@"SHT_CUDA_INFO"
	.sectionflags	@""
	.align	4


	//----- nvinfo : EIATTR_CUDA_API_VERSION
	.align		4
        /*0000*/ 	.byte	0x04, 0x37
        /*0002*/ 	.short	(.L_135 - .L_134)
.L_134:
        /*0004*/ 	.word	0x00000082


	//----- nvinfo : EIATTR_KPARAM_INFO
	.align		4
.L_135:
        /*0008*/ 	.byte	0x04, 0x17
        /*000a*/ 	.short	(.L_137 - .L_136)
.L_136:
        /*000c*/ 	.word	0x00000000
        /*0010*/ 	.short	0x0000
        /*0012*/ 	.short	0x0070
        /*0014*/ 	.byte	0x00, 0xf0, 0x01, 0x2a


	//----- nvinfo : EIATTR_SPARSE_MMA_MASK
	.align		4
.L_137:
        /*0018*/ 	.byte	0x03, 0x50
        /*001a*/ 	.short	0x0000


	//----- nvinfo : EIATTR_MAXREG_COUNT
	.align		4
        /*001c*/ 	.byte	0x03, 0x1b
        /*001e*/ 	.short	0x0080


	//----- nvinfo : EIATTR_NUM_BARRIERS
	.align		4
        /*0020*/ 	.byte	0x02, 0x4c
        /*0022*/ 	.byte	0x10
	.zero		1


	//----- nvinfo : EIATTR_EXTERNS
	.align		4
        /*0024*/ 	.byte	0x04, 0x0f
        /*0026*/ 	.short	(.L_139 - .L_138)


	//   ....[0]....
	.align		4
.L_138:
        /*0028*/ 	.word	index@(__assertfail)


	//----- nvinfo : EIATTR_ANNOTATIONS
	.align		4
.L_139:
        /*002c*/ 	.byte	0x04, 0x55
        /*002e*/ 	.short	(.L_141 - .L_140)


	//   ....[0]....
.L_140:
        /* <DEDUP_REMOVED lines=115> */


	//----- nvinfo : EIATTR_MERCURY_ISA_VERSION
	.align		4
.L_141:
        /*0750*/ 	.byte	0x03, 0x5f
        /*0752*/ 	.short	0x0101


	//----- nvinfo : EIATTR_UNUSED_LOAD_BYTE_OFFSET
	.align		4
        /*0754*/ 	.byte	0x04, 0x44
        /*0756*/ 	.short	(.L_143 - .L_142)


	//   ....[0]....
.L_142:
        /*0758*/ 	.word	0x00000ad0
        /*075c*/ 	.word	0x0000fff0


	//   ....[1]....
        /*0760*/ 	.word	0x00015e00
        /*0764*/ 	.word	0x0000fff0


	//----- nvinfo : EIATTR_INT_WARP_WIDE_INSTR_OFFSETS
	.align		4
.L_143:
        /*0768*/ 	.byte	0x04, 0x31
        /*076a*/ 	.short	(.L_145 - .L_144)


	//   ....[0]....
.L_144:
        /*076c*/ 	.word	0x00000180


	//   ....[1]....
        /*0770*/ 	.word	0x00000220


	//   ....[2]....
        /*0774*/ 	.word	0x00000290


	//   ....[3]....
        /*0778*/ 	.word	0x0001a0b0


	//   ....[4]....
        /*077c*/ 	.word	0x0001a140


	//   ....[5]....
        /*0780*/ 	.word	0x0001dc80


	//   ....[6]....
        /*0784*/ 	.word	0x0001dd10


	//----- nvinfo : EIATTR_COOP_GROUP_MASK_REGIDS
	.align		4
.L_145:
        /*0788*/ 	.byte	0x04, 0x29
        /*078a*/ 	.short	(.L_147 - .L_146)


	//   ....[0]....
.L_146:
        /*078c*/ 	.word	0xffffffff


	//   ....[1]....
        /*0790*/ 	.word	0xffffffff


	//   ....[2]....
        /*0794*/ 	.word	0xffffffff


	//   ....[3]....
        /*0798*/ 	.word	0xffffffff


	//   ....[4]....
        /*079c*/ 	.word	0xffffffff


	//   ....[5]....
        /*07a0*/ 	.word	0xffffffff


	//   ....[6]....
        /*07a4*/ 	.word	0xffffffff


	//   ....[7]....
        /*07a8*/ 	.word	0xffffffff


	//   ....[8]....
        /*07ac*/ 	.word	0xffffffff


	//   ....[9]....
        /*07b0*/ 	.word	0xffffffff


	//   ....[10]....
        /*07b4*/ 	.word	0xffffffff


	//   ....[11]....
        /*07b8*/ 	.word	0xffffffff


	//   ....[12]....
        /*07bc*/ 	.word	0xffffffff


	//   ....[13]....
        /*07c0*/ 	.word	0xffffffff


	//   ....[14]....
        /*07c4*/ 	.word	0xffffffff


	//   ....[15]....
        /*07c8*/ 	.word	0xffffffff


	//   ....[16]....
        /*07cc*/ 	.word	0xffffffff


	//   ....[17]....
        /*07d0*/ 	.word	0xffffffff


	//   ....[18]....
        /*07d4*/ 	.word	0xffffffff


	//   ....[19]....
        /*07d8*/ 	.word	0xffffffff


	//   ....[20]....
        /*07dc*/ 	.word	0xffffffff


	//   ....[21]....
        /*07e0*/ 	.word	0xffffffff


	//   ....[22]....
        /*07e4*/ 	.word	0xffffffff


	//   ....[23]....
        /*07e8*/ 	.word	0xffffffff


	//   ....[24]....
        /*07ec*/ 	.word	0xffffffff


	//   ....[25]....
        /*07f0*/ 	.word	0xffffffff


	//   ....[26]....
        /*07f4*/ 	.word	0xffffffff


	//   ....[27]....
        /*07f8*/ 	.word	0xffffffff


	//   ....[28]....
        /*07fc*/ 	.word	0xffffffff


	//   ....[29]....
        /*0800*/ 	.word	0xffffffff


	//   ....[30]....
        /*0804*/ 	.word	0xffffffff


	//   ....[31]....
        /*0808*/ 	.word	0xffffffff


	//   ....[32]....
        /*080c*/ 	.word	0xffffffff


	//   ....[33]....
        /*0810*/ 	.word	0xffffffff


	//   ....[34]....
        /*0814*/ 	.word	0xffffffff


	//   ....[35]....
        /*0818*/ 	.word	0xffffffff


	//   ....[36]....
        /*081c*/ 	.word	0xffffffff


	//   ....[37]....
        /*0820*/ 	.word	0xffffffff


	//   ....[38]....
        /*0824*/ 	.word	0xffffffff


	//   ....[39]....
        /*0828*/ 	.word	0xffffffff


	//   ....[40]....
        /*082c*/ 	.word	0xffffffff


	//   ....[41]....
        /*0830*/ 	.word	0xffffffff


	//   ....[42]....
        /*0834*/ 	.word	0xffffffff


	//   ....[43]....
        /*0838*/ 	.word	0xffffffff


	//   ....[44]....
        /*083c*/ 	.word	0xffffffff


	//   ....[45]....
        /*0840*/ 	.word	0xffffffff


	//   ....[46]....
        /*0844*/ 	.word	0xffffffff


	//   ....[47]....
        /*0848*/ 	.word	0xffffffff


	//   ....[48]....
        /*084c*/ 	.word	0xffffffff


	//   ....[49]....
        /*0850*/ 	.word	0xffffffff


	//   ....[50]....
        /*0854*/ 	.word	0xffffffff


	//   ....[51]....
        /*0858*/ 	.word	0xffffffff


	//   ....[52]....
        /*085c*/ 	.word	0xffffffff


	//   ....[53]....
        /*0860*/ 	.word	0xffffffff


	//   ....[54]....
        /*0864*/ 	.word	0xffffffff


	//   ....[55]....
        /*0868*/ 	.word	0xffffffff


	//   ....[56]....
        /*086c*/ 	.word	0xffffffff


	//   ....[57]....
        /*0870*/ 	.word	0xffffffff


	//   ....[58]....
        /*0874*/ 	.word	0xffffffff


	//   ....[59]....
        /*0878*/ 	.word	0xffffffff


	//   ....[60]....
        /*087c*/ 	.word	0xffffffff


	//   ....[61]....
        /*0880*/ 	.word	0xffffffff


	//   ....[62]....
        /*0884*/ 	.word	0xffffffff


	//   ....[63]....
        /*0888*/ 	.word	0xffffffff


	//   ....[64]....
        /*088c*/ 	.word	0xffffffff


	//   ....[65]....
        /*0890*/ 	.word	0xffffffff


	//   ....[66]....
        /*0894*/ 	.word	0xffffffff


	//   ....[67]....
        /*0898*/ 	.word	0xffffffff


	//   ....[68]....
        /*089c*/ 	.word	0xffffffff


	//   ....[69]....
        /*08a0*/ 	.word	0xffffffff


	//   ....[70]....
        /*08a4*/ 	.word	0xffffffff


	//   ....[71]....
        /*08a8*/ 	.word	0xffffffff


	//   ....[72]....
        /*08ac*/ 	.word	0xffffffff


	//   ....[73]....
        /*08b0*/ 	.word	0xffffffff


	//   ....[74]....
        /*08b4*/ 	.word	0xffffffff


	//   ....[75]....
        /*08b8*/ 	.word	0xffffffff


	//   ....[76]....
        /*08bc*/ 	.word	0xffffffff


	//   ....[77]....
        /*08c0*/ 	.word	0xffffffff


	//   ....[78]....
        /*08c4*/ 	.word	0xffffffff


	//   ....[79]....
        /*08c8*/ 	.word	0xffffffff


	//   ....[80]....
        /*08cc*/ 	.word	0xffffffff


	//   ....[81]....
        /*08d0*/ 	.word	0xffffffff


	//   ....[82]....
        /*08d4*/ 	.word	0xffffffff


	//   ....[83]....
        /*08d8*/ 	.word	0xffffffff


	//   ....[84]....
        /*08dc*/ 	.word	0xffffffff


	//   ....[85]....
        /*08e0*/ 	.word	0xffffffff


	//   ....[86]....
        /*08e4*/ 	.word	0xffffffff


	//   ....[87]....
        /*08e8*/ 	.word	0xffffffff


	//   ....[88]....
        /*08ec*/ 	.word	0xffffffff


	//   ....[89]....
        /*08f0*/ 	.word	0xffffffff


	//   ....[90]....
        /*08f4*/ 	.word	0x0500000f


	//   ....[91]....
        /*08f8*/ 	.word	0x0500000f


	//   ....[92]....
        /*08fc*/ 	.word	0x0500000f


	//   ....[93]....
        /*0900*/ 	.word	0x0500000f


	//   ....[94]....
        /*0904*/ 	.word	0x0500000f


	//   ....[95]....
        /*0908*/ 	.word	0x0500000f


	//   ....[96]....
        /*090c*/ 	.word	0x0500000f


	//   ....[97]....
        /*0910*/ 	.word	0x0500000f


	//   ....[98]....
        /*0914*/ 	.word	0x0500000f


	//   ....[99]....
        /*0918*/ 	.word	0x0500000f


	//   ....[100]....
        /*091c*/ 	.word	0x0500000f


	//   ....[101]....
        /*0920*/ 	.word	0x0500000f


	//   ....[102]....
        /*0924*/ 	.word	0x0500000f


	//   ....[103]....
        /*0928*/ 	.word	0x0500000f


	//   ....[104]....
        /*092c*/ 	.word	0x0500000f


	//   ....[105]....
        /*0930*/ 	.word	0x0500000f


	//   ....[106]....
        /*0934*/ 	.word	0x0500000f


	//   ....[107]....
        /*0938*/ 	.word	0x0500000f


	//   ....[108]....
        /*093c*/ 	.word	0x0500000f


	//   ....[109]....
        /*0940*/ 	.word	0x0500000f


	//   ....[110]....
        /*0944*/ 	.word	0x0500000f


	//   ....[111]....
        /*0948*/ 	.word	0x0500000f


	//   ....[112]....
        /*094c*/ 	.word	0x0500000f


	//   ....[113]....
        /*0950*/ 	.word	0x0500000f


	//   ....[114]....
        /*0954*/ 	.word	0x0500000f


	//   ....[115]....
        /*0958*/ 	.word	0x0500000f


	//   ....[116]....
        /*095c*/ 	.word	0x0500000f


	//   ....[117]....
        /*0960*/ 	.word	0x0500000f


	//   ....[118]....
        /*0964*/ 	.word	0x0500000f


	//   ....[119]....
        /*0968*/ 	.word	0x0500000f


	//   ....[120]....
        /*096c*/ 	.word	0x0500000f


	//   ....[121]....
        /*0970*/ 	.word	0x0500000f


	//   ....[122]....
        /*0974*/ 	.word	0x0500000f


	//   ....[123]....
        /*0978*/ 	.word	0x0500000f


	//   ....[124]....
        /*097c*/ 	.word	0x0500000f


	//   ....[125]....
        /*0980*/ 	.word	0x0500000f


	//   ....[126]....
        /*0984*/ 	.word	0x0500000f


	//   ....[127]....
        /*0988*/ 	.word	0x0500000f


	//   ....[128]....
        /*098c*/ 	.word	0x0500000f


	//   ....[129]....
        /*0990*/ 	.word	0x0500000f


	//   ....[130]....
        /*0994*/ 	.word	0x0500000f


	//   ....[131]....
        /*0998*/ 	.word	0x0500000f


	//   ....[132]....
        /*099c*/ 	.word	0x0500000f


	//   ....[133]....
        /*09a0*/ 	.word	0x0500000f


	//   ....[134]....
        /*09a4*/ 	.word	0x0500000f


	//----- nvinfo : EIATTR_COOP_GROUP_INSTR_OFFSETS
	.align		4
.L_147:
        /*09a8*/ 	.byte	0x04, 0x28
        /*09aa*/ 	.short	(.L_149 - .L_148)


	//   ....[0]....
.L_148:
        /*09ac*/ 	.word	0x00000060


	//   ....[1]....
        /*09b0*/ 	.word	0x00000190


	//   ....[2]....
        /*09b4*/ 	.word	0x00000240


	//   ....[3]....
        /*09b8*/ 	.word	0x00000400


	//   ....[4]....
        /*09bc*/ 	.word	0x00000560


	//   ....[5]....
        /*09c0*/ 	.word	0x00000680


	//   ....[6]....
        /*09c4*/ 	.word	0x000007e0


	//   ....[7]....
        /*09c8*/ 	.word	0x000070c0


	//   ....[8]....
        /*09cc*/ 	.word	0x00007690


	//   ....[9]....
        /*09d0*/ 	.word	0x000076a0


	//   ....[10]....
        /*09d4*/ 	.word	0x000076b0


	//   ....[11]....
        /*09d8*/ 	.word	0x000076c0


	//   ....[12]....
        /*09dc*/ 	.word	0x00009430


	//   ....[13]....
        /*09e0*/ 	.word	0x00009440


	//   ....[14]....
        /*09e4*/ 	.word	0x00009450


	//   ....[15]....
        /*09e8*/ 	.word	0x00009460


	//   ....[16]....
        /*09ec*/ 	.word	0x0000e300


	//   ....[17]....
        /*09f0*/ 	.word	0x0000e320


	//   ....[18]....
        /*09f4*/ 	.word	0x0000e780


	//   ....[19]....
        /*09f8*/ 	.word	0x0000e7c0


	//   ....[20]....
        /*09fc*/ 	.word	0x0000faf0


	//   ....[21]....
        /*0a00*/ 	.word	0x00012c70


	//   ....[22]....
        /*0a04*/ 	.word	0x00012cd0


	//   ....[23]....
        /*0a08*/ 	.word	0x000136b0


	//   ....[24]....
        /*0a0c*/ 	.word	0x000136d0


	//   ....[25]....
        /*0a10*/ 	.word	0x00014fd0


	//   ....[26]....
        /*0a14*/ 	.word	0x00015450


	//   ....[27]....
        /*0a18*/ 	.word	0x00015750


	//   ....[28]....
        /*0a1c*/ 	.word	0x00015780


	//   ....[29]....
        /*0a20*/ 	.word	0x000157d0


	//   ....[30]....
        /*0a24*/ 	.word	0x00016800


	//   ....[31]....
        /*0a28*/ 	.word	0x00016830


	//   ....[32]....
        /*0a2c*/ 	.word	0x00016880


	//   ....[33]....
        /*0a30*/ 	.word	0x000168a0


	//   ....[34]....
        /*0a34*/ 	.word	0x00016d40


	//   ....[35]....
        /*0a38*/ 	.word	0x00016d60


	//   ....[36]....
        /*0a3c*/ 	.word	0x00016e60


	//   ....[37]....
        /*0a40*/ 	.word	0x00016e80


	//   ....[38]....
        /*0a44*/ 	.word	0x000176d0


	//   ....[39]....
        /*0a48*/ 	.word	0x000176e0


	//   ....[40]....
        /*0a4c*/ 	.word	0x00017840


	//   ....[41]....
        /*0a50*/ 	.word	0x00017850


	//   ....[42]....
        /*0a54*/ 	.word	0x000179f0


	//   ....[43]....
        /*0a58*/ 	.word	0x00017be0


	//   ....[44]....
        /*0a5c*/ 	.word	0x00017c10


	//   ....[45]....
        /*0a60*/ 	.word	0x00017c40


	//   ....[46]....
        /*0a64*/ 	.word	0x00017c70


	//   ....[47]....
        /*0a68*/ 	.word	0x00017ca0


	//   ....[48]....
        /*0a6c*/ 	.word	0x00017cd0


	//   ....[49]....
        /*0a70*/ 	.word	0x00017e40


	//   ....[50]....
        /*0a74*/ 	.word	0x00017e70


	//   ....[51]....
        /*0a78*/ 	.word	0x00017ea0


	//   ....[52]....
        /*0a7c*/ 	.word	0x00017ed0


	//   ....[53]....
        /*0a80*/ 	.word	0x00017f00


	//   ....[54]....
        /*0a84*/ 	.word	0x00017f30


	//   ....[55]....
        /*0a88*/ 	.word	0x00017fc0


	//   ....[56]....
        /*0a8c*/ 	.word	0x00017ff0


	//   ....[57]....
        /*0a90*/ 	.word	0x00018070


	//   ....[58]....
        /*0a94*/ 	.word	0x00018bf0


	//   ....[59]....
        /*0a98*/ 	.word	0x0001a670


	//   ....[60]....
        /*0a9c*/ 	.word	0x0001b3a0


	//   ....[61]....
        /*0aa0*/ 	.word	0x0001b3c0


	//   ....[62]....
        /*0aa4*/ 	.word	0x0001b480


	//   ....[63]....
        /*0aa8*/ 	.word	0x0001b4a0


	//   ....[64]....
        /*0aac*/ 	.word	0x0001b540


	//   ....[65]....
        /*0ab0*/ 	.word	0x0001b560


	//   ....[66]....
        /*0ab4*/ 	.word	0x0001b570


	//   ....[67]....
        /*0ab8*/ 	.word	0x0001b600


	//   ....[68]....
        /*0abc*/ 	.word	0x0001b620


	//   ....[69]....
        /*0ac0*/ 	.word	0x0001b690


	//   ....[70]....
        /*0ac4*/ 	.word	0x0001b6d0


	//   ....[71]....
        /*0ac8*/ 	.word	0x0001b740


	//   ....[72]....
        /*0acc*/ 	.word	0x0001e3b0


	//   ....[73]....
        /*0ad0*/ 	.word	0x0001e3e0


	//   ....[74]....
        /*0ad4*/ 	.word	0x0001e420


	//   ....[75]....
        /*0ad8*/ 	.word	0x0001e450


	//   ....[76]....
        /*0adc*/ 	.word	0x0001e480


	//   ....[77]....
        /*0ae0*/ 	.word	0x0001e4b0


	//   ....[78]....
        /*0ae4*/ 	.word	0x0001e4e0


	//   ....[79]....
        /*0ae8*/ 	.word	0x0001e510


	//   ....[80]....
        /*0aec*/ 	.word	0x0001e690


	//   ....[81]....
        /*0af0*/ 	.word	0x0001e6c0


	//   ....[82]....
        /*0af4*/ 	.word	0x0001e6f0


	//   ....[83]....
        /*0af8*/ 	.word	0x0001e720


	//   ....[84]....
        /*0afc*/ 	.word	0x0001e750


	//   ....[85]....
        /*0b00*/ 	.word	0x0001e780


	//   ....[86]....
        /*0b04*/ 	.word	0x0001e840


	//   ....[87]....
        /*0b08*/ 	.word	0x0001e860


	//   ....[88]....
        /*0b0c*/ 	.word	0x0001e8d0


	//   ....[89]....
        /*0b10*/ 	.word	0x0001ed40


	//   ....[90]....
        /*0b14*/ 	.word	0x0001f1a0


	//   ....[91]....
        /*0b18*/ 	.word	0x0001f250


	//   ....[92]....
        /*0b1c*/ 	.word	0x0001f2e0


	//   ....[93]....
        /*0b20*/ 	.word	0x0001f330


	//   ....[94]....
        /*0b24*/ 	.word	0x0001f380


	//   ....[95]....
        /*0b28*/ 	.word	0x0001f460


	//   ....[96]....
        /*0b2c*/ 	.word	0x0001f4f0


	//   ....[97]....
        /*0b30*/ 	.word	0x0001f550


	//   ....[98]....
        /*0b34*/ 	.word	0x0001f5b0


	//   ....[99]....
        /*0b38*/ 	.word	0x0001f7c0


	//   ....[100]....
        /*0b3c*/ 	.word	0x0001f810


	//   ....[101]....
        /*0b40*/ 	.word	0x0001f8a0


	//   ....[102]....
        /*0b44*/ 	.word	0x0001f930


	//   ....[103]....
        /*0b48*/ 	.word	0x0001f9f0


	//   ....[104]....
        /*0b4c*/ 	.word	0x0001fcd0


	//   ....[105]....
        /*0b50*/ 	.word	0x0001fe80


	//   ....[106]....
        /*0b54*/ 	.word	0x0001fed0


	//   ....[107]....
        /*0b58*/ 	.word	0x0001ff30


	//   ....[108]....
        /*0b5c*/ 	.word	0x00020040


	//   ....[109]....
        /*0b60*/ 	.word	0x000200a0


	//   ....[110]....
        /*0b64*/ 	.word	0x000201c0


	//   ....[111]....
        /*0b68*/ 	.word	0x00020220


	//   ....[112]....
        /*0b6c*/ 	.word	0x000202c0


	//   ....[113]....
        /*0b70*/ 	.word	0x00020390


	//   ....[114]....
        /*0b74*/ 	.word	0x00020410


	//   ....[115]....
        /*0b78*/ 	.word	0x000204d0


	//   ....[116]....
        /*0b7c*/ 	.word	0x00020550


	//   ....[117]....
        /*0b80*/ 	.word	0x00020900


	//   ....[118]....
        /*0b84*/ 	.word	0x000209a0


	//   ....[119]....
        /*0b88*/ 	.word	0x00020ac0


	//   ....[120]....
        /*0b8c*/ 	.word	0x00020b30


	//   ....[121]....
        /*0b90*/ 	.word	0x00020ba0


	//   ....[122]....
        /*0b94*/ 	.word	0x00020c10


	//   ....[123]....
        /*0b98*/ 	.word	0x00020c80


	//   ....[124]....
        /*0b9c*/ 	.word	0x00020d00


	//   ....[125]....
        /*0ba0*/ 	.word	0x00020d90


	//   ....[126]....
        /*0ba4*/ 	.word	0x00020e20


	//   ....[127]....
        /*0ba8*/ 	.word	0x00020e90


	//   ....[128]....
        /*0bac*/ 	.word	0x00020f00


	//   ....[129]....
        /*0bb0*/ 	.word	0x00020f70


	//   ....[130]....
        /*0bb4*/ 	.word	0x00020ff0


	//   ....[131]....
        /*0bb8*/ 	.word	0x00021060


	//   ....[132]....
        /*0bbc*/ 	.word	0x00021100


	//   ....[133]....
        /*0bc0*/ 	.word	0x00021190


	//   ....[134]....
        /*0bc4*/ 	.word	0x000212b0


	//----- nvinfo : EIATTR_REG_RECONFIG
	.align		4
.L_149:
        /*0bc8*/ 	.byte	0x01, 0x54
	.zero		2


	//----- nvinfo : EIATTR_SYSCALL_OFFSETS
	.align		4
        /*0bcc*/ 	.byte	0x04, 0x46
        /*0bce*/ 	.short	(.L_151 - .L_150)


	//   ....[0]....
.L_150:
        /*0bd0*/ 	.word	0x00001bc0


	//   ....[1]....
        /*0bd4*/ 	.word	0x00001d10


	//   ....[2]....
        /*0bd8*/ 	.word	0x00007290


	//   ....[3]....
        /*0bdc*/ 	.word	0x00007610


	//   ....[4]....
        /*0be0*/ 	.word	0x0001a2a0


	//   ....[5]....
        /*0be4*/ 	.word	0x0001a3f0


	//   ....[6]....
        /*0be8*/ 	.word	0x0001a4f0


	//   ....[7]....
        /*0bec*/ 	.word	0x0001ae20


	//----- nvinfo : EIATTR_MBARRIER_INSTR_OFFSETS
	.align		4
.L_151:
        /*0bf0*/ 	.byte	0x04, 0x39
        /*0bf2*/ 	.short	(.L_153 - .L_152)


	//   ....[0]....
.L_152:
        /*0bf4*/ 	.word	0x000002b0
        /*0bf8*/ 	.word	0x000000ff
        /*0bfc*/ 	.word	0x00031c00
        /*0c00*/ 	.short	0x0100
        /*0c02*/ 	.byte	0x08
	.zero		1


	//   ....[1]....
        /*0c04*/ 	.word	0x000002c0
        /*0c08*/ 	.word	0x000000ff
        /*0c0c*/ 	.word	0x00031c20
        /*0c10*/ 	.short	0x0100
        /*0c12*/ 	.byte	0x08
	.zero		1


	//   ....[2]....
        /*0c14*/ 	.word	0x000003b0
        /*0c18*/ 	.word	0x000000ff
        /*0c1c*/ 	.word	0x00031c30
        /*0c20*/ 	.short	0x0100
        /*0c22*/ 	.byte	0x08
	.zero		1


	//   ....[3]....
        /*0c24*/ 	.word	0x000003c0
        /*0c28*/ 	.word	0x000000ff
        /*0c2c*/ 	.word	0x00031c40
        /*0c30*/ 	.short	0x0100
        /*0c32*/ 	.byte	0x08
	.zero		1


	//   ....[4]....
        /*0c34*/ 	.word	0x000003d0
        /*0c38*/ 	.word	0x000000ff
        /*0c3c*/ 	.word	0x00031c38
        /*0c40*/ 	.short	0x0100
        /*0c42*/ 	.byte	0x08
	.zero		1


	//   ....[5]....
        /*0c44*/ 	.word	0x000003e0
        /*0c48*/ 	.word	0x000000ff
        /*0c4c*/ 	.word	0x00031c48
        /*0c50*/ 	.short	0x0100
        /*0c52*/ 	.byte	0x08
	.zero		1


	//   ....[6]....
        /*0c54*/ 	.word	0x00000510
        /*0c58*/ 	.word	0x000000ff
        /*0c5c*/ 	.word	0x00031c50
        /*0c60*/ 	.short	0x0100
        /*0c62*/ 	.byte	0x08
	.zero		1


	//   ....[7]....
        /*0c64*/ 	.word	0x00000520
        /*0c68*/ 	.word	0x000000ff
        /*0c6c*/ 	.word	0x00031c60
        /*0c70*/ 	.short	0x0100
        /*0c72*/ 	.byte	0x08
	.zero		1


	//   ....[8]....
        /*0c74*/ 	.word	0x00000530
        /*0c78*/ 	.word	0x000000ff
        /*0c7c*/ 	.word	0x00031c58
        /*0c80*/ 	.short	0x0100
        /*0c82*/ 	.byte	0x08
	.zero		1


	//   ....[9]....
        /*0c84*/ 	.word	0x00000540
        /*0c88*/ 	.word	0x000000ff
        /*0c8c*/ 	.word	0x00031c68
        /*0c90*/ 	.short	0x0100
        /*0c92*/ 	.byte	0x08
	.zero		1


	//   ....[10]....
        /*0c94*/ 	.word	0x00000630
        /*0c98*/ 	.word	0x000000ff
        /*0c9c*/ 	.word	0x00031c70
        /*0ca0*/ 	.short	0x0100
        /*0ca2*/ 	.byte	0x06
	.zero		1


	//   ....[11]....
        /*0ca4*/ 	.word	0x00000640
        /*0ca8*/ 	.word	0x000000ff
        /*0cac*/ 	.word	0x00031c80
        /*0cb0*/ 	.short	0x0100
        /*0cb2*/ 	.byte	0x06
	.zero		1


	//   ....[12]....
        /*0cb4*/ 	.word	0x00000650
        /*0cb8*/ 	.word	0x000000ff
        /*0cbc*/ 	.word	0x00031c78
        /*0cc0*/ 	.short	0x0100
        /*0cc2*/ 	.byte	0x06
	.zero		1


	//   ....[13]....
        /*0cc4*/ 	.word	0x00000660
        /*0cc8*/ 	.word	0x000000ff
        /*0ccc*/ 	.word	0x00031c88
        /*0cd0*/ 	.short	0x0100
        /*0cd2*/ 	.byte	0x06
	.zero		1


	//   ....[14]....
        /*0cd4*/ 	.word	0x00000790
        /*0cd8*/ 	.word	0x000000ff
        /*0cdc*/ 	.word	0x00031c90
        /*0ce0*/ 	.short	0x0100
        /*0ce2*/ 	.byte	0x08
	.zero		1


	//   ....[15]....
        /*0ce4*/ 	.word	0x000007a0
        /*0ce8*/ 	.word	0x000000ff
        /*0cec*/ 	.word	0x00031ca0
        /*0cf0*/ 	.short	0x0100
        /*0cf2*/ 	.byte	0x08
	.zero		1


	//   ....[16]....
        /*0cf4*/ 	.word	0x000007b0
        /*0cf8*/ 	.word	0x000000ff
        /*0cfc*/ 	.word	0x00031c98
        /*0d00*/ 	.short	0x0100
        /*0d02*/ 	.byte	0x08
	.zero		1


	//   ....[17]....
        /*0d04*/ 	.word	0x000007c0
        /*0d08*/ 	.word	0x000000ff
        /*0d0c*/ 	.word	0x00031ca8
        /*0d10*/ 	.short	0x0100
        /*0d12*/ 	.byte	0x08
	.zero		1


	//   ....[18]....
        /*0d14*/ 	.word	0x000008f0
        /*0d18*/ 	.word	0x000000ff
        /*0d1c*/ 	.word	0x00031cb0
        /*0d20*/ 	.short	0x0100
        /*0d22*/ 	.byte	0x08
	.zero		1


	//   ....[19]....
        /*0d24*/ 	.word	0x00000900
        /*0d28*/ 	.word	0x000000ff
        /*0d2c*/ 	.word	0x00031cc0
        /*0d30*/ 	.short	0x0100
        /*0d32*/ 	.byte	0x08
	.zero		1


	//   ....[20]....
        /*0d34*/ 	.word	0x00000910
        /*0d38*/ 	.word	0x000000ff
        /*0d3c*/ 	.word	0x00031cb8
        /*0d40*/ 	.short	0x0100
        /*0d42*/ 	.byte	0x08
	.zero		1


	//   ....[21]....
        /*0d44*/ 	.word	0x00000920
        /*0d48*/ 	.word	0x000000ff
        /*0d4c*/ 	.word	0x00031cc8
        /*0d50*/ 	.short	0x0100
        /*0d52*/ 	.byte	0x08
	.zero		1


	//   ....[22]....
        /*0d54*/ 	.word	0x000031e0
        /*0d58*/ 	.word	0x00000015
        /*0d5c*/ 	.word	0x00031c90
        /*0d60*/ 	.short	0x010a
        /*0d62*/ 	.byte	0x3f
	.zero		1


	//   ....[23]....
        /*0d64*/ 	.word	0x00004cb0
        /*0d68*/ 	.word	0x00000015
        /*0d6c*/ 	.word	0x00031c90
        /*0d70*/ 	.short	0x010a
        /*0d72*/ 	.byte	0x3f
	.zero		1


	//   ....[24]....
        /*0d74*/ 	.word	0x000067a0
        /*0d78*/ 	.word	0x00000015
        /*0d7c*/ 	.word	0x00031c90
        /*0d80*/ 	.short	0x010a
        /*0d82*/ 	.byte	0x3f
	.zero		1


	//   ....[25]....
        /*0d84*/ 	.word	0x00006a10
        /*0d88*/ 	.word	0x00000024
        /*0d8c*/ 	.word	0x00000000
        /*0d90*/ 	.short	0x0101
        /*0d92*/ 	.byte	0x3f
	.zero		1


	//   ....[26]....
        /*0d94*/ 	.word	0x00006a50
        /*0d98*/ 	.word	0x00000015
        /*0d9c*/ 	.word	0x00031cb0
        /*0da0*/ 	.short	0x010a
        /*0da2*/ 	.byte	0x3f
	.zero		1


	//   ....[27]....
        /*0da4*/ 	.word	0x00006d90
        /*0da8*/ 	.word	0x00000015
        /*0dac*/ 	.word	0x00000000
        /*0db0*/ 	.short	0x0101
        /*0db2*/ 	.byte	0x3f
	.zero		1


	//   ....[28]....
        /*0db4*/ 	.word	0x00007330
        /*0db8*/ 	.word	0x00000010
        /*0dbc*/ 	.word	0x00031c00
        /*0dc0*/ 	.short	0x010a
        /*0dc2*/ 	.byte	0x3f
	.zero		1


	//   ....[29]....
        /*0dc4*/ 	.word	0x00007380
        /*0dc8*/ 	.word	0x00000010
        /*0dcc*/ 	.word	0x00031c00
        /*0dd0*/ 	.short	0x010a
        /*0dd2*/ 	.byte	0x3f
	.zero		1


	//   ....[30]....
        /*0dd4*/ 	.word	0x00007e00
        /*0dd8*/ 	.word	0x00000010
        /*0ddc*/ 	.word	0x00031c00
        /*0de0*/ 	.short	0x010a
        /*0de2*/ 	.byte	0x3f
	.zero		1


	//   ....[31]....
        /*0de4*/ 	.word	0x00009910
        /*0de8*/ 	.word	0x00000010
        /*0dec*/ 	.word	0x00031c00
        /*0df0*/ 	.short	0x010a
        /*0df2*/ 	.byte	0x3f
	.zero		1


	//   ....[32]....
        /*0df4*/ 	.word	0x0000b180
        /*0df8*/ 	.word	0x00000000
        /*0dfc*/ 	.word	0x00031c30
        /*0e00*/ 	.short	0x010a
        /*0e02*/ 	.byte	0x3f
	.zero		1


	//   ....[33]....
        /*0e04*/ 	.word	0x0000b250
        /*0e08*/ 	.word	0x00000000
        /*0e0c*/ 	.word	0x00031c30
        /*0e10*/ 	.short	0x010a
        /*0e12*/ 	.byte	0x3f
	.zero		1


	//   ....[34]....
        /*0e14*/ 	.word	0x0000ecc0
        /*0e18*/ 	.word	0x00000000
        /*0e1c*/ 	.word	0x00000000
        /*0e20*/ 	.short	0x0101
        /*0e22*/ 	.byte	0x3f
	.zero		1


	//   ....[35]....
        /*0e24*/ 	.word	0x0000fdd0
        /*0e28*/ 	.word	0x0000000e
        /*0e2c*/ 	.word	0x00031c30
        /*0e30*/ 	.short	0x010a
        /*0e32*/ 	.byte	0x3f
	.zero		1


	//   ....[36]....
        /*0e34*/ 	.word	0x0000fe20
        /*0e38*/ 	.word	0x0000000e
        /*0e3c*/ 	.word	0x00031c30
        /*0e40*/ 	.short	0x010a
        /*0e42*/ 	.byte	0x3f
	.zero		1


	//   ....[37]....
        /*0e44*/ 	.word	0x000123c0
        /*0e48*/ 	.word	0x0000000f
        /*0e4c*/ 	.word	0x00031c50
        /*0e50*/ 	.short	0x010a
        /*0e52*/ 	.byte	0x3f
	.zero		1


	//   ....[38]....
        /*0e54*/ 	.word	0x00012400
        /*0e58*/ 	.word	0x0000000f
        /*0e5c*/ 	.word	0x00031c50
        /*0e60*/ 	.short	0x010a
        /*0e62*/ 	.byte	0x3f
	.zero		1


	//   ....[39]....
        /*0e64*/ 	.word	0x00014090
        /*0e68*/ 	.word	0x0000006f
        /*0e6c*/ 	.word	0x00000000
        /*0e70*/ 	.short	0x0101
        /*0e72*/ 	.byte	0x3f
	.zero		1


	//   ....[40]....
        /*0e74*/ 	.word	0x000140a0
        /*0e78*/ 	.word	0x0000006c
        /*0e7c*/ 	.word	0x00000000
        /*0e80*/ 	.short	0x0101
        /*0e82*/ 	.byte	0x3f
	.zero		1


	//   ....[41]....
        /*0e84*/ 	.word	0x00015060
        /*0e88*/ 	.word	0x00000009
        /*0e8c*/ 	.word	0x00031c50
        /*0e90*/ 	.short	0x010a
        /*0e92*/ 	.byte	0x3f
	.zero		1


	//   ....[42]....
        /*0e94*/ 	.word	0x00015110
        /*0e98*/ 	.word	0x00000009
        /*0e9c*/ 	.word	0x00031c50
        /*0ea0*/ 	.short	0x010a
        /*0ea2*/ 	.byte	0x3f
	.zero		1


	//   ....[43]....
        /*0ea4*/ 	.word	0x00015ab0
        /*0ea8*/ 	.word	0x00000009
        /*0eac*/ 	.word	0x00000000
        /*0eb0*/ 	.short	0x0101
        /*0eb2*/ 	.byte	0x3f
	.zero		1


	//   ....[44]....
        /*0eb4*/ 	.word	0x00016d50
        /*0eb8*/ 	.word	0x00000000
        /*0ebc*/ 	.word	0x00000000
        /*0ec0*/ 	.short	0x0101
        /*0ec2*/ 	.byte	0x3f
	.zero		1


	//   ....[45]....
        /*0ec4*/ 	.word	0x00018cd0
        /*0ec8*/ 	.word	0x00000016
        /*0ecc*/ 	.word	0x00031c20
        /*0ed0*/ 	.short	0x010a
        /*0ed2*/ 	.byte	0x3f
	.zero		1


	//   ....[46]....
        /*0ed4*/ 	.word	0x00018d90
        /*0ed8*/ 	.word	0x00000008
        /*0edc*/ 	.word	0x00031ca0
        /*0ee0*/ 	.short	0x010a
        /*0ee2*/ 	.byte	0x3f
	.zero		1


	//   ....[47]....
        /*0ee4*/ 	.word	0x000191c0
        /*0ee8*/ 	.word	0x00000008
        /*0eec*/ 	.word	0x00031cc0
        /*0ef0*/ 	.short	0x010a
        /*0ef2*/ 	.byte	0x3f
	.zero		1


	//   ....[48]....
        /*0ef4*/ 	.word	0x00019720
        /*0ef8*/ 	.word	0x00000008
        /*0efc*/ 	.word	0x00031ca0
        /*0f00*/ 	.short	0x010a
        /*0f02*/ 	.byte	0x3f
	.zero		1


	//   ....[49]....
        /*0f04*/ 	.word	0x00019b40
        /*0f08*/ 	.word	0x00000008
        /*0f0c*/ 	.word	0x00031cc0
        /*0f10*/ 	.short	0x010a
        /*0f12*/ 	.byte	0x3f
	.zero		1


	//   ....[50]....
        /*0f14*/ 	.word	0x0001a8b0
        /*0f18*/ 	.word	0x00000000
        /*0f1c*/ 	.word	0x00031c40
        /*0f20*/ 	.short	0x010a
        /*0f22*/ 	.byte	0x3f
	.zero		1


	//   ....[51]....
        /*0f24*/ 	.word	0x0001b810
        /*0f28*/ 	.word	0x00000016
        /*0f2c*/ 	.word	0x00031c00
        /*0f30*/ 	.short	0x0107
        /*0f32*/ 	.byte	0x3f
	.zero		1


	//   ....[52]....
        /*0f34*/ 	.word	0x0001b900
        /*0f38*/ 	.word	0x00000016
        /*0f3c*/ 	.word	0x00031c00
        /*0f40*/ 	.short	0x0101
        /*0f42*/ 	.byte	0x3f
	.zero		1


	//   ....[53]....
        /*0f44*/ 	.word	0x0001b920
        /*0f48*/ 	.word	0x00000016
        /*0f4c*/ 	.word	0x00031c20
        /*0f50*/ 	.short	0x010a
        /*0f52*/ 	.byte	0x3f
	.zero		1


	//   ....[54]....
        /*0f54*/ 	.word	0x0001bc60
        /*0f58*/ 	.word	0x00000003
        /*0f5c*/ 	.word	0x00031c40
        /*0f60*/ 	.short	0x010a
        /*0f62*/ 	.byte	0x3f
	.zero		1


	//   ....[55]....
        /*0f64*/ 	.word	0x0001c0e0
        /*0f68*/ 	.word	0x00000003
        /*0f6c*/ 	.word	0x00000060
        /*0f70*/ 	.short	0x010a
        /*0f72*/ 	.byte	0x3f
	.zero		1


	//   ....[56]....
        /*0f74*/ 	.word	0x0001c820
        /*0f78*/ 	.word	0x00000003
        /*0f7c*/ 	.word	0x00031c40
        /*0f80*/ 	.short	0x010a
        /*0f82*/ 	.byte	0x3f
	.zero		1


	//   ....[57]....
        /*0f84*/ 	.word	0x0001cca0
        /*0f88*/ 	.word	0x0000000c
        /*0f8c*/ 	.word	0x00000060
        /*0f90*/ 	.short	0x010a
        /*0f92*/ 	.byte	0x3f
	.zero		1


	//   ....[58]....
        /*0f94*/ 	.word	0x0001d310
        /*0f98*/ 	.word	0x00000002
        /*0f9c*/ 	.word	0x00031c40
        /*0fa0*/ 	.short	0x010a
        /*0fa2*/ 	.byte	0x3f
	.zero		1


	//   ....[59]....
        /*0fa4*/ 	.word	0x0001d7a0
        /*0fa8*/ 	.word	0x00000007
        /*0fac*/ 	.word	0x00000060
        /*0fb0*/ 	.short	0x010a
        /*0fb2*/ 	.byte	0x3f
	.zero		1


	//   ....[60]....
        /*0fb4*/ 	.word	0x0001ddc0
        /*0fb8*/ 	.word	0x00000003
        /*0fbc*/ 	.word	0x00031c60
        /*0fc0*/ 	.short	0x010a
        /*0fc2*/ 	.byte	0x3f
	.zero		1


	//   ....[61]....
        /*0fc4*/ 	.word	0x0001ecc0
        /*0fc8*/ 	.word	0x00000009
        /*0fcc*/ 	.word	0x00031c20
        /*0fd0*/ 	.short	0x010a
        /*0fd2*/ 	.byte	0x3f
	.zero		1


	//   ....[62]....
        /*0fd4*/ 	.word	0x0001ee50
        /*0fd8*/ 	.word	0x00000005
        /*0fdc*/ 	.word	0x00000000
        /*0fe0*/ 	.short	0x010a
        /*0fe2*/ 	.byte	0x3f
	.zero		1


	//   ....[63]....
        /*0fe4*/ 	.word	0x0001eec0
        /*0fe8*/ 	.word	0x00000003
        /*0fec*/ 	.word	0x00000000
        /*0ff0*/ 	.short	0x010a
        /*0ff2*/ 	.byte	0x3f
	.zero		1


	//   ....[64]....
        /*0ff4*/ 	.word	0x0001ef20
        /*0ff8*/ 	.word	0x00000017
        /*0ffc*/ 	.word	0x00000000
        /*1000*/ 	.short	0x010a
        /*1002*/ 	.byte	0x3f
	.zero		1


	//   ....[65]....
        /*1004*/ 	.word	0x0001ef50
        /*1008*/ 	.word	0x00000007
        /*100c*/ 	.word	0x00000000
        /*1010*/ 	.short	0x010a
        /*1012*/ 	.byte	0x3f
	.zero		1


	//   ....[66]....
        /*1014*/ 	.word	0x0001efb0
        /*1018*/ 	.word	0x00000015
        /*101c*/ 	.word	0x00031c90
        /*1020*/ 	.short	0x010a
        /*1022*/ 	.byte	0x3f
	.zero		1


	//   ....[67]....
        /*1024*/ 	.word	0x0001f000
        /*1028*/ 	.word	0x00000015
        /*102c*/ 	.word	0x00031c90
        /*1030*/ 	.short	0x010a
        /*1032*/ 	.byte	0x3f
	.zero		1


	//   ....[68]....
        /*1034*/ 	.word	0x0001f050
        /*1038*/ 	.word	0x00000015
        /*103c*/ 	.word	0x00031c90
        /*1040*/ 	.short	0x010a
        /*1042*/ 	.byte	0x3f
	.zero		1


	//   ....[69]....
        /*1044*/ 	.word	0x0001f0a0
        /*1048*/ 	.word	0x00000015
        /*104c*/ 	.word	0x00031cb0
        /*1050*/ 	.short	0x010a
        /*1052*/ 	.byte	0x3f
	.zero		1


	//   ....[70]....
        /*1054*/ 	.word	0x0001f3b0
        /*1058*/ 	.word	0x00000010
        /*105c*/ 	.word	0x00031c00
        /*1060*/ 	.short	0x010a
        /*1062*/ 	.byte	0x3f
	.zero		1


	//   ....[71]....
        /*1064*/ 	.word	0x0001f5e0
        /*1068*/ 	.word	0x00000010
        /*106c*/ 	.word	0x00031c00
        /*1070*/ 	.short	0x010a
        /*1072*/ 	.byte	0x3f
	.zero		1


	//   ....[72]....
        /*1074*/ 	.word	0x0001f630
        /*1078*/ 	.word	0x00000000
        /*107c*/ 	.word	0x00031c30
        /*1080*/ 	.short	0x010a
        /*1082*/ 	.byte	0x3f
	.zero		1


	//   ....[73]....
        /*1084*/ 	.word	0x0001f680
        /*1088*/ 	.word	0x0000000e
        /*108c*/ 	.word	0x00031c30
        /*1090*/ 	.short	0x010a
        /*1092*/ 	.byte	0x3f
	.zero		1


	//   ....[74]....
        /*1094*/ 	.word	0x0001f6d0
        /*1098*/ 	.word	0x0000000f
        /*109c*/ 	.word	0x00031c50
        /*10a0*/ 	.short	0x010a
        /*10a2*/ 	.byte	0x3f
	.zero		1


	//   ....[75]....
        /*10a4*/ 	.word	0x0001f720
        /*10a8*/ 	.word	0x00000009
        /*10ac*/ 	.word	0x00031c50
        /*10b0*/ 	.short	0x010a
        /*10b2*/ 	.byte	0x3f
	.zero		1


	//   ....[76]....
        /*10b4*/ 	.word	0x0001fab0
        /*10b8*/ 	.word	0x00000016
        /*10bc*/ 	.word	0x00031c20
        /*10c0*/ 	.short	0x010a
        /*10c2*/ 	.byte	0x3f
	.zero		1


	//   ....[77]....
        /*10c4*/ 	.word	0x0001fb00
        /*10c8*/ 	.word	0x00000008
        /*10cc*/ 	.word	0x00031ca0
        /*10d0*/ 	.short	0x010a
        /*10d2*/ 	.byte	0x3f
	.zero		1


	//   ....[78]....
        /*10d4*/ 	.word	0x0001fb50
        /*10d8*/ 	.word	0x00000008
        /*10dc*/ 	.word	0x00031cc0
        /*10e0*/ 	.short	0x010a
        /*10e2*/ 	.byte	0x3f
	.zero		1


	//   ....[79]....
        /*10e4*/ 	.word	0x0001fba0
        /*10e8*/ 	.word	0x00000008
        /*10ec*/ 	.word	0x00031ca0
        /*10f0*/ 	.short	0x010a
        /*10f2*/ 	.byte	0x3f
	.zero		1


	//   ....[80]....
        /*10f4*/ 	.word	0x0001fbf0
        /*10f8*/ 	.word	0x00000008
        /*10fc*/ 	.word	0x00031cc0
        /*1100*/ 	.short	0x010a
        /*1102*/ 	.byte	0x3f
	.zero		1


	//   ....[81]....
        /*1104*/ 	.word	0x0001fd90
        /*1108*/ 	.word	0x00000000
        /*110c*/ 	.word	0x00031c40
        /*1110*/ 	.short	0x010a
        /*1112*/ 	.byte	0x3f
	.zero		1


	//   ....[82]....
        /*1114*/ 	.word	0x00020620
        /*1118*/ 	.word	0x00000016
        /*111c*/ 	.word	0x00031c20
        /*1120*/ 	.short	0x010a
        /*1122*/ 	.byte	0x3f
	.zero		1


	//   ....[83]....
        /*1124*/ 	.word	0x00020670
        /*1128*/ 	.word	0x00000003
        /*112c*/ 	.word	0x00031c40
        /*1130*/ 	.short	0x010a
        /*1132*/ 	.byte	0x3f
	.zero		1


	//   ....[84]....
        /*1134*/ 	.word	0x000206c0
        /*1138*/ 	.word	0x00000003
        /*113c*/ 	.word	0x00000060
        /*1140*/ 	.short	0x010a
        /*1142*/ 	.byte	0x3f
	.zero		1


	//   ....[85]....
        /*1144*/ 	.word	0x00020710
        /*1148*/ 	.word	0x00000003
        /*114c*/ 	.word	0x00031c40
        /*1150*/ 	.short	0x010a
        /*1152*/ 	.byte	0x3f
	.zero		1


	//   ....[86]....
        /*1154*/ 	.word	0x00020760
        /*1158*/ 	.word	0x0000000c
        /*115c*/ 	.word	0x00000060
        /*1160*/ 	.short	0x010a
        /*1162*/ 	.byte	0x3f
	.zero		1


	//   ....[87]....
        /*1164*/ 	.word	0x000207b0
        /*1168*/ 	.word	0x00000002
        /*116c*/ 	.word	0x00031c40
        /*1170*/ 	.short	0x010a
        /*1172*/ 	.byte	0x3f
	.zero		1


	//   ....[88]....
        /*1174*/ 	.word	0x00020800
        /*1178*/ 	.word	0x00000007
        /*117c*/ 	.word	0x00000060
        /*1180*/ 	.short	0x010a
        /*1182*/ 	.byte	0x3f
	.zero		1


	//   ....[89]....
        /*1184*/ 	.word	0x00020850
        /*1188*/ 	.word	0x00000003
        /*118c*/ 	.word	0x00031c60
        /*1190*/ 	.short	0x010a
        /*1192*/ 	.byte	0x3f
	.zero		1


	//   ....[90]....
        /*1194*/ 	.word	0x000211d0
        /*1198*/ 	.word	0x00000009
        /*119c*/ 	.word	0x00031c20
        /*11a0*/ 	.short	0x010a
        /*11a2*/ 	.byte	0x3f
	.zero		1


	//   ....[91]....
        /*11a4*/ 	.word	0x00021370
        /*11a8*/ 	.word	0x00000005
        /*11ac*/ 	.word	0x00000000
        /*11b0*/ 	.short	0x010a
        /*11b2*/ 	.byte	0x3f
	.zero		1


	//   ....[92]....
        /*11b4*/ 	.word	0x000213c0
        /*11b8*/ 	.word	0x00000003
        /*11bc*/ 	.word	0x00000000
        /*11c0*/ 	.short	0x010a
        /*11c2*/ 	.byte	0x3f
	.zero		1


	//   ....[93]....
        /*11c4*/ 	.word	0x00021410
        /*11c8*/ 	.word	0x00000017
        /*11cc*/ 	.word	0x00000000
        /*11d0*/ 	.short	0x010a
        /*11d2*/ 	.byte	0x3f
	.zero		1


	//----- nvinfo : EIATTR_NUM_MBARRIERS
	.align		4
.L_153:
        /*11d4*/ 	.byte	0x03, 0x38
        /*11d6*/ 	.short	0x0016


	//----- nvinfo : EIATTR_EXIT_INSTR_OFFSETS
	.align		4
        /*11d8*/ 	.byte	0x04, 0x1c
        /*11da*/ 	.short	(.L_155 - .L_154)


	//   ....[0]....
.L_154:
        /*11dc*/ 	.word	0x0001efa0


	//----- nvinfo : EIATTR_MAX_THREADS
	.align		4
.L_155:
        /*11e0*/ 	.byte	0x04, 0x05
        /*11e2*/ 	.short	(.L_157 - .L_156)
.L_156:
        /*11e4*/ 	.word	0x00000200
        /*11e8*/ 	.word	0x00000001
        /*11ec*/ 	.word	0x00000001


	//----- nvinfo : EIATTR_CRS_STACK_SIZE
	.align		4
.L_157:
        /*11f0*/ 	.byte	0x04, 0x1e
        /*11f2*/ 	.short	(.L_159 - .L_158)
.L_158:
        /*11f4*/ 	.word	0x00000000


	//----- nvinfo : EIATTR_CBANK_PARAM_SIZE
	.align		4
.L_159:
        /*11f8*/ 	.byte	0x03, 0x19
        /*11fa*/ 	.short	0x0af0


	//----- nvinfo : EIATTR_PARAM_CBANK
	.align		4
        /*11fc*/ 	.byte	0x04, 0x0a
        /*11fe*/ 	.short	(.L_161 - .L_160)
	.align		4
.L_160:
        /*1200*/ 	.word	index@(.nv.constant0._ZN7cutlass13device_kernelIN5flash11enable_sm90INS1_16FlashAttnFwdSm90INS1_25CollectiveMainloopFwdSm90ILi2EN4cute5tupleIJNS5_1CILi1EEES8_S8_EEENS6_IJNS7_ILi192EEENS7_ILi144EEENS7_ILi96EEEEEELi96ENS_10bfloat16_tEfNS_4arch4Sm90ELb0ELb0ELb1ELb1ELb0ELb1ELb0ELb0ELb1ELb1ELb0ELb0EEENS1_21CollectiveEpilogueFwdINS6_IJSA_SC_SB_EEES9_SE_SG_Li384ELb1ELb1ELb0ELb0EEENS1_36VarlenDynamicPersistentTileSchedulerILi192ELi144ELi384ELi128ELb0ELb1ELb1ELb0ELb1ELb1EEEEEEEEEvNT_6ParamsE)
        /*1204*/ 	.short	0x0210
        /*1206*/ 	.short	0x0af0


	//----- nvinfo : EIATTR_SW_WAR
	.align		4
.L_161:
        /*1208*/ 	.byte	0x04, 0x36
        /*120a*/ 	.short	(.L_163 - .L_162)
.L_162:
        /*120c*/ 	.word	0x00000008
.L_163:


//--------------------- .nv.info._ZN7cutlass13device_kernelIN5flash11enable_sm90INS1_16FlashAttnFwdSm90INS1_25CollectiveMainloopFwdSm90ILi2EN4cute5tupleIJNS5_1CILi1EEES8_S8_EEENS6_IJNS7_ILi192EEENS7_ILi128EEENS7_ILi96EEEEEELi96ENS_10bfloat16_tEfNS_4arch4Sm90ELb0ELb1ELb1ELb0ELb0ELb0ELb0ELb0ELb1ELb1ELb0ELb0EEENS1_21CollectiveEpilogueFwdINS6_IJSA_SC_SB_EEES9_SE_SG_Li384ELb0ELb1ELb0ELb0EEENS1_30DynamicPersistentTileSchedulerILi384ELi128ELb0ELb1ELb1EEEEEEEEEvNT_6ParamsE --------------------------
	.section	.nv.info._ZN7cutlass13device_kernelIN5flash11enable_sm90INS1_16FlashAttnFwdSm90INS1_25CollectiveMainloopFwdSm90ILi2EN4cute5tupleIJNS5_1CILi1EEES8_S8_EEENS6_IJNS7_ILi192EEENS7_ILi128EEENS7_ILi96EEEEEELi96ENS_10bfloat16_tEfNS_4arch4Sm90ELb0ELb1ELb1ELb0ELb0ELb0ELb0ELb0ELb1ELb1ELb0ELb0EEENS1_21CollectiveEpilogueFwdINS6_IJSA_SC_SB_EEES9_SE_SG_Li384ELb0ELb1ELb0ELb0EEENS1_30DynamicPersistentTileSchedulerILi384ELi128ELb0ELb1ELb1EEEEEEEEEvNT_6ParamsE,"",@"SHT_CUDA_INFO"
	.sectionflags	@""
	.align	4


	//----- nvinfo : EIATTR_CUDA_API_VERSION
	.align		4
        /*0000*/ 	.byte	0x04, 0x37
        /*0002*/ 	.short	(.L_165 - .L_164)
.L_164:
        /*0004*/ 	.word	0x00000082


	//----- nvinfo : EIATTR_KPARAM_INFO
	.align		4
.L_165:
        /*0008*/ 	.byte	0x04, 0x17
        /*000a*/ 	.short	(.L_167 - .L_166)
.L_166:
        /*000c*/ 	.word	0x00000000
        /*0010*/ 	.short	0x0000
        /*0012*/ 	.short	0x0070
        /*0014*/ 	.byte	0x00, 0xf0, 0x01, 0x2a


	//----- nvinfo : EIATTR_SPARSE_MMA_MASK
	.align		4
.L_167:
        /*0018*/ 	.byte	0x03, 0x50
        /*001a*/ 	.short	0x0000


	//----- nvinfo : EIATTR_MAXREG_COUNT
	.align		4
        /*001c*/ 	.byte	0x03, 0x1b
        /*001e*/ 	.short	0x0080


	//----- nvinfo : EIATTR_NUM_BARRIERS
	.align		4
        /*0020*/ 	.byte	0x02, 0x4c
        /*0022*/ 	.byte	0x10
	.zero		1


	//----- nvinfo : EIATTR_EXTERNS
	.align		4
        /*0024*/ 	.byte	0x04, 0x0f
        /*0026*/ 	.short	(.L_169 - .L_168)


	//   ....[0]....
	.align		4
.L_168:
        /*0028*/ 	.word	index@(__assertfail)


	//----- nvinfo : EIATTR_MERCURY_ISA_VERSION
	.align		4
.L_169:
        /*002c*/ 	.byte	0x03, 0x5f
        /*002e*/ 	.short	0x0101


	//----- nvinfo : EIATTR_INT_WARP_WIDE_INSTR_OFFSETS
	.align		4
        /*0030*/ 	.byte	0x04, 0x31
        /*0032*/ 	.short	(.L_171 - .L_170)


	//   ....[0]....
.L_170:
        /*0034*/ 	.word	0x00000120


	//   ....[1]....
        /*0038*/ 	.word	0x00000160


	//   ....[2]....
        /*003c*/ 	.word	0x000001d0


	//   ....[3]....
        /*0040*/ 	.word	0x000121b0


	//   ....[4]....
        /*0044*/ 	.word	0x00012240


	//   ....[5]....
        /*0048*/ 	.word	0x00015a20


	//   ....[6]....
        /*004c*/ 	.word	0x00015ab0


	//----- nvinfo : EIATTR_COOP_GROUP_MASK_REGIDS
	.align		4
.L_171:
        /*0050*/ 	.byte	0x04, 0x29
        /*0052*/ 	.short	(.L_173 - .L_172)


	//   ....[0]....
.L_172:
        /*0054*/ 	.word	0xffffffff


	//   ....[1]....
        /*0058*/ 	.word	0xffffffff


	//   ....[2]....
        /*005c*/ 	.word	0xffffffff


	//   ....[3]....
        /*0060*/ 	.word	0xffffffff


	//   ....[4]....
        /*0064*/ 	.word	0xffffffff


	//   ....[5]....
        /*0068*/ 	.word	0xffffffff


	//   ....[6]....
        /*006c*/ 	.word	0xffffffff


	//   ....[7]....
        /*0070*/ 	.word	0xffffffff


	//   ....[8]....
        /*0074*/ 	.word	0xffffffff


	//   ....[9]....
        /*0078*/ 	.word	0xffffffff


	//   ....[10]....
        /*007c*/ 	.word	0xffffffff


	//   ....[11]....
        /*0080*/ 	.word	0xffffffff


	//   ....[12]....
        /*0084*/ 	.word	0xffffffff


	//   ....[13]....
        /*0088*/ 	.word	0xffffffff


	//   ....[14]....
        /*008c*/ 	.word	0xffffffff


	//   ....[15]....
        /*0090*/ 	.word	0xffffffff


	//   ....[16]....
        /*0094*/ 	.word	0xffffffff


	//   ....[17]....
        /*0098*/ 	.word	0xffffffff


	//   ....[18]....
        /*009c*/ 	.word	0xffffffff


	//   ....[19]....
        /*00a0*/ 	.word	0xffffffff


	//   ....[20]....
        /*00a4*/ 	.word	0xffffffff


	//   ....[21]....
        /*00a8*/ 	.word	0xffffffff


	//   ....[22]....
        /*00ac*/ 	.word	0xffffffff


	//   ....[23]....
        /*00b0*/ 	.word	0xffffffff


	//   ....[24]....
        /*00b4*/ 	.word	0xffffffff


	//   ....[25]....
        /*00b8*/ 	.word	0xffffffff


	//   ....[26]....
        /*00bc*/ 	.word	0xffffffff


	//   ....[27]....
        /*00c0*/ 	.word	0xffffffff


	//   ....[28]....
        /*00c4*/ 	.word	0xffffffff


	//   ....[29]....
        /*00c8*/ 	.word	0xffffffff


	//   ....[30]....
        /*00cc*/ 	.word	0xffffffff


	//   ....[31]....
        /*00d0*/ 	.word	0xffffffff


	//   ....[32]....
        /*00d4*/ 	.word	0xffffffff


	//   ....[33]....
        /*00d8*/ 	.word	0xffffffff


	//   ....[34]....
        /*00dc*/ 	.word	0xffffffff


	//   ....[35]....
        /*00e0*/ 	.word	0xffffffff


	//   ....[36]....
        /*00e4*/ 	.word	0xffffffff


	//   ....[37]....
        /*00e8*/ 	.word	0xffffffff


	//   ....[38]....
        /*00ec*/ 	.word	0xffffffff


	//   ....[39]....
        /*00f0*/ 	.word	0xffffffff


	//   ....[40]....
        /*00f4*/ 	.word	0xffffffff


	//   ....[41]....
        /*00f8*/ 	.word	0xffffffff


	//   ....[42]....
        /*00fc*/ 	.word	0xffffffff


	//   ....[43]....
        /*0100*/ 	.word	0xffffffff


	//   ....[44]....
        /*0104*/ 	.word	0xffffffff


	//   ....[45]....
        /*0108*/ 	.word	0xffffffff


	//   ....[46]....
        /*010c*/ 	.word	0xffffffff


	//   ....[47]....
        /*0110*/ 	.word	0xffffffff


	//   ....[48]....
        /*0114*/ 	.word	0xffffffff


	//   ....[49]....
        /*0118*/ 	.word	0xffffffff


	//   ....[50]....
        /*011c*/ 	.word	0xffffffff


	//   ....[51]....
        /*0120*/ 	.word	0xffffffff


	//   ....[52]....
        /*0124*/ 	.word	0xffffffff


	//   ....[53]....
        /*0128*/ 	.word	0xffffffff


	//   ....[54]....
        /*012c*/ 	.word	0xffffffff


	//   ....[55]....
        /*0130*/ 	.word	0xffffffff


	//   ....[56]....
        /*0134*/ 	.word	0xffffffff


	//   ....[57]....
        /*0138*/ 	.word	0xffffffff


	//   ....[58]....
        /*013c*/ 	.word	0xffffffff


	//   ....[59]....
        /*0140*/ 	.word	0xffffffff


	//   ....[60]....
        /*0144*/ 	.word	0xffffffff


	//   ....[61]....
        /*0148*/ 	.word	0xffffffff


	//   ....[62]....
        /*014c*/ 	.word	0xffffffff


	//   ....[63]....
        /*0150*/ 	.word	0xffffffff


	//   ....[64]....
        /*0154*/ 	.word	0xffffffff


	//   ....[65]....
        /*0158*/ 	.word	0xffffffff


	//   ....[66]....
        /*015c*/ 	.word	0x0500000f


	//   ....[67]....
        /*0160*/ 	.word	0x0500000f


	//   ....[68]....
        /*0164*/ 	.word	0x0500000f


	//   ....[69]....
        /*0168*/ 	.word	0x0500000f


	//   ....[70]....
        /*016c*/ 	.word	0x0500000f


	//   ....[71]....
        /*0170*/ 	.word	0x0500000f


	//   ....[72]....
        /*0174*/ 	.word	0x0500000f


	//   ....[73]....
        /*0178*/ 	.word	0x0500000f


	//   ....[74]....
        /*017c*/ 	.word	0x0500000f


	//   ....[75]....
        /*0180*/ 	.word	0x0500000f


	//   ....[76]....
        /*0184*/ 	.word	0x0500000f


	//   ....[77]....
        /*0188*/ 	.word	0x0500000f


	//   ....[78]....
        /*018c*/ 	.word	0x0500000f


	//   ....[79]....
        /*0190*/ 	.word	0x0500000f


	//   ....[80]....
        /*0194*/ 	.word	0x0500000f


	//----- nvinfo : EIATTR_COOP_GROUP_INSTR_OFFSETS
	.align		4
.L_173:
        /*0198*/ 	.byte	0x04, 0x28
        /*019a*/ 	.short	(.L_175 - .L_174)


	//   ....[0]....
.L_174:
        /*019c*/ 	.word	0x00000060


	//   ....[1]....
        /*01a0*/ 	.word	0x00000130


	//   ....[2]....
        /*01a4*/ 	.word	0x00000180


	//   ....[3]....
        /*01a8*/ 	.word	0x000003b0


	//   ....[4]....
        /*01ac*/ 	.word	0x00000510


	//   ....[5]....
        /*01b0*/ 	.word	0x00000630


	//   ....[6]....
        /*01b4*/ 	.word	0x00000790


	//   ....[7]....
        /*01b8*/ 	.word	0x000018e0


	//   ....[8]....
        /*01bc*/ 	.word	0x00002180


	//   ....[9]....
        /*01c0*/ 	.word	0x00003630


	//   ....[10]....
        /*01c4*/ 	.word	0x000041d0


	//   ....[11]....
        /*01c8*/ 	.word	0x000041f0


	//   ....[12]....
        /*01cc*/ 	.word	0x000047d0


	//   ....[13]....
        /*01d0*/ 	.word	0x00004830


	//   ....[14]....
        /*01d4*/ 	.word	0x000053f0


	//   ....[15]....
        /*01d8*/ 	.word	0x00006890


	//   ....[16]....
        /*01dc*/ 	.word	0x00006b00


	//   ....[17]....
        /*01e0*/ 	.word	0x000076e0


	//   ....[18]....
        /*01e4*/ 	.word	0x000077e0


	//   ....[19]....
        /*01e8*/ 	.word	0x00007fd0


	//   ....[20]....
        /*01ec*/ 	.word	0x00008060


	//   ....[21]....
        /*01f0*/ 	.word	0x00009070


	//   ....[22]....
        /*01f4*/ 	.word	0x0000a1b0


	//   ....[23]....
        /*01f8*/ 	.word	0x0000a220


	//   ....[24]....
        /*01fc*/ 	.word	0x0000a910


	//   ....[25]....
        /*0200*/ 	.word	0x0000a9f0


	//   ....[26]....
        /*0204*/ 	.word	0x0000bbb0


	//   ....[27]....
        /*0208*/ 	.word	0x0000c410


	//   ....[28]....
        /*020c*/ 	.word	0x0000cfa0


	//   ....[29]....
        /*0210*/ 	.word	0x0000db70


	//   ....[30]....
        /*0214*/ 	.word	0x0000dc70


	//   ....[31]....
        /*0218*/ 	.word	0x0000e4a0


	//   ....[32]....
        /*021c*/ 	.word	0x0000e530


	//   ....[33]....
        /*0220*/ 	.word	0x0000f500


	//   ....[34]....
        /*0224*/ 	.word	0x0000f610


	//   ....[35]....
        /*0228*/ 	.word	0x0000f670


	//   ....[36]....
        /*022c*/ 	.word	0x0000f7b0


	//   ....[37]....
        /*0230*/ 	.word	0x0000f7d0


	//   ....[38]....
        /*0234*/ 	.word	0x000106a0


	//   ....[39]....
        /*0238*/ 	.word	0x000106d0


	//   ....[40]....
        /*023c*/ 	.word	0x00010700


	//   ....[41]....
        /*0240*/ 	.word	0x00010730


	//   ....[42]....
        /*0244*/ 	.word	0x00010c40


	//   ....[43]....
        /*0248*/ 	.word	0x00010c60


	//   ....[44]....
        /*024c*/ 	.word	0x00010d70


	//   ....[45]....
        /*0250*/ 	.word	0x00010d90


	//   ....[46]....
        /*0254*/ 	.word	0x00011430


	//   ....[47]....
        /*0258*/ 	.word	0x00011440


	//   ....[48]....
        /*025c*/ 	.word	0x00011540


	//   ....[49]....
        /*0260*/ 	.word	0x00011560


	//   ....[50]....
        /*0264*/ 	.word	0x00011700


	//   ....[51]....
        /*0268*/ 	.word	0x00012780


	//   ....[52]....
        /*026c*/ 	.word	0x000132d0


	//   ....[53]....
        /*0270*/ 	.word	0x00013300


	//   ....[54]....
        /*0274*/ 	.word	0x00013370


	//   ....[55]....
        /*0278*/ 	.word	0x000133d0


	//   ....[56]....
        /*027c*/ 	.word	0x00013420


	//   ....[57]....
        /*0280*/ 	.word	0x00013480


	//   ....[58]....
        /*0284*/ 	.word	0x000134a0


	//   ....[59]....
        /*0288*/ 	.word	0x000134d0


	//   ....[60]....
        /*028c*/ 	.word	0x000134f0


	//   ....[61]....
        /*0290*/ 	.word	0x00013550


	//   ....[62]....
        /*0294*/ 	.word	0x00013590


	//   ....[63]....
        /*0298*/ 	.word	0x00013630


	//   ....[64]....
        /*029c*/ 	.word	0x00016060


	//   ....[65]....
        /*02a0*/ 	.word	0x00016230


	//   ....[66]....
        /*02a4*/ 	.word	0x00016850


	//   ....[67]....
        /*02a8*/ 	.word	0x000169b0


	//   ....[68]....
        /*02ac*/ 	.word	0x00016a10


	//   ....[69]....
        /*02b0*/ 	.word	0x00016ac0


	//   ....[70]....
        /*02b4*/ 	.word	0x00016b90


	//   ....[71]....
        /*02b8*/ 	.word	0x00016c10


	//   ....[72]....
        /*02bc*/ 	.word	0x00016ce0


	//   ....[73]....
        /*02c0*/ 	.word	0x00016d60


	//   ....[74]....
        /*02c4*/ 	.word	0x00016e50


	//   ....[75]....
        /*02c8*/ 	.word	0x00016ec0


	//   ....[76]....
        /*02cc*/ 	.word	0x00016fa0


	//   ....[77]....
        /*02d0*/ 	.word	0x00017010


	//   ....[78]....
        /*02d4*/ 	.word	0x000170e0


	//   ....[79]....
        /*02d8*/ 	.word	0x000173f0


	//   ....[80]....
        /*02dc*/ 	.word	0x00017510


	//----- nvinfo : EIATTR_REG_RECONFIG
	.align		4
.L_175:
        /*02e0*/ 	.byte	0x01, 0x54
	.zero		2


	//----- nvinfo : EIATTR_SYSCALL_OFFSETS
	.align		4
        /*02e4*/ 	.byte	0x04, 0x46
        /*02e6*/ 	.short	(.L_177 - .L_176)


	//   ....[0]....
.L_176:
        /*02e8*/ 	.word	0x00001ad0


	//   ....[1]....
        /*02ec*/ 	.word	0x000123a0


	//   ....[2]....
        /*02f0*/ 	.word	0x000124f0


	//   ....[3]....
        /*02f4*/ 	.word	0x000125e0


	//   ....[4]....
        /*02f8*/ 	.word	0x00012df0


	//----- nvinfo : EIATTR_MBARRIER_INSTR_OFFSETS
	.align		4
.L_177:
        /*02fc*/ 	.byte	0x04, 0x39
        /*02fe*/ 	.short	(.L_179 - .L_178)


	//   ....[0]....
.L_178:
        /*0300*/ 	.word	0x00000260
        /*0304*/ 	.word	0x000000ff
        /*0308*/ 	.word	0x0002d800
        /*030c*/ 	.short	0x0100
        /*030e*/ 	.byte	0x08
	.zero		1


	//   ....[1]....
        /*0310*/ 	.word	0x00000270
        /*0314*/ 	.word	0x000000ff
        /*0318*/ 	.word	0x0002d820
        /*031c*/ 	.short	0x0100
        /*031e*/ 	.byte	0x08
	.zero		1


	//   ....[2]....
        /*0320*/ 	.word	0x00000360
        /*0324*/ 	.word	0x000000ff
        /*0328*/ 	.word	0x0002d830
        /*032c*/ 	.short	0x0100
        /*032e*/ 	.byte	0x08
	.zero		1


	//   ....[3]....
        /*0330*/ 	.word	0x00000370
        /*0334*/ 	.word	0x000000ff
        /*0338*/ 	.word	0x0002d840
        /*033c*/ 	.short	0x0100
        /*033e*/ 	.byte	0x08
	.zero		1


	//   ....[4]....
        /*0340*/ 	.word	0x00000380
        /*0344*/ 	.word	0x000000ff
        /*0348*/ 	.word	0x0002d838
        /*034c*/ 	.short	0x0100
        /*034e*/ 	.byte	0x08
	.zero		1


	//   ....[5]....
        /*0350*/ 	.word	0x00000390
        /*0354*/ 	.word	0x000000ff
        /*0358*/ 	.word	0x0002d848
        /*035c*/ 	.short	0x0100
        /*035e*/ 	.byte	0x08
	.zero		1


	//   ....[6]....
        /*0360*/ 	.word	0x000004c0
        /*0364*/ 	.word	0x000000ff
        /*0368*/ 	.word	0x0002d850
        /*036c*/ 	.short	0x0100
        /*036e*/ 	.byte	0x08
	.zero		1


	//   ....[7]....
        /*0370*/ 	.word	0x000004d0
        /*0374*/ 	.word	0x000000ff
        /*0378*/ 	.word	0x0002d860
        /*037c*/ 	.short	0x0100
        /*037e*/ 	.byte	0x08
	.zero		1


	//   ....[8]....
        /*0380*/ 	.word	0x000004e0
        /*0384*/ 	.word	0x000000ff
        /*0388*/ 	.word	0x0002d858
        /*038c*/ 	.short	0x0100
        /*038e*/ 	.byte	0x08
	.zero		1


	//   ....[9]....
        /*0390*/ 	.word	0x000004f0
        /*0394*/ 	.word	0x000000ff
        /*0398*/ 	.word	0x0002d868
        /*039c*/ 	.short	0x0100
        /*039e*/ 	.byte	0x08
	.zero		1


	//   ....[10]....
        /*03a0*/ 	.word	0x000005e0
        /*03a4*/ 	.word	0x000000ff
        /*03a8*/ 	.word	0x0002d870
        /*03ac*/ 	.short	0x0100
        /*03ae*/ 	.byte	0x06
	.zero		1


	//   ....[11]....
        /*03b0*/ 	.word	0x000005f0
        /*03b4*/ 	.word	0x000000ff
        /*03b8*/ 	.word	0x0002d880
        /*03bc*/ 	.short	0x0100
        /*03be*/ 	.byte	0x06
	.zero		1


	//   ....[12]....
        /*03c0*/ 	.word	0x00000600
        /*03c4*/ 	.word	0x000000ff
        /*03c8*/ 	.word	0x0002d878
        /*03cc*/ 	.short	0x0100
        /*03ce*/ 	.byte	0x06
	.zero		1


	//   ....[13]....
        /*03d0*/ 	.word	0x00000610
        /*03d4*/ 	.word	0x000000ff
        /*03d8*/ 	.word	0x0002d888
        /*03dc*/ 	.short	0x0100
        /*03de*/ 	.byte	0x06
	.zero		1


	//   ....[14]....
        /*03e0*/ 	.word	0x00000740
        /*03e4*/ 	.word	0x000000ff
        /*03e8*/ 	.word	0x0002d890
        /*03ec*/ 	.short	0x0100
        /*03ee*/ 	.byte	0x08
	.zero		1


	//   ....[15]....
        /*03f0*/ 	.word	0x00000750
        /*03f4*/ 	.word	0x000000ff
        /*03f8*/ 	.word	0x0002d8a0
        /*03fc*/ 	.short	0x0100
        /*03fe*/ 	.byte	0x08
	.zero		1


	//   ....[16]....
        /*0400*/ 	.word	0x00000760
        /*0404*/ 	.word	0x000000ff
        /*0408*/ 	.word	0x0002d898
        /*040c*/ 	.short	0x0100
        /*040e*/ 	.byte	0x08
	.zero		1


	//   ....[17]....
        /*0410*/ 	.word	0x00000770
        /*0414*/ 	.word	0x000000ff
        /*0418*/ 	.word	0x0002d8a8
        /*041c*/ 	.short	0x0100
        /*041e*/ 	.byte	0x08
	.zero		1


	//   ....[18]....
        /*0420*/ 	.word	0x000008a0
        /*0424*/ 	.word	0x000000ff
        /*0428*/ 	.word	0x0002d8b0
        /*042c*/ 	.short	0x0100
        /*042e*/ 	.byte	0x08
	.zero		1


	//   ....[19]....
        /*0430*/ 	.word	0x000008b0
        /*0434*/ 	.word	0x000000ff
        /*0438*/ 	.word	0x0002d8c0
        /*043c*/ 	.short	0x0100
        /*043e*/ 	.byte	0x08
	.zero		1


	//   ....[20]....
        /*0440*/ 	.word	0x000008c0
        /*0444*/ 	.word	0x000000ff
        /*0448*/ 	.word	0x0002d8b8
        /*044c*/ 	.short	0x0100
        /*044e*/ 	.byte	0x08
	.zero		1


	//   ....[21]....
        /*0450*/ 	.word	0x000008d0
        /*0454*/ 	.word	0x000000ff
        /*0458*/ 	.word	0x0002d8c8
        /*045c*/ 	.short	0x0100
        /*045e*/ 	.byte	0x08
	.zero		1


	//   ....[22]....
        /*0460*/ 	.word	0x00001b50
        /*0464*/ 	.word	0x000000ff
        /*0468*/ 	.word	0x0002d800
        /*046c*/ 	.short	0x010a
        /*046e*/ 	.byte	0x2a
	.zero		1


	//   ....[23]....
        /*0470*/ 	.word	0x00001bd0
        /*0474*/ 	.word	0x0000005a
        /*0478*/ 	.word	0x0002d830
        /*047c*/ 	.short	0x010a
        /*047e*/ 	.byte	0x3f
	.zero		1


	//   ....[24]....
        /*0480*/ 	.word	0x00001c30
        /*0484*/ 	.word	0x0000005a
        /*0488*/ 	.word	0x0002d830
        /*048c*/ 	.short	0x010a
        /*048e*/ 	.byte	0x3f
	.zero		1


	//   ....[25]....
        /*0490*/ 	.word	0x000024f0
        /*0494*/ 	.word	0x0000005a
        /*0498*/ 	.word	0x00000000
        /*049c*/ 	.short	0x0101
        /*049e*/ 	.byte	0x3f
	.zero		1


	//   ....[26]....
        /*04a0*/ 	.word	0x00005820
        /*04a4*/ 	.word	0x000000ff
        /*04a8*/ 	.word	0x0002d830
        /*04ac*/ 	.short	0x010a
        /*04ae*/ 	.byte	0x06
	.zero		1


	//   ....[27]....
        /*04b0*/ 	.word	0x00005860
        /*04b4*/ 	.word	0x000000ff
        /*04b8*/ 	.word	0x0002d830
        /*04bc*/ 	.short	0x010a
        /*04be*/ 	.byte	0x06
	.zero		1


	//   ....[28]....
        /*04c0*/ 	.word	0x00005b00
        /*04c4*/ 	.word	0x000000ff
        /*04c8*/ 	.word	0x0002d850
        /*04cc*/ 	.short	0x010a
        /*04ce*/ 	.byte	0x06
	.zero		1


	//   ....[29]....
        /*04d0*/ 	.word	0x00005b40
        /*04d4*/ 	.word	0x000000ff
        /*04d8*/ 	.word	0x0002d850
        /*04dc*/ 	.short	0x010a
        /*04de*/ 	.byte	0x06
	.zero		1


	//   ....[30]....
        /*04e0*/ 	.word	0x00006960
        /*04e4*/ 	.word	0x0000002f
        /*04e8*/ 	.word	0x00000000
        /*04ec*/ 	.short	0x0101
        /*04ee*/ 	.byte	0x3f
	.zero		1


	//   ....[31]....
        /*04f0*/ 	.word	0x00008360
        /*04f4*/ 	.word	0x00000026
        /*04f8*/ 	.word	0x00000000
        /*04fc*/ 	.short	0x0101
        /*04fe*/ 	.byte	0x3f
	.zero		1


	//   ....[32]....
        /*0500*/ 	.word	0x00009450
        /*0504*/ 	.word	0x000000ff
        /*0508*/ 	.word	0x0002d830
        /*050c*/ 	.short	0x010a
        /*050e*/ 	.byte	0x06
	.zero		1


	//   ....[33]....
        /*0510*/ 	.word	0x00009490
        /*0514*/ 	.word	0x000000ff
        /*0518*/ 	.word	0x0002d830
        /*051c*/ 	.short	0x010a
        /*051e*/ 	.byte	0x06
	.zero		1


	//   ....[34]....
        /*0520*/ 	.word	0x00009730
        /*0524*/ 	.word	0x000000ff
        /*0528*/ 	.word	0x0002d850
        /*052c*/ 	.short	0x010a
        /*052e*/ 	.byte	0x06
	.zero		1


	//   ....[35]....
        /*0530*/ 	.word	0x00009770
        /*0534*/ 	.word	0x000000ff
        /*0538*/ 	.word	0x0002d850
        /*053c*/ 	.short	0x010a
        /*053e*/ 	.byte	0x06
	.zero		1


	//   ....[36]....
        /*0540*/ 	.word	0x0000b020
        /*0544*/ 	.word	0x00000025
        /*0548*/ 	.word	0x00000000
        /*054c*/ 	.short	0x0101
        /*054e*/ 	.byte	0x3f
	.zero		1


	//   ....[37]....
        /*0550*/ 	.word	0x0000b0e0
        /*0554*/ 	.word	0x00000026
        /*0558*/ 	.word	0x00000000
        /*055c*/ 	.short	0x0101
        /*055e*/ 	.byte	0x3f
	.zero		1


	//   ....[38]....
        /*0560*/ 	.word	0x0000bd40
        /*0564*/ 	.word	0x000000ff
        /*0568*/ 	.word	0x0002d830
        /*056c*/ 	.short	0x010a
        /*056e*/ 	.byte	0x06
	.zero		1


	//   ....[39]....
        /*0570*/ 	.word	0x0000bd80
        /*0574*/ 	.word	0x000000ff
        /*0578*/ 	.word	0x0002d830
        /*057c*/ 	.short	0x010a
        /*057e*/ 	.byte	0x06
	.zero		1


	//   ....[40]....
        /*0580*/ 	.word	0x0000c020
        /*0584*/ 	.word	0x000000ff
        /*0588*/ 	.word	0x0002d850
        /*058c*/ 	.short	0x010a
        /*058e*/ 	.byte	0x06
	.zero		1


	//   ....[41]....
        /*0590*/ 	.word	0x0000c060
        /*0594*/ 	.word	0x000000ff
        /*0598*/ 	.word	0x0002d850
        /*059c*/ 	.short	0x010a
        /*059e*/ 	.byte	0x06
	.zero		1


	//   ....[42]....
        /*05a0*/ 	.word	0x0000cdd0
        /*05a4*/ 	.word	0x00000051
        /*05a8*/ 	.word	0x00000000
        /*05ac*/ 	.short	0x0101
        /*05ae*/ 	.byte	0x3f
	.zero		1


	//   ....[43]....
        /*05b0*/ 	.word	0x0000e850
        /*05b4*/ 	.word	0x00000026
        /*05b8*/ 	.word	0x00000000
        /*05bc*/ 	.short	0x0101
        /*05be*/ 	.byte	0x3f
	.zero		1


	//   ....[44]....
        /*05c0*/ 	.word	0x0000f580
        /*05c4*/ 	.word	0x000000ff
        /*05c8*/ 	.word	0x0002d850
        /*05cc*/ 	.short	0x010a
        /*05ce*/ 	.byte	0x09
	.zero		1


	//   ....[45]....
        /*05d0*/ 	.word	0x0000f5c0
        /*05d4*/ 	.word	0x000000ff
        /*05d8*/ 	.word	0x0002d850
        /*05dc*/ 	.short	0x010a
        /*05de*/ 	.byte	0x09
	.zero		1


	//   ....[46]....
        /*05e0*/ 	.word	0x0000fc00
        /*05e4*/ 	.word	0x00000005
        /*05e8*/ 	.word	0x00000000
        /*05ec*/ 	.short	0x0101
        /*05ee*/ 	.byte	0x3f
	.zero		1


	//   ....[47]....
        /*05f0*/ 	.word	0x00010c70
        /*05f4*/ 	.word	0x000000ff
        /*05f8*/ 	.word	0x00000000
        /*05fc*/ 	.short	0x0101
        /*05fe*/ 	.byte	0x05
	.zero		1


	//   ....[48]....
        /*0600*/ 	.word	0x000129b0
        /*0604*/ 	.word	0x00000003
        /*0608*/ 	.word	0x0002d840
        /*060c*/ 	.short	0x010a
        /*060e*/ 	.byte	0x3f
	.zero		1


	//   ....[49]....
        /*0610*/ 	.word	0x00013730
        /*0614*/ 	.word	0x00000011
        /*0618*/ 	.word	0x0002d800
        /*061c*/ 	.short	0x0107
        /*061e*/ 	.byte	0x3f
	.zero		1


	//   ....[50]....
        /*0620*/ 	.word	0x00013800
        /*0624*/ 	.word	0x00000011
        /*0628*/ 	.word	0x0002d800
        /*062c*/ 	.short	0x0101
        /*062e*/ 	.byte	0x3f
	.zero		1


	//   ....[51]....
        /*0630*/ 	.word	0x00013820
        /*0634*/ 	.word	0x00000011
        /*0638*/ 	.word	0x0002d820
        /*063c*/ 	.short	0x010a
        /*063e*/ 	.byte	0x3f
	.zero		1


	//   ....[52]....
        /*0640*/ 	.word	0x00013b40
        /*0644*/ 	.word	0x00000003
        /*0648*/ 	.word	0x0002d840
        /*064c*/ 	.short	0x010a
        /*064e*/ 	.byte	0x3f
	.zero		1


	//   ....[53]....
        /*0650*/ 	.word	0x00013f70
        /*0654*/ 	.word	0x00000002
        /*0658*/ 	.word	0x00000060
        /*065c*/ 	.short	0x010a
        /*065e*/ 	.byte	0x3f
	.zero		1


	//   ....[54]....
        /*0660*/ 	.word	0x00014690
        /*0664*/ 	.word	0x00000003
        /*0668*/ 	.word	0x0002d840
        /*066c*/ 	.short	0x010a
        /*066e*/ 	.byte	0x3f
	.zero		1


	//   ....[55]....
        /*0670*/ 	.word	0x00014ac0
        /*0674*/ 	.word	0x0000000c
        /*0678*/ 	.word	0x00000060
        /*067c*/ 	.short	0x010a
        /*067e*/ 	.byte	0x3f
	.zero		1


	//   ....[56]....
        /*0680*/ 	.word	0x000150f0
        /*0684*/ 	.word	0x00000002
        /*0688*/ 	.word	0x0002d840
        /*068c*/ 	.short	0x010a
        /*068e*/ 	.byte	0x3f
	.zero		1


	//   ....[57]....
        /*0690*/ 	.word	0x00015560
        /*0694*/ 	.word	0x00000008
        /*0698*/ 	.word	0x00000060
        /*069c*/ 	.short	0x010a
        /*069e*/ 	.byte	0x3f
	.zero		1


	//   ....[58]....
        /*06a0*/ 	.word	0x00015b50
        /*06a4*/ 	.word	0x00000003
        /*06a8*/ 	.word	0x0002d860
        /*06ac*/ 	.short	0x010a
        /*06ae*/ 	.byte	0x3f
	.zero		1


	//   ....[59]....
        /*06b0*/ 	.word	0x000161b0
        /*06b4*/ 	.word	0x00000009
        /*06b8*/ 	.word	0x0002d820
        /*06bc*/ 	.short	0x010a
        /*06be*/ 	.byte	0x3f
	.zero		1


	//   ....[60]....
        /*06c0*/ 	.word	0x00016350
        /*06c4*/ 	.word	0x00000007
        /*06c8*/ 	.word	0x00000000
        /*06cc*/ 	.short	0x010a
        /*06ce*/ 	.byte	0x3f
	.zero		1


	//   ....[61]....
        /*06d0*/ 	.word	0x000163c0
        /*06d4*/ 	.word	0x00000003
        /*06d8*/ 	.word	0x00000000
        /*06dc*/ 	.short	0x010a
        /*06de*/ 	.byte	0x3f
	.zero		1


	//   ....[62]....
        /*06e0*/ 	.word	0x00016420
        /*06e4*/ 	.word	0x00000005
        /*06e8*/ 	.word	0x00000000
        /*06ec*/ 	.short	0x010a
        /*06ee*/ 	.byte	0x3f
	.zero		1


	//   ....[63]....
        /*06f0*/ 	.word	0x00016450
        /*06f4*/ 	.word	0x00000003
        /*06f8*/ 	.word	0x00000000
        /*06fc*/ 	.short	0x010a
        /*06fe*/ 	.byte	0x3f
	.zero		1


	//   ....[64]....
        /*0700*/ 	.word	0x000164c0
        /*0704*/ 	.word	0x00000003
        /*0708*/ 	.word	0x0002d800
        /*070c*/ 	.short	0x010a
        /*070e*/ 	.byte	0x3f
	.zero		1


	//   ....[65]....
        /*0710*/ 	.word	0x00016510
        /*0714*/ 	.word	0x0000005a
        /*0718*/ 	.word	0x0002d830
        /*071c*/ 	.short	0x010a
        /*071e*/ 	.byte	0x3f
	.zero		1


	//   ....[66]....
        /*0720*/ 	.word	0x00016570
        /*0724*/ 	.word	0x00000006
        /*0728*/ 	.word	0x0002d830
        /*072c*/ 	.short	0x010a
        /*072e*/ 	.byte	0x3f
	.zero		1


	//   ....[67]....
        /*0730*/ 	.word	0x000165d0
        /*0734*/ 	.word	0x00000006
        /*0738*/ 	.word	0x0002d850
        /*073c*/ 	.short	0x010a
        /*073e*/ 	.byte	0x3f
	.zero		1


	//   ....[68]....
        /*0740*/ 	.word	0x00016630
        /*0744*/ 	.word	0x00000009
        /*0748*/ 	.word	0x0002d830
        /*074c*/ 	.short	0x010a
        /*074e*/ 	.byte	0x3f
	.zero		1


	//   ....[69]....
        /*0750*/ 	.word	0x00016690
        /*0754*/ 	.word	0x00000009
        /*0758*/ 	.word	0x0002d850
        /*075c*/ 	.short	0x010a
        /*075e*/ 	.byte	0x3f
	.zero		1


	//   ....[70]....
        /*0760*/ 	.word	0x000166f0
        /*0764*/ 	.word	0x00000007
        /*0768*/ 	.word	0x0002d830
        /*076c*/ 	.short	0x010a
        /*076e*/ 	.byte	0x3f
	.zero		1


	//   ....[71]....
        /*0770*/ 	.word	0x00016750
        /*0774*/ 	.word	0x00000007
        /*0778*/ 	.word	0x0002d850
        /*077c*/ 	.short	0x010a
        /*077e*/ 	.byte	0x3f
	.zero		1


	//   ....[72]....
        /*0780*/ 	.word	0x000167b0
        /*0784*/ 	.word	0x00000005
        /*0788*/ 	.word	0x0002d850
        /*078c*/ 	.short	0x010a
        /*078e*/ 	.byte	0x3f
	.zero		1


	//   ....[73]....
        /*0790*/ 	.word	0x00016900
        /*0794*/ 	.word	0x00000003
        /*0798*/ 	.word	0x0002d840
        /*079c*/ 	.short	0x010a
        /*079e*/ 	.byte	0x3f
	.zero		1


	//   ....[74]....
        /*07a0*/ 	.word	0x00017110
        /*07a4*/ 	.word	0x00000011
        /*07a8*/ 	.word	0x0002d820
        /*07ac*/ 	.short	0x010a
        /*07ae*/ 	.byte	0x3f
	.zero		1


	//   ....[75]....
        /*07b0*/ 	.word	0x00017160
        /*07b4*/ 	.word	0x00000003
        /*07b8*/ 	.word	0x0002d840
        /*07bc*/ 	.short	0x010a
        /*07be*/ 	.byte	0x3f
	.zero		1


	//   ....[76]....
        /*07c0*/ 	.word	0x000171b0
        /*07c4*/ 	.word	0x00000002
        /*07c8*/ 	.word	0x00000060
        /*07cc*/ 	.short	0x010a
        /*07ce*/ 	.byte	0x3f
	.zero		1


	//   ....[77]....
        /*07d0*/ 	.word	0x00017200
        /*07d4*/ 	.word	0x00000003
        /*07d8*/ 	.word	0x0002d840
        /*07dc*/ 	.short	0x010a
        /*07de*/ 	.byte	0x3f
	.zero		1


	//   ....[78]....
        /*07e0*/ 	.word	0x00017250
        /*07e4*/ 	.word	0x0000000c
        /*07e8*/ 	.word	0x00000060
        /*07ec*/ 	.short	0x010a
        /*07ee*/ 	.byte	0x3f
	.zero		1


	//   ....[79]....
        /*07f0*/ 	.word	0x000172a0
        /*07f4*/ 	.word	0x00000002
        /*07f8*/ 	.word	0x0002d840
        /*07fc*/ 	.short	0x010a
        /*07fe*/ 	.byte	0x3f
	.zero		1


	//   ....[80]....
        /*0800*/ 	.word	0x000172f0
        /*0804*/ 	.word	0x00000008
        /*0808*/ 	.word	0x00000060
        /*080c*/ 	.short	0x010a
        /*080e*/ 	.byte	0x3f
	.zero		1


	//   ....[81]....
        /*0810*/ 	.word	0x00017340
        /*0814*/ 	.word	0x00000003
        /*0818*/ 	.word	0x0002d860
        /*081c*/ 	.short	0x010a
        /*081e*/ 	.byte	0x3f
	.zero		1


	//   ....[82]....
        /*0820*/ 	.word	0x00017430
        /*0824*/ 	.word	0x00000009
        /*0828*/ 	.word	0x0002d820
        /*082c*/ 	.short	0x010a
        /*082e*/ 	.byte	0x3f
	.zero		1


	//   ....[83]....
        /*0830*/ 	.word	0x000175d0
        /*0834*/ 	.word	0x00000007
        /*0838*/ 	.word	0x00000000
        /*083c*/ 	.short	0x010a
        /*083e*/ 	.byte	0x3f
	.zero		1


	//   ....[84]....
        /*0840*/ 	.word	0x00017620
        /*0844*/ 	.word	0x00000003
        /*0848*/ 	.word	0x00000000
        /*084c*/ 	.short	0x010a
        /*084e*/ 	.byte	0x3f
	.zero		1


	//   ....[85]....
        /*0850*/ 	.word	0x00017670
        /*0854*/ 	.word	0x00000005
        /*0858*/ 	.word	0x00000000
        /*085c*/ 	.short	0x010a
        /*085e*/ 	.byte	0x3f
	.zero		1


	//----- nvinfo : EIATTR_NUM_MBARRIERS
	.align		4
.L_179:
        /*0860*/ 	.byte	0x03, 0x38
        /*0862*/ 	.short	0x0016


	//----- nvinfo : EIATTR_EXIT_INSTR_OFFSETS
	.align		4
        /*0864*/ 	.byte	0x04, 0x1c
        /*0866*/ 	.short	(.L_181 - .L_180)


	//   ....[0]....
.L_180:
        /*0868*/ 	.word	0x00000a30


	//   ....[1]....
        /*086c*/ 	.word	0x00011690


	//   ....[2]....
        /*0870*/ 	.word	0x000164a0


	//----- nvinfo : EIATTR_MAX_THREADS
	.align		4
.L_181:
        /*0874*/ 	.byte	0x04, 0x05
        /*0876*/ 	.short	(.L_183 - .L_182)
.L_182:
        /*0878*/ 	.word	0x00000200
        /*087c*/ 	.word	0x00000001
        /*0880*/ 	.word	0x00000001


	//----- nvinfo : EIATTR_CRS_STACK_SIZE
	.align		4
.L_183:
        /*0884*/ 	.byte	0x04, 0x1e
        /*0886*/ 	.short	(.L_185 - .L_184)
.L_184:
        /*0888*/ 	.word	0x00000000


	//----- nvinfo : EIATTR_CBANK_PARAM_SIZE
	.align		4
.L_185:
        /*088c*/ 	.byte	0x03, 0x19
        /*088e*/ 	.short	0x0af0


	//----- nvinfo : EIATTR_PARAM_CBANK
	.align		4
        /*0890*/ 	.byte	0x04, 0x0a
        /*0892*/ 	.short	(.L_187 - .L_186)
	.align		4
.L_186:
        /*0894*/ 	.word	index@(.nv.constant0._ZN7cutlass13device_kernelIN5flash11enable_sm90INS1_16FlashAttnFwdSm90INS1_25CollectiveMainloopFwdSm90ILi2EN4cute5tupleIJNS5_1CILi1EEES8_S8_EEENS6_IJNS7_ILi192EEENS7_ILi128EEENS7_ILi96EEEEEELi96ENS_10bfloat16_tEfNS_4arch4Sm90ELb0ELb1ELb1ELb0ELb0ELb0ELb0ELb0ELb1ELb1ELb0ELb0EEENS1_21CollectiveEpilogueFwdINS6_IJSA_SC_SB_EEES9_SE_SG_Li384ELb0ELb1ELb0ELb0EEENS1_30DynamicPersistentTileSchedulerILi384ELi128ELb0ELb1ELb1EEEEEEEEEvNT_6ParamsE)
        /*0898*/ 	.short	0x0210
        /*089a*/ 	.short	0x0af0


	//----- nvinfo : EIATTR_SW_WAR
	.align		4
.L_187:
        /*089c*/ 	.byte	0x04, 0x36
        /*089e*/ 	.short	(.L_189 - .L_188)
.L_188:
        /*08a0*/ 	.word	0x00000008
.L_189:


//--------------------- .nv.info._ZN7cutlass13device_kernelIN5flash11enable_sm90INS1_16FlashAttnFwdSm90INS1_25CollectiveMainloopFwdSm90ILi2EN4cute5tupleIJNS5_1CILi1EEES8_S8_EEENS6_IJNS7_ILi192EEENS7_ILi128EEENS7_ILi96EEEEEELi96ENS_10bfloat16_tEfNS_4arch4Sm90ELb0ELb1ELb1ELb1ELb0ELb0ELb0ELb0ELb1ELb1ELb0ELb0EEENS1_21CollectiveEpilogueFwdINS6_IJSA_SC_SB_EEES9_SE_SG_Li384ELb1ELb1ELb0ELb0EEENS1_36VarlenDynamicPersistentTileSchedulerILi192ELi128ELi384ELi128ELb0ELb1ELb1ELb1ELb0ELb1EEEEEEEEEvNT_6ParamsE --------------------------
	.section	.nv.info._ZN7cutlass13device_kernelIN5flash11enable_sm90INS1_16FlashAttnFwdSm90INS1_25CollectiveMainloopFwdSm90ILi2EN4cute5tupleIJNS5_1CILi1EEES8_S8_EEENS6_IJNS7_ILi192EEENS7_ILi128EEENS7_ILi96EEEEEELi96ENS_10bfloat16_tEfNS_4arch4Sm90ELb0ELb1ELb1ELb1ELb0ELb0ELb0ELb0ELb1ELb1ELb0ELb0EEENS1_21CollectiveEpilogueFwdINS6_IJSA_SC_SB_EEES9_SE_SG_Li384ELb1ELb1ELb0ELb0EEENS1_36VarlenDynamicPersistentTileSchedulerILi192ELi128ELi384ELi128ELb0ELb1ELb1ELb1ELb0ELb1EEEEEEEEEvNT_6ParamsE,"",@"SHT_CUDA_INFO"
	.sectionflags	@""
	.align	4


	//----- nvinfo : EIATTR_CUDA_API_VERSION
	.align		4
        /*0000*/ 	.byte	0x04, 0x37
        /*0002*/ 	.short	(.L_191 - .L_190)
.L_190:
        /*0004*/ 	.word	0x00000082


	//----- nvinfo : EIATTR_KPARAM_INFO
	.align		4
.L_191:
        /*0008*/ 	.byte	0x04, 0x17
        /*000a*/ 	.short	(.L_193 - .L_192)
.L_192:
        /*000c*/ 	.word	0x00000000
        /*0010*/ 	.short	0x0000
        /*0012*/ 	.short	0x0070
        /*0014*/ 	.byte	0x00, 0xf0, 0x01, 0x2a


	//----- nvinfo : EIATTR_SPARSE_MMA_MASK
	.align		4
.L_193:
        /*0018*/ 	.byte	0x03, 0x50
        /*001a*/ 	.short	0x0000


	//----- nvinfo : EIATTR_MAXREG_COUNT
	.align		4
        /*001c*/ 	.byte	0x03, 0x1b
        /*001e*/ 	.short	0x0080


	//----- nvinfo : EIATTR_NUM_BARRIERS
	.align		4
        /*0020*/ 	.byte	0x02, 0x4c
        /*0022*/ 	.byte	0x10
	.zero		1


	//----- nvinfo : EIATTR_EXTERNS
	.align		4
        /*0024*/ 	.byte	0x04, 0x0f
        /*0026*/ 	.short	(.L_195 - .L_194)


	//   ....[0]....
	.align		4
.L_194:
        /*0028*/ 	.word	index@(__assertfail)


	//----- nvinfo : EIATTR_ANNOTATIONS
	.align		4
.L_195:
        /*002c*/ 	.byte	0x04, 0x55
        /*002e*/ 	.short	(.L_197 - .L_196)


	//   ....[0]....
.L_196:
        /* <DEDUP_REMOVED lines=23> */


	//----- nvinfo : EIATTR_MERCURY_ISA_VERSION
	.align		4
.L_197:
        /*0190*/ 	.byte	0x03, 0x5f
        /*0192*/ 	.short	0x0101


	//----- nvinfo : EIATTR_UNUSED_LOAD_BYTE_OFFSET
	.align		4
        /*0194*/ 	.byte	0x04, 0x44
        /*0196*/ 	.short	(.L_199 - .L_198)


	//   ....[0]....
.L_198:
        /*0198*/ 	.word	0x00000a50
        /*019c*/ 	.word	0x0000fff0


	//   ....[1]....
        /*01a0*/ 	.word	0x000100c0
        /*01a4*/ 	.word	0x0000fff0


	//----- nvinfo : EIATTR_INT_WARP_WIDE_INSTR_OFFSETS
	.align		4
.L_199:
        /*01a8*/ 	.byte	0x04, 0x31
        /*01aa*/ 	.short	(.L_201 - .L_200)


	//   ....[0]....
.L_200:
        /*01ac*/ 	.word	0x00000130


	//   ....[1]....
        /*01b0*/ 	.word	0x00000170


	//   ....[2]....
        /*01b4*/ 	.word	0x000001e0


	//   ....[3]....
        /*01b8*/ 	.word	0x000132e0


	//   ....[4]....
        /*01bc*/ 	.word	0x00013370


	//   ....[5]....
        /*01c0*/ 	.word	0x00016e60


	//   ....[6]....
        /*01c4*/ 	.word	0x00016ef0


	//----- nvinfo : EIATTR_COOP_GROUP_MASK_REGIDS
	.align		4
.L_201:
        /*01c8*/ 	.byte	0x04, 0x29
        /*01ca*/ 	.short	(.L_203 - .L_202)


	//   ....[0]....
.L_202:
        /*01cc*/ 	.word	0xffffffff


	//   ....[1]....
        /*01d0*/ 	.word	0xffffffff


	//   ....[2]....
        /*01d4*/ 	.word	0xffffffff


	//   ....[3]....
        /*01d8*/ 	.word	0xffffffff


	//   ....[4]....
        /*01dc*/ 	.word	0xffffffff


	//   ....[5]....
        /*01e0*/ 	.word	0xffffffff


	//   ....[6]....
        /*01e4*/ 	.word	0xffffffff


	//   ....[7]....
        /*01e8*/ 	.word	0xffffffff


	//   ....[8]....
        /*01ec*/ 	.word	0xffffffff


	//   ....[9]....
        /*01f0*/ 	.word	0xffffffff


	//   ....[10]....
        /*01f4*/ 	.word	0xffffffff


	//   ....[11]....
        /*01f8*/ 	.word	0xffffffff


	//   ....[12]....
        /*01fc*/ 	.word	0xffffffff


	//   ....[13]....
        /*0200*/ 	.word	0xffffffff


	//   ....[14]....
        /*0204*/ 	.word	0xffffffff


	//   ....[15]....
        /*0208*/ 	.word	0xffffffff


	//   ....[16]....
        /*020c*/ 	.word	0xffffffff


	//   ....[17]....
        /*0210*/ 	.word	0xffffffff


	//   ....[18]....
        /*0214*/ 	.word	0xffffffff


	//   ....[19]....
        /*0218*/ 	.word	0xffffffff


	//   ....[20]....
        /*021c*/ 	.word	0xffffffff


	//   ....[21]....
        /*0220*/ 	.word	0xffffffff


	//   ....[22]....
        /*0224*/ 	.word	0xffffffff


	//   ....[23]....
        /*0228*/ 	.word	0xffffffff


	//   ....[24]....
        /*022c*/ 	.word	0xffffffff


	//   ....[25]....
        /*0230*/ 	.word	0xffffffff


	//   ....[26]....
        /*0234*/ 	.word	0xffffffff


	//   ....[27]....
        /*0238*/ 	.word	0xffffffff


	//   ....[28]....
        /*023c*/ 	.word	0xffffffff


	//   ....[29]....
        /*0240*/ 	.word	0xffffffff


	//   ....[30]....
        /*0244*/ 	.word	0xffffffff


	//   ....[31]....
        /*0248*/ 	.word	0xffffffff


	//   ....[32]....
        /*024c*/ 	.word	0xffffffff


	//   ....[33]....
        /*0250*/ 	.word	0xffffffff


	//   ....[34]....
        /*0254*/ 	.word	0xffffffff


	//   ....[35]....
        /*0258*/ 	.word	0xffffffff


	//   ....[36]....
        /*025c*/ 	.word	0xffffffff


	//   ....[37]....
        /*0260*/ 	.word	0xffffffff


	//   ....[38]....
        /*0264*/ 	.word	0xffffffff


	//   ....[39]....
        /*0268*/ 	.word	0xffffffff


	//   ....[40]....
        /*026c*/ 	.word	0xffffffff


	//   ....[41]....
        /*0270*/ 	.word	0xffffffff


	//   ....[42]....
        /*0274*/ 	.word	0xffffffff


	//   ....[43]....
        /*0278*/ 	.word	0xffffffff


	//   ....[44]....
        /*027c*/ 	.word	0xffffffff


	//   ....[45]....
        /*0280*/ 	.word	0xffffffff


	//   ....[46]....
        /*0284*/ 	.word	0xffffffff


	//   ....[47]....
        /*0288*/ 	.word	0xffffffff


	//   ....[48]....
        /*028c*/ 	.word	0xffffffff


	//   ....[49]....
        /*0290*/ 	.word	0xffffffff


	//   ....[50]....
        /*0294*/ 	.word	0xffffffff


	//   ....[51]....
        /*0298*/ 	.word	0xffffffff


	//   ....[52]....
        /*029c*/ 	.word	0xffffffff


	//   ....[53]....
        /*02a0*/ 	.word	0xffffffff


	//   ....[54]....
        /*02a4*/ 	.word	0xffffffff


	//   ....[55]....
        /*02a8*/ 	.word	0xffffffff


	//   ....[56]....
        /*02ac*/ 	.word	0xffffffff


	//   ....[57]....
        /*02b0*/ 	.word	0xffffffff


	//   ....[58]....
        /*02b4*/ 	.word	0xffffffff


	//   ....[59]....
        /*02b8*/ 	.word	0xffffffff


	//   ....[60]....
        /*02bc*/ 	.word	0xffffffff


	//   ....[61]....
        /*02c0*/ 	.word	0xffffffff


	//   ....[62]....
        /*02c4*/ 	.word	0xffffffff


	//   ....[63]....
        /*02c8*/ 	.word	0xffffffff


	//   ....[64]....
        /*02cc*/ 	.word	0xffffffff


	//   ....[65]....
        /*02d0*/ 	.word	0xffffffff


	//   ....[66]....
        /*02d4*/ 	.word	0xffffffff


	//   ....[67]....
        /*02d8*/ 	.word	0xffffffff


	//   ....[68]....
        /*02dc*/ 	.word	0xffffffff


	//   ....[69]....
        /*02e0*/ 	.word	0xffffffff


	//   ....[70]....
        /*02e4*/ 	.word	0xffffffff


	//   ....[71]....
        /*02e8*/ 	.word	0xffffffff


	//   ....[72]....
        /*02ec*/ 	.word	0xffffffff


	//   ....[73]....
        /*02f0*/ 	.word	0xffffffff


	//   ....[74]....
        /*02f4*/ 	.word	0xffffffff


	//   ....[75]....
        /*02f8*/ 	.word	0xffffffff


	//   ....[76]....
        /*02fc*/ 	.word	0xffffffff


	//   ....[77]....
        /*0300*/ 	.word	0xffffffff


	//   ....[78]....
        /*0304*/ 	.word	0xffffffff


	//   ....[79]....
        /*0308*/ 	.word	0xffffffff


	//   ....[80]....
        /*030c*/ 	.word	0xffffffff


	//   ....[81]....
        /*0310*/ 	.word	0xffffffff


	//   ....[82]....
        /*0314*/ 	.word	0xffffffff


	//   ....[83]....
        /*0318*/ 	.word	0xffffffff


	//   ....[84]....
        /*031c*/ 	.word	0xffffffff


	//   ....[85]....
        /*0320*/ 	.word	0xffffffff


	//   ....[86]....
        /*0324*/ 	.word	0xffffffff


	//   ....[87]....
        /*0328*/ 	.word	0xffffffff


	//   ....[88]....
        /*032c*/ 	.word	0xffffffff


	//   ....[89]....
        /*0330*/ 	.word	0xffffffff


	//   ....[90]....
        /*0334*/ 	.word	0xffffffff


	//   ....[91]....
        /*0338*/ 	.word	0xffffffff


	//   ....[92]....
        /*033c*/ 	.word	0xffffffff


	//   ....[93]....
        /*0340*/ 	.word	0xffffffff


	//   ....[94]....
        /*0344*/ 	.word	0xffffffff


	//   ....[95]....
        /*0348*/ 	.word	0xffffffff


	//   ....[96]....
        /*034c*/ 	.word	0xffffffff


	//   ....[97]....
        /*0350*/ 	.word	0x0500000f


	//   ....[98]....
        /*0354*/ 	.word	0x0500000f


	//   ....[99]....
        /*0358*/ 	.word	0x0500000f


	//   ....[100]....
        /*035c*/ 	.word	0x0500000f


	//   ....[101]....
        /*0360*/ 	.word	0x0500000f


	//   ....[102]....
        /*0364*/ 	.word	0x0500000f


	//   ....[103]....
        /*0368*/ 	.word	0x0500000f


	//   ....[104]....
        /*036c*/ 	.word	0x0500000f


	//   ....[105]....
        /*0370*/ 	.word	0x0500000f


	//   ....[106]....
        /*0374*/ 	.word	0x0500000f


	//   ....[107]....
        /*0378*/ 	.word	0x0500000f


	//   ....[108]....
        /*037c*/ 	.word	0x0500000f


	//   ....[109]....
        /*0380*/ 	.word	0x0500000f


	//   ....[110]....
        /*0384*/ 	.word	0x0500000f


	//   ....[111]....
        /*0388*/ 	.word	0x0500000f


	//   ....[112]....
        /*038c*/ 	.word	0x0500000f


	//   ....[113]....
        /*0390*/ 	.word	0x0500000f


	//   ....[114]....
        /*0394*/ 	.word	0x0500000f


	//   ....[115]....
        /*0398*/ 	.word	0x0500000f


	//   ....[116]....
        /*039c*/ 	.word	0x0500000f


	//   ....[117]....
        /*03a0*/ 	.word	0x0500000f


	//   ....[118]....
        /*03a4*/ 	.word	0x0500000f


	//   ....[119]....
        /*03a8*/ 	.word	0x0500000f


	//   ....[120]....
        /*03ac*/ 	.word	0x0500000f


	//   ....[121]....
        /*03b0*/ 	.word	0x0500000f


	//   ....[122]....
        /*03b4*/ 	.word	0x0500000f


	//   ....[123]....
        /*03b8*/ 	.word	0x0500000f


	//   ....[124]....
        /*03bc*/ 	.word	0x0500000f


	//   ....[125]....
        /*03c0*/ 	.word	0x0500000f


	//   ....[126]....
        /*03c4*/ 	.word	0x0500000f


	//   ....[127]....
        /*03c8*/ 	.word	0x0500000f


	//----- nvinfo : EIATTR_COOP_GROUP_INSTR_OFFSETS
	.align		4
.L_203:
        /*03cc*/ 	.byte	0x04, 0x28
        /*03ce*/ 	.short	(.L_205 - .L_204)


	//   ....[0]....
.L_204:
        /*03d0*/ 	.word	0x00000070


	//   ....[1]....
        /*03d4*/ 	.word	0x00000140


	//   ....[2]....
        /*03d8*/ 	.word	0x00000190


	//   ....[3]....
        /*03dc*/ 	.word	0x000003c0


	//   ....[4]....
        /*03e0*/ 	.word	0x00000520


	//   ....[5]....
        /*03e4*/ 	.word	0x00000640


	//   ....[6]....
        /*03e8*/ 	.word	0x000007a0


	//   ....[7]....
        /*03ec*/ 	.word	0x00001a40


	//   ....[8]....
        /*03f0*/ 	.word	0x00002240


	//   ....[9]....
        /*03f4*/ 	.word	0x000031f0


	//   ....[10]....
        /*03f8*/ 	.word	0x00004020


	//   ....[11]....
        /*03fc*/ 	.word	0x000040f0


	//   ....[12]....
        /*0400*/ 	.word	0x00004920


	//   ....[13]....
        /*0404*/ 	.word	0x00004980


	//   ....[14]....
        /*0408*/ 	.word	0x00005550


	//   ....[15]....
        /*040c*/ 	.word	0x00006a00


	//   ....[16]....
        /*0410*/ 	.word	0x00006c40


	//   ....[17]....
        /*0414*/ 	.word	0x000077c0


	//   ....[18]....
        /*0418*/ 	.word	0x000077e0


	//   ....[19]....
        /*041c*/ 	.word	0x000081e0


	//   ....[20]....
        /*0420*/ 	.word	0x00008250


	//   ....[21]....
        /*0424*/ 	.word	0x000091b0


	//   ....[22]....
        /*0428*/ 	.word	0x0000a320


	//   ....[23]....
        /*042c*/ 	.word	0x0000a390


	//   ....[24]....
        /*0430*/ 	.word	0x0000aa80


	//   ....[25]....
        /*0434*/ 	.word	0x0000ab20


	//   ....[26]....
        /*0438*/ 	.word	0x0000bd20


	//   ....[27]....
        /*043c*/ 	.word	0x0000ceb0


	//   ....[28]....
        /*0440*/ 	.word	0x0000d100


	//   ....[29]....
        /*0444*/ 	.word	0x0000dcd0


	//   ....[30]....
        /*0448*/ 	.word	0x0000dd80


	//   ....[31]....
        /*044c*/ 	.word	0x0000e600


	//   ....[32]....
        /*0450*/ 	.word	0x0000e6a0


	//   ....[33]....
        /*0454*/ 	.word	0x0000f660


	//   ....[34]....
        /*0458*/ 	.word	0x0000f770


	//   ....[35]....
        /*045c*/ 	.word	0x0000f7d0


	//   ....[36]....
        /*0460*/ 	.word	0x0000f8e0


	//   ....[37]....
        /*0464*/ 	.word	0x0000f900


	//   ....[38]....
        /*0468*/ 	.word	0x00010a90


	//   ....[39]....
        /*046c*/ 	.word	0x00010ad0


	//   ....[40]....
        /*0470*/ 	.word	0x00010b00


	//   ....[41]....
        /*0474*/ 	.word	0x00010b40


	//   ....[42]....
        /*0478*/ 	.word	0x00010ff0


	//   ....[43]....
        /*047c*/ 	.word	0x00011010


	//   ....[44]....
        /*0480*/ 	.word	0x00011120


	//   ....[45]....
        /*0484*/ 	.word	0x00011140


	//   ....[46]....
        /*0488*/ 	.word	0x00011a10


	//   ....[47]....
        /*048c*/ 	.word	0x00011a20


	//   ....[48]....
        /*0490*/ 	.word	0x00011b20


	//   ....[49]....
        /*0494*/ 	.word	0x00011b40


	//   ....[50]....
        /*0498*/ 	.word	0x00011cc0


	//   ....[51]....
        /*049c*/ 	.word	0x00011eb0


	//   ....[52]....
        /*04a0*/ 	.word	0x00011ee0


	//   ....[53]....
        /*04a4*/ 	.word	0x00011f10


	//   ....[54]....
        /*04a8*/ 	.word	0x00011f40


	//   ....[55]....
        /*04ac*/ 	.word	0x00011f70


	//   ....[56]....
        /*04b0*/ 	.word	0x00011fa0


	//   ....[57]....
        /*04b4*/ 	.word	0x00012110


	//   ....[58]....
        /*04b8*/ 	.word	0x00012140


	//   ....[59]....
        /*04bc*/ 	.word	0x00012170


	//   ....[60]....
        /*04c0*/ 	.word	0x000121a0


	//   ....[61]....
        /*04c4*/ 	.word	0x000121d0


	//   ....[62]....
        /*04c8*/ 	.word	0x00012200


	//   ....[63]....
        /*04cc*/ 	.word	0x000122a0


	//   ....[64]....
        /*04d0*/ 	.word	0x00012300


	//   ....[65]....
        /*04d4*/ 	.word	0x000123a0


	//   ....[66]....
        /*04d8*/ 	.word	0x00013860


	//   ....[67]....
        /*04dc*/ 	.word	0x00014570


	//   ....[68]....
        /*04e0*/ 	.word	0x00014580


	//   ....[69]....
        /*04e4*/ 	.word	0x000145a0


	//   ....[70]....
        /*04e8*/ 	.word	0x00014660


	//   ....[71]....
        /*04ec*/ 	.word	0x00014680


	//   ....[72]....
        /*04f0*/ 	.word	0x00014720


	//   ....[73]....
        /*04f4*/ 	.word	0x00014740


	//   ....[74]....
        /*04f8*/ 	.word	0x00014750


	//   ....[75]....
        /*04fc*/ 	.word	0x000147e0


	//   ....[76]....
        /*0500*/ 	.word	0x00014830


	//   ....[77]....
        /*0504*/ 	.word	0x00014840


	//   ....[78]....
        /*0508*/ 	.word	0x00014870


	//   ....[79]....
        /*050c*/ 	.word	0x000175a0


	//   ....[80]....
        /*0510*/ 	.word	0x000175f0


	//   ....[81]....
        /*0514*/ 	.word	0x00017620


	//   ....[82]....
        /*0518*/ 	.word	0x00017650


	//   ....[83]....
        /*051c*/ 	.word	0x00017660


	//   ....[84]....
        /*0520*/ 	.word	0x00017690


	//   ....[85]....
        /*0524*/ 	.word	0x000176c0


	//   ....[86]....
        /*0528*/ 	.word	0x000176f0


	//   ....[87]....
        /*052c*/ 	.word	0x00017870


	//   ....[88]....
        /*0530*/ 	.word	0x000178a0


	//   ....[89]....
        /*0534*/ 	.word	0x000178d0


	//   ....[90]....
        /*0538*/ 	.word	0x00017900


	//   ....[91]....
        /*053c*/ 	.word	0x00017930


	//   ....[92]....
        /*0540*/ 	.word	0x00017960


	//   ....[93]....
        /*0544*/ 	.word	0x00017a20


	//   ....[94]....
        /*0548*/ 	.word	0x00017a40


	//   ....[95]....
        /*054c*/ 	.word	0x00017ab0


	//   ....[96]....
        /*0550*/ 	.word	0x00018150


	//   ....[97]....
        /*0554*/ 	.word	0x000187b0


	//   ....[98]....
        /*0558*/ 	.word	0x00018970


	//   ....[99]....
        /*055c*/ 	.word	0x000189c0


	//   ....[100]....
        /*0560*/ 	.word	0x00018a20


	//   ....[101]....
        /*0564*/ 	.word	0x00018b30


	//   ....[102]....
        /*0568*/ 	.word	0x00018b90


	//   ....[103]....
        /*056c*/ 	.word	0x00018cb0


	//   ....[104]....
        /*0570*/ 	.word	0x00018d10


	//   ....[105]....
        /*0574*/ 	.word	0x00018db0


	//   ....[106]....
        /*0578*/ 	.word	0x00018e80


	//   ....[107]....
        /*057c*/ 	.word	0x00018f80


	//   ....[108]....
        /*0580*/ 	.word	0x00019000


	//   ....[109]....
        /*0584*/ 	.word	0x000190f0


	//   ....[110]....
        /*0588*/ 	.word	0x00019400


	//   ....[111]....
        /*058c*/ 	.word	0x000194a0


	//   ....[112]....
        /*0590*/ 	.word	0x000195c0


	//   ....[113]....
        /*0594*/ 	.word	0x00019630


	//   ....[114]....
        /*0598*/ 	.word	0x000196a0


	//   ....[115]....
        /*059c*/ 	.word	0x00019710


	//   ....[116]....
        /*05a0*/ 	.word	0x00019780


	//   ....[117]....
        /*05a4*/ 	.word	0x00019800


	//   ....[118]....
        /*05a8*/ 	.word	0x00019890


	//   ....[119]....
        /*05ac*/ 	.word	0x00019920


	//   ....[120]....
        /*05b0*/ 	.word	0x00019990


	//   ....[121]....
        /*05b4*/ 	.word	0x00019a00


	//   ....[122]....
        /*05b8*/ 	.word	0x00019a70


	//   ....[123]....
        /*05bc*/ 	.word	0x00019af0


	//   ....[124]....
        /*05c0*/ 	.word	0x00019b60


	//   ....[125]....
        /*05c4*/ 	.word	0x00019c00


	//   ....[126]....
        /*05c8*/ 	.word	0x00019c90


	//   ....[127]....
        /*05cc*/ 	.word	0x00019db0


	//----- nvinfo : EIATTR_REG_RECONFIG
	.align		4
.L_205:
        /*05d0*/ 	.byte	0x01, 0x54
	.zero		2


	//----- nvinfo : EIATTR_SYSCALL_OFFSETS
	.align		4
        /*05d4*/ 	.byte	0x04, 0x46
        /*05d6*/ 	.short	(.L_207 - .L_206)


	//   ....[0]....
.L_206:
        /*05d8*/ 	.word	0x00001c30


	//   ....[1]....
        /*05dc*/ 	.word	0x000134d0


	//   ....[2]....
        /*05e0*/ 	.word	0x00013620


	//   ....[3]....
        /*05e4*/ 	.word	0x00013710


	//   ....[4]....
        /*05e8*/ 	.word	0x00013fe0


	//----- nvinfo : EIATTR_MBARRIER_INSTR_OFFSETS
	.align		4
.L_207:
        /*05ec*/ 	.byte	0x04, 0x39
        /*05ee*/ 	.short	(.L_209 - .L_208)


	//   ....[0]....
.L_208:
        /*05f0*/ 	.word	0x00000270
        /*05f4*/ 	.word	0x000000ff
        /*05f8*/ 	.word	0x0002d800
        /*05fc*/ 	.short	0x0100
        /*05fe*/ 	.byte	0x08
	.zero		1


	//   ....[1]....
        /*0600*/ 	.word	0x00000280
        /*0604*/ 	.word	0x000000ff
        /*0608*/ 	.word	0x0002d820
        /*060c*/ 	.short	0x0100
        /*060e*/ 	.byte	0x08
	.zero		1


	//   ....[2]....
        /*0610*/ 	.word	0x00000370
        /*0614*/ 	.word	0x000000ff
        /*0618*/ 	.word	0x0002d830
        /*061c*/ 	.short	0x0100
        /*061e*/ 	.byte	0x08
	.zero		1


	//   ....[3]....
        /*0620*/ 	.word	0x00000380
        /*0624*/ 	.word	0x000000ff
        /*0628*/ 	.word	0x0002d840
        /*062c*/ 	.short	0x0100
        /*062e*/ 	.byte	0x08
	.zero		1


	//   ....[4]....
        /*0630*/ 	.word	0x00000390
        /*0634*/ 	.word	0x000000ff
        /*0638*/ 	.word	0x0002d838
        /*063c*/ 	.short	0x0100
        /*063e*/ 	.byte	0x08
	.zero		1


	//   ....[5]....
        /*0640*/ 	.word	0x000003a0
        /*0644*/ 	.word	0x000000ff
        /*0648*/ 	.word	0x0002d848
        /*064c*/ 	.short	0x0100
        /*064e*/ 	.byte	0x08
	.zero		1


	//   ....[6]....
        /*0650*/ 	.word	0x000004d0
        /*0654*/ 	.word	0x000000ff
        /*0658*/ 	.word	0x0002d850
        /*065c*/ 	.short	0x0100
        /*065e*/ 	.byte	0x08
	.zero		1


	//   ....[7]....
        /*0660*/ 	.word	0x000004e0
        /*0664*/ 	.word	0x000000ff
        /*0668*/ 	.word	0x0002d860
        /*066c*/ 	.short	0x0100
        /*066e*/ 	.byte	0x08
	.zero		1


	//   ....[8]....
        /*0670*/ 	.word	0x000004f0
        /*0674*/ 	.word	0x000000ff
        /*0678*/ 	.word	0x0002d858
        /*067c*/ 	.short	0x0100
        /*067e*/ 	.byte	0x08
	.zero		1


	//   ....[9]....
        /*0680*/ 	.word	0x00000500
        /*0684*/ 	.word	0x000000ff
        /*0688*/ 	.word	0x0002d868
        /*068c*/ 	.short	0x0100
        /*068e*/ 	.byte	0x08
	.zero		1


	//   ....[10]....
        /*0690*/ 	.word	0x000005f0
        /*0694*/ 	.word	0x000000ff
        /*0698*/ 	.word	0x0002d870
        /*069c*/ 	.short	0x0100
        /*069e*/ 	.byte	0x06
	.zero		1


	//   ....[11]....
        /*06a0*/ 	.word	0x00000600
        /*06a4*/ 	.word	0x000000ff
        /*06a8*/ 	.word	0x0002d880
        /*06ac*/ 	.short	0x0100
        /*06ae*/ 	.byte	0x06
	.zero		1


	//   ....[12]....
        /*06b0*/ 	.word	0x00000610
        /*06b4*/ 	.word	0x000000ff
        /*06b8*/ 	.word	0x0002d878
        /*06bc*/ 	.short	0x0100
        /*06be*/ 	.byte	0x06
	.zero		1


	//   ....[13]....
        /*06c0*/ 	.word	0x00000620
        /*06c4*/ 	.word	0x000000ff
        /*06c8*/ 	.word	0x0002d888
        /*06cc*/ 	.short	0x0100
        /*06ce*/ 	.byte	0x06
	.zero		1


	//   ....[14]....
        /*06d0*/ 	.word	0x00000750
        /*06d4*/ 	.word	0x000000ff
        /*06d8*/ 	.word	0x0002d890
        /*06dc*/ 	.short	0x0100
        /*06de*/ 	.byte	0x08
	.zero		1


	//   ....[15]....
        /*06e0*/ 	.word	0x00000760
        /*06e4*/ 	.word	0x000000ff
        /*06e8*/ 	.word	0x0002d8a0
        /*06ec*/ 	.short	0x0100
        /*06ee*/ 	.byte	0x08
	.zero		1


	//   ....[16]....
        /*06f0*/ 	.word	0x00000770
        /*06f4*/ 	.word	0x000000ff
        /*06f8*/ 	.word	0x0002d898
        /*06fc*/ 	.short	0x0100
        /*06fe*/ 	.byte	0x08
	.zero		1


	//   ....[17]....
        /*0700*/ 	.word	0x00000780
        /*0704*/ 	.word	0x000000ff
        /*0708*/ 	.word	0x0002d8a8
        /*070c*/ 	.short	0x0100
        /*070e*/ 	.byte	0x08
	.zero		1


	//   ....[18]....
        /*0710*/ 	.word	0x000008b0
        /*0714*/ 	.word	0x000000ff
        /*0718*/ 	.word	0x0002d8b0
        /*071c*/ 	.short	0x0100
        /*071e*/ 	.byte	0x08
	.zero		1


	//   ....[19]....
        /*0720*/ 	.word	0x000008c0
        /*0724*/ 	.word	0x000000ff
        /*0728*/ 	.word	0x0002d8c0
        /*072c*/ 	.short	0x0100
        /*072e*/ 	.byte	0x08
	.zero		1


	//   ....[20]....
        /*0730*/ 	.word	0x000008d0
        /*0734*/ 	.word	0x000000ff
        /*0738*/ 	.word	0x0002d8b8
        /*073c*/ 	.short	0x0100
        /*073e*/ 	.byte	0x08
	.zero		1


	//   ....[21]....
        /*0740*/ 	.word	0x000008e0
        /*0744*/ 	.word	0x000000ff
        /*0748*/ 	.word	0x0002d8c8
        /*074c*/ 	.short	0x0100
        /*074e*/ 	.byte	0x08
	.zero		1


	//   ....[22]....
        /*0750*/ 	.word	0x00001cb0
        /*0754*/ 	.word	0x000000ff
        /*0758*/ 	.word	0x0002d800
        /*075c*/ 	.short	0x010a
        /*075e*/ 	.byte	0x2a
	.zero		1


	//   ....[23]....
        /*0760*/ 	.word	0x00001d30
        /*0764*/ 	.word	0x0000005a
        /*0768*/ 	.word	0x0002d830
        /*076c*/ 	.short	0x010a
        /*076e*/ 	.byte	0x3f
	.zero		1


	//   ....[24]....
        /*0770*/ 	.word	0x00001d90
        /*0774*/ 	.word	0x0000005a
        /*0778*/ 	.word	0x0002d830
        /*077c*/ 	.short	0x010a
        /*077e*/ 	.byte	0x3f
	.zero		1


	//   ....[25]....
        /*0780*/ 	.word	0x00002640
        /*0784*/ 	.word	0x0000005a
        /*0788*/ 	.word	0x00000000
        /*078c*/ 	.short	0x0101
        /*078e*/ 	.byte	0x3f
	.zero		1


	//   ....[26]....
        /*0790*/ 	.word	0x00005980
        /*0794*/ 	.word	0x000000ff
        /*0798*/ 	.word	0x0002d830
        /*079c*/ 	.short	0x010a
        /*079e*/ 	.byte	0x06
	.zero		1


	//   ....[27]....
        /*07a0*/ 	.word	0x000059c0
        /*07a4*/ 	.word	0x000000ff
        /*07a8*/ 	.word	0x0002d830
        /*07ac*/ 	.short	0x010a
        /*07ae*/ 	.byte	0x06
	.zero		1


	//   ....[28]....
        /*07b0*/ 	.word	0x00005c60
        /*07b4*/ 	.word	0x000000ff
        /*07b8*/ 	.word	0x0002d850
        /*07bc*/ 	.short	0x010a
        /*07be*/ 	.byte	0x06
	.zero		1


	//   ....[29]....
        /*07c0*/ 	.word	0x00005ca0
        /*07c4*/ 	.word	0x000000ff
        /*07c8*/ 	.word	0x0002d850
        /*07cc*/ 	.short	0x010a
        /*07ce*/ 	.byte	0x06
	.zero		1


	//   ....[30]....
        /*07d0*/ 	.word	0x00006aa0
        /*07d4*/ 	.word	0x0000002f
        /*07d8*/ 	.word	0x00000000
        /*07dc*/ 	.short	0x0101
        /*07de*/ 	.byte	0x3f
	.zero		1


	//   ....[31]....
        /*07e0*/ 	.word	0x00008500
        /*07e4*/ 	.word	0x0000001e
        /*07e8*/ 	.word	0x00000000
        /*07ec*/ 	.short	0x0101
        /*07ee*/ 	.byte	0x3f
	.zero		1


	//   ....[32]....
        /*07f0*/ 	.word	0x000095c0
        /*07f4*/ 	.word	0x000000ff
        /*07f8*/ 	.word	0x0002d830
        /*07fc*/ 	.short	0x010a
        /*07fe*/ 	.byte	0x06
	.zero		1


	//   ....[33]....
        /*0800*/ 	.word	0x00009600
        /*0804*/ 	.word	0x000000ff
        /*0808*/ 	.word	0x0002d830
        /*080c*/ 	.short	0x010a
        /*080e*/ 	.byte	0x06
	.zero		1


	//   ....[34]....
        /*0810*/ 	.word	0x000098a0
        /*0814*/ 	.word	0x000000ff
        /*0818*/ 	.word	0x0002d850
        /*081c*/ 	.short	0x010a
        /*081e*/ 	.byte	0x06
	.zero		1


	//   ....[35]....
        /*0820*/ 	.word	0x000098e0
        /*0824*/ 	.word	0x000000ff
        /*0828*/ 	.word	0x0002d850
        /*082c*/ 	.short	0x010a
        /*082e*/ 	.byte	0x06
	.zero		1


	//   ....[36]....
        /*0830*/ 	.word	0x0000b1b0
        /*0834*/ 	.word	0x00000008
        /*0838*/ 	.word	0x00000000
        /*083c*/ 	.short	0x0101
        /*083e*/ 	.byte	0x3f
	.zero		1


	//   ....[37]....
        /*0840*/ 	.word	0x0000b240
        /*0844*/ 	.word	0x0000000a
        /*0848*/ 	.word	0x00000000
        /*084c*/ 	.short	0x0101
        /*084e*/ 	.byte	0x3f
	.zero		1


	//   ....[38]....
        /*0850*/ 	.word	0x0000bea0
        /*0854*/ 	.word	0x000000ff
        /*0858*/ 	.word	0x0002d830
        /*085c*/ 	.short	0x010a
        /*085e*/ 	.byte	0x06
	.zero		1


	//   ....[39]....
        /*0860*/ 	.word	0x0000bee0
        /*0864*/ 	.word	0x000000ff
        /*0868*/ 	.word	0x0002d830
        /*086c*/ 	.short	0x010a
        /*086e*/ 	.byte	0x06
	.zero		1


	//   ....[40]....
        /*0870*/ 	.word	0x0000c180
        /*0874*/ 	.word	0x000000ff
        /*0878*/ 	.word	0x0002d850
        /*087c*/ 	.short	0x010a
        /*087e*/ 	.byte	0x06
	.zero		1


	//   ....[41]....
        /*0880*/ 	.word	0x0000c1c0
        /*0884*/ 	.word	0x000000ff
        /*0888*/ 	.word	0x0002d850
        /*088c*/ 	.short	0x010a
        /*088e*/ 	.byte	0x06
	.zero		1


	//   ....[42]....
        /*0890*/ 	.word	0x0000cf40
        /*0894*/ 	.word	0x0000004d
        /*0898*/ 	.word	0x00000000
        /*089c*/ 	.short	0x0101
        /*089e*/ 	.byte	0x3f
	.zero		1


	//   ....[43]....
        /*08a0*/ 	.word	0x0000eae0
        /*08a4*/ 	.word	0x0000002d
        /*08a8*/ 	.word	0x00000000
        /*08ac*/ 	.short	0x0101
        /*08ae*/ 	.byte	0x3f
	.zero		1


	//   ....[44]....
        /*08b0*/ 	.word	0x0000f6e0
        /*08b4*/ 	.word	0x000000ff
        /*08b8*/ 	.word	0x0002d850
        /*08bc*/ 	.short	0x010a
        /*08be*/ 	.byte	0x09
	.zero		1


	//   ....[45]....
        /*08c0*/ 	.word	0x0000f720
        /*08c4*/ 	.word	0x000000ff
        /*08c8*/ 	.word	0x0002d850
        /*08cc*/ 	.short	0x010a
        /*08ce*/ 	.byte	0x09
	.zero		1


	//   ....[46]....
        /*08d0*/ 	.word	0x0000fd60
        /*08d4*/ 	.word	0x00000006
        /*08d8*/ 	.word	0x00000000
        /*08dc*/ 	.short	0x0101
        /*08de*/ 	.byte	0x3f
	.zero		1


	//   ....[47]....
        /*08e0*/ 	.word	0x00011020
        /*08e4*/ 	.word	0x000000ff
        /*08e8*/ 	.word	0x00000000
        /*08ec*/ 	.short	0x0101
        /*08ee*/ 	.byte	0x04
	.zero		1


	//   ....[48]....
        /*08f0*/ 	.word	0x00013a80
        /*08f4*/ 	.word	0x00000000
        /*08f8*/ 	.word	0x0002d840
        /*08fc*/ 	.short	0x010a
        /*08fe*/ 	.byte	0x3f
	.zero		1


	//   ....[49]....
        /*0900*/ 	.word	0x00014a00
        /*0904*/ 	.word	0x00000016
        /*0908*/ 	.word	0x0002d800
        /*090c*/ 	.short	0x0107
        /*090e*/ 	.byte	0x3f
	.zero		1


	//   ....[50]....
        /*0910*/ 	.word	0x00014b00
        /*0914*/ 	.word	0x00000016
        /*0918*/ 	.word	0x0002d800
        /*091c*/ 	.short	0x0101
        /*091e*/ 	.byte	0x3f
	.zero		1


	//   ....[51]....
        /*0920*/ 	.word	0x00014b20
        /*0924*/ 	.word	0x00000016
        /*0928*/ 	.word	0x0002d820
        /*092c*/ 	.short	0x010a
        /*092e*/ 	.byte	0x3f
	.zero		1


	//   ....[52]....
        /*0930*/ 	.word	0x00014e40
        /*0934*/ 	.word	0x00000003
        /*0938*/ 	.word	0x0002d840
        /*093c*/ 	.short	0x010a
        /*093e*/ 	.byte	0x3f
	.zero		1


	//   ....[53]....
        /*0940*/ 	.word	0x000152c0
        /*0944*/ 	.word	0x00000003
        /*0948*/ 	.word	0x00000060
        /*094c*/ 	.short	0x010a
        /*094e*/ 	.byte	0x3f
	.zero		1


	//   ....[54]....
        /*0950*/ 	.word	0x00015a00
        /*0954*/ 	.word	0x00000003
        /*0958*/ 	.word	0x0002d840
        /*095c*/ 	.short	0x010a
        /*095e*/ 	.byte	0x3f
	.zero		1


	//   ....[55]....
        /*0960*/ 	.word	0x00015e80
        /*0964*/ 	.word	0x0000000c
        /*0968*/ 	.word	0x00000060
        /*096c*/ 	.short	0x010a
        /*096e*/ 	.byte	0x3f
	.zero		1


	//   ....[56]....
        /*0970*/ 	.word	0x000164f0
        /*0974*/ 	.word	0x00000002
        /*0978*/ 	.word	0x0002d840
        /*097c*/ 	.short	0x010a
        /*097e*/ 	.byte	0x3f
	.zero		1


	//   ....[57]....
        /*0980*/ 	.word	0x00016980
        /*0984*/ 	.word	0x00000007
        /*0988*/ 	.word	0x00000060
        /*098c*/ 	.short	0x010a
        /*098e*/ 	.byte	0x3f
	.zero		1


	//   ....[58]....
        /*0990*/ 	.word	0x00016fa0
        /*0994*/ 	.word	0x00000003
        /*0998*/ 	.word	0x0002d860
        /*099c*/ 	.short	0x010a
        /*099e*/ 	.byte	0x3f
	.zero		1


	//   ....[59]....
        /*09a0*/ 	.word	0x000180d0
        /*09a4*/ 	.word	0x00000009
        /*09a8*/ 	.word	0x0002d820
        /*09ac*/ 	.short	0x010a
        /*09ae*/ 	.byte	0x3f
	.zero		1


	//   ....[60]....
        /*09b0*/ 	.word	0x00018270
        /*09b4*/ 	.word	0x00000005
        /*09b8*/ 	.word	0x00000000
        /*09bc*/ 	.short	0x010a
        /*09be*/ 	.byte	0x3f
	.zero		1


	//   ....[61]....
        /*09c0*/ 	.word	0x000182e0
        /*09c4*/ 	.word	0x00000003
        /*09c8*/ 	.word	0x00000000
        /*09cc*/ 	.short	0x010a
        /*09ce*/ 	.byte	0x3f
	.zero		1


	//   ....[62]....
        /*09d0*/ 	.word	0x00018340
        /*09d4*/ 	.word	0x00000017
        /*09d8*/ 	.word	0x00000000
        /*09dc*/ 	.short	0x010a
        /*09de*/ 	.byte	0x3f
	.zero		1


	//   ....[63]....
        /*09e0*/ 	.word	0x00018370
        /*09e4*/ 	.word	0x00000007
        /*09e8*/ 	.word	0x00000000
        /*09ec*/ 	.short	0x010a
        /*09ee*/ 	.byte	0x3f
	.zero		1


	//   ....[64]....
        /*09f0*/ 	.word	0x000183e0
        /*09f4*/ 	.word	0x00000003
        /*09f8*/ 	.word	0x0002d800
        /*09fc*/ 	.short	0x010a
        /*09fe*/ 	.byte	0x3f
	.zero		1


	//   ....[65]....
        /*0a00*/ 	.word	0x00018430
        /*0a04*/ 	.word	0x0000005a
        /*0a08*/ 	.word	0x0002d830
        /*0a0c*/ 	.short	0x010a
        /*0a0e*/ 	.byte	0x3f
	.zero		1


	//   ....[66]....
        /*0a10*/ 	.word	0x00018490
        /*0a14*/ 	.word	0x00000006
        /*0a18*/ 	.word	0x0002d830
        /*0a1c*/ 	.short	0x010a
        /*0a1e*/ 	.byte	0x3f
	.zero		1


	//   ....[67]....
        /*0a20*/ 	.word	0x000184f0
        /*0a24*/ 	.word	0x00000006
        /*0a28*/ 	.word	0x0002d850
        /*0a2c*/ 	.short	0x010a
        /*0a2e*/ 	.byte	0x3f
	.zero		1


	//   ....[68]....
        /*0a30*/ 	.word	0x00018550
        /*0a34*/ 	.word	0x00000007
        /*0a38*/ 	.word	0x0002d830
        /*0a3c*/ 	.short	0x010a
        /*0a3e*/ 	.byte	0x3f
	.zero		1


	//   ....[69]....
        /*0a40*/ 	.word	0x000185b0
        /*0a44*/ 	.word	0x00000007
        /*0a48*/ 	.word	0x0002d850
        /*0a4c*/ 	.short	0x010a
        /*0a4e*/ 	.byte	0x3f
	.zero		1


	//   ....[70]....
        /*0a50*/ 	.word	0x00018610
        /*0a54*/ 	.word	0x00000007
        /*0a58*/ 	.word	0x0002d830
        /*0a5c*/ 	.short	0x010a
        /*0a5e*/ 	.byte	0x3f
	.zero		1


	//   ....[71]....
        /*0a60*/ 	.word	0x00018670
        /*0a64*/ 	.word	0x00000007
        /*0a68*/ 	.word	0x0002d850
        /*0a6c*/ 	.short	0x010a
        /*0a6e*/ 	.byte	0x3f
	.zero		1


	//   ....[72]....
        /*0a70*/ 	.word	0x000186d0
        /*0a74*/ 	.word	0x00000005
        /*0a78*/ 	.word	0x0002d850
        /*0a7c*/ 	.short	0x010a
        /*0a7e*/ 	.byte	0x3f
	.zero		1


	//   ....[73]....
        /*0a80*/ 	.word	0x00018870
        /*0a84*/ 	.word	0x00000000
        /*0a88*/ 	.word	0x0002d840
        /*0a8c*/ 	.short	0x010a
        /*0a8e*/ 	.byte	0x3f
	.zero		1


	//   ....[74]....
        /*0a90*/ 	.word	0x00019120
        /*0a94*/ 	.word	0x00000016
        /*0a98*/ 	.word	0x0002d820
        /*0a9c*/ 	.short	0x010a
        /*0a9e*/ 	.byte	0x3f
	.zero		1


	//   ....[75]....
        /*0aa0*/ 	.word	0x00019170
        /*0aa4*/ 	.word	0x00000003
        /*0aa8*/ 	.word	0x0002d840
        /*0aac*/ 	.short	0x010a
        /*0aae*/ 	.byte	0x3f
	.zero		1


	//   ....[76]....
        /*0ab0*/ 	.word	0x000191c0
        /*0ab4*/ 	.word	0x00000003
        /*0ab8*/ 	.word	0x00000060
        /*0abc*/ 	.short	0x010a
        /*0abe*/ 	.byte	0x3f
	.zero		1


	//   ....[77]....
        /*0ac0*/ 	.word	0x00019210
        /*0ac4*/ 	.word	0x00000003
        /*0ac8*/ 	.word	0x0002d840
        /*0acc*/ 	.short	0x010a
        /*0ace*/ 	.byte	0x3f
	.zero		1


	//   ....[78]....
        /*0ad0*/ 	.word	0x00019260
        /*0ad4*/ 	.word	0x0000000c
        /*0ad8*/ 	.word	0x00000060
        /*0adc*/ 	.short	0x010a
        /*0ade*/ 	.byte	0x3f
	.zero		1


	//   ....[79]....
        /*0ae0*/ 	.word	0x000192b0
        /*0ae4*/ 	.word	0x00000002
        /*0ae8*/ 	.word	0x0002d840
        /*0aec*/ 	.short	0x010a
        /*0aee*/ 	.byte	0x3f
	.zero		1


	//   ....[80]....
        /*0af0*/ 	.word	0x00019300
        /*0af4*/ 	.word	0x00000007
        /*0af8*/ 	.word	0x00000060
        /*0afc*/ 	.short	0x010a
        /*0afe*/ 	.byte	0x3f
	.zero		1


	//   ....[81]....
        /*0b00*/ 	.word	0x00019350
        /*0b04*/ 	.word	0x00000003
        /*0b08*/ 	.word	0x0002d860
        /*0b0c*/ 	.short	0x010a
        /*0b0e*/ 	.byte	0x3f
	.zero		1


	//   ....[82]....
        /*0b10*/ 	.word	0x00019cd0
        /*0b14*/ 	.word	0x00000009
        /*0b18*/ 	.word	0x0002d820
        /*0b1c*/ 	.short	0x010a
        /*0b1e*/ 	.byte	0x3f
	.zero		1


	//   ....[83]....
        /*0b20*/ 	.word	0x00019e70
        /*0b24*/ 	.word	0x00000005
        /*0b28*/ 	.word	0x00000000
        /*0b2c*/ 	.short	0x010a
        /*0b2e*/ 	.byte	0x3f
	.zero		1


	//   ....[84]....
        /*0b30*/ 	.word	0x00019ec0
        /*0b34*/ 	.word	0x00000003
        /*0b38*/ 	.word	0x00000000
        /*0b3c*/ 	.short	0x010a
        /*0b3e*/ 	.byte	0x3f
	.zero		1


	//   ....[85]....
        /*0b40*/ 	.word	0x00019f10
        /*0b44*/ 	.word	0x00000017
        /*0b48*/ 	.word	0x00000000
        /*0b4c*/ 	.short	0x010a
        /*0b4e*/ 	.byte	0x3f
	.zero		1


	//----- nvinfo : EIATTR_NUM_MBARRIERS
	.align		4
.L_209:
        /*0b50*/ 	.byte	0x03, 0x38
        /*0b52*/ 	.short	0x0016


	//----- nvinfo : EIATTR_EXIT_INSTR_OFFSETS
	.align		4
        /*0b54*/ 	.byte	0x04, 0x1c
        /*0b56*/ 	.short	(.L_211 - .L_210)


	//   ....[0]....
.L_210:
        /*0b58*/ 	.word	0x00000a80


	//   ....[1]....
        /*0b5c*/ 	.word	0x00011c70


	//   ....[2]....
        /*0b60*/ 	.word	0x000183c0


	//----- nvinfo : EIATTR_MAX_THREADS
	.align		4
.L_211:
        /*0b64*/ 	.byte	0x04, 0x05
        /*0b66*/ 	.short	(.L_213 - .L_212)
.L_212:
        /*0b68*/ 	.word	0x00000200
        /*0b6c*/ 	.word	0x00000001
        /*0b70*/ 	.word	0x00000001


	//----- nvinfo : EIATTR_CRS_STACK_SIZE
	.align		4
.L_213:
        /*0b74*/ 	.byte	0x04, 0x1e
        /*0b76*/ 	.short	(.L_215 - .L_214)
.L_214:
        /*0b78*/ 	.word	0x00000000


	//----- nvinfo : EIATTR_CBANK_PARAM_SIZE
	.align		4
.L_215:
        /*0b7c*/ 	.byte	0x03, 0x19
        /*0b7e*/ 	.short	0x0af0


	//----- nvinfo : EIATTR_PARAM_CBANK
	.align		4
        /*0b80*/ 	.byte	0x04, 0x0a
        /*0b82*/ 	.short	(.L_217 - .L_216)
	.align		4
.L_216:
        /*0b84*/ 	.word	index@(.nv.constant0._ZN7cutlass13device_kernelIN5flash11enable_sm90INS1_16FlashAttnFwdSm90INS1_25CollectiveMainloopFwdSm90ILi2EN4cute5tupleIJNS5_1CILi1EEES8_S8_EEENS6_IJNS7_ILi192EEENS7_ILi128EEENS7_ILi96EEEEEELi96ENS_10bfloat16_tEfNS_4arch4Sm90ELb0ELb1ELb1ELb1ELb0ELb0ELb0ELb0ELb1ELb1ELb0ELb0EEENS1_21CollectiveEpilogueFwdINS6_IJSA_SC_SB_EEES9_SE_SG_Li384ELb1ELb1ELb0ELb0EEENS1_36VarlenDynamicPersistentTileSchedulerILi192ELi128ELi384ELi128ELb0ELb1ELb1ELb1ELb0ELb1EEEEEEEEEvNT_6ParamsE)
        /*0b88*/ 	.short	0x0210
        /*0b8a*/ 	.short	0x0af0


	//----- nvinfo : EIATTR_SW_WAR
	.align		4
.L_217:
        /*0b8c*/ 	.byte	0x04, 0x36
        /*0b8e*/ 	.short	(.L_219 - .L_218)
.L_218:
        /*0b90*/ 	.word	0x00000008
.L_219:


//--------------------- .nv.info._ZN7cutlass13device_kernelIN5flash11enable_sm90INS1_16FlashAttnFwdSm90INS1_25CollectiveMainloopFwdSm90ILi2EN4cute5tupleIJNS5_1CILi1EEES8_S8_EEENS6_IJNS7_ILi192EEENS7_ILi128EEENS7_ILi96EEEEEELi96ENS_10bfloat16_tEfNS_4arch4Sm90ELb0ELb1ELb1ELb1ELb0ELb1ELb0ELb0ELb1ELb1ELb0ELb0EEENS1_21CollectiveEpilogueFwdINS6_IJSA_SC_SB_EEES9_SE_SG_Li384ELb1ELb1ELb0ELb0EEENS1_36VarlenDynamicPersistentTileSchedulerILi192ELi128ELi384ELi128ELb0ELb1ELb1ELb1ELb0ELb1EEEEEEEEEvNT_6ParamsE --------------------------
	.section	.nv.info._ZN7cutlass13device_kernelIN5flash11enable_sm90INS1_16FlashAttnFwdSm90INS1_25CollectiveMainloopFwdSm90ILi2EN4cute5tupleIJNS5_1CILi1EEES8_S8_EEENS6_IJNS7_ILi192EEENS7_ILi128EEENS7_ILi96EEEEEELi96ENS_10bfloat16_tEfNS_4arch4Sm90ELb0ELb1ELb1ELb1ELb0ELb1ELb0ELb0ELb1ELb1ELb0ELb0EEENS1_21CollectiveEpilogueFwdINS6_IJSA_SC_SB_EEES9_SE_SG_Li384ELb1ELb1ELb0ELb0EEENS1_36VarlenDynamicPersistentTileSchedulerILi192ELi128ELi384ELi128ELb0ELb1ELb1ELb1ELb0ELb1EEEEEEEEEvNT_6ParamsE,"",@"SHT_CUDA_INFO"
	.sectionflags	@""
	.align	4


	//----- nvinfo : EIATTR_CUDA_API_VERSION
	.align		4
        /*0000*/ 	.byte	0x04, 0x37
        /*0002*/ 	.short	(.L_221 - .L_220)
.L_220:
        /*0004*/ 	.word	0x00000082


	//----- nvinfo : EIATTR_KPARAM_INFO
	.align		4
.L_221:
        /*0008*/ 	.byte	0x04, 0x17
        /*000a*/ 	.short	(.L_223 - .L_222)
.L_222:
        /*000c*/ 	.word	0x00000000
        /*0010*/ 	.short	0x0000
        /*0012*/ 	.short	0x0070
        /*0014*/ 	.byte	0x00, 0xf0, 0x01, 0x2a


	//----- nvinfo : EIATTR_SPARSE_MMA_MASK
	.align		4
.L_223:
        /*0018*/ 	.byte	0x03, 0x50
        /*001a*/ 	.short	0x0000


	//----- nvinfo : EIATTR_MAXREG_COUNT
	.align		4
        /*001c*/ 	.byte	0x03, 0x1b
        /*001e*/ 	.short	0x0080


	//----- nvinfo : EIATTR_NUM_BARRIERS
	.align		4
        /*0020*/ 	.byte	0x02, 0x4c
        /*0022*/ 	.byte	0x10
	.zero		1


	//----- nvinfo : EIATTR_EXTERNS
	.align		4
        /*0024*/ 	.byte	0x04, 0x0f
        /*0026*/ 	.short	(.L_225 - .L_224)


	//   ....[0]....
	.align		4
.L_224:
        /*0028*/ 	.word	index@(__assertfail)


	//----- nvinfo : EIATTR_ANNOTATIONS
	.align		4
.L_225:
        /*002c*/ 	.byte	0x04, 0x55
        /*002e*/ 	.short	(.L_227 - .L_226)


	//   ....[0]....
.L_226:
        /* <DEDUP_REMOVED lines=78> */


	//----- nvinfo : EIATTR_MERCURY_ISA_VERSION
	.align		4
.L_227:
        /*04f8*/ 	.byte	0x03, 0x5f
        /*04fa*/ 	.short	0x0101


	//----- nvinfo : EIATTR_UNUSED_LOAD_BYTE_OFFSET
	.align		4
        /*04fc*/ 	.byte	0x04, 0x44
        /*04fe*/ 	.short	(.L_229 - .L_228)


	//   ....[0]....
.L_228:
        /*0500*/ 	.word	0x00000ae0
        /*0504*/ 	.word	0x0000fff0


	//   ....[1]....
        /*0508*/ 	.word	0x0001acf0
        /*050c*/ 	.word	0x0000fff0


	//----- nvinfo : EIATTR_INT_WARP_WIDE_INSTR_OFFSETS
	.align		4
.L_229:
        /*0510*/ 	.byte	0x04, 0x31
        /*0512*/ 	.short	(.L_231 - .L_230)


	//   ....[0]....
.L_230:
        /*0514*/ 	.word	0x00000190


	//   ....[1]....
        /*0518*/ 	.word	0x000001d0


	//   ....[2]....
        /*051c*/ 	.word	0x00000240


	//   ....[3]....
        /*0520*/ 	.word	0x0001fa30


	//   ....[4]....
        /*0524*/ 	.word	0x0001fac0


	//   ....[5]....
        /*0528*/ 	.word	0x000235f0


	//   ....[6]....
        /*052c*/ 	.word	0x00023680


	//----- nvinfo : EIATTR_COOP_GROUP_MASK_REGIDS
	.align		4
.L_231:
        /*0530*/ 	.byte	0x04, 0x29
        /*0532*/ 	.short	(.L_233 - .L_232)


	//   ....[0]....
.L_232:
        /*0534*/ 	.word	0xffffffff


	//   ....[1]....
        /*0538*/ 	.word	0xffffffff


	//   ....[2]....
        /*053c*/ 	.word	0xffffffff


	//   ....[3]....
        /*0540*/ 	.word	0xffffffff


	//   ....[4]....
        /*0544*/ 	.word	0xffffffff


	//   ....[5]....
        /*0548*/ 	.word	0xffffffff


	//   ....[6]....
        /*054c*/ 	.word	0xffffffff


	//   ....[7]....
        /*0550*/ 	.word	0xffffffff


	//   ....[8]....
        /*0554*/ 	.word	0xffffffff


	//   ....[9]....
        /*0558*/ 	.word	0xffffffff


	//   ....[10]....
        /*055c*/ 	.word	0xffffffff


	//   ....[11]....
        /*0560*/ 	.word	0xffffffff


	//   ....[12]....
        /*0564*/ 	.word	0xffffffff


	//   ....[13]....
        /*0568*/ 	.word	0xffffffff


	//   ....[14]....
        /*056c*/ 	.word	0xffffffff


	//   ....[15]....
        /*0570*/ 	.word	0xffffffff


	//   ....[16]....
        /*0574*/ 	.word	0xffffffff


	//   ....[17]....
        /*0578*/ 	.word	0xffffffff


	//   ....[18]....
        /*057c*/ 	.word	0xffffffff


	//   ....[19]....
        /*0580*/ 	.word	0xffffffff


	//   ....[20]....
        /*0584*/ 	.word	0xffffffff


	//   ....[21]....
        /*0588*/ 	.word	0xffffffff


	//   ....[22]....
        /*058c*/ 	.word	0xffffffff


	//   ....[23]....
        /*0590*/ 	.word	0xffffffff


	//   ....[24]....
        /*0594*/ 	.word	0xffffffff


	//   ....[25]....
        /*0598*/ 	.word	0xffffffff


	//   ....[26]....
        /*059c*/ 	.word	0xffffffff


	//   ....[27]....
        /*05a0*/ 	.word	0xffffffff


	//   ....[28]....
        /*05a4*/ 	.word	0xffffffff


	//   ....[29]....
        /*05a8*/ 	.word	0xffffffff


	//   ....[30]....
        /*05ac*/ 	.word	0xffffffff


	//   ....[31]....
        /*05b0*/ 	.word	0xffffffff


	//   ....[32]....
        /*05b4*/ 	.word	0xffffffff


	//   ....[33]....
        /*05b8*/ 	.word	0xffffffff


	//   ....[34]....
        /*05bc*/ 	.word	0xffffffff


	//   ....[35]....
        /*05c0*/ 	.word	0xffffffff


	//   ....[36]....
        /*05c4*/ 	.word	0xffffffff


	//   ....[37]....
        /*05c8*/ 	.word	0xffffffff


	//   ....[38]....
        /*05cc*/ 	.word	0xffffffff


	//   ....[39]....
        /*05d0*/ 	.word	0xffffffff


	//   ....[40]....
        /*05d4*/ 	.word	0xffffffff


	//   ....[41]....
        /*05d8*/ 	.word	0xffffffff


	//   ....[42]....
        /*05dc*/ 	.word	0xffffffff


	//   ....[43]....
        /*05e0*/ 	.word	0xffffffff


	//   ....[44]....
        /*05e4*/ 	.word	0xffffffff


	//   ....[45]....
        /*05e8*/ 	.word	0xffffffff


	//   ....[46]....
        /*05ec*/ 	.word	0xffffffff


	//   ....[47]....
        /*05f0*/ 	.word	0xffffffff


	//   ....[48]....
        /*05f4*/ 	.word	0xffffffff


	//   ....[49]....
        /*05f8*/ 	.word	0xffffffff


	//   ....[50]....
        /*05fc*/ 	.word	0xffffffff


	//   ....[51]....
        /*0600*/ 	.word	0xffffffff


	//   ....[52]....
        /*0604*/ 	.word	0xffffffff


	//   ....[53]....
        /*0608*/ 	.word	0xffffffff


	//   ....[54]....
        /*060c*/ 	.word	0xffffffff


	//   ....[55]....
        /*0610*/ 	.word	0xffffffff


	//   ....[56]....
        /*0614*/ 	.word	0xffffffff


	//   ....[57]....
        /*0618*/ 	.word	0xffffffff


	//   ....[58]....
        /*061c*/ 	.word	0xffffffff


	//   ....[59]....
        /*0620*/ 	.word	0xffffffff


	//   ....[60]....
        /*0624*/ 	.word	0xffffffff


	//   ....[61]....
        /*0628*/ 	.word	0xffffffff


	//   ....[62]....
        /*062c*/ 	.word	0xffffffff


	//   ....[63]....
        /*0630*/ 	.word	0xffffffff


	//   ....[64]....
        /*0634*/ 	.word	0xffffffff


	//   ....[65]....
        /*0638*/ 	.word	0xffffffff


	//   ....[66]....
        /*063c*/ 	.word	0xffffffff


	//   ....[67]....
        /*0640*/ 	.word	0xffffffff


	//   ....[68]....
        /*0644*/ 	.word	0xffffffff


	//   ....[69]....
        /*0648*/ 	.word	0xffffffff


	//   ....[70]....
        /*064c*/ 	.word	0xffffffff


	//   ....[71]....
        /*0650*/ 	.word	0xffffffff


	//   ....[72]....
        /*0654*/ 	.word	0xffffffff


	//   ....[73]....
        /*0658*/ 	.word	0xffffffff


	//   ....[74]....
        /*065c*/ 	.word	0xffffffff


	//   ....[75]....
        /*0660*/ 	.word	0xffffffff


	//   ....[76]....
        /*0664*/ 	.word	0xffffffff


	//   ....[77]....
        /*0668*/ 	.word	0xffffffff


	//   ....[78]....
        /*066c*/ 	.word	0xffffffff


	//   ....[79]....
        /*0670*/ 	.word	0xffffffff


	//   ....[80]....
        /*0674*/ 	.word	0xffffffff


	//   ....[81]....
        /*0678*/ 	.word	0xffffffff


	//   ....[82]....
        /*067c*/ 	.word	0xffffffff


	//   ....[83]....
        /*0680*/ 	.word	0xffffffff


	//   ....[84]....
        /*0684*/ 	.word	0xffffffff


	//   ....[85]....
        /*0688*/ 	.word	0xffffffff


	//   ....[86]....
        /*068c*/ 	.word	0xffffffff


	//   ....[87]....
        /*0690*/ 	.word	0xffffffff


	//   ....[88]....
        /*0694*/ 	.word	0xffffffff


	//   ....[89]....
        /*0698*/ 	.word	0xffffffff


	//   ....[90]....
        /*069c*/ 	.word	0xffffffff


	//   ....[91]....
        /*06a0*/ 	.word	0xffffffff


	//   ....[92]....
        /*06a4*/ 	.word	0xffffffff


	//   ....[93]....
        /*06a8*/ 	.word	0xffffffff


	//   ....[94]....
        /*06ac*/ 	.word	0xffffffff


	//   ....[95]....
        /*06b0*/ 	.word	0xffffffff


	//   ....[96]....
        /*06b4*/ 	.word	0xffffffff


	//   ....[97]....
        /*06b8*/ 	.word	0xffffffff


	//   ....[98]....
        /*06bc*/ 	.word	0xffffffff


	//   ....[99]....
        /*06c0*/ 	.word	0xffffffff


	//   ....[100]....
        /*06c4*/ 	.word	0xffffffff


	//   ....[101]....
        /*06c8*/ 	.word	0xffffffff


	//   ....[102]....
        /*06cc*/ 	.word	0xffffffff


	//   ....[103]....
        /*06d0*/ 	.word	0xffffffff


	//   ....[104]....
        /*06d4*/ 	.word	0xffffffff


	//   ....[105]....
        /*06d8*/ 	.word	0xffffffff


	//   ....[106]....
        /*06dc*/ 	.word	0x0500000f


	//   ....[107]....
        /*06e0*/ 	.word	0x0500000f


	//   ....[108]....
        /*06e4*/ 	.word	0x0500000f


	//   ....[109]....
        /*06e8*/ 	.word	0x0500000f


	//   ....[110]....
        /*06ec*/ 	.word	0x0500000f


	//   ....[111]....
        /*06f0*/ 	.word	0x0500000f


	//   ....[112]....
        /*06f4*/ 	.word	0x0500000f


	//   ....[113]....
        /*06f8*/ 	.word	0x0500000f


	//   ....[114]....
        /*06fc*/ 	.word	0x0500000f


	//   ....[115]....
        /*0700*/ 	.word	0x0500000f


	//   ....[116]....
        /*0704*/ 	.word	0x0500000f


	//   ....[117]....
        /*0708*/ 	.word	0x0500000f


	//   ....[118]....
        /*070c*/ 	.word	0x0500000f


	//   ....[119]....
        /*0710*/ 	.word	0x0500000f


	//   ....[120]....
        /*0714*/ 	.word	0x0500000f


	//   ....[121]....
        /*0718*/ 	.word	0x0500000f


	//   ....[122]....
        /*071c*/ 	.word	0x0500000f


	//   ....[123]....
        /*0720*/ 	.word	0x0500000f


	//   ....[124]....
        /*0724*/ 	.word	0x0500000f


	//   ....[125]....
        /*0728*/ 	.word	0x0500000f


	//   ....[126]....
        /*072c*/ 	.word	0x0500000f


	//   ....[127]....
        /*0730*/ 	.word	0x0500000f


	//   ....[128]....
        /*0734*/ 	.word	0x0500000f


	//   ....[129]....
        /*0738*/ 	.word	0x0500000f


	//   ....[130]....
        /*073c*/ 	.word	0x0500000f


	//   ....[131]....
        /*0740*/ 	.word	0x0500000f


	//   ....[132]....
        /*0744*/ 	.word	0x0500000f


	//   ....[133]....
        /*0748*/ 	.word	0x0500000f


	//   ....[134]....
        /*074c*/ 	.word	0x0500000f


	//   ....[135]....
        /*0750*/ 	.word	0x0500000f


	//   ....[136]....
        /*0754*/ 	.word	0x0500000f


	//   ....[137]....
        /*0758*/ 	.word	0x0500000f


	//   ....[138]....
        /*075c*/ 	.word	0x0500000f


	//   ....[139]....
        /*0760*/ 	.word	0x0500000f


	//   ....[140]....
        /*0764*/ 	.word	0x0500000f


	//   ....[141]....
        /*0768*/ 	.word	0x0500000f


	//   ....[142]....
        /*076c*/ 	.word	0x0500000f


	//   ....[143]....
        /*0770*/ 	.word	0x0500000f


	//   ....[144]....
        /*0774*/ 	.word	0x0500000f


	//   ....[145]....
        /*0778*/ 	.word	0x0500000f


	//   ....[146]....
        /*077c*/ 	.word	0x0500000f


	//   ....[147]....
        /*0780*/ 	.word	0x0500000f


	//   ....[148]....
        /*0784*/ 	.word	0x0500000f


	//   ....[149]....
        /*0788*/ 	.word	0x0500000f


	//   ....[150]....
        /*078c*/ 	.word	0x0500000f


	//----- nvinfo : EIATTR_COOP_GROUP_INSTR_OFFSETS
	.align		4
.L_233:
        /*0790*/ 	.byte	0x04, 0x28
        /*0792*/ 	.short	(.L_235 - .L_234)


	//   ....[0]....
.L_234:
        /*0794*/ 	.word	0x00000070


	//   ....[1]....
        /*0798*/ 	.word	0x000001a0


	//   ....[2]....
        /*079c*/ 	.word	0x000001f0


	//   ....[3]....
        /*07a0*/ 	.word	0x00000420


	//   ....[4]....
        /*07a4*/ 	.word	0x00000580


	//   ....[5]....
        /*07a8*/ 	.word	0x000006a0


	//   ....[6]....
        /*07ac*/ 	.word	0x00000800


	//   ....[7]....
        /*07b0*/ 	.word	0x000076d0


	//   ....[8]....
        /*07b4*/ 	.word	0x00007e40


	//   ....[9]....
        /*07b8*/ 	.word	0x00007e50


	//   ....[10]....
        /*07bc*/ 	.word	0x00007e60


	//   ....[11]....
        /*07c0*/ 	.word	0x00007e70


	//   ....[12]....
        /*07c4*/ 	.word	0x00009eb0


	//   ....[13]....
        /*07c8*/ 	.word	0x00009ec0


	//   ....[14]....
        /*07cc*/ 	.word	0x00009ed0


	//   ....[15]....
        /*07d0*/ 	.word	0x00009ee0


	//   ....[16]....
        /*07d4*/ 	.word	0x0000c6f0


	//   ....[17]....
        /*07d8*/ 	.word	0x0000cd10


	//   ....[18]....
        /*07dc*/ 	.word	0x0000dfb0


	//   ....[19]....
        /*07e0*/ 	.word	0x0000e050


	//   ....[20]....
        /*07e4*/ 	.word	0x0000e720


	//   ....[21]....
        /*07e8*/ 	.word	0x0000e770


	//   ....[22]....
        /*07ec*/ 	.word	0x0000f640


	//   ....[23]....
        /*07f0*/ 	.word	0x00010410


	//   ....[24]....
        /*07f4*/ 	.word	0x00010ff0


	//   ....[25]....
        /*07f8*/ 	.word	0x00011a00


	//   ....[26]....
        /*07fc*/ 	.word	0x00011a20


	//   ....[27]....
        /*0800*/ 	.word	0x000126d0


	//   ....[28]....
        /*0804*/ 	.word	0x00012700


	//   ....[29]....
        /*0808*/ 	.word	0x00013580


	//   ....[30]....
        /*080c*/ 	.word	0x000147e0


	//   ....[31]....
        /*0810*/ 	.word	0x00014840


	//   ....[32]....
        /*0814*/ 	.word	0x00014f50


	//   ....[33]....
        /*0818*/ 	.word	0x00014f70


	//   ....[34]....
        /*081c*/ 	.word	0x000163f0


	//   ....[35]....
        /*0820*/ 	.word	0x00016e40


	//   ....[36]....
        /*0824*/ 	.word	0x00017aa0


	//   ....[37]....
        /*0828*/ 	.word	0x000184a0


	//   ....[38]....
        /*082c*/ 	.word	0x000184c0


	//   ....[39]....
        /*0830*/ 	.word	0x000191d0


	//   ....[40]....
        /*0834*/ 	.word	0x000191f0


	//   ....[41]....
        /*0838*/ 	.word	0x0001a020


	//   ....[42]....
        /*083c*/ 	.word	0x0001a230


	//   ....[43]....
        /*0840*/ 	.word	0x0001a260


	//   ....[44]....
        /*0844*/ 	.word	0x0001a380


	//   ....[45]....
        /*0848*/ 	.word	0x0001a780


	//   ....[46]....
        /*084c*/ 	.word	0x0001b740


	//   ....[47]....
        /*0850*/ 	.word	0x0001b780


	//   ....[48]....
        /*0854*/ 	.word	0x0001b7b0


	//   ....[49]....
        /*0858*/ 	.word	0x0001b7c0


	//   ....[50]....
        /*085c*/ 	.word	0x0001bd10


	//   ....[51]....
        /*0860*/ 	.word	0x0001bd30


	//   ....[52]....
        /*0864*/ 	.word	0x0001be50


	//   ....[53]....
        /*0868*/ 	.word	0x0001be70


	//   ....[54]....
        /*086c*/ 	.word	0x0001c6c0


	//   ....[55]....
        /*0870*/ 	.word	0x0001c6d0


	//   ....[56]....
        /*0874*/ 	.word	0x0001c830


	//   ....[57]....
        /*0878*/ 	.word	0x0001c840


	//   ....[58]....
        /*087c*/ 	.word	0x0001c9e0


	//   ....[59]....
        /*0880*/ 	.word	0x0001cbd0


	//   ....[60]....
        /*0884*/ 	.word	0x0001cc00


	//   ....[61]....
        /*0888*/ 	.word	0x0001cc30


	//   ....[62]....
        /*088c*/ 	.word	0x0001cc60


	//   ....[63]....
        /*0890*/ 	.word	0x0001cc90


	//   ....[64]....
        /*0894*/ 	.word	0x0001ccc0


	//   ....[65]....
        /*0898*/ 	.word	0x0001ce30


	//   ....[66]....
        /*089c*/ 	.word	0x0001ce60


	//   ....[67]....
        /*08a0*/ 	.word	0x0001ce90


	//   ....[68]....
        /*08a4*/ 	.word	0x0001cec0


	//   ....[69]....
        /*08a8*/ 	.word	0x0001cef0


	//   ....[70]....
        /*08ac*/ 	.word	0x0001cf20


	//   ....[71]....
        /*08b0*/ 	.word	0x0001cfc0


	//   ....[72]....
        /*08b4*/ 	.word	0x0001d020


	//   ....[73]....
        /*08b8*/ 	.word	0x0001d0c0


	//   ....[74]....
        /*08bc*/ 	.word	0x0001e1a0


	//   ....[75]....
        /*08c0*/ 	.word	0x0001ffc0


	//   ....[76]....
        /*08c4*/ 	.word	0x00020cd0


	//   ....[77]....
        /*08c8*/ 	.word	0x00020cf0


	//   ....[78]....
        /*08cc*/ 	.word	0x00020dc0


	//   ....[79]....
        /*08d0*/ 	.word	0x00020de0


	//   ....[80]....
        /*08d4*/ 	.word	0x00020e80


	//   ....[81]....
        /*08d8*/ 	.word	0x00020ea0


	//   ....[82]....
        /*08dc*/ 	.word	0x00020eb0


	//   ....[83]....
        /*08e0*/ 	.word	0x00020f40


	//   ....[84]....
        /*08e4*/ 	.word	0x00020f60


	//   ....[85]....
        /*08e8*/ 	.word	0x00020fd0


	//   ....[86]....
        /*08ec*/ 	.word	0x00021010


	//   ....[87]....
        /*08f0*/ 	.word	0x00021080


	//   ....[88]....
        /*08f4*/ 	.word	0x00023d20


	//   ....[89]....
        /*08f8*/ 	.word	0x00023d50


	//   ....[90]....
        /*08fc*/ 	.word	0x00023d90


	//   ....[91]....
        /*0900*/ 	.word	0x00023dc0


	//   ....[92]....
        /*0904*/ 	.word	0x00023df0


	//   ....[93]....
        /*0908*/ 	.word	0x00023e20


	//   ....[94]....
        /*090c*/ 	.word	0x00023e50


	//   ....[95]....
        /*0910*/ 	.word	0x00023e80


	//   ....[96]....
        /*0914*/ 	.word	0x00024000


	//   ....[97]....
        /*0918*/ 	.word	0x00024030


	//   ....[98]....
        /*091c*/ 	.word	0x00024060


	//   ....[99]....
        /*0920*/ 	.word	0x00024090


	//   ....[100]....
        /*0924*/ 	.word	0x000240c0


	//   ....[101]....
        /*0928*/ 	.word	0x000240f0


	//   ....[102]....
        /*092c*/ 	.word	0x000241b0


	//   ....[103]....
        /*0930*/ 	.word	0x000241d0


	//   ....[104]....
        /*0934*/ 	.word	0x00024240


	//   ....[105]....
        /*0938*/ 	.word	0x000248e0


	//   ....[106]....
        /*093c*/ 	.word	0x00024d40


	//   ....[107]....
        /*0940*/ 	.word	0x00024de0


	//   ....[108]....
        /*0944*/ 	.word	0x00024e70


	//   ....[109]....
        /*0948*/ 	.word	0x00024ec0


	//   ....[110]....
        /*094c*/ 	.word	0x00024f10


	//   ....[111]....
        /*0950*/ 	.word	0x00024fe0


	//   ....[112]....
        /*0954*/ 	.word	0x00025070


	//   ....[113]....
        /*0958*/ 	.word	0x000250d0


	//   ....[114]....
        /*095c*/ 	.word	0x00025130


	//   ....[115]....
        /*0960*/ 	.word	0x00025480


	//   ....[116]....
        /*0964*/ 	.word	0x000254d0


	//   ....[117]....
        /*0968*/ 	.word	0x00025560


	//   ....[118]....
        /*096c*/ 	.word	0x000255f0


	//   ....[119]....
        /*0970*/ 	.word	0x000256b0


	//   ....[120]....
        /*0974*/ 	.word	0x00025990


	//   ....[121]....
        /*0978*/ 	.word	0x00025b50


	//   ....[122]....
        /*097c*/ 	.word	0x00025ba0


	//   ....[123]....
        /*0980*/ 	.word	0x00025c00


	//   ....[124]....
        /*0984*/ 	.word	0x00025d10


	//   ....[125]....
        /*0988*/ 	.word	0x00025d70


	//   ....[126]....
        /*098c*/ 	.word	0x00025e90


	//   ....[127]....
        /*0990*/ 	.word	0x00025ef0


	//   ....[128]....
        /*0994*/ 	.word	0x00025f90


	//   ....[129]....
        /*0998*/ 	.word	0x00026060


	//   ....[130]....
        /*099c*/ 	.word	0x000260e0


	//   ....[131]....
        /*09a0*/ 	.word	0x000261a0


	//   ....[132]....
        /*09a4*/ 	.word	0x00026220


	//   ....[133]....
        /*09a8*/ 	.word	0x000265d0


	//   ....[134]....
        /*09ac*/ 	.word	0x00026670


	//   ....[135]....
        /*09b0*/ 	.word	0x00026790


	//   ....[136]....
        /*09b4*/ 	.word	0x00026800


	//   ....[137]....
        /*09b8*/ 	.word	0x00026870


	//   ....[138]....
        /*09bc*/ 	.word	0x000268e0


	//   ....[139]....
        /*09c0*/ 	.word	0x00026950


	//   ....[140]....
        /*09c4*/ 	.word	0x000269d0


	//   ....[141]....
        /*09c8*/ 	.word	0x00026a60


	//   ....[142]....
        /*09cc*/ 	.word	0x00026af0


	//   ....[143]....
        /*09d0*/ 	.word	0x00026b60


	//   ....[144]....
        /*09d4*/ 	.word	0x00026bd0


	//   ....[145]....
        /*09d8*/ 	.word	0x00026c40


	//   ....[146]....
        /*09dc*/ 	.word	0x00026cc0


	//   ....[147]....
        /*09e0*/ 	.word	0x00026d30


	//   ....[148]....
        /*09e4*/ 	.word	0x00026dd0


	//   ....[149]....
        /*09e8*/ 	.word	0x00026e60


	//   ....[150]....
        /*09ec*/ 	.word	0x00026f90


	//----- nvinfo : EIATTR_REG_RECONFIG
	.align		4
.L_235:
        /*09f0*/ 	.byte	0x01, 0x54
	.zero		2


	//----- nvinfo : EIATTR_SYSCALL_OFFSETS
	.align		4
        /*09f4*/ 	.byte	0x04, 0x46
        /*09f6*/ 	.short	(.L_237 - .L_236)


	//   ....[0]....
.L_236:
        /*09f8*/ 	.word	0x00001d80


	//   ....[1]....
        /*09fc*/ 	.word	0x00001ed0


	//   ....[2]....
        /*0a00*/ 	.word	0x000078d0


	//   ....[3]....
        /*0a04*/ 	.word	0x00007bf0


	//   ....[4]....
        /*0a08*/ 	.word	0x0001fc20


	//   ....[5]....
        /*0a0c*/ 	.word	0x0001fd70


	//   ....[6]....
        /*0a10*/ 	.word	0x0001fe60


	//   ....[7]....
        /*0a14*/ 	.word	0x00020740


	//----- nvinfo : EIATTR_MBARRIER_INSTR_OFFSETS
	.align		4
.L_237:
        /*0a18*/ 	.byte	0x04, 0x39
        /*0a1a*/ 	.short	(.L_239 - .L_238)


	//   ....[0]....
.L_238:
        /*0a1c*/ 	.word	0x000002d0
        /*0a20*/ 	.word	0x000000ff
        /*0a24*/ 	.word	0x0002d800
        /*0a28*/ 	.short	0x0100
        /*0a2a*/ 	.byte	0x08
	.zero		1


	//   ....[1]....
        /*0a2c*/ 	.word	0x000002e0
        /*0a30*/ 	.word	0x000000ff
        /*0a34*/ 	.word	0x0002d820
        /*0a38*/ 	.short	0x0100
        /*0a3a*/ 	.byte	0x08
	.zero		1


	//   ....[2]....
        /*0a3c*/ 	.word	0x000003d0
        /*0a40*/ 	.word	0x000000ff
        /*0a44*/ 	.word	0x0002d830
        /*0a48*/ 	.short	0x0100
        /*0a4a*/ 	.byte	0x08
	.zero		1


	//   ....[3]....
        /*0a4c*/ 	.word	0x000003e0
        /*0a50*/ 	.word	0x000000ff
        /*0a54*/ 	.word	0x0002d840
        /*0a58*/ 	.short	0x0100
        /*0a5a*/ 	.byte	0x08
	.zero		1


	//   ....[4]....
        /*0a5c*/ 	.word	0x000003f0
        /*0a60*/ 	.word	0x000000ff
        /*0a64*/ 	.word	0x0002d838
        /*0a68*/ 	.short	0x0100
        /*0a6a*/ 	.byte	0x08
	.zero		1


	//   ....[5]....
        /*0a6c*/ 	.word	0x00000400
        /*0a70*/ 	.word	0x000000ff
        /*0a74*/ 	.word	0x0002d848
        /*0a78*/ 	.short	0x0100
        /*0a7a*/ 	.byte	0x08
	.zero		1


	//   ....[6]....
        /*0a7c*/ 	.word	0x00000530
        /*0a80*/ 	.word	0x000000ff
        /*0a84*/ 	.word	0x0002d850
        /*0a88*/ 	.short	0x0100
        /*0a8a*/ 	.byte	0x08
	.zero		1


	//   ....[7]....
        /*0a8c*/ 	.word	0x00000540
        /*0a90*/ 	.word	0x000000ff
        /*0a94*/ 	.word	0x0002d860
        /*0a98*/ 	.short	0x0100
        /*0a9a*/ 	.byte	0x08
	.zero		1


	//   ....[8]....
        /*0a9c*/ 	.word	0x00000550
        /*0aa0*/ 	.word	0x000000ff
        /*0aa4*/ 	.word	0x0002d858
        /*0aa8*/ 	.short	0x0100
        /*0aaa*/ 	.byte	0x08
	.zero		1


	//   ....[9]....
        /*0aac*/ 	.word	0x00000560
        /*0ab0*/ 	.word	0x000000ff
        /*0ab4*/ 	.word	0x0002d868
        /*0ab8*/ 	.short	0x0100
        /*0aba*/ 	.byte	0x08
	.zero		1


	//   ....[10]....
        /*0abc*/ 	.word	0x00000650
        /*0ac0*/ 	.word	0x000000ff
        /*0ac4*/ 	.word	0x0002d870
        /*0ac8*/ 	.short	0x0100
        /*0aca*/ 	.byte	0x06
	.zero		1


	//   ....[11]....
        /*0acc*/ 	.word	0x00000660
        /*0ad0*/ 	.word	0x000000ff
        /*0ad4*/ 	.word	0x0002d880
        /*0ad8*/ 	.short	0x0100
        /*0ada*/ 	.byte	0x06
	.zero		1


	//   ....[12]....
        /*0adc*/ 	.word	0x00000670
        /*0ae0*/ 	.word	0x000000ff
        /*0ae4*/ 	.word	0x0002d878
        /*0ae8*/ 	.short	0x0100
        /*0aea*/ 	.byte	0x06
	.zero		1


	//   ....[13]....
        /*0aec*/ 	.word	0x00000680
        /*0af0*/ 	.word	0x000000ff
        /*0af4*/ 	.word	0x0002d888
        /*0af8*/ 	.short	0x0100
        /*0afa*/ 	.byte	0x06
	.zero		1


	//   ....[14]....
        /*0afc*/ 	.word	0x000007b0
        /*0b00*/ 	.word	0x000000ff
        /*0b04*/ 	.word	0x0002d890
        /*0b08*/ 	.short	0x0100
        /*0b0a*/ 	.byte	0x08
	.zero		1


	//   ....[15]....
        /*0b0c*/ 	.word	0x000007c0
        /*0b10*/ 	.word	0x000000ff
        /*0b14*/ 	.word	0x0002d8a0
        /*0b18*/ 	.short	0x0100
        /*0b1a*/ 	.byte	0x08
	.zero		1


	//   ....[16]....
        /*0b1c*/ 	.word	0x000007d0
        /*0b20*/ 	.word	0x000000ff
        /*0b24*/ 	.word	0x0002d898
        /*0b28*/ 	.short	0x0100
        /*0b2a*/ 	.byte	0x08
	.zero		1


	//   ....[17]....
        /*0b2c*/ 	.word	0x000007e0
        /*0b30*/ 	.word	0x000000ff
        /*0b34*/ 	.word	0x0002d8a8
        /*0b38*/ 	.short	0x0100
        /*0b3a*/ 	.byte	0x08
	.zero		1


	//   ....[18]....
        /*0b3c*/ 	.word	0x00000910
        /*0b40*/ 	.word	0x000000ff
        /*0b44*/ 	.word	0x0002d8b0
        /*0b48*/ 	.short	0x0100
        /*0b4a*/ 	.byte	0x08
	.zero		1


	//   ....[19]....
        /*0b4c*/ 	.word	0x00000920
        /*0b50*/ 	.word	0x000000ff
        /*0b54*/ 	.word	0x0002d8c0
        /*0b58*/ 	.short	0x0100
        /*0b5a*/ 	.byte	0x08
	.zero		1


	//   ....[20]....
        /*0b5c*/ 	.word	0x00000930
        /*0b60*/ 	.word	0x000000ff
        /*0b64*/ 	.word	0x0002d8b8
        /*0b68*/ 	.short	0x0100
        /*0b6a*/ 	.byte	0x08
	.zero		1


	//   ....[21]....
        /*0b6c*/ 	.word	0x00000940
        /*0b70*/ 	.word	0x000000ff
        /*0b74*/ 	.word	0x0002d8c8
        /*0b78*/ 	.short	0x0100
        /*0b7a*/ 	.byte	0x08
	.zero		1


	//   ....[22]....
        /*0b7c*/ 	.word	0x000033f0
        /*0b80*/ 	.word	0x0000000e
        /*0b84*/ 	.word	0x0002d890
        /*0b88*/ 	.short	0x010a
        /*0b8a*/ 	.byte	0x3f
	.zero		1


	//   ....[23]....
        /*0b8c*/ 	.word	0x00004f00
        /*0b90*/ 	.word	0x0000000e
        /*0b94*/ 	.word	0x0002d890
        /*0b98*/ 	.short	0x010a
        /*0b9a*/ 	.byte	0x3f
	.zero		1


	//   ....[24]....
        /*0b9c*/ 	.word	0x00006990
        /*0ba0*/ 	.word	0x0000000e
        /*0ba4*/ 	.word	0x0002d890
        /*0ba8*/ 	.short	0x010a
        /*0baa*/ 	.byte	0x3f
	.zero		1


	//   ....[25]....
        /*0bac*/ 	.word	0x00006c00
        /*0bb0*/ 	.word	0x0000001c
        /*0bb4*/ 	.word	0x00000000
        /*0bb8*/ 	.short	0x0101
        /*0bba*/ 	.byte	0x3f
	.zero		1


	//   ....[26]....
        /*0bbc*/ 	.word	0x00006c40
        /*0bc0*/ 	.word	0x0000000e
        /*0bc4*/ 	.word	0x0002d8b0
        /*0bc8*/ 	.short	0x010a
        /*0bca*/ 	.byte	0x3f
	.zero		1


	//   ....[27]....
        /*0bcc*/ 	.word	0x00006f60
        /*0bd0*/ 	.word	0x0000000e
        /*0bd4*/ 	.word	0x00000000
        /*0bd8*/ 	.short	0x0101
        /*0bda*/ 	.byte	0x3f
	.zero		1


	//   ....[28]....
        /*0bdc*/ 	.word	0x00007970
        /*0be0*/ 	.word	0x00000002
        /*0be4*/ 	.word	0x0002d800
        /*0be8*/ 	.short	0x010a
        /*0bea*/ 	.byte	0x3f
	.zero		1


	//   ....[29]....
        /*0bec*/ 	.word	0x000079c0
        /*0bf0*/ 	.word	0x00000002
        /*0bf4*/ 	.word	0x0002d800
        /*0bf8*/ 	.short	0x010a
        /*0bfa*/ 	.byte	0x3f
	.zero		1


	//   ....[30]....
        /*0bfc*/ 	.word	0x000085a0
        /*0c00*/ 	.word	0x00000002
        /*0c04*/ 	.word	0x0002d800
        /*0c08*/ 	.short	0x010a
        /*0c0a*/ 	.byte	0x3f
	.zero		1


	//   ....[31]....
        /*0c0c*/ 	.word	0x0000a360
        /*0c10*/ 	.word	0x00000002
        /*0c14*/ 	.word	0x0002d800
        /*0c18*/ 	.short	0x010a
        /*0c1a*/ 	.byte	0x3f
	.zero		1


	//   ....[32]....
        /*0c1c*/ 	.word	0x0000bc80
        /*0c20*/ 	.word	0x00000000
        /*0c24*/ 	.word	0x0002d830
        /*0c28*/ 	.short	0x010a
        /*0c2a*/ 	.byte	0x3f
	.zero		1


	//   ....[33]....
        /*0c2c*/ 	.word	0x0000bcf0
        /*0c30*/ 	.word	0x00000000
        /*0c34*/ 	.word	0x0002d830
        /*0c38*/ 	.short	0x010a
        /*0c3a*/ 	.byte	0x3f
	.zero		1


	//   ....[34]....
        /*0c3c*/ 	.word	0x0000c670
        /*0c40*/ 	.word	0x00000000
        /*0c44*/ 	.word	0x00000000
        /*0c48*/ 	.short	0x0101
        /*0c4a*/ 	.byte	0x3f
	.zero		1


	//   ....[35]....
        /*0c4c*/ 	.word	0x0000fb20
        /*0c50*/ 	.word	0x0000000b
        /*0c54*/ 	.word	0x0002d830
        /*0c58*/ 	.short	0x010a
        /*0c5a*/ 	.byte	0x3f
	.zero		1


	//   ....[36]....
        /*0c5c*/ 	.word	0x0000fb70
        /*0c60*/ 	.word	0x0000000b
        /*0c64*/ 	.word	0x0002d830
        /*0c68*/ 	.short	0x010a
        /*0c6a*/ 	.byte	0x3f
	.zero		1


	//   ....[37]....
        /*0c6c*/ 	.word	0x0000ff80
        /*0c70*/ 	.word	0x0000000b
        /*0c74*/ 	.word	0x0002d850
        /*0c78*/ 	.short	0x010a
        /*0c7a*/ 	.byte	0x3f
	.zero		1


	//   ....[38]....
        /*0c7c*/ 	.word	0x0000ffc0
        /*0c80*/ 	.word	0x0000000b
        /*0c84*/ 	.word	0x0002d850
        /*0c88*/ 	.short	0x010a
        /*0c8a*/ 	.byte	0x3f
	.zero		1


	//   ....[39]....
        /*0c8c*/ 	.word	0x00010df0
        /*0c90*/ 	.word	0x00000032
        /*0c94*/ 	.word	0x00000000
        /*0c98*/ 	.short	0x0101
        /*0c9a*/ 	.byte	0x3f
	.zero		1


	//   ....[40]....
        /*0c9c*/ 	.word	0x000117f0
        /*0ca0*/ 	.word	0x0000000a
        /*0ca4*/ 	.word	0x00000000
        /*0ca8*/ 	.short	0x0101
        /*0caa*/ 	.byte	0x3f
	.zero		1


	//   ....[41]....
        /*0cac*/ 	.word	0x00013960
        /*0cb0*/ 	.word	0x0000000c
        /*0cb4*/ 	.word	0x0002d830
        /*0cb8*/ 	.short	0x010a
        /*0cba*/ 	.byte	0x3f
	.zero		1


	//   ....[42]....
        /*0cbc*/ 	.word	0x000139b0
        /*0cc0*/ 	.word	0x0000000c
        /*0cc4*/ 	.word	0x0002d830
        /*0cc8*/ 	.short	0x010a
        /*0cca*/ 	.byte	0x3f
	.zero		1


	//   ....[43]....
        /*0ccc*/ 	.word	0x00013dc0
        /*0cd0*/ 	.word	0x0000000d
        /*0cd4*/ 	.word	0x0002d850
        /*0cd8*/ 	.short	0x010a
        /*0cda*/ 	.byte	0x3f
	.zero		1


	//   ....[44]....
        /*0cdc*/ 	.word	0x00013e00
        /*0ce0*/ 	.word	0x0000000d
        /*0ce4*/ 	.word	0x0002d850
        /*0ce8*/ 	.short	0x010a
        /*0cea*/ 	.byte	0x3f
	.zero		1


	//   ....[45]....
        /*0cec*/ 	.word	0x000156b0
        /*0cf0*/ 	.word	0x0000001b
        /*0cf4*/ 	.word	0x00000000
        /*0cf8*/ 	.short	0x0101
        /*0cfa*/ 	.byte	0x3f
	.zero		1


	//   ....[46]....
        /*0cfc*/ 	.word	0x000156d0
        /*0d00*/ 	.word	0x0000000a
        /*0d04*/ 	.word	0x00000000
        /*0d08*/ 	.short	0x0101
        /*0d0a*/ 	.byte	0x3f
	.zero		1


	//   ....[47]....
        /*0d0c*/ 	.word	0x00016540
        /*0d10*/ 	.word	0x0000000c
        /*0d14*/ 	.word	0x0002d830
        /*0d18*/ 	.short	0x010a
        /*0d1a*/ 	.byte	0x3f
	.zero		1


	//   ....[48]....
        /*0d1c*/ 	.word	0x00016590
        /*0d20*/ 	.word	0x0000000c
        /*0d24*/ 	.word	0x0002d830
        /*0d28*/ 	.short	0x010a
        /*0d2a*/ 	.byte	0x3f
	.zero		1


	//   ....[49]....
        /*0d2c*/ 	.word	0x000169a0
        /*0d30*/ 	.word	0x0000000d
        /*0d34*/ 	.word	0x0002d850
        /*0d38*/ 	.short	0x010a
        /*0d3a*/ 	.byte	0x3f
	.zero		1


	//   ....[50]....
        /*0d3c*/ 	.word	0x000169e0
        /*0d40*/ 	.word	0x0000000d
        /*0d44*/ 	.word	0x0002d850
        /*0d48*/ 	.short	0x010a
        /*0d4a*/ 	.byte	0x3f
	.zero		1


	//   ....[51]....
        /*0d4c*/ 	.word	0x000178a0
        /*0d50*/ 	.word	0x00000032
        /*0d54*/ 	.word	0x00000000
        /*0d58*/ 	.short	0x0101
        /*0d5a*/ 	.byte	0x3f
	.zero		1


	//   ....[52]....
        /*0d5c*/ 	.word	0x00018290
        /*0d60*/ 	.word	0x0000000b
        /*0d64*/ 	.word	0x00000000
        /*0d68*/ 	.short	0x0101
        /*0d6a*/ 	.byte	0x3f
	.zero		1


	//   ....[53]....
        /*0d6c*/ 	.word	0x0001a0a0
        /*0d70*/ 	.word	0x0000000b
        /*0d74*/ 	.word	0x0002d850
        /*0d78*/ 	.short	0x010a
        /*0d7a*/ 	.byte	0x3f
	.zero		1


	//   ....[54]....
        /*0d7c*/ 	.word	0x0001a150
        /*0d80*/ 	.word	0x0000000b
        /*0d84*/ 	.word	0x0002d850
        /*0d88*/ 	.short	0x010a
        /*0d8a*/ 	.byte	0x3f
	.zero		1


	//   ....[55]....
        /*0d8c*/ 	.word	0x0001a930
        /*0d90*/ 	.word	0x00000009
        /*0d94*/ 	.word	0x00000000
        /*0d98*/ 	.short	0x0101
        /*0d9a*/ 	.byte	0x3f
	.zero		1


	//   ....[56]....
        /*0d9c*/ 	.word	0x0001bd20
        /*0da0*/ 	.word	0x00000000
        /*0da4*/ 	.word	0x00000000
        /*0da8*/ 	.short	0x0101
        /*0daa*/ 	.byte	0x3f
	.zero		1


	//   ....[57]....
        /*0dac*/ 	.word	0x0001e280
        /*0db0*/ 	.word	0x00000016
        /*0db4*/ 	.word	0x0002d820
        /*0db8*/ 	.short	0x010a
        /*0dba*/ 	.byte	0x3f
	.zero		1


	//   ....[58]....
        /*0dbc*/ 	.word	0x0001e310
        /*0dc0*/ 	.word	0x0000000b
        /*0dc4*/ 	.word	0x0002d8a0
        /*0dc8*/ 	.short	0x010a
        /*0dca*/ 	.byte	0x3f
	.zero		1


	//   ....[59]....
        /*0dcc*/ 	.word	0x0001e760
        /*0dd0*/ 	.word	0x0000000b
        /*0dd4*/ 	.word	0x0002d8c0
        /*0dd8*/ 	.short	0x010a
        /*0dda*/ 	.byte	0x3f
	.zero		1


	//   ....[60]....
        /*0ddc*/ 	.word	0x0001ec70
        /*0de0*/ 	.word	0x00000006
        /*0de4*/ 	.word	0x0002d8a0
        /*0de8*/ 	.short	0x010a
        /*0dea*/ 	.byte	0x3f
	.zero		1


	//   ....[61]....
        /*0dec*/ 	.word	0x0001f0b0
        /*0df0*/ 	.word	0x00000006
        /*0df4*/ 	.word	0x0002d8c0
        /*0df8*/ 	.short	0x010a
        /*0dfa*/ 	.byte	0x3f
	.zero		1


	//   ....[62]....
        /*0dfc*/ 	.word	0x000201e0
        /*0e00*/ 	.word	0x00000000
        /*0e04*/ 	.word	0x0002d840
        /*0e08*/ 	.short	0x010a
        /*0e0a*/ 	.byte	0x3f
	.zero		1


	//   ....[63]....
        /*0e0c*/ 	.word	0x00021150
        /*0e10*/ 	.word	0x00000016
        /*0e14*/ 	.word	0x0002d800
        /*0e18*/ 	.short	0x0107
        /*0e1a*/ 	.byte	0x3f
	.zero		1


	//   ....[64]....
        /*0e1c*/ 	.word	0x00021240
        /*0e20*/ 	.word	0x00000016
        /*0e24*/ 	.word	0x0002d800
        /*0e28*/ 	.short	0x0101
        /*0e2a*/ 	.byte	0x3f
	.zero		1


	//   ....[65]....
        /*0e2c*/ 	.word	0x00021260
        /*0e30*/ 	.word	0x00000016
        /*0e34*/ 	.word	0x0002d820
        /*0e38*/ 	.short	0x010a
        /*0e3a*/ 	.byte	0x3f
	.zero		1


	//   ....[66]....
        /*0e3c*/ 	.word	0x000215a0
        /*0e40*/ 	.word	0x00000003
        /*0e44*/ 	.word	0x0002d840
        /*0e48*/ 	.short	0x010a
        /*0e4a*/ 	.byte	0x3f
	.zero		1


	//   ....[67]....
        /*0e4c*/ 	.word	0x00021a20
        /*0e50*/ 	.word	0x00000003
        /*0e54*/ 	.word	0x00000060
        /*0e58*/ 	.short	0x010a
        /*0e5a*/ 	.byte	0x3f
	.zero		1


	//   ....[68]....
        /*0e5c*/ 	.word	0x00022170
        /*0e60*/ 	.word	0x00000003
        /*0e64*/ 	.word	0x0002d840
        /*0e68*/ 	.short	0x010a
        /*0e6a*/ 	.byte	0x3f
	.zero		1


	//   ....[69]....
        /*0e6c*/ 	.word	0x000225f0
        /*0e70*/ 	.word	0x0000000b
        /*0e74*/ 	.word	0x00000060
        /*0e78*/ 	.short	0x010a
        /*0e7a*/ 	.byte	0x3f
	.zero		1


	//   ....[70]....
        /*0e7c*/ 	.word	0x00022c70
        /*0e80*/ 	.word	0x00000002
        /*0e84*/ 	.word	0x0002d840
        /*0e88*/ 	.short	0x010a
        /*0e8a*/ 	.byte	0x3f
	.zero		1


	//   ....[71]....
        /*0e8c*/ 	.word	0x00023100
        /*0e90*/ 	.word	0x00000007
        /*0e94*/ 	.word	0x00000060
        /*0e98*/ 	.short	0x010a
        /*0e9a*/ 	.byte	0x3f
	.zero		1


	//   ....[72]....
        /*0e9c*/ 	.word	0x00023730
        /*0ea0*/ 	.word	0x00000003
        /*0ea4*/ 	.word	0x0002d860
        /*0ea8*/ 	.short	0x010a
        /*0eaa*/ 	.byte	0x3f
	.zero		1


	//   ....[73]....
        /*0eac*/ 	.word	0x00024860
        /*0eb0*/ 	.word	0x00000009
        /*0eb4*/ 	.word	0x0002d820
        /*0eb8*/ 	.short	0x010a
        /*0eba*/ 	.byte	0x3f
	.zero		1


	//   ....[74]....
        /*0ebc*/ 	.word	0x000249f0
        /*0ec0*/ 	.word	0x00000005
        /*0ec4*/ 	.word	0x00000000
        /*0ec8*/ 	.short	0x010a
        /*0eca*/ 	.byte	0x3f
	.zero		1


	//   ....[75]....
        /*0ecc*/ 	.word	0x00024a60
        /*0ed0*/ 	.word	0x00000003
        /*0ed4*/ 	.word	0x00000000
        /*0ed8*/ 	.short	0x010a
        /*0eda*/ 	.byte	0x3f
	.zero		1


	//   ....[76]....
        /*0edc*/ 	.word	0x00024ac0
        /*0ee0*/ 	.word	0x00000017
        /*0ee4*/ 	.word	0x00000000
        /*0ee8*/ 	.short	0x010a
        /*0eea*/ 	.byte	0x3f
	.zero		1


	//   ....[77]....
        /*0eec*/ 	.word	0x00024af0
        /*0ef0*/ 	.word	0x00000007
        /*0ef4*/ 	.word	0x00000000
        /*0ef8*/ 	.short	0x010a
        /*0efa*/ 	.byte	0x3f
	.zero		1


	//   ....[78]....
        /*0efc*/ 	.word	0x00024b50
        /*0f00*/ 	.word	0x0000000e
        /*0f04*/ 	.word	0x0002d890
        /*0f08*/ 	.short	0x010a
        /*0f0a*/ 	.byte	0x3f
	.zero		1


	//   ....[79]....
        /*0f0c*/ 	.word	0x00024ba0
        /*0f10*/ 	.word	0x0000000e
        /*0f14*/ 	.word	0x0002d890
        /*0f18*/ 	.short	0x010a
        /*0f1a*/ 	.byte	0x3f
	.zero		1


	//   ....[80]....
        /*0f1c*/ 	.word	0x00024bf0
        /*0f20*/ 	.word	0x0000000e
        /*0f24*/ 	.word	0x0002d890
        /*0f28*/ 	.short	0x010a
        /*0f2a*/ 	.byte	0x3f
	.zero		1


	//   ....[81]....
        /*0f2c*/ 	.word	0x00024c40
        /*0f30*/ 	.word	0x0000000e
        /*0f34*/ 	.word	0x0002d8b0
        /*0f38*/ 	.short	0x010a
        /*0f3a*/ 	.byte	0x3f
	.zero		1


	//   ....[82]....
        /*0f3c*/ 	.word	0x00024f40
        /*0f40*/ 	.word	0x00000002
        /*0f44*/ 	.word	0x0002d800
        /*0f48*/ 	.short	0x010a
        /*0f4a*/ 	.byte	0x3f
	.zero		1


	//   ....[83]....
        /*0f4c*/ 	.word	0x00025160
        /*0f50*/ 	.word	0x00000002
        /*0f54*/ 	.word	0x0002d800
        /*0f58*/ 	.short	0x010a
        /*0f5a*/ 	.byte	0x3f
	.zero		1


	//   ....[84]....
        /*0f5c*/ 	.word	0x000251b0
        /*0f60*/ 	.word	0x00000000
        /*0f64*/ 	.word	0x0002d830
        /*0f68*/ 	.short	0x010a
        /*0f6a*/ 	.byte	0x3f
	.zero		1


	//   ....[85]....
        /*0f6c*/ 	.word	0x00025200
        /*0f70*/ 	.word	0x0000000b
        /*0f74*/ 	.word	0x0002d830
        /*0f78*/ 	.short	0x010a
        /*0f7a*/ 	.byte	0x3f
	.zero		1


	//   ....[86]....
        /*0f7c*/ 	.word	0x00025250
        /*0f80*/ 	.word	0x0000000b
        /*0f84*/ 	.word	0x0002d850
        /*0f88*/ 	.short	0x010a
        /*0f8a*/ 	.byte	0x3f
	.zero		1


	//   ....[87]....
        /*0f8c*/ 	.word	0x000252a0
        /*0f90*/ 	.word	0x0000000c
        /*0f94*/ 	.word	0x0002d830
        /*0f98*/ 	.short	0x010a
        /*0f9a*/ 	.byte	0x3f
	.zero		1


	//   ....[88]....
        /*0f9c*/ 	.word	0x000252f0
        /*0fa0*/ 	.word	0x0000000d
        /*0fa4*/ 	.word	0x0002d850
        /*0fa8*/ 	.short	0x010a
        /*0faa*/ 	.byte	0x3f
	.zero		1


	//   ....[89]....
        /*0fac*/ 	.word	0x00025340
        /*0fb0*/ 	.word	0x0000000c
        /*0fb4*/ 	.word	0x0002d830
        /*0fb8*/ 	.short	0x010a
        /*0fba*/ 	.byte	0x3f
	.zero		1


	//   ....[90]....
        /*0fbc*/ 	.word	0x00025390
        /*0fc0*/ 	.word	0x0000000d
        /*0fc4*/ 	.word	0x0002d850
        /*0fc8*/ 	.short	0x010a
        /*0fca*/ 	.byte	0x3f
	.zero		1


	//   ....[91]....
        /*0fcc*/ 	.word	0x000253e0
        /*0fd0*/ 	.word	0x0000000b
        /*0fd4*/ 	.word	0x0002d850
        /*0fd8*/ 	.short	0x010a
        /*0fda*/ 	.byte	0x3f
	.zero		1


	//   ....[92]....
        /*0fdc*/ 	.word	0x00025770
        /*0fe0*/ 	.word	0x00000016
        /*0fe4*/ 	.word	0x0002d820
        /*0fe8*/ 	.short	0x010a
        /*0fea*/ 	.byte	0x3f
	.zero		1


	//   ....[93]....
        /*0fec*/ 	.word	0x000257c0
        /*0ff0*/ 	.word	0x0000000b
        /*0ff4*/ 	.word	0x0002d8a0
        /*0ff8*/ 	.short	0x010a
        /*0ffa*/ 	.byte	0x3f
	.zero		1


	//   ....[94]....
        /*0ffc*/ 	.word	0x00025810
        /*1000*/ 	.word	0x0000000b
        /*1004*/ 	.word	0x0002d8c0
        /*1008*/ 	.short	0x010a
        /*100a*/ 	.byte	0x3f
	.zero		1


	//   ....[95]....
        /*100c*/ 	.word	0x00025860
        /*1010*/ 	.word	0x00000006
        /*1014*/ 	.word	0x0002d8a0
        /*1018*/ 	.short	0x010a
        /*101a*/ 	.byte	0x3f
	.zero		1


	//   ....[96]....
        /*101c*/ 	.word	0x000258b0
        /*1020*/ 	.word	0x00000006
        /*1024*/ 	.word	0x0002d8c0
        /*1028*/ 	.short	0x010a
        /*102a*/ 	.byte	0x3f
	.zero		1


	//   ....[97]....
        /*102c*/ 	.word	0x00025a50
        /*1030*/ 	.word	0x00000000
        /*1034*/ 	.word	0x0002d840
        /*1038*/ 	.short	0x010a
        /*103a*/ 	.byte	0x3f
	.zero		1


	//   ....[98]....
        /*103c*/ 	.word	0x000262f0
        /*1040*/ 	.word	0x00000016
        /*1044*/ 	.word	0x0002d820
        /*1048*/ 	.short	0x010a
        /*104a*/ 	.byte	0x3f
	.zero		1


	//   ....[99]....
        /*104c*/ 	.word	0x00026340
        /*1050*/ 	.word	0x00000003
        /*1054*/ 	.word	0x0002d840
        /*1058*/ 	.short	0x010a
        /*105a*/ 	.byte	0x3f
	.zero		1


	//   ....[100]....
        /*105c*/ 	.word	0x00026390
        /*1060*/ 	.word	0x00000003
        /*1064*/ 	.word	0x00000060
        /*1068*/ 	.short	0x010a
        /*106a*/ 	.byte	0x3f
	.zero		1


	//   ....[101]....
        /*106c*/ 	.word	0x000263e0
        /*1070*/ 	.word	0x00000003
        /*1074*/ 	.word	0x0002d840
        /*1078*/ 	.short	0x010a
        /*107a*/ 	.byte	0x3f
	.zero		1


	//   ....[102]....
        /*107c*/ 	.word	0x00026430
        /*1080*/ 	.word	0x0000000b
        /*1084*/ 	.word	0x00000060
        /*1088*/ 	.short	0x010a
        /*108a*/ 	.byte	0x3f
	.zero		1


	//   ....[103]....
        /*108c*/ 	.word	0x00026480
        /*1090*/ 	.word	0x00000002
        /*1094*/ 	.word	0x0002d840
        /*1098*/ 	.short	0x010a
        /*109a*/ 	.byte	0x3f
	.zero		1


	//   ....[104]....
        /*109c*/ 	.word	0x000264d0
        /*10a0*/ 	.word	0x00000007
        /*10a4*/ 	.word	0x00000060
        /*10a8*/ 	.short	0x010a
        /*10aa*/ 	.byte	0x3f
	.zero		1


	//   ....[105]....
        /*10ac*/ 	.word	0x00026520
        /*10b0*/ 	.word	0x00000003
        /*10b4*/ 	.word	0x0002d860
        /*10b8*/ 	.short	0x010a
        /*10ba*/ 	.byte	0x3f
	.zero		1


	//   ....[106]....
        /*10bc*/ 	.word	0x00026eb0
        /*10c0*/ 	.word	0x00000009
        /*10c4*/ 	.word	0x0002d820
        /*10c8*/ 	.short	0x010a
        /*10ca*/ 	.byte	0x3f
	.zero		1


	//   ....[107]....
        /*10cc*/ 	.word	0x00027050
        /*10d0*/ 	.word	0x00000005
        /*10d4*/ 	.word	0x00000000
        /*10d8*/ 	.short	0x010a
        /*10da*/ 	.byte	0x3f
	.zero		1


	//   ....[108]....
        /*10dc*/ 	.word	0x000270a0
        /*10e0*/ 	.word	0x00000003
        /*10e4*/ 	.word	0x00000000
        /*10e8*/ 	.short	0x010a
        /*10ea*/ 	.byte	0x3f
	.zero		1


	//   ....[109]....
        /*10ec*/ 	.word	0x000270f0
        /*10f0*/ 	.word	0x00000017
        /*10f4*/ 	.word	0x00000000
        /*10f8*/ 	.short	0x010a
        /*10fa*/ 	.byte	0x3f
	.zero		1


	//----- nvinfo : EIATTR_NUM_MBARRIERS
	.align		4
.L_239:
        /*10fc*/ 	.byte	0x03, 0x38
        /*10fe*/ 	.short	0x0016


	//----- nvinfo : EIATTR_EXIT_INSTR_OFFSETS
	.align		4
        /*1100*/ 	.byte	0x04, 0x1c
        /*1102*/ 	.short	(.L_241 - .L_240)


	//   ....[0]....
.L_240:
        /*1104*/ 	.word	0x00024b40


	//----- nvinfo : EIATTR_MAX_THREADS
	.align		4
.L_241:
        /*1108*/ 	.byte	0x04, 0x05
        /*110a*/ 	.short	(.L_243 - .L_242)
.L_242:
        /*110c*/ 	.word	0x00000200
        /*1110*/ 	.word	0x00000001
        /*1114*/ 	.word	0x00000001


	//----- nvinfo : EIATTR_CRS_STACK_SIZE
	.align		4
.L_243:
        /*1118*/ 	.byte	0x04, 0x1e
        /*111a*/ 	.short	(.L_245 - .L_244)
.L_244:
        /*111c*/ 	.word	0x00000000


	//----- nvinfo : EIATTR_CBANK_PARAM_SIZE
	.align		4
.L_245:
        /*1120*/ 	.byte	0x03, 0x19
        /*1122*/ 	.short	0x0af0


	//----- nvinfo : EIATTR_PARAM_CBANK
	.align		4
        /*1124*/ 	.byte	0x04, 0x0a
        /*1126*/ 	.short	(.L_247 - .L_246)
	.align		4
.L_246:
        /*1128*/ 	.word	index@(.nv.constant0._ZN7cutlass13device_kernelIN5flash11enable_sm90INS1_16FlashAttnFwdSm90INS1_25CollectiveMainloopFwdSm90ILi2EN4cute5tupleIJNS5_1CILi1EEES8_S8_EEENS6_IJNS7_ILi192EEENS7_ILi128EEENS7_ILi96EEEEEELi96ENS_10bfloat16_tEfNS_4arch4Sm90ELb0ELb1ELb1ELb1ELb0ELb1ELb0ELb0ELb1ELb1ELb0ELb0EEENS1_21CollectiveEpilogueFwdINS6_IJSA_SC_SB_EEES9_SE_SG_Li384ELb1ELb1ELb0ELb0EEENS1_36VarlenDynamicPersistentTileSchedulerILi192ELi128ELi384ELi128ELb0ELb1ELb1ELb1ELb0ELb1EEEEEEEEEvNT_6ParamsE)
        /*112c*/ 	.short	0x0210
        /*112e*/ 	.short	0x0af0


	//----- nvinfo : EIATTR_SW_WAR
	.align		4
.L_247:
        /*1130*/ 	.byte	0x04, 0x36
        /*1132*/ 	.short	(.L_249 - .L_248)
.L_248:
        /*1134*/ 	.word	0x00000008
.L_249:


//--------------------- .nv.info._ZN7cutlass13device_kernelIN5flash11enable_sm90INS1_16FlashAttnFwdSm90INS1_25CollectiveMainloopFwdSm90ILi2EN4cute5tupleIJNS5_1CILi1EEES8_S8_EEENS6_IJNS7_ILi192EEENS7_ILi144EEENS7_ILi96EEEEEELi96ENS_10bfloat16_tEfNS_4arch4Sm90ELb1ELb0ELb1ELb0ELb0ELb0ELb0ELb0ELb1ELb1ELb0ELb0EEENS1_21CollectiveEpilogueFwdINS6_IJSA_SC_SB_EEES9_SE_SG_Li384ELb0ELb1ELb0ELb0EEENS1_30DynamicPersistentTileSchedulerILi384ELi128ELb0ELb1ELb1EEEEEEEEEvNT_6ParamsE --------------------------
	.section	.nv.info._ZN7cutlass13device_kernelIN5flash11enable_sm90INS1_16FlashAttnFwdSm90INS1_25CollectiveMainloopFwdSm90ILi2EN4cute5tupleIJNS5_1CILi1EEES8_S8_EEENS6_IJNS7_ILi192EEENS7_ILi144EEENS7_ILi96EEEEEELi96ENS_10bfloat16_tEfNS_4arch4Sm90ELb1ELb0ELb1ELb0ELb0ELb0ELb0ELb0ELb1ELb1ELb0ELb0EEENS1_21CollectiveEpilogueFwdINS6_IJSA_SC_SB_EEES9_SE_SG_Li384ELb0ELb1ELb0ELb0EEENS1_30DynamicPersistentTileSchedulerILi384ELi128ELb0ELb1ELb1EEEEEEEEEvNT_6ParamsE,"",@"SHT_CUDA_INFO"
	.sectionflags	@""
	.align	4


	//----- nvinfo : EIATTR_CUDA_API_VERSION
	.align		4
        /*0000*/ 	.byte	0x04, 0x37
        /*0002*/ 	.short	(.L_251 - .L_250)
.L_250:
        /*0004*/ 	.word	0x00000082


	//----- nvinfo : EIATTR_KPARAM_INFO
	.align		4
.L_251:
        /*0008*/ 	.byte	0x04, 0x17
        /*000a*/ 	.short	(.L_253 - .L_252)
.L_252:
        /*000c*/ 	.word	0x00000000
        /*0010*/ 	.short	0x0000
        /*0012*/ 	.short	0x0070
        /*0014*/ 	.byte	0x00, 0xf0, 0x01, 0x2a


	//----- nvinfo : EIATTR_SPARSE_MMA_MASK
	.align		4
.L_253:
        /*0018*/ 	.byte	0x03, 0x50
        /*001a*/ 	.short	0x0000


	//----- nvinfo : EIATTR_MAXREG_COUNT
	.align		4
        /*001c*/ 	.byte	0x03, 0x1b
        /*001e*/ 	.short	0x0080


	//----- nvinfo : EIATTR_NUM_BARRIERS
	.align		4
        /*0020*/ 	.byte	0x02, 0x4c
        /*0022*/ 	.byte	0x10
	.zero		1


	//----- nvinfo : EIATTR_EXTERNS
	.align		4
        /*0024*/ 	.byte	0x04, 0x0f
        /*0026*/ 	.short	(.L_255 - .L_254)


	//   ....[0]....
	.align		4
.L_254:
        /*0028*/ 	.word	index@(__assertfail)


	//----- nvinfo : EIATTR_ANNOTATIONS
	.align		4
.L_255:
        /*002c*/ 	.byte	0x04, 0x55
        /*002e*/ 	.short	(.L_257 - .L_256)


	//   ....[0]....
.L_256:
        /*0030*/ 	.word	0x00000001
        /*0034*/ 	.byte	0x50, 0x09, 0x00, 0x00, 0x01, 0x00, 0x00, 0x00, 0x60, 0x0a, 0x00, 0x00, 0x01, 0x00, 0x00, 0x00
        /*0044*/ 	.byte	0xc0, 0x0b, 0x01, 0x00, 0x01, 0x00, 0x00, 0x00, 0xd0, 0x0b, 0x01, 0x00, 0x01, 0x00, 0x00, 0x00
        /*0054*/ 	.byte	0x50, 0x0c, 0x01, 0x00, 0x01, 0x00, 0x00, 0x00, 0x30, 0x29, 0x01, 0x00, 0x01, 0x00, 0x00, 0x00
        /*0064*/ 	.byte	0x50, 0x29, 0x01, 0x00, 0x01, 0x00, 0x00, 0x00, 0x20, 0x51, 0x01, 0x00, 0x01, 0x00, 0x00, 0x00
        /*0074*/ 	.byte	0xc0, 0x52, 0x01, 0x00, 0x01, 0x00, 0x00, 0x00, 0x60, 0x54, 0x01, 0x00


	//----- nvinfo : EIATTR_MERCURY_ISA_VERSION
	.align		4
.L_257:
        /*0080*/ 	.byte	0x03, 0x5f
        /*0082*/ 	.short	0x0101


	//----- nvinfo : EIATTR_INT_WARP_WIDE_INSTR_OFFSETS
	.align		4
        /*0084*/ 	.byte	0x04, 0x31
        /*0086*/ 	.short	(.L_259 - .L_258)


	//   ....[0]....
.L_258:
        /*0088*/ 	.word	0x00000130


	//   ....[1]....
        /*008c*/ 	.word	0x00000170


	//   ....[2]....
        /*0090*/ 	.word	0x000001e0


	//   ....[3]....
        /*0094*/ 	.word	0x000112b0


	//   ....[4]....
        /*0098*/ 	.word	0x00011350


	//   ....[5]....
        /*009c*/ 	.word	0x00014ba0


	//   ....[6]....
        /*00a0*/ 	.word	0x00014c40


	//----- nvinfo : EIATTR_COOP_GROUP_MASK_REGIDS
	.align		4
.L_259:
        /*00a4*/ 	.byte	0x04, 0x29
        /*00a6*/ 	.short	(.L_261 - .L_260)


	//   ....[0]....
.L_260:
        /*00a8*/ 	.word	0xffffffff


	//   ....[1]....
        /*00ac*/ 	.word	0xffffffff


	//   ....[2]....
        /*00b0*/ 	.word	0xffffffff


	//   ....[3]....
        /*00b4*/ 	.word	0xffffffff


	//   ....[4]....
        /*00b8*/ 	.word	0xffffffff


	//   ....[5]....
        /*00bc*/ 	.word	0xffffffff


	//   ....[6]....
        /*00c0*/ 	.word	0xffffffff


	//   ....[7]....
        /*00c4*/ 	.word	0xffffffff


	//   ....[8]....
        /*00c8*/ 	.word	0xffffffff


	//   ....[9]....
        /*00cc*/ 	.word	0xffffffff


	//   ....[10]....
        /*00d0*/ 	.word	0xffffffff


	//   ....[11]....
        /*00d4*/ 	.word	0xffffffff


	//   ....[12]....
        /*00d8*/ 	.word	0xffffffff


	//   ....[13]....
        /*00dc*/ 	.word	0xffffffff


	//   ....[14]....
        /*00e0*/ 	.word	0xffffffff


	//   ....[15]....
        /*00e4*/ 	.word	0xffffffff


	//   ....[16]....
        /*00e8*/ 	.word	0xffffffff


	//   ....[17]....
        /*00ec*/ 	.word	0xffffffff


	//   ....[18]....
        /*00f0*/ 	.word	0xffffffff


	//   ....[19]....
        /*00f4*/ 	.word	0xffffffff


	//   ....[20]....
        /*00f8*/ 	.word	0xffffffff


	//   ....[21]....
        /*00fc*/ 	.word	0xffffffff


	//   ....[22]....
        /*0100*/ 	.word	0xffffffff


	//   ....[23]....
        /*0104*/ 	.word	0xffffffff


	//   ....[24]....
        /*0108*/ 	.word	0xffffffff


	//   ....[25]....
        /*010c*/ 	.word	0xffffffff


	//   ....[26]....
        /*0110*/ 	.word	0xffffffff


	//   ....[27]....
        /*0114*/ 	.word	0xffffffff


	//   ....[28]....
        /*0118*/ 	.word	0xffffffff


	//   ....[29]....
        /*011c*/ 	.word	0xffffffff


	//   ....[30]....
        /*0120*/ 	.word	0xffffffff


	//   ....[31]....
        /*0124*/ 	.word	0xffffffff


	//   ....[32]....
        /*0128*/ 	.word	0xffffffff


	//   ....[33]....
        /*012c*/ 	.word	0xffffffff


	//   ....[34]....
        /*0130*/ 	.word	0xffffffff


	//   ....[35]....
        /*0134*/ 	.word	0xffffffff


	//   ....[36]....
        /*0138*/ 	.word	0xffffffff


	//   ....[37]....
        /*013c*/ 	.word	0xffffffff


	//   ....[38]....
        /*0140*/ 	.word	0xffffffff


	//   ....[39]....
        /*0144*/ 	.word	0xffffffff


	//   ....[40]....
        /*0148*/ 	.word	0xffffffff


	//   ....[41]....
        /*014c*/ 	.word	0xffffffff


	//   ....[42]....
        /*0150*/ 	.word	0xffffffff


	//   ....[43]....
        /*0154*/ 	.word	0xffffffff


	//   ....[44]....
        /*0158*/ 	.word	0xffffffff


	//   ....[45]....
        /*015c*/ 	.word	0xffffffff


	//   ....[46]....
        /*0160*/ 	.word	0xffffffff


	//   ....[47]....
        /*0164*/ 	.word	0xffffffff


	//   ....[48]....
        /*0168*/ 	.word	0xffffffff


	//   ....[49]....
        /*016c*/ 	.word	0xffffffff


	//   ....[50]....
        /*0170*/ 	.word	0xffffffff


	//   ....[51]....
        /*0174*/ 	.word	0xffffffff


	//   ....[52]....
        /*0178*/ 	.word	0xffffffff


	//   ....[53]....
        /*017c*/ 	.word	0xffffffff


	//   ....[54]....
        /*0180*/ 	.word	0xffffffff


	//   ....[55]....
        /*0184*/ 	.word	0xffffffff


	//   ....[56]....
        /*0188*/ 	.word	0xffffffff


	//   ....[57]....
        /*018c*/ 	.word	0xffffffff


	//   ....[58]....
        /*0190*/ 	.word	0xffffffff


	//   ....[59]....
        /*0194*/ 	.word	0x0500000f


	//   ....[60]....
        /*0198*/ 	.word	0x0500000f


	//   ....[61]....
        /*019c*/ 	.word	0x0500000f


	//   ....[62]....
        /*01a0*/ 	.word	0x0500000f


	//   ....[63]....
        /*01a4*/ 	.word	0x0500000f


	//   ....[64]....
        /*01a8*/ 	.word	0x0500000f


	//   ....[65]....
        /*01ac*/ 	.word	0x0500000f


	//   ....[66]....
        /*01b0*/ 	.word	0x0500000f


	//   ....[67]....
        /*01b4*/ 	.word	0x0500000f


	//   ....[68]....
        /*01b8*/ 	.word	0x0500000f


	//   ....[69]....
        /*01bc*/ 	.word	0x0500000f


	//   ....[70]....
        /*01c0*/ 	.word	0x0500000f


	//   ....[71]....
        /*01c4*/ 	.word	0x0500000f


	//   ....[72]....
        /*01c8*/ 	.word	0x0500000f


	//   ....[73]....
        /*01cc*/ 	.word	0x0500000f


	//----- nvinfo : EIATTR_COOP_GROUP_INSTR_OFFSETS
	.align		4
.L_261:
        /*01d0*/ 	.byte	0x04, 0x28
        /*01d2*/ 	.short	(.L_263 - .L_262)


	//   ....[0]....
.L_262:
        /*01d4*/ 	.word	0x00000070


	//   ....[1]....
        /*01d8*/ 	.word	0x00000140


	//   ....[2]....
        /*01dc*/ 	.word	0x00000190


	//   ....[3]....
        /*01e0*/ 	.word	0x000003c0


	//   ....[4]....
        /*01e4*/ 	.word	0x00000520


	//   ....[5]....
        /*01e8*/ 	.word	0x00000640


	//   ....[6]....
        /*01ec*/ 	.word	0x000007a0


	//   ....[7]....
        /*01f0*/ 	.word	0x000015a0


	//   ....[8]....
        /*01f4*/ 	.word	0x000033b0


	//   ....[9]....
        /*01f8*/ 	.word	0x00004030


	//   ....[10]....
        /*01fc*/ 	.word	0x000040b0


	//   ....[11]....
        /*0200*/ 	.word	0x00004110


	//   ....[12]....
        /*0204*/ 	.word	0x00004cd0


	//   ....[13]....
        /*0208*/ 	.word	0x00004d20


	//   ....[14]....
        /*020c*/ 	.word	0x00005bd0


	//   ....[15]....
        /*0210*/ 	.word	0x00007730


	//   ....[16]....
        /*0214*/ 	.word	0x000085f0


	//   ....[17]....
        /*0218*/ 	.word	0x00008650


	//   ....[18]....
        /*021c*/ 	.word	0x000086b0


	//   ....[19]....
        /*0220*/ 	.word	0x00009360


	//   ....[20]....
        /*0224*/ 	.word	0x000093c0


	//   ....[21]....
        /*0228*/ 	.word	0x0000a700


	//   ....[22]....
        /*022c*/ 	.word	0x0000caf0


	//   ....[23]....
        /*0230*/ 	.word	0x0000cb60


	//   ....[24]....
        /*0234*/ 	.word	0x0000d380


	//   ....[25]....
        /*0238*/ 	.word	0x0000d3e0


	//   ....[26]....
        /*023c*/ 	.word	0x0000e7b0


	//   ....[27]....
        /*0240*/ 	.word	0x0000e8c0


	//   ....[28]....
        /*0244*/ 	.word	0x0000e920


	//   ....[29]....
        /*0248*/ 	.word	0x0000ea30


	//   ....[30]....
        /*024c*/ 	.word	0x0000ea70


	//   ....[31]....
        /*0250*/ 	.word	0x0000f9f0


	//   ....[32]....
        /*0254*/ 	.word	0x0000fa20


	//   ....[33]....
        /*0258*/ 	.word	0x0000fa60


	//   ....[34]....
        /*025c*/ 	.word	0x0000fa90


	//   ....[35]....
        /*0260*/ 	.word	0x0000ffd0


	//   ....[36]....
        /*0264*/ 	.word	0x0000fff0


	//   ....[37]....
        /*0268*/ 	.word	0x00010100


	//   ....[38]....
        /*026c*/ 	.word	0x00010120


	//   ....[39]....
        /*0270*/ 	.word	0x00010890


	//   ....[40]....
        /*0274*/ 	.word	0x000108a0


	//   ....[41]....
        /*0278*/ 	.word	0x000109b0


	//   ....[42]....
        /*027c*/ 	.word	0x000109d0


	//   ....[43]....
        /*0280*/ 	.word	0x00010b80


	//   ....[44]....
        /*0284*/ 	.word	0x00011890


	//   ....[45]....
        /*0288*/ 	.word	0x000123f0


	//   ....[46]....
        /*028c*/ 	.word	0x00012430


	//   ....[47]....
        /*0290*/ 	.word	0x00012460


	//   ....[48]....
        /*0294*/ 	.word	0x00012530


	//   ....[49]....
        /*0298*/ 	.word	0x00012540


	//   ....[50]....
        /*029c*/ 	.word	0x000125f0


	//   ....[51]....
        /*02a0*/ 	.word	0x00012600


	//   ....[52]....
        /*02a4*/ 	.word	0x00012610


	//   ....[53]....
        /*02a8*/ 	.word	0x00012620


	//   ....[54]....
        /*02ac*/ 	.word	0x00012630


	//   ....[55]....
        /*02b0*/ 	.word	0x00012710


	//   ....[56]....
        /*02b4*/ 	.word	0x000127b0


	//   ....[57]....
        /*02b8*/ 	.word	0x00015200


	//   ....[58]....
        /*02bc*/ 	.word	0x000153e0


	//   ....[59]....
        /*02c0*/ 	.word	0x00015960


	//   ....[60]....
        /*02c4*/ 	.word	0x00015ac0


	//   ....[61]....
        /*02c8*/ 	.word	0x00015b30


	//   ....[62]....
        /*02cc*/ 	.word	0x00015ca0


	//   ....[63]....
        /*02d0*/ 	.word	0x00015cf0


	//   ....[64]....
        /*02d4*/ 	.word	0x00015e20


	//   ....[65]....
        /*02d8*/ 	.word	0x00015e70


	//   ....[66]....
        /*02dc*/ 	.word	0x00015f90


	//   ....[67]....
        /*02e0*/ 	.word	0x00016010


	//   ....[68]....
        /*02e4*/ 	.word	0x00016120


	//   ....[69]....
        /*02e8*/ 	.word	0x00016170


	//   ....[70]....
        /*02ec*/ 	.word	0x00016270


	//   ....[71]....
        /*02f0*/ 	.word	0x000162c0


	//   ....[72]....
        /*02f4*/ 	.word	0x000165d0


	//   ....[73]....
        /*02f8*/ 	.word	0x000166f0


	//----- nvinfo : EIATTR_REG_RECONFIG
	.align		4
.L_263:
        /*02fc*/ 	.byte	0x01, 0x54
	.zero		2


	//----- nvinfo : EIATTR_SYSCALL_OFFSETS
	.align		4
        /*0300*/ 	.byte	0x04, 0x46
        /*0302*/ 	.short	(.L_265 - .L_264)


	//   ....[0]....
.L_264:
        /*0304*/ 	.word	0x000017a0


	//   ....[1]....
        /*0308*/ 	.word	0x000114b0


	//   ....[2]....
        /*030c*/ 	.word	0x00011600


	//   ....[3]....
        /*0310*/ 	.word	0x000116f0


	//   ....[4]....
        /*0314*/ 	.word	0x00011ef0


	//----- nvinfo : EIATTR_MBARRIER_INSTR_OFFSETS
	.align		4
.L_265:
        /*0318*/ 	.byte	0x04, 0x39
        /*031a*/ 	.short	(.L_267 - .L_266)


	//   ....[0]....
.L_266:
        /*031c*/ 	.word	0x00000270
        /*0320*/ 	.word	0x000000ff
        /*0324*/ 	.word	0x00031c00
        /*0328*/ 	.short	0x0100
        /*032a*/ 	.byte	0x08
	.zero		1


	//   ....[1]....
        /*032c*/ 	.word	0x00000280
        /*0330*/ 	.word	0x000000ff
        /*0334*/ 	.word	0x00031c20
        /*0338*/ 	.short	0x0100
        /*033a*/ 	.byte	0x08
	.zero		1


	//   ....[2]....
        /*033c*/ 	.word	0x00000370
        /*0340*/ 	.word	0x000000ff
        /*0344*/ 	.word	0x00031c30
        /*0348*/ 	.short	0x0100
        /*034a*/ 	.byte	0x08
	.zero		1


	//   ....[3]....
        /*034c*/ 	.word	0x00000380
        /*0350*/ 	.word	0x000000ff
        /*0354*/ 	.word	0x00031c40
        /*0358*/ 	.short	0x0100
        /*035a*/ 	.byte	0x08
	.zero		1


	//   ....[4]....
        /*035c*/ 	.word	0x00000390
        /*0360*/ 	.word	0x000000ff
        /*0364*/ 	.word	0x00031c38
        /*0368*/ 	.short	0x0100
        /*036a*/ 	.byte	0x08
	.zero		1


	//   ....[5]....
        /*036c*/ 	.word	0x000003a0
        /*0370*/ 	.word	0x000000ff
        /*0374*/ 	.word	0x00031c48
        /*0378*/ 	.short	0x0100
        /*037a*/ 	.byte	0x08
	.zero		1


	//   ....[6]....
        /*037c*/ 	.word	0x000004d0
        /*0380*/ 	.word	0x000000ff
        /*0384*/ 	.word	0x00031c50
        /*0388*/ 	.short	0x0100
        /*038a*/ 	.byte	0x08
	.zero		1


	//   ....[7]....
        /*038c*/ 	.word	0x000004e0
        /*0390*/ 	.word	0x000000ff
        /*0394*/ 	.word	0x00031c60
        /*0398*/ 	.short	0x0100
        /*039a*/ 	.byte	0x08
	.zero		1


	//   ....[8]....
        /*039c*/ 	.word	0x000004f0
        /*03a0*/ 	.word	0x000000ff
        /*03a4*/ 	.word	0x00031c58
        /*03a8*/ 	.short	0x0100
        /*03aa*/ 	.byte	0x08
	.zero		1


	//   ....[9]....
        /*03ac*/ 	.word	0x00000500
        /*03b0*/ 	.word	0x000000ff
        /*03b4*/ 	.word	0x00031c68
        /*03b8*/ 	.short	0x0100
        /*03ba*/ 	.byte	0x08
	.zero		1


	//   ....[10]....
        /*03bc*/ 	.word	0x000005f0
        /*03c0*/ 	.word	0x000000ff
        /*03c4*/ 	.word	0x00031c70
        /*03c8*/ 	.short	0x0100
        /*03ca*/ 	.byte	0x06
	.zero		1


	//   ....[11]....
        /*03cc*/ 	.word	0x00000600
        /*03d0*/ 	.word	0x000000ff
        /*03d4*/ 	.word	0x00031c80
        /*03d8*/ 	.short	0x0100
        /*03da*/ 	.byte	0x06
	.zero		1


	//   ....[12]....
        /*03dc*/ 	.word	0x00000610
        /*03e0*/ 	.word	0x000000ff
        /*03e4*/ 	.word	0x00031c78
        /*03e8*/ 	.short	0x0100
        /*03ea*/ 	.byte	0x06
	.zero		1


	//   ....[13]....
        /*03ec*/ 	.word	0x00000620
        /*03f0*/ 	.word	0x000000ff
        /*03f4*/ 	.word	0x00031c88
        /*03f8*/ 	.short	0x0100
        /*03fa*/ 	.byte	0x06
	.zero		1


	//   ....[14]....
        /*03fc*/ 	.word	0x00000750
        /*0400*/ 	.word	0x000000ff
        /*0404*/ 	.word	0x00031c90
        /*0408*/ 	.short	0x0100
        /*040a*/ 	.byte	0x08
	.zero		1


	//   ....[15]....
        /*040c*/ 	.word	0x00000760
        /*0410*/ 	.word	0x000000ff
        /*0414*/ 	.word	0x00031ca0
        /*0418*/ 	.short	0x0100
        /*041a*/ 	.byte	0x08
	.zero		1


	//   ....[16]....
        /*041c*/ 	.word	0x00000770
        /*0420*/ 	.word	0x000000ff
        /*0424*/ 	.word	0x00031c98
        /*0428*/ 	.short	0x0100
        /*042a*/ 	.byte	0x08
	.zero		1


	//   ....[17]....
        /*042c*/ 	.word	0x00000780
        /*0430*/ 	.word	0x000000ff
        /*0434*/ 	.word	0x00031ca8
        /*0438*/ 	.short	0x0100
        /*043a*/ 	.byte	0x08
	.zero		1


	//   ....[18]....
        /*043c*/ 	.word	0x000008b0
        /*0440*/ 	.word	0x000000ff
        /*0444*/ 	.word	0x00031cb0
        /*0448*/ 	.short	0x0100
        /*044a*/ 	.byte	0x08
	.zero		1


	//   ....[19]....
        /*044c*/ 	.word	0x000008c0
        /*0450*/ 	.word	0x000000ff
        /*0454*/ 	.word	0x00031cc0
        /*0458*/ 	.short	0x0100
        /*045a*/ 	.byte	0x08
	.zero		1


	//   ....[20]....
        /*045c*/ 	.word	0x000008d0
        /*0460*/ 	.word	0x000000ff
        /*0464*/ 	.word	0x00031cb8
        /*0468*/ 	.short	0x0100
        /*046a*/ 	.byte	0x08
	.zero		1


	//   ....[21]....
        /*046c*/ 	.word	0x000008e0
        /*0470*/ 	.word	0x000000ff
        /*0474*/ 	.word	0x00031cc8
        /*0478*/ 	.short	0x0100
        /*047a*/ 	.byte	0x08
	.zero		1


	//   ....[22]....
        /*047c*/ 	.word	0x00001840
        /*0480*/ 	.word	0x000000ff
        /*0484*/ 	.word	0x00031c00
        /*0488*/ 	.short	0x010a
        /*048a*/ 	.byte	0x25
	.zero		1


	//   ....[23]....
        /*048c*/ 	.word	0x000018c0
        /*0490*/ 	.word	0x00000000
        /*0494*/ 	.word	0x00031c30
        /*0498*/ 	.short	0x010a
        /*049a*/ 	.byte	0x3f
	.zero		1


	//   ....[24]....
        /*049c*/ 	.word	0x00001920
        /*04a0*/ 	.word	0x00000000
        /*04a4*/ 	.word	0x00031c30
        /*04a8*/ 	.short	0x010a
        /*04aa*/ 	.byte	0x3f
	.zero		1


	//   ....[25]....
        /*04ac*/ 	.word	0x00004f30
        /*04b0*/ 	.word	0x00000004
        /*04b4*/ 	.word	0x00000000
        /*04b8*/ 	.short	0x0101
        /*04ba*/ 	.byte	0x3f
	.zero		1


	//   ....[26]....
        /*04bc*/ 	.word	0x00005d20
        /*04c0*/ 	.word	0x000000ff
        /*04c4*/ 	.word	0x00031c30
        /*04c8*/ 	.short	0x010a
        /*04ca*/ 	.byte	0x04
	.zero		1


	//   ....[27]....
        /*04cc*/ 	.word	0x00005d60
        /*04d0*/ 	.word	0x000000ff
        /*04d4*/ 	.word	0x00031c30
        /*04d8*/ 	.short	0x010a
        /*04da*/ 	.byte	0x04
	.zero		1


	//   ....[28]....
        /*04dc*/ 	.word	0x000073f0
        /*04e0*/ 	.word	0x000000ff
        /*04e4*/ 	.word	0x00031c50
        /*04e8*/ 	.short	0x010a
        /*04ea*/ 	.byte	0x04
	.zero		1


	//   ....[29]....
        /*04ec*/ 	.word	0x00007430
        /*04f0*/ 	.word	0x000000ff
        /*04f4*/ 	.word	0x00031c50
        /*04f8*/ 	.short	0x010a
        /*04fa*/ 	.byte	0x04
	.zero		1


	//   ....[30]....
        /*04fc*/ 	.word	0x00009970
        /*0500*/ 	.word	0x00000005
        /*0504*/ 	.word	0x00000000
        /*0508*/ 	.short	0x0101
        /*050a*/ 	.byte	0x3f
	.zero		1


	//   ....[31]....
        /*050c*/ 	.word	0x00009ac0
        /*0510*/ 	.word	0x0000004f
        /*0514*/ 	.word	0x00000000
        /*0518*/ 	.short	0x0101
        /*051a*/ 	.byte	0x3f
	.zero		1


	//   ....[32]....
        /*051c*/ 	.word	0x0000a870
        /*0520*/ 	.word	0x000000ff
        /*0524*/ 	.word	0x00031c30
        /*0528*/ 	.short	0x010a
        /*052a*/ 	.byte	0x04
	.zero		1


	//   ....[33]....
        /*052c*/ 	.word	0x0000a8b0
        /*0530*/ 	.word	0x000000ff
        /*0534*/ 	.word	0x00031c30
        /*0538*/ 	.short	0x010a
        /*053a*/ 	.byte	0x04
	.zero		1


	//   ....[34]....
        /*053c*/ 	.word	0x0000bf40
        /*0540*/ 	.word	0x000000ff
        /*0544*/ 	.word	0x00031c50
        /*0548*/ 	.short	0x010a
        /*054a*/ 	.byte	0x04
	.zero		1


	//   ....[35]....
        /*054c*/ 	.word	0x0000bf80
        /*0550*/ 	.word	0x000000ff
        /*0554*/ 	.word	0x00031c50
        /*0558*/ 	.short	0x010a
        /*055a*/ 	.byte	0x04
	.zero		1


	//   ....[36]....
        /*055c*/ 	.word	0x0000da60
        /*0560*/ 	.word	0x0000000d
        /*0564*/ 	.word	0x00000000
        /*0568*/ 	.short	0x0101
        /*056a*/ 	.byte	0x3f
	.zero		1


	//   ....[37]....
        /*056c*/ 	.word	0x0000dbb0
        /*0570*/ 	.word	0x0000000c
        /*0574*/ 	.word	0x00000000
        /*0578*/ 	.short	0x0101
        /*057a*/ 	.byte	0x3f
	.zero		1


	//   ....[38]....
        /*057c*/ 	.word	0x0000e830
        /*0580*/ 	.word	0x000000ff
        /*0584*/ 	.word	0x00031c50
        /*0588*/ 	.short	0x010a
        /*058a*/ 	.byte	0x05
	.zero		1


	//   ....[39]....
        /*058c*/ 	.word	0x0000e870
        /*0590*/ 	.word	0x000000ff
        /*0594*/ 	.word	0x00031c50
        /*0598*/ 	.short	0x010a
        /*059a*/ 	.byte	0x05
	.zero		1


	//   ....[40]....
        /*059c*/ 	.word	0x0000ef40
        /*05a0*/ 	.word	0x00000004
        /*05a4*/ 	.word	0x00000000
        /*05a8*/ 	.short	0x0101
        /*05aa*/ 	.byte	0x3f
	.zero		1


	//   ....[41]....
        /*05ac*/ 	.word	0x0000ffc0
        /*05b0*/ 	.word	0x000000ff
        /*05b4*/ 	.word	0x00000000
        /*05b8*/ 	.short	0x0101
        /*05ba*/ 	.byte	0x05
	.zero		1


	//   ....[42]....
        /*05bc*/ 	.word	0x00011ac0
        /*05c0*/ 	.word	0x00000003
        /*05c4*/ 	.word	0x00031c40
        /*05c8*/ 	.short	0x010a
        /*05ca*/ 	.byte	0x3f
	.zero		1


	//   ....[43]....
        /*05cc*/ 	.word	0x000128c0
        /*05d0*/ 	.word	0x00000011
        /*05d4*/ 	.word	0x00031c00
        /*05d8*/ 	.short	0x0107
        /*05da*/ 	.byte	0x3f
	.zero		1


	//   ....[44]....
        /*05dc*/ 	.word	0x000129b0
        /*05e0*/ 	.word	0x00000011
        /*05e4*/ 	.word	0x00031c00
        /*05e8*/ 	.short	0x0101
        /*05ea*/ 	.byte	0x3f
	.zero		1


	//   ....[45]....
        /*05ec*/ 	.word	0x000129d0
        /*05f0*/ 	.word	0x00000011
        /*05f4*/ 	.word	0x00031c20
        /*05f8*/ 	.short	0x010a
        /*05fa*/ 	.byte	0x3f
	.zero		1


	//   ....[46]....
        /*05fc*/ 	.word	0x00012cf0
        /*0600*/ 	.word	0x00000002
        /*0604*/ 	.word	0x00031c40
        /*0608*/ 	.short	0x010a
        /*060a*/ 	.byte	0x3f
	.zero		1


	//   ....[47]....
        /*060c*/ 	.word	0x00013100
        /*0610*/ 	.word	0x00000003
        /*0614*/ 	.word	0x00000060
        /*0618*/ 	.short	0x010a
        /*061a*/ 	.byte	0x3f
	.zero		1


	//   ....[48]....
        /*061c*/ 	.word	0x00013810
        /*0620*/ 	.word	0x00000003
        /*0624*/ 	.word	0x00031c40
        /*0628*/ 	.short	0x010a
        /*062a*/ 	.byte	0x3f
	.zero		1


	//   ....[49]....
        /*062c*/ 	.word	0x00013c40
        /*0630*/ 	.word	0x0000000c
        /*0634*/ 	.word	0x00000060
        /*0638*/ 	.short	0x010a
        /*063a*/ 	.byte	0x3f
	.zero		1


	//   ....[50]....
        /*063c*/ 	.word	0x000142a0
        /*0640*/ 	.word	0x00000002
        /*0644*/ 	.word	0x00031c40
        /*0648*/ 	.short	0x010a
        /*064a*/ 	.byte	0x3f
	.zero		1


	//   ....[51]....
        /*064c*/ 	.word	0x000146e0
        /*0650*/ 	.word	0x00000008
        /*0654*/ 	.word	0x00000060
        /*0658*/ 	.short	0x010a
        /*065a*/ 	.byte	0x3f
	.zero		1


	//   ....[52]....
        /*065c*/ 	.word	0x00014ce0
        /*0660*/ 	.word	0x00000003
        /*0664*/ 	.word	0x00031c60
        /*0668*/ 	.short	0x010a
        /*066a*/ 	.byte	0x3f
	.zero		1


	//   ....[53]....
        /*066c*/ 	.word	0x00015360
        /*0670*/ 	.word	0x00000007
        /*0674*/ 	.word	0x00031c20
        /*0678*/ 	.short	0x010a
        /*067a*/ 	.byte	0x3f
	.zero		1


	//   ....[54]....
        /*067c*/ 	.word	0x00015520
        /*0680*/ 	.word	0x00000005
        /*0684*/ 	.word	0x00000000
        /*0688*/ 	.short	0x010a
        /*068a*/ 	.byte	0x3f
	.zero		1


	//   ....[55]....
        /*068c*/ 	.word	0x00015590
        /*0690*/ 	.word	0x00000003
        /*0694*/ 	.word	0x00000000
        /*0698*/ 	.short	0x010a
        /*069a*/ 	.byte	0x3f
	.zero		1


	//   ....[56]....
        /*069c*/ 	.word	0x000155f0
        /*06a0*/ 	.word	0x00000005
        /*06a4*/ 	.word	0x00000000
        /*06a8*/ 	.short	0x010a
        /*06aa*/ 	.byte	0x3f
	.zero		1


	//   ....[57]....
        /*06ac*/ 	.word	0x00015620
        /*06b0*/ 	.word	0x00000003
        /*06b4*/ 	.word	0x00000000
        /*06b8*/ 	.short	0x010a
        /*06ba*/ 	.byte	0x3f
	.zero		1


	//   ....[58]....
        /*06bc*/ 	.word	0x00015690
        /*06c0*/ 	.word	0x00000003
        /*06c4*/ 	.word	0x00031c00
        /*06c8*/ 	.short	0x010a
        /*06ca*/ 	.byte	0x3f
	.zero		1


	//   ....[59]....
        /*06cc*/ 	.word	0x000156e0
        /*06d0*/ 	.word	0x00000000
        /*06d4*/ 	.word	0x00031c30
        /*06d8*/ 	.short	0x010a
        /*06da*/ 	.byte	0x3f
	.zero		1


	//   ....[60]....
        /*06dc*/ 	.word	0x00015740
        /*06e0*/ 	.word	0x00000008
        /*06e4*/ 	.word	0x00031c30
        /*06e8*/ 	.short	0x010a
        /*06ea*/ 	.byte	0x3f
	.zero		1


	//   ....[61]....
        /*06ec*/ 	.word	0x000157a0
        /*06f0*/ 	.word	0x00000008
        /*06f4*/ 	.word	0x00031c50
        /*06f8*/ 	.short	0x010a
        /*06fa*/ 	.byte	0x3f
	.zero		1


	//   ....[62]....
        /*06fc*/ 	.word	0x00015800
        /*0700*/ 	.word	0x00000007
        /*0704*/ 	.word	0x00031c30
        /*0708*/ 	.short	0x010a
        /*070a*/ 	.byte	0x3f
	.zero		1


	//   ....[63]....
        /*070c*/ 	.word	0x00015860
        /*0710*/ 	.word	0x00000007
        /*0714*/ 	.word	0x00031c50
        /*0718*/ 	.short	0x010a
        /*071a*/ 	.byte	0x3f
	.zero		1


	//   ....[64]....
        /*071c*/ 	.word	0x000158c0
        /*0720*/ 	.word	0x00000005
        /*0724*/ 	.word	0x00031c50
        /*0728*/ 	.short	0x010a
        /*072a*/ 	.byte	0x3f
	.zero		1


	//   ....[65]....
        /*072c*/ 	.word	0x00015a10
        /*0730*/ 	.word	0x00000003
        /*0734*/ 	.word	0x00031c40
        /*0738*/ 	.short	0x010a
        /*073a*/ 	.byte	0x3f
	.zero		1


	//   ....[66]....
        /*073c*/ 	.word	0x000162f0
        /*0740*/ 	.word	0x00000011
        /*0744*/ 	.word	0x00031c20
        /*0748*/ 	.short	0x010a
        /*074a*/ 	.byte	0x3f
	.zero		1


	//   ....[67]....
        /*074c*/ 	.word	0x00016340
        /*0750*/ 	.word	0x00000002
        /*0754*/ 	.word	0x00031c40
        /*0758*/ 	.short	0x010a
        /*075a*/ 	.byte	0x3f
	.zero		1


	//   ....[68]....
        /*075c*/ 	.word	0x00016390
        /*0760*/ 	.word	0x00000003
        /*0764*/ 	.word	0x00000060
        /*0768*/ 	.short	0x010a
        /*076a*/ 	.byte	0x3f
	.zero		1


	//   ....[69]....
        /*076c*/ 	.word	0x000163e0
        /*0770*/ 	.word	0x00000003
        /*0774*/ 	.word	0x00031c40
        /*0778*/ 	.short	0x010a
        /*077a*/ 	.byte	0x3f
	.zero		1


	//   ....[70]....
        /*077c*/ 	.word	0x00016430
        /*0780*/ 	.word	0x0000000c
        /*0784*/ 	.word	0x00000060
        /*0788*/ 	.short	0x010a
        /*078a*/ 	.byte	0x3f
	.zero		1


	//   ....[71]....
        /*078c*/ 	.word	0x00016480
        /*0790*/ 	.word	0x00000002
        /*0794*/ 	.word	0x00031c40
        /*0798*/ 	.short	0x010a
        /*079a*/ 	.byte	0x3f
	.zero		1


	//   ....[72]....
        /*079c*/ 	.word	0x000164d0
        /*07a0*/ 	.word	0x00000008
        /*07a4*/ 	.word	0x00000060
        /*07a8*/ 	.short	0x010a
        /*07aa*/ 	.byte	0x3f
	.zero		1


	//   ....[73]....
        /*07ac*/ 	.word	0x00016520
        /*07b0*/ 	.word	0x00000003
        /*07b4*/ 	.word	0x00031c60
        /*07b8*/ 	.short	0x010a
        /*07ba*/ 	.byte	0x3f
	.zero		1


	//   ....[74]....
        /*07bc*/ 	.word	0x00016610
        /*07c0*/ 	.word	0x00000007
        /*07c4*/ 	.word	0x00031c20
        /*07c8*/ 	.short	0x010a
        /*07ca*/ 	.byte	0x3f
	.zero		1


	//   ....[75]....
        /*07cc*/ 	.word	0x000167b0
        /*07d0*/ 	.word	0x00000005
        /*07d4*/ 	.word	0x00000000
        /*07d8*/ 	.short	0x010a
        /*07da*/ 	.byte	0x3f
	.zero		1


	//   ....[76]....
        /*07dc*/ 	.word	0x00016800
        /*07e0*/ 	.word	0x00000003
        /*07e4*/ 	.word	0x00000000
        /*07e8*/ 	.short	0x010a
        /*07ea*/ 	.byte	0x3f
	.zero		1


	//   ....[77]....
        /*07ec*/ 	.word	0x00016850
        /*07f0*/ 	.word	0x00000005
        /*07f4*/ 	.word	0x00000000
        /*07f8*/ 	.short	0x010a
        /*07fa*/ 	.byte	0x3f
	.zero		1


	//----- nvinfo : EIATTR_NUM_MBARRIERS
	.align		4
.L_267:
        /*07fc*/ 	.byte	0x03, 0x38
        /*07fe*/ 	.short	0x0016


	//----- nvinfo : EIATTR_EXIT_INSTR_OFFSETS
	.align		4
        /*0800*/ 	.byte	0x04, 0x1c
        /*0802*/ 	.short	(.L_269 - .L_268)


	//   ....[0]....
.L_268:
        /*0804*/ 	.word	0x00000a50


	//   ....[1]....
        /*0808*/ 	.word	0x00010b10


	//   ....[2]....
        /*080c*/ 	.word	0x00015670


	//----- nvinfo : EIATTR_MAX_THREADS
	.align		4
.L_269:
        /*0810*/ 	.byte	0x04, 0x05
        /*0812*/ 	.short	(.L_271 - .L_270)
.L_270:
        /*0814*/ 	.word	0x00000200
        /*0818*/ 	.word	0x00000001
        /*081c*/ 	.word	0x00000001


	//----- nvinfo : EIATTR_CRS_STACK_SIZE
	.align		4
.L_271:
        /*0820*/ 	.byte	0x04, 0x1e
        /*0822*/ 	.short	(.L_273 - .L_272)
.L_272:
        /*0824*/ 	.word	0x00000000


	//----- nvinfo : EIATTR_CBANK_PARAM_SIZE
	.align		4
.L_273:
        /*0828*/ 	.byte	0x03, 0x19
        /*082a*/ 	.short	0x0af0


	//----- nvinfo : EIATTR_PARAM_CBANK
	.align		4
        /*082c*/ 	.byte	0x04, 0x0a
        /*082e*/ 	.short	(.L_275 - .L_274)
	.align		4
.L_274:
        /*0830*/ 	.word	index@(.nv.constant0._ZN7cutlass13device_kernelIN5flash11enable_sm90INS1_16FlashAttnFwdSm90INS1_25CollectiveMainloopFwdSm90ILi2EN4cute5tupleIJNS5_1CILi1EEES8_S8_EEENS6_IJNS7_ILi192EEENS7_ILi144EEENS7_ILi96EEEEEELi96ENS_10bfloat16_tEfNS_4arch4Sm90ELb1ELb0ELb1ELb0ELb0ELb0ELb0ELb0ELb1ELb1ELb0ELb0EEENS1_21CollectiveEpilogueFwdINS6_IJSA_SC_SB_EEES9_SE_SG_Li384ELb0ELb1ELb0ELb0EEENS1_30DynamicPersistentTileSchedulerILi384ELi128ELb0ELb1ELb1EEEEEEEEEvNT_6ParamsE)
        /*0834*/ 	.short	0x0210
        /*0836*/ 	.short	0x0af0


	//----- nvinfo : EIATTR_SW_WAR
	.align		4
.L_275:
        /*0838*/ 	.byte	0x04, 0x36
        /*083a*/ 	.short	(.L_277 - .L_276)
.L_276:
        /*083c*/ 	.word	0x00000008
.L_277:


//--------------------- .nv.info._ZN7cutlass13device_kernelIN5flash11enable_sm90INS1_16FlashAttnFwdSm90INS1_25CollectiveMainloopFwdSm90ILi2EN4cute5tupleIJNS5_1CILi1EEES8_S8_EEENS6_IJNS7_ILi192EEENS7_ILi144EEENS7_ILi96EEEEEELi96ENS_10bfloat16_tEfNS_4arch4Sm90ELb1ELb0ELb1ELb1ELb0ELb0ELb0ELb0ELb1ELb1ELb0ELb0EEENS1_21CollectiveEpilogueFwdINS6_IJSA_SC_SB_EEES9_SE_SG_Li384ELb1ELb1ELb0ELb0EEENS1_36VarlenDynamicPersistentTileSchedulerILi192ELi144ELi384ELi128ELb0ELb1ELb1ELb1ELb1ELb1EEEEEEEEEvNT_6ParamsE --------------------------
	.section	.nv.info._ZN7cutlass13device_kernelIN5flash11enable_sm90INS1_16FlashAttnFwdSm90INS1_25CollectiveMainloopFwdSm90ILi2EN4cute5tupleIJNS5_1CILi1EEES8_S8_EEENS6_IJNS7_ILi192EEENS7_ILi144EEENS7_ILi96EEEEEELi96ENS_10bfloat16_tEfNS_4arch4Sm90ELb1ELb0ELb1ELb1ELb0ELb0ELb0ELb0ELb1ELb1ELb0ELb0EEENS1_21CollectiveEpilogueFwdINS6_IJSA_SC_SB_EEES9_SE_SG_Li384ELb1ELb1ELb0ELb0EEENS1_36VarlenDynamicPersistentTileSchedulerILi192ELi144ELi384ELi128ELb0ELb1ELb1ELb1ELb1ELb1EEEEEEEEEvNT_6ParamsE,"",@"SHT_CUDA_INFO"
	.sectionflags	@""
	.align	4


	//----- nvinfo : EIATTR_CUDA_API_VERSION
	.align		4
        /*0000*/ 	.byte	0x04, 0x37
        /*0002*/ 	.short	(.L_279 - .L_278)
.L_278:
        /*0004*/ 	.word	0x00000082


	//----- nvinfo : EIATTR_KPARAM_INFO
	.align		4
.L_279:
        /*0008*/ 	.byte	0x04, 0x17
        /*000a*/ 	.short	(.L_281 - .L_280)
.L_280:
        /*000c*/ 	.word	0x00000000
        /*0010*/ 	.short	0x0000
        /*0012*/ 	.short	0x0070
        /*0014*/ 	.byte	0x00, 0xf0, 0x01, 0x2a


	//----- nvinfo : EIATTR_SPARSE_MMA_MASK
	.align		4
.L_281:
        /*0018*/ 	.byte	0x03, 0x50
        /*001a*/ 	.short	0x0000


	//----- nvinfo : EIATTR_MAXREG_COUNT
	.align		4
        /*001c*/ 	.byte	0x03, 0x1b
        /*001e*/ 	.short	0x0080


	//----- nvinfo : EIATTR_NUM_BARRIERS
	.align		4
        /*0020*/ 	.byte	0x02, 0x4c
        /*0022*/ 	.byte	0x10
	.zero		1


	//----- nvinfo : EIATTR_EXTERNS
	.align		4
        /*0024*/ 	.byte	0x04, 0x0f
        /*0026*/ 	.short	(.L_283 - .L_282)


	//   ....[0]....
	.align		4
.L_282:
        /*0028*/ 	.word	index@(__assertfail)


	//----- nvinfo : EIATTR_ANNOTATIONS
	.align		4
.L_283:
        /*002c*/ 	.byte	0x04, 0x55
        /*002e*/ 	.short	(.L_285 - .L_284)


	//   ....[0]....
.L_284:
        /* <DEDUP_REMOVED lines=23> */


	//----- nvinfo : EIATTR_MERCURY_ISA_VERSION
	.align		4
.L_285:
        /*0188*/ 	.byte	0x03, 0x5f
        /*018a*/ 	.short	0x0101


	//----- nvinfo : EIATTR_UNUSED_LOAD_BYTE_OFFSET
	.align		4
        /*018c*/ 	.byte	0x04, 0x44
        /*018e*/ 	.short	(.L_287 - .L_286)


	//   ....[0]....
.L_286:
        /*0190*/ 	.word	0x00000a60
        /*0194*/ 	.word	0x0000fff0


	//   ....[1]....
        /*0198*/ 	.word	0x0000f4f0
        /*019c*/ 	.word	0x0000fff0


	//----- nvinfo : EIATTR_INT_WARP_WIDE_INSTR_OFFSETS
	.align		4
.L_287:
        /*01a0*/ 	.byte	0x04, 0x31
        /*01a2*/ 	.short	(.L_289 - .L_288)


	//   ....[0]....
.L_288:
        /*01a4*/ 	.word	0x00000130


	//   ....[1]....
        /*01a8*/ 	.word	0x00000170


	//   ....[2]....
        /*01ac*/ 	.word	0x000001e0


	//   ....[3]....
        /*01b0*/ 	.word	0x00012690


	//   ....[4]....
        /*01b4*/ 	.word	0x00012730


	//   ....[5]....
        /*01b8*/ 	.word	0x000161c0


	//   ....[6]....
        /*01bc*/ 	.word	0x00016260


	//----- nvinfo : EIATTR_COOP_GROUP_MASK_REGIDS
	.align		4
.L_289:
        /*01c0*/ 	.byte	0x04, 0x29
        /*01c2*/ 	.short	(.L_291 - .L_290)


	//   ....[0]....
.L_290:
        /*01c4*/ 	.word	0xffffffff


	//   ....[1]....
        /*01c8*/ 	.word	0xffffffff


	//   ....[2]....
        /*01cc*/ 	.word	0xffffffff


	//   ....[3]....
        /*01d0*/ 	.word	0xffffffff


	//   ....[4]....
        /*01d4*/ 	.word	0xffffffff


	//   ....[5]....
        /*01d8*/ 	.word	0xffffffff


	//   ....[6]....
        /*01dc*/ 	.word	0xffffffff


	//   ....[7]....
        /*01e0*/ 	.word	0xffffffff


	//   ....[8]....
        /*01e4*/ 	.word	0xffffffff


	//   ....[9]....
        /*01e8*/ 	.word	0xffffffff


	//   ....[10]....
        /*01ec*/ 	.word	0xffffffff


	//   ....[11]....
        /*01f0*/ 	.word	0xffffffff


	//   ....[12]....
        /*01f4*/ 	.word	0xffffffff


	//   ....[13]....
        /*01f8*/ 	.word	0xffffffff


	//   ....[14]....
        /*01fc*/ 	.word	0xffffffff


	//   ....[15]....
        /*0200*/ 	.word	0xffffffff


	//   ....[16]....
        /*0204*/ 	.word	0xffffffff


	//   ....[17]....
        /*0208*/ 	.word	0xffffffff


	//   ....[18]....
        /*020c*/ 	.word	0xffffffff


	//   ....[19]....
        /*0210*/ 	.word	0xffffffff


	//   ....[20]....
        /*0214*/ 	.word	0xffffffff


	//   ....[21]....
        /*0218*/ 	.word	0xffffffff


	//   ....[22]....
        /*021c*/ 	.word	0xffffffff


	//   ....[23]....
        /*0220*/ 	.word	0xffffffff


	//   ....[24]....
        /*0224*/ 	.word	0xffffffff


	//   ....[25]....
        /*0228*/ 	.word	0xffffffff


	//   ....[26]....
        /*022c*/ 	.word	0xffffffff


	//   ....[27]....
        /*0230*/ 	.word	0xffffffff


	//   ....[28]....
        /*0234*/ 	.word	0xffffffff


	//   ....[29]....
        /*0238*/ 	.word	0xffffffff


	//   ....[30]....
        /*023c*/ 	.word	0xffffffff


	//   ....[31]....
        /*0240*/ 	.word	0xffffffff


	//   ....[32]....
        /*0244*/ 	.word	0xffffffff


	//   ....[33]....
        /*0248*/ 	.word	0xffffffff


	//   ....[34]....
        /*024c*/ 	.word	0xffffffff


	//   ....[35]....
        /*0250*/ 	.word	0xffffffff


	//   ....[36]....
        /*0254*/ 	.word	0xffffffff


	//   ....[37]....
        /*0258*/ 	.word	0xffffffff


	//   ....[38]....
        /*025c*/ 	.word	0xffffffff


	//   ....[39]....
        /*0260*/ 	.word	0xffffffff


	//   ....[40]....
        /*0264*/ 	.word	0xffffffff


	//   ....[41]....
        /*0268*/ 	.word	0xffffffff


	//   ....[42]....
        /*026c*/ 	.word	0xffffffff


	//   ....[43]....
        /*0270*/ 	.word	0xffffffff


	//   ....[44]....
        /*0274*/ 	.word	0xffffffff


	//   ....[45]....
        /*0278*/ 	.word	0xffffffff


	//   ....[46]....
        /*027c*/ 	.word	0xffffffff


	//   ....[47]....
        /*0280*/ 	.word	0xffffffff


	//   ....[48]....
        /*0284*/ 	.word	0xffffffff


	//   ....[49]....
        /*0288*/ 	.word	0xffffffff


	//   ....[50]....
        /*028c*/ 	.word	0xffffffff


	//   ....[51]....
        /*0290*/ 	.word	0xffffffff


	//   ....[52]....
        /*0294*/ 	.word	0xffffffff


	//   ....[53]....
        /*0298*/ 	.word	0xffffffff


	//   ....[54]....
        /*029c*/ 	.word	0xffffffff


	//   ....[55]....
        /*02a0*/ 	.word	0xffffffff


	//   ....[56]....
        /*02a4*/ 	.word	0xffffffff


	//   ....[57]....
        /*02a8*/ 	.word	0xffffffff


	//   ....[58]....
        /*02ac*/ 	.word	0xffffffff


	//   ....[59]....
        /*02b0*/ 	.word	0xffffffff


	//   ....[60]....
        /*02b4*/ 	.word	0xffffffff


	//   ....[61]....
        /*02b8*/ 	.word	0xffffffff


	//   ....[62]....
        /*02bc*/ 	.word	0xffffffff


	//   ....[63]....
        /*02c0*/ 	.word	0xffffffff


	//   ....[64]....
        /*02c4*/ 	.word	0xffffffff


	//   ....[65]....
        /*02c8*/ 	.word	0xffffffff


	//   ....[66]....
        /*02cc*/ 	.word	0xffffffff


	//   ....[67]....
        /*02d0*/ 	.word	0xffffffff


	//   ....[68]....
        /*02d4*/ 	.word	0xffffffff


	//   ....[69]....
        /*02d8*/ 	.word	0xffffffff


	//   ....[70]....
        /*02dc*/ 	.word	0xffffffff


	//   ....[71]....
        /*02e0*/ 	.word	0xffffffff


	//   ....[72]....
        /*02e4*/ 	.word	0xffffffff


	//   ....[73]....
        /*02e8*/ 	.word	0xffffffff


	//   ....[74]....
        /*02ec*/ 	.word	0xffffffff


	//   ....[75]....
        /*02f0*/ 	.word	0xffffffff


	//   ....[76]....
        /*02f4*/ 	.word	0xffffffff


	//   ....[77]....
        /*02f8*/ 	.word	0xffffffff


	//   ....[78]....
        /*02fc*/ 	.word	0xffffffff


	//   ....[79]....
        /*0300*/ 	.word	0xffffffff


	//   ....[80]....
        /*0304*/ 	.word	0xffffffff


	//   ....[81]....
        /*0308*/ 	.word	0xffffffff


	//   ....[82]....
        /*030c*/ 	.word	0xffffffff


	//   ....[83]....
        /*0310*/ 	.word	0xffffffff


	//   ....[84]....
        /*0314*/ 	.word	0xffffffff


	//   ....[85]....
        /*0318*/ 	.word	0xffffffff


	//   ....[86]....
        /*031c*/ 	.word	0xffffffff


	//   ....[87]....
        /*0320*/ 	.word	0xffffffff


	//   ....[88]....
        /*0324*/ 	.word	0xffffffff


	//   ....[89]....
        /*0328*/ 	.word	0xffffffff


	//   ....[90]....
        /*032c*/ 	.word	0x0500000f


	//   ....[91]....
        /*0330*/ 	.word	0x0500000f


	//   ....[92]....
        /*0334*/ 	.word	0x0500000f


	//   ....[93]....
        /*0338*/ 	.word	0x0500000f


	//   ....[94]....
        /*033c*/ 	.word	0x0500000f


	//   ....[95]....
        /*0340*/ 	.word	0x0500000f


	//   ....[96]....
        /*0344*/ 	.word	0x0500000f


	//   ....[97]....
        /*0348*/ 	.word	0x0500000f


	//   ....[98]....
        /*034c*/ 	.word	0x0500000f


	//   ....[99]....
        /*0350*/ 	.word	0x0500000f


	//   ....[100]....
        /*0354*/ 	.word	0x0500000f


	//   ....[101]....
        /*0358*/ 	.word	0x0500000f


	//   ....[102]....
        /*035c*/ 	.word	0x0500000f


	//   ....[103]....
        /*0360*/ 	.word	0x0500000f


	//   ....[104]....
        /*0364*/ 	.word	0x0500000f


	//   ....[105]....
        /*0368*/ 	.word	0x0500000f


	//   ....[106]....
        /*036c*/ 	.word	0x0500000f


	//   ....[107]....
        /*0370*/ 	.word	0x0500000f


	//   ....[108]....
        /*0374*/ 	.word	0x0500000f


	//   ....[109]....
        /*0378*/ 	.word	0x0500000f


	//   ....[110]....
        /*037c*/ 	.word	0x0500000f


	//   ....[111]....
        /*0380*/ 	.word	0x0500000f


	//   ....[112]....
        /*0384*/ 	.word	0x0500000f


	//   ....[113]....
        /*0388*/ 	.word	0x0500000f


	//   ....[114]....
        /*038c*/ 	.word	0x0500000f


	//   ....[115]....
        /*0390*/ 	.word	0x0500000f


	//   ....[116]....
        /*0394*/ 	.word	0x0500000f


	//   ....[117]....
        /*0398*/ 	.word	0x0500000f


	//   ....[118]....
        /*039c*/ 	.word	0x0500000f


	//   ....[119]....
        /*03a0*/ 	.word	0x0500000f


	//   ....[120]....
        /*03a4*/ 	.word	0x0500000f


	//----- nvinfo : EIATTR_COOP_GROUP_INSTR_OFFSETS
	.align		4
.L_291:
        /*03a8*/ 	.byte	0x04, 0x28
        /*03aa*/ 	.short	(.L_293 - .L_292)


	//   ....[0]....
.L_292:
        /*03ac*/ 	.word	0x00000070


	//   ....[1]....
        /*03b0*/ 	.word	0x00000140


	//   ....[2]....
        /*03b4*/ 	.word	0x00000190


	//   ....[3]....
        /*03b8*/ 	.word	0x000003c0


	//   ....[4]....
        /*03bc*/ 	.word	0x00000520


	//   ....[5]....
        /*03c0*/ 	.word	0x00000640


	//   ....[6]....
        /*03c4*/ 	.word	0x000007a0


	//   ....[7]....
        /*03c8*/ 	.word	0x00001830


	//   ....[8]....
        /*03cc*/ 	.word	0x000036a0


	//   ....[9]....
        /*03d0*/ 	.word	0x00003730


	//   ....[10]....
        /*03d4*/ 	.word	0x000042d0


	//   ....[11]....
        /*03d8*/ 	.word	0x00004360


	//   ....[12]....
        /*03dc*/ 	.word	0x00004ec0


	//   ....[13]....
        /*03e0*/ 	.word	0x00004f50


	//   ....[14]....
        /*03e4*/ 	.word	0x00005e20


	//   ....[15]....
        /*03e8*/ 	.word	0x00007980


	//   ....[16]....
        /*03ec*/ 	.word	0x00007c70


	//   ....[17]....
        /*03f0*/ 	.word	0x000088b0


	//   ....[18]....
        /*03f4*/ 	.word	0x00008960


	//   ....[19]....
        /*03f8*/ 	.word	0x000095d0


	//   ....[20]....
        /*03fc*/ 	.word	0x00009650


	//   ....[21]....
        /*0400*/ 	.word	0x0000a950


	//   ....[22]....
        /*0404*/ 	.word	0x0000cd40


	//   ....[23]....
        /*0408*/ 	.word	0x0000cdb0


	//   ....[24]....
        /*040c*/ 	.word	0x0000d5d0


	//   ....[25]....
        /*0410*/ 	.word	0x0000d630


	//   ....[26]....
        /*0414*/ 	.word	0x0000ea00


	//   ....[27]....
        /*0418*/ 	.word	0x0000eb10


	//   ....[28]....
        /*041c*/ 	.word	0x0000eb70


	//   ....[29]....
        /*0420*/ 	.word	0x0000ec90


	//   ....[30]....
        /*0424*/ 	.word	0x0000ecc0


	//   ....[31]....
        /*0428*/ 	.word	0x0000ff90


	//   ....[32]....
        /*042c*/ 	.word	0x0000ffd0


	//   ....[33]....
        /*0430*/ 	.word	0x00010000


	//   ....[34]....
        /*0434*/ 	.word	0x00010030


	//   ....[35]....
        /*0438*/ 	.word	0x000104d0


	//   ....[36]....
        /*043c*/ 	.word	0x000104f0


	//   ....[37]....
        /*0440*/ 	.word	0x00010630


	//   ....[38]....
        /*0444*/ 	.word	0x00010650


	//   ....[39]....
        /*0448*/ 	.word	0x00011020


	//   ....[40]....
        /*044c*/ 	.word	0x00011030


	//   ....[41]....
        /*0450*/ 	.word	0x00011140


	//   ....[42]....
        /*0454*/ 	.word	0x00011160


	//   ....[43]....
        /*0458*/ 	.word	0x000112d0


	//   ....[44]....
        /*045c*/ 	.word	0x000114c0


	//   ....[45]....
        /*0460*/ 	.word	0x000114f0


	//   ....[46]....
        /*0464*/ 	.word	0x00011520


	//   ....[47]....
        /*0468*/ 	.word	0x00011550


	//   ....[48]....
        /*046c*/ 	.word	0x00011580


	//   ....[49]....
        /*0470*/ 	.word	0x000115b0


	//   ....[50]....
        /*0474*/ 	.word	0x00011730


	//   ....[51]....
        /*0478*/ 	.word	0x00011760


	//   ....[52]....
        /*047c*/ 	.word	0x00011790


	//   ....[53]....
        /*0480*/ 	.word	0x000117c0


	//   ....[54]....
        /*0484*/ 	.word	0x000117f0


	//   ....[55]....
        /*0488*/ 	.word	0x00011820


	//   ....[56]....
        /*048c*/ 	.word	0x000118e0


	//   ....[57]....
        /*0490*/ 	.word	0x00011940


	//   ....[58]....
        /*0494*/ 	.word	0x000119e0


	//   ....[59]....
        /*0498*/ 	.word	0x00012c30


	//   ....[60]....
        /*049c*/ 	.word	0x00013920


	//   ....[61]....
        /*04a0*/ 	.word	0x00013930


	//   ....[62]....
        /*04a4*/ 	.word	0x00013950


	//   ....[63]....
        /*04a8*/ 	.word	0x00013a00


	//   ....[64]....
        /*04ac*/ 	.word	0x00013a20


	//   ....[65]....
        /*04b0*/ 	.word	0x00013ac0


	//   ....[66]....
        /*04b4*/ 	.word	0x00013ae0


	//   ....[67]....
        /*04b8*/ 	.word	0x00013af0


	//   ....[68]....
        /*04bc*/ 	.word	0x00013b80


	//   ....[69]....
        /*04c0*/ 	.word	0x00013bd0


	//   ....[70]....
        /*04c4*/ 	.word	0x00013be0


	//   ....[71]....
        /*04c8*/ 	.word	0x00013c10


	//   ....[72]....
        /*04cc*/ 	.word	0x00016920


	//   ....[73]....
        /*04d0*/ 	.word	0x00016970


	//   ....[74]....
        /*04d4*/ 	.word	0x000169a0


	//   ....[75]....
        /*04d8*/ 	.word	0x000169d0


	//   ....[76]....
        /*04dc*/ 	.word	0x000169e0


	//   ....[77]....
        /*04e0*/ 	.word	0x00016a10


	//   ....[78]....
        /*04e4*/ 	.word	0x00016a40


	//   ....[79]....
        /*04e8*/ 	.word	0x00016a70


	//   ....[80]....
        /*04ec*/ 	.word	0x00016c00


	//   ....[81]....
        /*04f0*/ 	.word	0x00016c30


	//   ....[82]....
        /*04f4*/ 	.word	0x00016c60


	//   ....[83]....
        /*04f8*/ 	.word	0x00016c90


	//   ....[84]....
        /*04fc*/ 	.word	0x00016cc0


	//   ....[85]....
        /*0500*/ 	.word	0x00016cf0


	//   ....[86]....
        /*0504*/ 	.word	0x00016db0


	//   ....[87]....
        /*0508*/ 	.word	0x00016dd0


	//   ....[88]....
        /*050c*/ 	.word	0x00016e40


	//   ....[89]....
        /*0510*/ 	.word	0x000174f0


	//   ....[90]....
        /*0514*/ 	.word	0x00017ab0


	//   ....[91]....
        /*0518*/ 	.word	0x00017c60


	//   ....[92]....
        /*051c*/ 	.word	0x00017cb0


	//   ....[93]....
        /*0520*/ 	.word	0x00017de0


	//   ....[94]....
        /*0524*/ 	.word	0x00017e30


	//   ....[95]....
        /*0528*/ 	.word	0x00017f50


	//   ....[96]....
        /*052c*/ 	.word	0x00017fc0


	//   ....[97]....
        /*0530*/ 	.word	0x000180e0


	//   ....[98]....
        /*0534*/ 	.word	0x00018150


	//   ....[99]....
        /*0538*/ 	.word	0x00018240


	//   ....[100]....
        /*053c*/ 	.word	0x000182b0


	//   ....[101]....
        /*0540*/ 	.word	0x000183c0


	//   ....[102]....
        /*0544*/ 	.word	0x00018410


	//   ....[103]....
        /*0548*/ 	.word	0x00018720


	//   ....[104]....
        /*054c*/ 	.word	0x000187c0


	//   ....[105]....
        /*0550*/ 	.word	0x000188f0


	//   ....[106]....
        /*0554*/ 	.word	0x00018960


	//   ....[107]....
        /*0558*/ 	.word	0x000189d0


	//   ....[108]....
        /*055c*/ 	.word	0x00018a40


	//   ....[109]....
        /*0560*/ 	.word	0x00018ab0


	//   ....[110]....
        /*0564*/ 	.word	0x00018b30


	//   ....[111]....
        /*0568*/ 	.word	0x00018bc0


	//   ....[112]....
        /*056c*/ 	.word	0x00018c50


	//   ....[113]....
        /*0570*/ 	.word	0x00018cc0


	//   ....[114]....
        /*0574*/ 	.word	0x00018d30


	//   ....[115]....
        /*0578*/ 	.word	0x00018da0


	//   ....[116]....
        /*057c*/ 	.word	0x00018e20


	//   ....[117]....
        /*0580*/ 	.word	0x00018e90


	//   ....[118]....
        /*0584*/ 	.word	0x00018f30


	//   ....[119]....
        /*0588*/ 	.word	0x00018fc0


	//   ....[120]....
        /*058c*/ 	.word	0x000190e0


	//----- nvinfo : EIATTR_REG_RECONFIG
	.align		4
.L_293:
        /*0590*/ 	.byte	0x01, 0x54
	.zero		2


	//----- nvinfo : EIATTR_SYSCALL_OFFSETS
	.align		4
        /*0594*/ 	.byte	0x04, 0x46
        /*0596*/ 	.short	(.L_295 - .L_294)


	//   ....[0]....
.L_294:
        /*0598*/ 	.word	0x00001a30


	//   ....[1]....
        /*059c*/ 	.word	0x00012890


	//   ....[2]....
        /*05a0*/ 	.word	0x000129e0


	//   ....[3]....
        /*05a4*/ 	.word	0x00012ad0


	//   ....[4]....
        /*05a8*/ 	.word	0x00013390


	//----- nvinfo : EIATTR_MBARRIER_INSTR_OFFSETS
	.align		4
.L_295:
        /*05ac*/ 	.byte	0x04, 0x39
        /*05ae*/ 	.short	(.L_297 - .L_296)


	//   ....[0]....
.L_296:
        /*05b0*/ 	.word	0x00000270
        /*05b4*/ 	.word	0x000000ff
        /*05b8*/ 	.word	0x00031c00
        /*05bc*/ 	.short	0x0100
        /*05be*/ 	.byte	0x08
	.zero		1


	//   ....[1]....
        /*05c0*/ 	.word	0x00000280
        /*05c4*/ 	.word	0x000000ff
        /*05c8*/ 	.word	0x00031c20
        /*05cc*/ 	.short	0x0100
        /*05ce*/ 	.byte	0x08
	.zero		1


	//   ....[2]....
        /*05d0*/ 	.word	0x00000370
        /*05d4*/ 	.word	0x000000ff
        /*05d8*/ 	.word	0x00031c30
        /*05dc*/ 	.short	0x0100
        /*05de*/ 	.byte	0x08
	.zero		1


	//   ....[3]....
        /*05e0*/ 	.word	0x00000380
        /*05e4*/ 	.word	0x000000ff
        /*05e8*/ 	.word	0x00031c40
        /*05ec*/ 	.short	0x0100
        /*05ee*/ 	.byte	0x08
	.zero		1


	//   ....[4]....
        /*05f0*/ 	.word	0x00000390
        /*05f4*/ 	.word	0x000000ff
        /*05f8*/ 	.word	0x00031c38
        /*05fc*/ 	.short	0x0100
        /*05fe*/ 	.byte	0x08
	.zero		1


	//   ....[5]....
        /*0600*/ 	.word	0x000003a0
        /*0604*/ 	.word	0x000000ff
        /*0608*/ 	.word	0x00031c48
        /*060c*/ 	.short	0x0100
        /*060e*/ 	.byte	0x08
	.zero		1


	//   ....[6]....
        /*0610*/ 	.word	0x000004d0
        /*0614*/ 	.word	0x000000ff
        /*0618*/ 	.word	0x00031c50
        /*061c*/ 	.short	0x0100
        /*061e*/ 	.byte	0x08
	.zero		1


	//   ....[7]....
        /*0620*/ 	.word	0x000004e0
        /*0624*/ 	.word	0x000000ff
        /*0628*/ 	.word	0x00031c60
        /*062c*/ 	.short	0x0100
        /*062e*/ 	.byte	0x08
	.zero		1


	//   ....[8]....
        /*0630*/ 	.word	0x000004f0
        /*0634*/ 	.word	0x000000ff
        /*0638*/ 	.word	0x00031c58
        /*063c*/ 	.short	0x0100
        /*063e*/ 	.byte	0x08
	.zero		1


	//   ....[9]....
        /*0640*/ 	.word	0x00000500
        /*0644*/ 	.word	0x000000ff
        /*0648*/ 	.word	0x00031c68
        /*064c*/ 	.short	0x0100
        /*064e*/ 	.byte	0x08
	.zero		1


	//   ....[10]....
        /*0650*/ 	.word	0x000005f0
        /*0654*/ 	.word	0x000000ff
        /*0658*/ 	.word	0x00031c70
        /*065c*/ 	.short	0x0100
        /*065e*/ 	.byte	0x06
	.zero		1


	//   ....[11]....
        /*0660*/ 	.word	0x00000600
        /*0664*/ 	.word	0x000000ff
        /*0668*/ 	.word	0x00031c80
        /*066c*/ 	.short	0x0100
        /*066e*/ 	.byte	0x06
	.zero		1


	//   ....[12]....
        /*0670*/ 	.word	0x00000610
        /*0674*/ 	.word	0x000000ff
        /*0678*/ 	.word	0x00031c78
        /*067c*/ 	.short	0x0100
        /*067e*/ 	.byte	0x06
	.zero		1


	//   ....[13]....
        /*0680*/ 	.word	0x00000620
        /*0684*/ 	.word	0x000000ff
        /*0688*/ 	.word	0x00031c88
        /*068c*/ 	.short	0x0100
        /*068e*/ 	.byte	0x06
	.zero		1


	//   ....[14]....
        /*0690*/ 	.word	0x00000750
        /*0694*/ 	.word	0x000000ff
        /*0698*/ 	.word	0x00031c90
        /*069c*/ 	.short	0x0100
        /*069e*/ 	.byte	0x08
	.zero		1


	//   ....[15]....
        /*06a0*/ 	.word	0x00000760
        /*06a4*/ 	.word	0x000000ff
        /*06a8*/ 	.word	0x00031ca0
        /*06ac*/ 	.short	0x0100
        /*06ae*/ 	.byte	0x08
	.zero		1


	//   ....[16]....
        /*06b0*/ 	.word	0x00000770
        /*06b4*/ 	.word	0x000000ff
        /*06b8*/ 	.word	0x00031c98
        /*06bc*/ 	.short	0x0100
        /*06be*/ 	.byte	0x08
	.zero		1


	//   ....[17]....
        /*06c0*/ 	.word	0x00000780
        /*06c4*/ 	.word	0x000000ff
        /*06c8*/ 	.word	0x00031ca8
        /*06cc*/ 	.short	0x0100
        /*06ce*/ 	.byte	0x08
	.zero		1


	//   ....[18]....
        /*06d0*/ 	.word	0x000008b0
        /*06d4*/ 	.word	0x000000ff
        /*06d8*/ 	.word	0x00031cb0
        /*06dc*/ 	.short	0x0100
        /*06de*/ 	.byte	0x08
	.zero		1


	//   ....[19]....
        /*06e0*/ 	.word	0x000008c0
        /*06e4*/ 	.word	0x000000ff
        /*06e8*/ 	.word	0x00031cc0
        /*06ec*/ 	.short	0x0100
        /*06ee*/ 	.byte	0x08
	.zero		1


	//   ....[20]....
        /*06f0*/ 	.word	0x000008d0
        /*06f4*/ 	.word	0x000000ff
        /*06f8*/ 	.word	0x00031cb8
        /*06fc*/ 	.short	0x0100
        /*06fe*/ 	.byte	0x08
	.zero		1


	//   ....[21]....
        /*0700*/ 	.word	0x000008e0
        /*0704*/ 	.word	0x000000ff
        /*0708*/ 	.word	0x00031cc8
        /*070c*/ 	.short	0x0100
        /*070e*/ 	.byte	0x08
	.zero		1


	//   ....[22]....
        /*0710*/ 	.word	0x00001ad0
        /*0714*/ 	.word	0x000000ff
        /*0718*/ 	.word	0x00031c00
        /*071c*/ 	.short	0x010a
        /*071e*/ 	.byte	0x25
	.zero		1


	//   ....[23]....
        /*0720*/ 	.word	0x00001b50
        /*0724*/ 	.word	0x00000000
        /*0728*/ 	.word	0x00031c30
        /*072c*/ 	.short	0x010a
        /*072e*/ 	.byte	0x3f
	.zero		1


	//   ....[24]....
        /*0730*/ 	.word	0x00001bb0
        /*0734*/ 	.word	0x00000000
        /*0738*/ 	.word	0x00031c30
        /*073c*/ 	.short	0x010a
        /*073e*/ 	.byte	0x3f
	.zero		1


	//   ....[25]....
        /*0740*/ 	.word	0x00005110
        /*0744*/ 	.word	0x00000004
        /*0748*/ 	.word	0x00000000
        /*074c*/ 	.short	0x0101
        /*074e*/ 	.byte	0x3f
	.zero		1


	//   ....[26]....
        /*0750*/ 	.word	0x00005f70
        /*0754*/ 	.word	0x000000ff
        /*0758*/ 	.word	0x00031c30
        /*075c*/ 	.short	0x010a
        /*075e*/ 	.byte	0x04
	.zero		1


	//   ....[27]....
        /*0760*/ 	.word	0x00005fb0
        /*0764*/ 	.word	0x000000ff
        /*0768*/ 	.word	0x00031c30
        /*076c*/ 	.short	0x010a
        /*076e*/ 	.byte	0x04
	.zero		1


	//   ....[28]....
        /*0770*/ 	.word	0x00007640
        /*0774*/ 	.word	0x000000ff
        /*0778*/ 	.word	0x00031c50
        /*077c*/ 	.short	0x010a
        /*077e*/ 	.byte	0x04
	.zero		1


	//   ....[29]....
        /*0780*/ 	.word	0x00007680
        /*0784*/ 	.word	0x000000ff
        /*0788*/ 	.word	0x00031c50
        /*078c*/ 	.short	0x010a
        /*078e*/ 	.byte	0x04
	.zero		1


	//   ....[30]....
        /*0790*/ 	.word	0x00009bb0
        /*0794*/ 	.word	0x0000000b
        /*0798*/ 	.word	0x00000000
        /*079c*/ 	.short	0x0101
        /*079e*/ 	.byte	0x3f
	.zero		1


	//   ....[31]....
        /*07a0*/ 	.word	0x00009d60
        /*07a4*/ 	.word	0x0000000b
        /*07a8*/ 	.word	0x00000000
        /*07ac*/ 	.short	0x0101
        /*07ae*/ 	.byte	0x3f
	.zero		1


	//   ....[32]....
        /*07b0*/ 	.word	0x0000aac0
        /*07b4*/ 	.word	0x000000ff
        /*07b8*/ 	.word	0x00031c30
        /*07bc*/ 	.short	0x010a
        /*07be*/ 	.byte	0x04
	.zero		1


	//   ....[33]....
        /*07c0*/ 	.word	0x0000ab00
        /*07c4*/ 	.word	0x000000ff
        /*07c8*/ 	.word	0x00031c30
        /*07cc*/ 	.short	0x010a
        /*07ce*/ 	.byte	0x04
	.zero		1


	//   ....[34]....
        /*07d0*/ 	.word	0x0000c190
        /*07d4*/ 	.word	0x000000ff
        /*07d8*/ 	.word	0x00031c50
        /*07dc*/ 	.short	0x010a
        /*07de*/ 	.byte	0x04
	.zero		1


	//   ....[35]....
        /*07e0*/ 	.word	0x0000c1d0
        /*07e4*/ 	.word	0x000000ff
        /*07e8*/ 	.word	0x00031c50
        /*07ec*/ 	.short	0x010a
        /*07ee*/ 	.byte	0x04
	.zero		1


	//   ....[36]....
        /*07f0*/ 	.word	0x0000dd50
        /*07f4*/ 	.word	0x0000000d
        /*07f8*/ 	.word	0x00000000
        /*07fc*/ 	.short	0x0101
        /*07fe*/ 	.byte	0x3f
	.zero		1


	//   ....[37]....
        /*0800*/ 	.word	0x0000dea0
        /*0804*/ 	.word	0x0000000c
        /*0808*/ 	.word	0x00000000
        /*080c*/ 	.short	0x0101
        /*080e*/ 	.byte	0x3f
	.zero		1


	//   ....[38]....
        /*0810*/ 	.word	0x0000ea80
        /*0814*/ 	.word	0x000000ff
        /*0818*/ 	.word	0x00031c50
        /*081c*/ 	.short	0x010a
        /*081e*/ 	.byte	0x06
	.zero		1


	//   ....[39]....
        /*0820*/ 	.word	0x0000eac0
        /*0824*/ 	.word	0x000000ff
        /*0828*/ 	.word	0x00031c50
        /*082c*/ 	.short	0x010a
        /*082e*/ 	.byte	0x06
	.zero		1


	//   ....[40]....
        /*0830*/ 	.word	0x0000f190
        /*0834*/ 	.word	0x00000004
        /*0838*/ 	.word	0x00000000
        /*083c*/ 	.short	0x0101
        /*083e*/ 	.byte	0x3f
	.zero		1


	//   ....[41]....
        /*0840*/ 	.word	0x00010500
        /*0844*/ 	.word	0x000000ff
        /*0848*/ 	.word	0x00000000
        /*084c*/ 	.short	0x0101
        /*084e*/ 	.byte	0x04
	.zero		1


	//   ....[42]....
        /*0850*/ 	.word	0x00012e40
        /*0854*/ 	.word	0x00000000
        /*0858*/ 	.word	0x00031c40
        /*085c*/ 	.short	0x010a
        /*085e*/ 	.byte	0x3f
	.zero		1


	//   ....[43]....
        /*0860*/ 	.word	0x00013d90
        /*0864*/ 	.word	0x00000016
        /*0868*/ 	.word	0x00031c00
        /*086c*/ 	.short	0x0107
        /*086e*/ 	.byte	0x3f
	.zero		1


	//   ....[44]....
        /*0870*/ 	.word	0x00013e90
        /*0874*/ 	.word	0x00000016
        /*0878*/ 	.word	0x00031c00
        /*087c*/ 	.short	0x0101
        /*087e*/ 	.byte	0x3f
	.zero		1


	//   ....[45]....
        /*0880*/ 	.word	0x00013eb0
        /*0884*/ 	.word	0x00000016
        /*0888*/ 	.word	0x00031c20
        /*088c*/ 	.short	0x010a
        /*088e*/ 	.byte	0x3f
	.zero		1


	//   ....[46]....
        /*0890*/ 	.word	0x000141c0
        /*0894*/ 	.word	0x00000003
        /*0898*/ 	.word	0x00031c40
        /*089c*/ 	.short	0x010a
        /*089e*/ 	.byte	0x3f
	.zero		1


	//   ....[47]....
        /*08a0*/ 	.word	0x00014640
        /*08a4*/ 	.word	0x00000003
        /*08a8*/ 	.word	0x00000060
        /*08ac*/ 	.short	0x010a
        /*08ae*/ 	.byte	0x3f
	.zero		1


	//   ....[48]....
        /*08b0*/ 	.word	0x00014d60
        /*08b4*/ 	.word	0x00000003
        /*08b8*/ 	.word	0x00031c40
        /*08bc*/ 	.short	0x010a
        /*08be*/ 	.byte	0x3f
	.zero		1


	//   ....[49]....
        /*08c0*/ 	.word	0x000151e0
        /*08c4*/ 	.word	0x0000000c
        /*08c8*/ 	.word	0x00000060
        /*08cc*/ 	.short	0x010a
        /*08ce*/ 	.byte	0x3f
	.zero		1


	//   ....[50]....
        /*08d0*/ 	.word	0x00015850
        /*08d4*/ 	.word	0x00000002
        /*08d8*/ 	.word	0x00031c40
        /*08dc*/ 	.short	0x010a
        /*08de*/ 	.byte	0x3f
	.zero		1


	//   ....[51]....
        /*08e0*/ 	.word	0x00015ce0
        /*08e4*/ 	.word	0x00000008
        /*08e8*/ 	.word	0x00000060
        /*08ec*/ 	.short	0x010a
        /*08ee*/ 	.byte	0x3f
	.zero		1


	//   ....[52]....
        /*08f0*/ 	.word	0x00016310
        /*08f4*/ 	.word	0x00000003
        /*08f8*/ 	.word	0x00031c60
        /*08fc*/ 	.short	0x010a
        /*08fe*/ 	.byte	0x3f
	.zero		1


	//   ....[53]....
        /*0900*/ 	.word	0x00017470
        /*0904*/ 	.word	0x00000009
        /*0908*/ 	.word	0x00031c20
        /*090c*/ 	.short	0x010a
        /*090e*/ 	.byte	0x3f
	.zero		1


	//   ....[54]....
        /*0910*/ 	.word	0x00017630
        /*0914*/ 	.word	0x00000006
        /*0918*/ 	.word	0x00000000
        /*091c*/ 	.short	0x010a
        /*091e*/ 	.byte	0x3f
	.zero		1


	//   ....[55]....
        /*0920*/ 	.word	0x000176a0
        /*0924*/ 	.word	0x00000007
        /*0928*/ 	.word	0x00000000
        /*092c*/ 	.short	0x010a
        /*092e*/ 	.byte	0x3f
	.zero		1


	//   ....[56]....
        /*0930*/ 	.word	0x00017700
        /*0934*/ 	.word	0x00000004
        /*0938*/ 	.word	0x00000000
        /*093c*/ 	.short	0x010a
        /*093e*/ 	.byte	0x3f
	.zero		1


	//   ....[57]....
        /*0940*/ 	.word	0x00017730
        /*0944*/ 	.word	0x00000005
        /*0948*/ 	.word	0x00000000
        /*094c*/ 	.short	0x010a
        /*094e*/ 	.byte	0x3f
	.zero		1


	//   ....[58]....
        /*0950*/ 	.word	0x000177a0
        /*0954*/ 	.word	0x00000003
        /*0958*/ 	.word	0x00031c00
        /*095c*/ 	.short	0x010a
        /*095e*/ 	.byte	0x3f
	.zero		1


	//   ....[59]....
        /*0960*/ 	.word	0x000177f0
        /*0964*/ 	.word	0x00000000
        /*0968*/ 	.word	0x00031c30
        /*096c*/ 	.short	0x010a
        /*096e*/ 	.byte	0x3f
	.zero		1


	//   ....[60]....
        /*0970*/ 	.word	0x00017850
        /*0974*/ 	.word	0x00000008
        /*0978*/ 	.word	0x00031c30
        /*097c*/ 	.short	0x010a
        /*097e*/ 	.byte	0x3f
	.zero		1


	//   ....[61]....
        /*0980*/ 	.word	0x000178b0
        /*0984*/ 	.word	0x00000008
        /*0988*/ 	.word	0x00031c50
        /*098c*/ 	.short	0x010a
        /*098e*/ 	.byte	0x3f
	.zero		1


	//   ....[62]....
        /*0990*/ 	.word	0x00017910
        /*0994*/ 	.word	0x00000007
        /*0998*/ 	.word	0x00031c30
        /*099c*/ 	.short	0x010a
        /*099e*/ 	.byte	0x3f
	.zero		1


	//   ....[63]....
        /*09a0*/ 	.word	0x00017970
        /*09a4*/ 	.word	0x00000007
        /*09a8*/ 	.word	0x00031c50
        /*09ac*/ 	.short	0x010a
        /*09ae*/ 	.byte	0x3f
	.zero		1


	//   ....[64]....
        /*09b0*/ 	.word	0x000179d0
        /*09b4*/ 	.word	0x00000005
        /*09b8*/ 	.word	0x00031c50
        /*09bc*/ 	.short	0x010a
        /*09be*/ 	.byte	0x3f
	.zero		1


	//   ....[65]....
        /*09c0*/ 	.word	0x00017b70
        /*09c4*/ 	.word	0x00000000
        /*09c8*/ 	.word	0x00031c40
        /*09cc*/ 	.short	0x010a
        /*09ce*/ 	.byte	0x3f
	.zero		1


	//   ....[66]....
        /*09d0*/ 	.word	0x00018440
        /*09d4*/ 	.word	0x00000016
        /*09d8*/ 	.word	0x00031c20
        /*09dc*/ 	.short	0x010a
        /*09de*/ 	.byte	0x3f
	.zero		1


	//   ....[67]....
        /*09e0*/ 	.word	0x00018490
        /*09e4*/ 	.word	0x00000003
        /*09e8*/ 	.word	0x00031c40
        /*09ec*/ 	.short	0x010a
        /*09ee*/ 	.byte	0x3f
	.zero		1


	//   ....[68]....
        /*09f0*/ 	.word	0x000184e0
        /*09f4*/ 	.word	0x00000003
        /*09f8*/ 	.word	0x00000060
        /*09fc*/ 	.short	0x010a
        /*09fe*/ 	.byte	0x3f
	.zero		1


	//   ....[69]....
        /*0a00*/ 	.word	0x00018530
        /*0a04*/ 	.word	0x00000003
        /*0a08*/ 	.word	0x00031c40
        /*0a0c*/ 	.short	0x010a
        /*0a0e*/ 	.byte	0x3f
	.zero		1


	//   ....[70]....
        /*0a10*/ 	.word	0x00018580
        /*0a14*/ 	.word	0x0000000c
        /*0a18*/ 	.word	0x00000060
        /*0a1c*/ 	.short	0x010a
        /*0a1e*/ 	.byte	0x3f
	.zero		1


	//   ....[71]....
        /*0a20*/ 	.word	0x000185d0
        /*0a24*/ 	.word	0x00000002
        /*0a28*/ 	.word	0x00031c40
        /*0a2c*/ 	.short	0x010a
        /*0a2e*/ 	.byte	0x3f
	.zero		1


	//   ....[72]....
        /*0a30*/ 	.word	0x00018620
        /*0a34*/ 	.word	0x00000008
        /*0a38*/ 	.word	0x00000060
        /*0a3c*/ 	.short	0x010a
        /*0a3e*/ 	.byte	0x3f
	.zero		1


	//   ....[73]....
        /*0a40*/ 	.word	0x00018670
        /*0a44*/ 	.word	0x00000003
        /*0a48*/ 	.word	0x00031c60
        /*0a4c*/ 	.short	0x010a
        /*0a4e*/ 	.byte	0x3f
	.zero		1


	//   ....[74]....
        /*0a50*/ 	.word	0x00019000
        /*0a54*/ 	.word	0x00000009
        /*0a58*/ 	.word	0x00031c20
        /*0a5c*/ 	.short	0x010a
        /*0a5e*/ 	.byte	0x3f
	.zero		1


	//   ....[75]....
        /*0a60*/ 	.word	0x000191a0
        /*0a64*/ 	.word	0x00000006
        /*0a68*/ 	.word	0x00000000
        /*0a6c*/ 	.short	0x010a
        /*0a6e*/ 	.byte	0x3f
	.zero		1


	//   ....[76]....
        /*0a70*/ 	.word	0x000191f0
        /*0a74*/ 	.word	0x00000007
        /*0a78*/ 	.word	0x00000000
        /*0a7c*/ 	.short	0x010a
        /*0a7e*/ 	.byte	0x3f
	.zero		1


	//   ....[77]....
        /*0a80*/ 	.word	0x00019240
        /*0a84*/ 	.word	0x00000004
        /*0a88*/ 	.word	0x00000000
        /*0a8c*/ 	.short	0x010a
        /*0a8e*/ 	.byte	0x3f
	.zero		1


	//----- nvinfo : EIATTR_NUM_MBARRIERS
	.align		4
.L_297:
        /*0a90*/ 	.byte	0x03, 0x38
        /*0a92*/ 	.short	0x0016


	//----- nvinfo : EIATTR_EXIT_INSTR_OFFSETS
	.align		4
        /*0a94*/ 	.byte	0x04, 0x1c
        /*0a96*/ 	.short	(.L_299 - .L_298)


	//   ....[0]....
.L_298:
        /*0a98*/ 	.word	0x00000a90


	//   ....[1]....
        /*0a9c*/ 	.word	0x00011290


	//   ....[2]....
        /*0aa0*/ 	.word	0x00017780


	//----- nvinfo : EIATTR_MAX_THREADS
	.align		4
.L_299:
        /*0aa4*/ 	.byte	0x04, 0x05
        /*0aa6*/ 	.short	(.L_301 - .L_300)
.L_300:
        /*0aa8*/ 	.word	0x00000200
        /*0aac*/ 	.word	0x00000001
        /*0ab0*/ 	.word	0x00000001


	//----- nvinfo : EIATTR_CRS_STACK_SIZE
	.align		4
.L_301:
        /*0ab4*/ 	.byte	0x04, 0x1e
        /*0ab6*/ 	.short	(.L_303 - .L_302)
.L_302:
        /*0ab8*/ 	.word	0x00000000


	//----- nvinfo : EIATTR_CBANK_PARAM_SIZE
	.align		4
.L_303:
        /*0abc*/ 	.byte	0x03, 0x19
        /*0abe*/ 	.short	0x0af0


	//----- nvinfo : EIATTR_PARAM_CBANK
	.align		4
        /*0ac0*/ 	.byte	0x04, 0x0a
        /*0ac2*/ 	.short	(.L_305 - .L_304)
	.align		4
.L_304:
        /*0ac4*/ 	.word	index@(.nv.constant0._ZN7cutlass13device_kernelIN5flash11enable_sm90INS1_16FlashAttnFwdSm90INS1_25CollectiveMainloopFwdSm90ILi2EN4cute5tupleIJNS5_1CILi1EEES8_S8_EEENS6_IJNS7_ILi192EEENS7_ILi144EEENS7_ILi96EEEEEELi96ENS_10bfloat16_tEfNS_4arch4Sm90ELb1ELb0ELb1ELb1ELb0ELb0ELb0ELb0ELb1ELb1ELb0ELb0EEENS1_21CollectiveEpilogueFwdINS6_IJSA_SC_SB_EEES9_SE_SG_Li384ELb1ELb1ELb0ELb0EEENS1_36VarlenDynamicPersistentTileSchedulerILi192ELi144ELi384ELi128ELb0ELb1ELb1ELb1ELb1ELb1EEEEEEEEEvNT_6ParamsE)
        /*0ac8*/ 	.short	0x0210
        /*0aca*/ 	.short	0x0af0


	//----- nvinfo : EIATTR_SW_WAR
	.align		4
.L_305:
        /*0acc*/ 	.byte	0x04, 0x36
        /*0ace*/ 	.short	(.L_307 - .L_306)
.L_306:
        /*0ad0*/ 	.word	0x00000008
.L_307:


//--------------------- .nv.info._ZN7cutlass13device_kernelIN5flash11enable_sm90INS1_16FlashAttnFwdSm90INS1_25CollectiveMainloopFwdSm90ILi2EN4cute5tupleIJNS5_1CILi1EEES8_S8_EEENS6_IJNS7_ILi192EEENS7_ILi144EEENS7_ILi96EEEEEELi96ENS_10bfloat16_tEfNS_4arch4Sm90ELb1ELb0ELb1ELb1ELb0ELb1ELb0ELb0ELb1ELb1ELb0ELb0EEENS1_21CollectiveEpilogueFwdINS6_IJSA_SC_SB_EEES9_SE_SG_Li384ELb1ELb1ELb0ELb0EEENS1_36VarlenDynamicPersistentTileSchedulerILi192ELi144ELi384ELi128ELb0ELb1ELb1ELb1ELb1ELb1EEEEEEEEEvNT_6ParamsE --------------------------
	.section	.nv.info._ZN7cutlass13device_kernelIN5flash11enable_sm90INS1_16FlashAttnFwdSm90INS1_25CollectiveMainloopFwdSm90ILi2EN4cute5tupleIJNS5_1CILi1EEES8_S8_EEENS6_IJNS7_ILi192EEENS7_ILi144EEENS7_ILi96EEEEEELi96ENS_10bfloat16_tEfNS_4arch4Sm90ELb1ELb0ELb1ELb1ELb0ELb1ELb0ELb0ELb1ELb1ELb0ELb0EEENS1_21CollectiveEpilogueFwdINS6_IJSA_SC_SB_EEES9_SE_SG_Li384ELb1ELb1ELb0ELb0EEENS1_36VarlenDynamicPersistentTileSchedulerILi192ELi144ELi384ELi128ELb0ELb1ELb1ELb1ELb1ELb1EEEEEEEEEvNT_6ParamsE,"",@"SHT_CUDA_INFO"
	.sectionflags	@""
	.align	4


	//----- nvinfo : EIATTR_CUDA_API_VERSION
	.align		4
        /*0000*/ 	.byte	0x04, 0x37
        /*0002*/ 	.short	(.L_309 - .L_308)
.L_308:
        /*0004*/ 	.word	0x00000082


	//----- nvinfo : EIATTR_KPARAM_INFO
	.align		4
.L_309:
        /*0008*/ 	.byte	0x04, 0x17
        /*000a*/ 	.short	(.L_311 - .L_310)
.L_310:
        /*000c*/ 	.word	0x00000000
        /*0010*/ 	.short	0x0000
        /*0012*/ 	.short	0x0070
        /*0014*/ 	.byte	0x00, 0xf0, 0x01, 0x2a


	//----- nvinfo : EIATTR_SPARSE_MMA_MASK
	.align		4
.L_311:
        /*0018*/ 	.byte	0x03, 0x50
        /*001a*/ 	.short	0x0000


	//----- nvinfo : EIATTR_MAXREG_COUNT
	.align		4
        /*001c*/ 	.byte	0x03, 0x1b
        /*001e*/ 	.short	0x0080


	//----- nvinfo : EIATTR_NUM_BARRIERS
	.align		4
        /*0020*/ 	.byte	0x02, 0x4c
        /*0022*/ 	.byte	0x10
	.zero		1


	//----- nvinfo : EIATTR_EXTERNS
	.align		4
        /*0024*/ 	.byte	0x04, 0x0f
        /*0026*/ 	.short	(.L_313 - .L_312)


	//   ....[0]....
	.align		4
.L_312:
        /*0028*/ 	.word	index@(__assertfail)


	//----- nvinfo : EIATTR_ANNOTATIONS
	.align		4
.L_313:
        /*002c*/ 	.byte	0x04, 0x55
        /*002e*/ 	.short	(.L_315 - .L_314)


	//   ....[0]....
.L_314:
        /* <DEDUP_REMOVED lines=116> */


	//----- nvinfo : EIATTR_MERCURY_ISA_VERSION
	.align		4
.L_315:
        /*0760*/ 	.byte	0x03, 0x5f
        /*0762*/ 	.short	0x0101


	//----- nvinfo : EIATTR_UNUSED_LOAD_BYTE_OFFSET
	.align		4
        /*0764*/ 	.byte	0x04, 0x44
        /*0766*/ 	.short	(.L_317 - .L_316)


	//   ....[0]....
.L_316:
        /*0768*/ 	.word	0x00000af0
        /*076c*/ 	.word	0x0000fff0


	//   ....[1]....
        /*0770*/ 	.word	0x0001bee0
        /*0774*/ 	.word	0x0000fff0


	//----- nvinfo : EIATTR_INT_WARP_WIDE_INSTR_OFFSETS
	.align		4
.L_317:
        /*0778*/ 	.byte	0x04, 0x31
        /*077a*/ 	.short	(.L_319 - .L_318)


	//   ....[0]....
.L_318:
        /*077c*/ 	.word	0x00000190


	//   ....[1]....
        /*0780*/ 	.word	0x000001d0


	//   ....[2]....
        /*0784*/ 	.word	0x00000240


	//   ....[3]....
        /*0788*/ 	.word	0x00020700


	//   ....[4]....
        /*078c*/ 	.word	0x000207a0


	//   ....[5]....
        /*0790*/ 	.word	0x00024300


	//   ....[6]....
        /*0794*/ 	.word	0x000243a0


	//----- nvinfo : EIATTR_COOP_GROUP_MASK_REGIDS
	.align		4
.L_319:
        /*0798*/ 	.byte	0x04, 0x29
        /*079a*/ 	.short	(.L_321 - .L_320)


	//   ....[0]....
.L_320:
        /*079c*/ 	.word	0xffffffff


	//   ....[1]....
        /*07a0*/ 	.word	0xffffffff


	//   ....[2]....
        /*07a4*/ 	.word	0xffffffff


	//   ....[3]....
        /*07a8*/ 	.word	0xffffffff


	//   ....[4]....
        /*07ac*/ 	.word	0xffffffff


	//   ....[5]....
        /*07b0*/ 	.word	0xffffffff


	//   ....[6]....
        /*07b4*/ 	.word	0xffffffff


	//   ....[7]....
        /*07b8*/ 	.word	0xffffffff


	//   ....[8]....
        /*07bc*/ 	.word	0xffffffff


	//   ....[9]....
        /*07c0*/ 	.word	0xffffffff


	//   ....[10]....
        /*07c4*/ 	.word	0xffffffff


	//   ....[11]....
        /*07c8*/ 	.word	0xffffffff


	//   ....[12]....
        /*07cc*/ 	.word	0xffffffff


	//   ....[13]....
        /*07d0*/ 	.word	0xffffffff


	//   ....[14]....
        /*07d4*/ 	.word	0xffffffff


	//   ....[15]....
        /*07d8*/ 	.word	0xffffffff


	//   ....[16]....
        /*07dc*/ 	.word	0xffffffff


	//   ....[17]....
        /*07e0*/ 	.word	0xffffffff


	//   ....[18]....
        /*07e4*/ 	.word	0xffffffff


	//   ....[19]....
        /*07e8*/ 	.word	0xffffffff


	//   ....[20]....
        /*07ec*/ 	.word	0xffffffff


	//   ....[21]....
        /*07f0*/ 	.word	0xffffffff


	//   ....[22]....
        /*07f4*/ 	.word	0xffffffff


	//   ....[23]....
        /*07f8*/ 	.word	0xffffffff


	//   ....[24]....
        /*07fc*/ 	.word	0xffffffff


	//   ....[25]....
        /*0800*/ 	.word	0xffffffff


	//   ....[26]....
        /*0804*/ 	.word	0xffffffff


	//   ....[27]....
        /*0808*/ 	.word	0xffffffff


	//   ....[28]....
        /*080c*/ 	.word	0xffffffff


	//   ....[29]....
        /*0810*/ 	.word	0xffffffff


	//   ....[30]....
        /*0814*/ 	.word	0xffffffff


	//   ....[31]....
        /*0818*/ 	.word	0xffffffff


	//   ....[32]....
        /*081c*/ 	.word	0xffffffff


	//   ....[33]....
        /*0820*/ 	.word	0xffffffff


	//   ....[34]....
        /*0824*/ 	.word	0xffffffff


	//   ....[35]....
        /*0828*/ 	.word	0xffffffff


	//   ....[36]....
        /*082c*/ 	.word	0xffffffff


	//   ....[37]....
        /*0830*/ 	.word	0xffffffff


	//   ....[38]....
        /*0834*/ 	.word	0xffffffff


	//   ....[39]....
        /*0838*/ 	.word	0xffffffff


	//   ....[40]....
        /*083c*/ 	.word	0xffffffff


	//   ....[41]....
        /*0840*/ 	.word	0xffffffff


	//   ....[42]....
        /*0844*/ 	.word	0xffffffff


	//   ....[43]....
        /*0848*/ 	.word	0xffffffff


	//   ....[44]....
        /*084c*/ 	.word	0xffffffff


	//   ....[45]....
        /*0850*/ 	.word	0xffffffff


	//   ....[46]....
        /*0854*/ 	.word	0xffffffff


	//   ....[47]....
        /*0858*/ 	.word	0xffffffff


	//   ....[48]....
        /*085c*/ 	.word	0xffffffff


	//   ....[49]....
        /*0860*/ 	.word	0xffffffff


	//   ....[50]....
        /*0864*/ 	.word	0xffffffff


	//   ....[51]....
        /*0868*/ 	.word	0xffffffff


	//   ....[52]....
        /*086c*/ 	.word	0xffffffff


	//   ....[53]....
        /*0870*/ 	.word	0xffffffff


	//   ....[54]....
        /*0874*/ 	.word	0xffffffff


	//   ....[55]....
        /*0878*/ 	.word	0xffffffff


	//   ....[56]....
        /*087c*/ 	.word	0xffffffff


	//   ....[57]....
        /*0880*/ 	.word	0xffffffff


	//   ....[58]....
        /*0884*/ 	.word	0xffffffff


	//   ....[59]....
        /*0888*/ 	.word	0xffffffff


	//   ....[60]....
        /*088c*/ 	.word	0xffffffff


	//   ....[61]....
        /*0890*/ 	.word	0xffffffff


	//   ....[62]....
        /*0894*/ 	.word	0xffffffff


	//   ....[63]....
        /*0898*/ 	.word	0xffffffff


	//   ....[64]....
        /*089c*/ 	.word	0xffffffff


	//   ....[65]....
        /*08a0*/ 	.word	0xffffffff


	//   ....[66]....
        /*08a4*/ 	.word	0xffffffff


	//   ....[67]....
        /*08a8*/ 	.word	0xffffffff


	//   ....[68]....
        /*08ac*/ 	.word	0xffffffff


	//   ....[69]....
        /*08b0*/ 	.word	0xffffffff


	//   ....[70]....
        /*08b4*/ 	.word	0xffffffff


	//   ....[71]....
        /*08b8*/ 	.word	0xffffffff


	//   ....[72]....
        /*08bc*/ 	.word	0xffffffff


	//   ....[73]....
        /*08c0*/ 	.word	0xffffffff


	//   ....[74]....
        /*08c4*/ 	.word	0xffffffff


	//   ....[75]....
        /*08c8*/ 	.word	0xffffffff


	//   ....[76]....
        /*08cc*/ 	.word	0xffffffff


	//   ....[77]....
        /*08d0*/ 	.word	0xffffffff


	//   ....[78]....
        /*08d4*/ 	.word	0xffffffff


	//   ....[79]....
        /*08d8*/ 	.word	0xffffffff


	//   ....[80]....
        /*08dc*/ 	.word	0xffffffff


	//   ....[81]....
        /*08e0*/ 	.word	0xffffffff


	//   ....[82]....
        /*08e4*/ 	.word	0xffffffff


	//   ....[83]....
        /*08e8*/ 	.word	0xffffffff


	//   ....[84]....
        /*08ec*/ 	.word	0xffffffff


	//   ....[85]....
        /*08f0*/ 	.word	0xffffffff


	//   ....[86]....
        /*08f4*/ 	.word	0xffffffff


	//   ....[87]....
        /*08f8*/ 	.word	0xffffffff


	//   ....[88]....
        /*08fc*/ 	.word	0xffffffff


	//   ....[89]....
        /*0900*/ 	.word	0xffffffff


	//   ....[90]....
        /*0904*/ 	.word	0xffffffff


	//   ....[91]....
        /*0908*/ 	.word	0xffffffff


	//   ....[92]....
        /*090c*/ 	.word	0xffffffff


	//   ....[93]....
        /*0910*/ 	.word	0xffffffff


	//   ....[94]....
        /*0914*/ 	.word	0xffffffff


	//   ....[95]....
        /*0918*/ 	.word	0xffffffff


	//   ....[96]....
        /*091c*/ 	.word	0xffffffff


	//   ....[97]....
        /*0920*/ 	.word	0xffffffff


	//   ....[98]....
        /*0924*/ 	.word	0xffffffff


	//   ....[99]....
        /*0928*/ 	.word	0x0500000f


	//   ....[100]....
        /*092c*/ 	.word	0x0500000f


	//   ....[101]....
        /*0930*/ 	.word	0x0500000f


	//   ....[102]....
        /*0934*/ 	.word	0x0500000f


	//   ....[103]....
        /*0938*/ 	.word	0x0500000f


	//   ....[104]....
        /*093c*/ 	.word	0x0500000f


	//   ....[105]....
        /*0940*/ 	.word	0x0500000f


	//   ....[106]....
        /*0944*/ 	.word	0x0500000f


	//   ....[107]....
        /*0948*/ 	.word	0x0500000f


	//   ....[108]....
        /*094c*/ 	.word	0x0500000f


	//   ....[109]....
        /*0950*/ 	.word	0x0500000f


	//   ....[110]....
        /*0954*/ 	.word	0x0500000f


	//   ....[111]....
        /*0958*/ 	.word	0x0500000f


	//   ....[112]....
        /*095c*/ 	.word	0x0500000f


	//   ....[113]....
        /*0960*/ 	.word	0x0500000f


	//   ....[114]....
        /*0964*/ 	.word	0x0500000f


	//   ....[115]....
        /*0968*/ 	.word	0x0500000f


	//   ....[116]....
        /*096c*/ 	.word	0x0500000f


	//   ....[117]....
        /*0970*/ 	.word	0x0500000f


	//   ....[118]....
        /*0974*/ 	.word	0x0500000f


	//   ....[119]....
        /*0978*/ 	.word	0x0500000f


	//   ....[120]....
        /*097c*/ 	.word	0x0500000f


	//   ....[121]....
        /*0980*/ 	.word	0x0500000f


	//   ....[122]....
        /*0984*/ 	.word	0x0500000f


	//   ....[123]....
        /*0988*/ 	.word	0x0500000f


	//   ....[124]....
        /*098c*/ 	.word	0x0500000f


	//   ....[125]....
        /*0990*/ 	.word	0x0500000f


	//   ....[126]....
        /*0994*/ 	.word	0x0500000f


	//   ....[127]....
        /*0998*/ 	.word	0x0500000f


	//   ....[128]....
        /*099c*/ 	.word	0x0500000f


	//   ....[129]....
        /*09a0*/ 	.word	0x0500000f


	//   ....[130]....
        /*09a4*/ 	.word	0x0500000f


	//   ....[131]....
        /*09a8*/ 	.word	0x0500000f


	//   ....[132]....
        /*09ac*/ 	.word	0x0500000f


	//   ....[133]....
        /*09b0*/ 	.word	0x0500000f


	//   ....[134]....
        /*09b4*/ 	.word	0x0500000f


	//   ....[135]....
        /*09b8*/ 	.word	0x0500000f


	//   ....[136]....
        /*09bc*/ 	.word	0x0500000f


	//   ....[137]....
        /*09c0*/ 	.word	0x0500000f


	//   ....[138]....
        /*09c4*/ 	.word	0x0500000f


	//   ....[139]....
        /*09c8*/ 	.word	0x0500000f


	//   ....[140]....
        /*09cc*/ 	.word	0x0500000f


	//   ....[141]....
        /*09d0*/ 	.word	0x0500000f


	//   ....[142]....
        /*09d4*/ 	.word	0x0500000f


	//   ....[143]....
        /*09d8*/ 	.word	0x0500000f


	//----- nvinfo : EIATTR_COOP_GROUP_INSTR_OFFSETS
	.align		4
.L_321:
        /*09dc*/ 	.byte	0x04, 0x28
        /*09de*/ 	.short	(.L_323 - .L_322)


	//   ....[0]....
.L_322:
        /*09e0*/ 	.word	0x00000070


	//   ....[1]....
        /*09e4*/ 	.word	0x000001a0


	//   ....[2]....
        /*09e8*/ 	.word	0x000001f0


	//   ....[3]....
        /*09ec*/ 	.word	0x00000420


	//   ....[4]....
        /*09f0*/ 	.word	0x00000580


	//   ....[5]....
        /*09f4*/ 	.word	0x000006a0


	//   ....[6]....
        /*09f8*/ 	.word	0x00000800


	//   ....[7]....
        /*09fc*/ 	.word	0x00007370


	//   ....[8]....
        /*0a00*/ 	.word	0x00007b10


	//   ....[9]....
        /*0a04*/ 	.word	0x00007b20


	//   ....[10]....
        /*0a08*/ 	.word	0x00007b30


	//   ....[11]....
        /*0a0c*/ 	.word	0x00007b40


	//   ....[12]....
        /*0a10*/ 	.word	0x00009b30


	//   ....[13]....
        /*0a14*/ 	.word	0x00009b40


	//   ....[14]....
        /*0a18*/ 	.word	0x00009b50


	//   ....[15]....
        /*0a1c*/ 	.word	0x00009b60


	//   ....[16]....
        /*0a20*/ 	.word	0x0000dea0


	//   ....[17]....
        /*0a24*/ 	.word	0x0000e8e0


	//   ....[18]....
        /*0a28*/ 	.word	0x0000e900


	//   ....[19]....
        /*0a2c*/ 	.word	0x0000e910


	//   ....[20]....
        /*0a30*/ 	.word	0x0000f3d0


	//   ....[21]....
        /*0a34*/ 	.word	0x0000f400


	//   ....[22]....
        /*0a38*/ 	.word	0x000105f0


	//   ....[23]....
        /*0a3c*/ 	.word	0x00012d20


	//   ....[24]....
        /*0a40*/ 	.word	0x00013570


	//   ....[25]....
        /*0a44*/ 	.word	0x00013db0


	//   ....[26]....
        /*0a48*/ 	.word	0x000140a0


	//   ....[27]....
        /*0a4c*/ 	.word	0x000147a0


	//   ....[28]....
        /*0a50*/ 	.word	0x000147c0


	//   ....[29]....
        /*0a54*/ 	.word	0x000160a0


	//   ....[30]....
        /*0a58*/ 	.word	0x00018db0


	//   ....[31]....
        /*0a5c*/ 	.word	0x00018e10


	//   ....[32]....
        /*0a60*/ 	.word	0x000197f0


	//   ....[33]....
        /*0a64*/ 	.word	0x00019810


	//   ....[34]....
        /*0a68*/ 	.word	0x0001b0f0


	//   ....[35]....
        /*0a6c*/ 	.word	0x0001b570


	//   ....[36]....
        /*0a70*/ 	.word	0x0001b870


	//   ....[37]....
        /*0a74*/ 	.word	0x0001b8b0


	//   ....[38]....
        /*0a78*/ 	.word	0x0001b920


	//   ....[39]....
        /*0a7c*/ 	.word	0x0001c960


	//   ....[40]....
        /*0a80*/ 	.word	0x0001c9a0


	//   ....[41]....
        /*0a84*/ 	.word	0x0001c9d0


	//   ....[42]....
        /*0a88*/ 	.word	0x0001c9e0


	//   ....[43]....
        /*0a8c*/ 	.word	0x0001cea0


	//   ....[44]....
        /*0a90*/ 	.word	0x0001cec0


	//   ....[45]....
        /*0a94*/ 	.word	0x0001cfd0


	//   ....[46]....
        /*0a98*/ 	.word	0x0001cff0


	//   ....[47]....
        /*0a9c*/ 	.word	0x0001d880


	//   ....[48]....
        /*0aa0*/ 	.word	0x0001d890


	//   ....[49]....
        /*0aa4*/ 	.word	0x0001da00


	//   ....[50]....
        /*0aa8*/ 	.word	0x0001da10


	//   ....[51]....
        /*0aac*/ 	.word	0x0001dbc0


	//   ....[52]....
        /*0ab0*/ 	.word	0x0001ddc0


	//   ....[53]....
        /*0ab4*/ 	.word	0x0001ddf0


	//   ....[54]....
        /*0ab8*/ 	.word	0x0001de20


	//   ....[55]....
        /*0abc*/ 	.word	0x0001de50


	//   ....[56]....
        /*0ac0*/ 	.word	0x0001de80


	//   ....[57]....
        /*0ac4*/ 	.word	0x0001deb0


	//   ....[58]....
        /*0ac8*/ 	.word	0x0001e030


	//   ....[59]....
        /*0acc*/ 	.word	0x0001e060


	//   ....[60]....
        /*0ad0*/ 	.word	0x0001e090


	//   ....[61]....
        /*0ad4*/ 	.word	0x0001e0c0


	//   ....[62]....
        /*0ad8*/ 	.word	0x0001e0f0


	//   ....[63]....
        /*0adc*/ 	.word	0x0001e120


	//   ....[64]....
        /*0ae0*/ 	.word	0x0001e1e0


	//   ....[65]....
        /*0ae4*/ 	.word	0x0001e240


	//   ....[66]....
        /*0ae8*/ 	.word	0x0001e2e0


	//   ....[67]....
        /*0aec*/ 	.word	0x0001f170


	//   ....[68]....
        /*0af0*/ 	.word	0x00020cc0


	//   ....[69]....
        /*0af4*/ 	.word	0x000219f0


	//   ....[70]....
        /*0af8*/ 	.word	0x00021a20


	//   ....[71]....
        /*0afc*/ 	.word	0x00021ae0


	//   ....[72]....
        /*0b00*/ 	.word	0x00021b00


	//   ....[73]....
        /*0b04*/ 	.word	0x00021ba0


	//   ....[74]....
        /*0b08*/ 	.word	0x00021bc0


	//   ....[75]....
        /*0b0c*/ 	.word	0x00021bd0


	//   ....[76]....
        /*0b10*/ 	.word	0x00021c70


	//   ....[77]....
        /*0b14*/ 	.word	0x00021ca0


	//   ....[78]....
        /*0b18*/ 	.word	0x00021cc0


	//   ....[79]....
        /*0b1c*/ 	.word	0x00021cd0


	//   ....[80]....
        /*0b20*/ 	.word	0x00021dc0


	//   ....[81]....
        /*0b24*/ 	.word	0x00024a50


	//   ....[82]....
        /*0b28*/ 	.word	0x00024a80


	//   ....[83]....
        /*0b2c*/ 	.word	0x00024ac0


	//   ....[84]....
        /*0b30*/ 	.word	0x00024af0


	//   ....[85]....
        /*0b34*/ 	.word	0x00024b20


	//   ....[86]....
        /*0b38*/ 	.word	0x00024b50


	//   ....[87]....
        /*0b3c*/ 	.word	0x00024b80


	//   ....[88]....
        /*0b40*/ 	.word	0x00024bb0


	//   ....[89]....
        /*0b44*/ 	.word	0x00024d40


	//   ....[90]....
        /*0b48*/ 	.word	0x00024d70


	//   ....[91]....
        /*0b4c*/ 	.word	0x00024da0


	//   ....[92]....
        /*0b50*/ 	.word	0x00024dd0


	//   ....[93]....
        /*0b54*/ 	.word	0x00024e00


	//   ....[94]....
        /*0b58*/ 	.word	0x00024e30


	//   ....[95]....
        /*0b5c*/ 	.word	0x00024ef0


	//   ....[96]....
        /*0b60*/ 	.word	0x00024f10


	//   ....[97]....
        /*0b64*/ 	.word	0x00024f80


	//   ....[98]....
        /*0b68*/ 	.word	0x00025630


	//   ....[99]....
        /*0b6c*/ 	.word	0x00025ab0


	//   ....[100]....
        /*0b70*/ 	.word	0x00025b50


	//   ....[101]....
        /*0b74*/ 	.word	0x00025be0


	//   ....[102]....
        /*0b78*/ 	.word	0x00025c30


	//   ....[103]....
        /*0b7c*/ 	.word	0x00025c80


	//   ....[104]....
        /*0b80*/ 	.word	0x00025d50


	//   ....[105]....
        /*0b84*/ 	.word	0x00025de0


	//   ....[106]....
        /*0b88*/ 	.word	0x00025e40


	//   ....[107]....
        /*0b8c*/ 	.word	0x00025ea0


	//   ....[108]....
        /*0b90*/ 	.word	0x00026150


	//   ....[109]....
        /*0b94*/ 	.word	0x000261a0


	//   ....[110]....
        /*0b98*/ 	.word	0x00026230


	//   ....[111]....
        /*0b9c*/ 	.word	0x000262c0


	//   ....[112]....
        /*0ba0*/ 	.word	0x00026380


	//   ....[113]....
        /*0ba4*/ 	.word	0x00026660


	//   ....[114]....
        /*0ba8*/ 	.word	0x00026830


	//   ....[115]....
        /*0bac*/ 	.word	0x00026880


	//   ....[116]....
        /*0bb0*/ 	.word	0x000269b0


	//   ....[117]....
        /*0bb4*/ 	.word	0x00026a00


	//   ....[118]....
        /*0bb8*/ 	.word	0x00026b20


	//   ....[119]....
        /*0bbc*/ 	.word	0x00026b90


	//   ....[120]....
        /*0bc0*/ 	.word	0x00026cb0


	//   ....[121]....
        /*0bc4*/ 	.word	0x00026d20


	//   ....[122]....
        /*0bc8*/ 	.word	0x00026e30


	//   ....[123]....
        /*0bcc*/ 	.word	0x00026ea0


	//   ....[124]....
        /*0bd0*/ 	.word	0x00026fb0


	//   ....[125]....
        /*0bd4*/ 	.word	0x00027000


	//   ....[126]....
        /*0bd8*/ 	.word	0x00027320


	//   ....[127]....
        /*0bdc*/ 	.word	0x000273c0


	//   ....[128]....
        /*0be0*/ 	.word	0x000274f0


	//   ....[129]....
        /*0be4*/ 	.word	0x00027560


	//   ....[130]....
        /*0be8*/ 	.word	0x000275d0


	//   ....[131]....
        /*0bec*/ 	.word	0x00027640


	//   ....[132]....
        /*0bf0*/ 	.word	0x000276b0


	//   ....[133]....
        /*0bf4*/ 	.word	0x00027730


	//   ....[134]....
        /*0bf8*/ 	.word	0x000277c0


	//   ....[135]....
        /*0bfc*/ 	.word	0x00027850


	//   ....[136]....
        /*0c00*/ 	.word	0x000278c0


	//   ....[137]....
        /*0c04*/ 	.word	0x00027930


	//   ....[138]....
        /*0c08*/ 	.word	0x000279a0


	//   ....[139]....
        /*0c0c*/ 	.word	0x00027a20


	//   ....[140]....
        /*0c10*/ 	.word	0x00027a90


	//   ....[141]....
        /*0c14*/ 	.word	0x00027b30


	//   ....[142]....
        /*0c18*/ 	.word	0x00027bc0


	//   ....[143]....
        /*0c1c*/ 	.word	0x00027cf0


	//----- nvinfo : EIATTR_REG_RECONFIG
	.align		4
.L_323:
        /*0c20*/ 	.byte	0x01, 0x54
	.zero		2


	//----- nvinfo : EIATTR_SYSCALL_OFFSETS
	.align		4
        /*0c24*/ 	.byte	0x04, 0x46
        /*0c26*/ 	.short	(.L_325 - .L_324)


	//   ....[0]....
.L_324:
        /*0c28*/ 	.word	0x00001b80


	//   ....[1]....
        /*0c2c*/ 	.word	0x00001cd0


	//   ....[2]....
        /*0c30*/ 	.word	0x00007580


	//   ....[3]....
        /*0c34*/ 	.word	0x000078c0


	//   ....[4]....
        /*0c38*/ 	.word	0x00020900


	//   ....[5]....
        /*0c3c*/ 	.word	0x00020a50


	//   ....[6]....
        /*0c40*/ 	.word	0x00020b50


	//   ....[7]....
        /*0c44*/ 	.word	0x00021460


	//----- nvinfo : EIATTR_MBARRIER_INSTR_OFFSETS
	.align		4
.L_325:
        /*0c48*/ 	.byte	0x04, 0x39
        /*0c4a*/ 	.short	(.L_327 - .L_326)


	//   ....[0]....
.L_326:
        /*0c4c*/ 	.word	0x000002d0
        /*0c50*/ 	.word	0x000000ff
        /*0c54*/ 	.word	0x00031c00
        /*0c58*/ 	.short	0x0100
        /*0c5a*/ 	.byte	0x08
	.zero		1


	//   ....[1]....
        /*0c5c*/ 	.word	0x000002e0
        /*0c60*/ 	.word	0x000000ff
        /*0c64*/ 	.word	0x00031c20
        /*0c68*/ 	.short	0x0100
        /*0c6a*/ 	.byte	0x08
	.zero		1


	//   ....[2]....
        /*0c6c*/ 	.word	0x000003d0
        /*0c70*/ 	.word	0x000000ff
        /*0c74*/ 	.word	0x00031c30
        /*0c78*/ 	.short	0x0100
        /*0c7a*/ 	.byte	0x08
	.zero		1


	//   ....[3]....
        /*0c7c*/ 	.word	0x000003e0
        /*0c80*/ 	.word	0x000000ff
        /*0c84*/ 	.word	0x00031c40
        /*0c88*/ 	.short	0x0100
        /*0c8a*/ 	.byte	0x08
	.zero		1


	//   ....[4]....
        /*0c8c*/ 	.word	0x000003f0
        /*0c90*/ 	.word	0x000000ff
        /*0c94*/ 	.word	0x00031c38
        /*0c98*/ 	.short	0x0100
        /*0c9a*/ 	.byte	0x08
	.zero		1


	//   ....[5]....
        /*0c9c*/ 	.word	0x00000400
        /*0ca0*/ 	.word	0x000000ff
        /*0ca4*/ 	.word	0x00031c48
        /*0ca8*/ 	.short	0x0100
        /*0caa*/ 	.byte	0x08
	.zero		1


	//   ....[6]....
        /*0cac*/ 	.word	0x00000530
        /*0cb0*/ 	.word	0x000000ff
        /*0cb4*/ 	.word	0x00031c50
        /*0cb8*/ 	.short	0x0100
        /*0cba*/ 	.byte	0x08
	.zero		1


	//   ....[7]....
        /*0cbc*/ 	.word	0x00000540
        /*0cc0*/ 	.word	0x000000ff
        /*0cc4*/ 	.word	0x00031c60
        /*0cc8*/ 	.short	0x0100
        /*0cca*/ 	.byte	0x08
	.zero		1


	//   ....[8]....
        /*0ccc*/ 	.word	0x00000550
        /*0cd0*/ 	.word	0x000000ff
        /*0cd4*/ 	.word	0x00031c58
        /*0cd8*/ 	.short	0x0100
        /*0cda*/ 	.byte	0x08
	.zero		1


	//   ....[9]....
        /*0cdc*/ 	.word	0x00000560
        /*0ce0*/ 	.word	0x000000ff
        /*0ce4*/ 	.word	0x00031c68
        /*0ce8*/ 	.short	0x0100
        /*0cea*/ 	.byte	0x08
	.zero		1


	//   ....[10]....
        /*0cec*/ 	.word	0x00000650
        /*0cf0*/ 	.word	0x000000ff
        /*0cf4*/ 	.word	0x00031c70
        /*0cf8*/ 	.short	0x0100
        /*0cfa*/ 	.byte	0x06
	.zero		1


	//   ....[11]....
        /*0cfc*/ 	.word	0x00000660
        /*0d00*/ 	.word	0x000000ff
        /*0d04*/ 	.word	0x00031c80
        /*0d08*/ 	.short	0x0100
        /*0d0a*/ 	.byte	0x06
	.zero		1


	//   ....[12]....
        /*0d0c*/ 	.word	0x00000670
        /*0d10*/ 	.word	0x000000ff
        /*0d14*/ 	.word	0x00031c78
        /*0d18*/ 	.short	0x0100
        /*0d1a*/ 	.byte	0x06
	.zero		1


	//   ....[13]....
        /*0d1c*/ 	.word	0x00000680
        /*0d20*/ 	.word	0x000000ff
        /*0d24*/ 	.word	0x00031c88
        /*0d28*/ 	.short	0x0100
        /*0d2a*/ 	.byte	0x06
	.zero		1


	//   ....[14]....
        /*0d2c*/ 	.word	0x000007b0
        /*0d30*/ 	.word	0x000000ff
        /*0d34*/ 	.word	0x00031c90
        /*0d38*/ 	.short	0x0100
        /*0d3a*/ 	.byte	0x08
	.zero		1


	//   ....[15]....
        /*0d3c*/ 	.word	0x000007c0
        /*0d40*/ 	.word	0x000000ff
        /*0d44*/ 	.word	0x00031ca0
        /*0d48*/ 	.short	0x0100
        /*0d4a*/ 	.byte	0x08
	.zero		1


	//   ....[16]....
        /*0d4c*/ 	.word	0x000007d0
        /*0d50*/ 	.word	0x000000ff
        /*0d54*/ 	.word	0x00031c98
        /*0d58*/ 	.short	0x0100
        /*0d5a*/ 	.byte	0x08
	.zero		1


	//   ....[17]....
        /*0d5c*/ 	.word	0x000007e0
        /*0d60*/ 	.word	0x000000ff
        /*0d64*/ 	.word	0x00031ca8
        /*0d68*/ 	.short	0x0100
        /*0d6a*/ 	.byte	0x08
	.zero		1


	//   ....[18]....
        /*0d6c*/ 	.word	0x00000910
        /*0d70*/ 	.word	0x000000ff
        /*0d74*/ 	.word	0x00031cb0
        /*0d78*/ 	.short	0x0100
        /*0d7a*/ 	.byte	0x08
	.zero		1


	//   ....[19]....
        /*0d7c*/ 	.word	0x00000920
        /*0d80*/ 	.word	0x000000ff
        /*0d84*/ 	.word	0x00031cc0
        /*0d88*/ 	.short	0x0100
        /*0d8a*/ 	.byte	0x08
	.zero		1


	//   ....[20]....
        /*0d8c*/ 	.word	0x00000930
        /*0d90*/ 	.word	0x000000ff
        /*0d94*/ 	.word	0x00031cb8
        /*0d98*/ 	.short	0x0100
        /*0d9a*/ 	.byte	0x08
	.zero		1


	//   ....[21]....
        /*0d9c*/ 	.word	0x00000940
        /*0da0*/ 	.word	0x000000ff
        /*0da4*/ 	.word	0x00031cc8
        /*0da8*/ 	.short	0x0100
        /*0daa*/ 	.byte	0x08
	.zero		1


	//   ....[22]....
        /*0dac*/ 	.word	0x00003210
        /*0db0*/ 	.word	0x0000001a
        /*0db4*/ 	.word	0x00031c90
        /*0db8*/ 	.short	0x010a
        /*0dba*/ 	.byte	0x3f
	.zero		1


	//   ....[23]....
        /*0dbc*/ 	.word	0x00004df0
        /*0dc0*/ 	.word	0x0000001a
        /*0dc4*/ 	.word	0x00031c90
        /*0dc8*/ 	.short	0x010a
        /*0dca*/ 	.byte	0x3f
	.zero		1


	//   ....[24]....
        /*0dcc*/ 	.word	0x00006950
        /*0dd0*/ 	.word	0x0000001a
        /*0dd4*/ 	.word	0x00031c90
        /*0dd8*/ 	.short	0x010a
        /*0dda*/ 	.byte	0x3f
	.zero		1


	//   ....[25]....
        /*0ddc*/ 	.word	0x00006bc0
        /*0de0*/ 	.word	0x00000024
        /*0de4*/ 	.word	0x00000000
        /*0de8*/ 	.short	0x0101
        /*0dea*/ 	.byte	0x3f
	.zero		1


	//   ....[26]....
        /*0dec*/ 	.word	0x00006c00
        /*0df0*/ 	.word	0x0000001a
        /*0df4*/ 	.word	0x00031cb0
        /*0df8*/ 	.short	0x010a
        /*0dfa*/ 	.byte	0x3f
	.zero		1


	//   ....[27]....
        /*0dfc*/ 	.word	0x00006f40
        /*0e00*/ 	.word	0x0000001a
        /*0e04*/ 	.word	0x00000000
        /*0e08*/ 	.short	0x0101
        /*0e0a*/ 	.byte	0x3f
	.zero		1


	//   ....[28]....
        /*0e0c*/ 	.word	0x00007620
        /*0e10*/ 	.word	0x00000010
        /*0e14*/ 	.word	0x00031c00
        /*0e18*/ 	.short	0x010a
        /*0e1a*/ 	.byte	0x3f
	.zero		1


	//   ....[29]....
        /*0e1c*/ 	.word	0x00007670
        /*0e20*/ 	.word	0x00000010
        /*0e24*/ 	.word	0x00031c00
        /*0e28*/ 	.short	0x010a
        /*0e2a*/ 	.byte	0x3f
	.zero		1


	//   ....[30]....
        /*0e2c*/ 	.word	0x00008290
        /*0e30*/ 	.word	0x00000010
        /*0e34*/ 	.word	0x00031c00
        /*0e38*/ 	.short	0x010a
        /*0e3a*/ 	.byte	0x3f
	.zero		1


	//   ....[31]....
        /*0e3c*/ 	.word	0x0000a000
        /*0e40*/ 	.word	0x00000010
        /*0e44*/ 	.word	0x00031c00
        /*0e48*/ 	.short	0x010a
        /*0e4a*/ 	.byte	0x3f
	.zero		1


	//   ....[32]....
        /*0e4c*/ 	.word	0x0000b9a0
        /*0e50*/ 	.word	0x00000000
        /*0e54*/ 	.word	0x00031c30
        /*0e58*/ 	.short	0x010a
        /*0e5a*/ 	.byte	0x3f
	.zero		1


	//   ....[33]....
        /*0e5c*/ 	.word	0x0000ba10
        /*0e60*/ 	.word	0x00000000
        /*0e64*/ 	.word	0x00031c30
        /*0e68*/ 	.short	0x010a
        /*0e6a*/ 	.byte	0x3f
	.zero		1


	//   ....[34]....
        /*0e6c*/ 	.word	0x0000f690
        /*0e70*/ 	.word	0x00000018
        /*0e74*/ 	.word	0x00000000
        /*0e78*/ 	.short	0x0101
        /*0e7a*/ 	.byte	0x3f
	.zero		1


	//   ....[35]....
        /*0e7c*/ 	.word	0x00010750
        /*0e80*/ 	.word	0x00000048
        /*0e84*/ 	.word	0x00031c30
        /*0e88*/ 	.short	0x010a
        /*0e8a*/ 	.byte	0x3f
	.zero		1


	//   ....[36]....
        /*0e8c*/ 	.word	0x000107a0
        /*0e90*/ 	.word	0x00000048
        /*0e94*/ 	.word	0x00031c30
        /*0e98*/ 	.short	0x010a
        /*0e9a*/ 	.byte	0x3f
	.zero		1


	//   ....[37]....
        /*0e9c*/ 	.word	0x00012a60
        /*0ea0*/ 	.word	0x00000091
        /*0ea4*/ 	.word	0x00031c50
        /*0ea8*/ 	.short	0x010a
        /*0eaa*/ 	.byte	0x3f
	.zero		1


	//   ....[38]....
        /*0eac*/ 	.word	0x00012ab0
        /*0eb0*/ 	.word	0x00000091
        /*0eb4*/ 	.word	0x00031c50
        /*0eb8*/ 	.short	0x010a
        /*0eba*/ 	.byte	0x3f
	.zero		1


	//   ....[39]....
        /*0ebc*/ 	.word	0x000153e0
        /*0ec0*/ 	.word	0x00000071
        /*0ec4*/ 	.word	0x00000000
        /*0ec8*/ 	.short	0x0101
        /*0eca*/ 	.byte	0x3f
	.zero		1


	//   ....[40]....
        /*0ecc*/ 	.word	0x00015420
        /*0ed0*/ 	.word	0x00000070
        /*0ed4*/ 	.word	0x00000000
        /*0ed8*/ 	.short	0x0101
        /*0eda*/ 	.byte	0x3f
	.zero		1


	//   ....[41]....
        /*0edc*/ 	.word	0x00016220
        /*0ee0*/ 	.word	0x00000015
        /*0ee4*/ 	.word	0x00031c30
        /*0ee8*/ 	.short	0x010a
        /*0eea*/ 	.byte	0x3f
	.zero		1


	//   ....[42]....
        /*0eec*/ 	.word	0x00016270
        /*0ef0*/ 	.word	0x00000015
        /*0ef4*/ 	.word	0x00031c30
        /*0ef8*/ 	.short	0x010a
        /*0efa*/ 	.byte	0x3f
	.zero		1


	//   ....[43]....
        /*0efc*/ 	.word	0x00018510
        /*0f00*/ 	.word	0x00000015
        /*0f04*/ 	.word	0x00031c50
        /*0f08*/ 	.short	0x010a
        /*0f0a*/ 	.byte	0x3f
	.zero		1


	//   ....[44]....
        /*0f0c*/ 	.word	0x00018560
        /*0f10*/ 	.word	0x00000015
        /*0f14*/ 	.word	0x00031c50
        /*0f18*/ 	.short	0x010a
        /*0f1a*/ 	.byte	0x3f
	.zero		1


	//   ....[45]....
        /*0f1c*/ 	.word	0x0001a190
        /*0f20*/ 	.word	0x00000070
        /*0f24*/ 	.word	0x00000000
        /*0f28*/ 	.short	0x0101
        /*0f2a*/ 	.byte	0x3f
	.zero		1


	//   ....[46]....
        /*0f2c*/ 	.word	0x0001a1a0
        /*0f30*/ 	.word	0x0000006e
        /*0f34*/ 	.word	0x00000000
        /*0f38*/ 	.short	0x0101
        /*0f3a*/ 	.byte	0x3f
	.zero		1


	//   ....[47]....
        /*0f3c*/ 	.word	0x0001b180
        /*0f40*/ 	.word	0x00000009
        /*0f44*/ 	.word	0x00031c50
        /*0f48*/ 	.short	0x010a
        /*0f4a*/ 	.byte	0x3f
	.zero		1


	//   ....[48]....
        /*0f4c*/ 	.word	0x0001b230
        /*0f50*/ 	.word	0x00000009
        /*0f54*/ 	.word	0x00031c50
        /*0f58*/ 	.short	0x010a
        /*0f5a*/ 	.byte	0x3f
	.zero		1


	//   ....[49]....
        /*0f5c*/ 	.word	0x0001bac0
        /*0f60*/ 	.word	0x00000009
        /*0f64*/ 	.word	0x00000000
        /*0f68*/ 	.short	0x0101
        /*0f6a*/ 	.byte	0x3f
	.zero		1


	//   ....[50]....
        /*0f6c*/ 	.word	0x0001ceb0
        /*0f70*/ 	.word	0x00000000
        /*0f74*/ 	.word	0x00000000
        /*0f78*/ 	.short	0x0101
        /*0f7a*/ 	.byte	0x3f
	.zero		1


	//   ....[51]....
        /*0f7c*/ 	.word	0x0001f250
        /*0f80*/ 	.word	0x00000016
        /*0f84*/ 	.word	0x00031c20
        /*0f88*/ 	.short	0x010a
        /*0f8a*/ 	.byte	0x3f
	.zero		1


	//   ....[52]....
        /*0f8c*/ 	.word	0x0001f310
        /*0f90*/ 	.word	0x00000009
        /*0f94*/ 	.word	0x00031ca0
        /*0f98*/ 	.short	0x010a
        /*0f9a*/ 	.byte	0x3f
	.zero		1


	//   ....[53]....
        /*0f9c*/ 	.word	0x0001f740
        /*0fa0*/ 	.word	0x00000009
        /*0fa4*/ 	.word	0x00031cc0
        /*0fa8*/ 	.short	0x010a
        /*0faa*/ 	.byte	0x3f
	.zero		1


	//   ....[54]....
        /*0fac*/ 	.word	0x0001fca0
        /*0fb0*/ 	.word	0x00000008
        /*0fb4*/ 	.word	0x00031ca0
        /*0fb8*/ 	.short	0x010a
        /*0fba*/ 	.byte	0x3f
	.zero		1


	//   ....[55]....
        /*0fbc*/ 	.word	0x000200c0
        /*0fc0*/ 	.word	0x00000008
        /*0fc4*/ 	.word	0x00031cc0
        /*0fc8*/ 	.short	0x010a
        /*0fca*/ 	.byte	0x3f
	.zero		1


	//   ....[56]....
        /*0fcc*/ 	.word	0x00020ef0
        /*0fd0*/ 	.word	0x00000000
        /*0fd4*/ 	.word	0x00031c40
        /*0fd8*/ 	.short	0x010a
        /*0fda*/ 	.byte	0x3f
	.zero		1


	//   ....[57]....
        /*0fdc*/ 	.word	0x00021ea0
        /*0fe0*/ 	.word	0x00000016
        /*0fe4*/ 	.word	0x00031c00
        /*0fe8*/ 	.short	0x0107
        /*0fea*/ 	.byte	0x3f
	.zero		1


	//   ....[58]....
        /*0fec*/ 	.word	0x00021fa0
        /*0ff0*/ 	.word	0x00000016
        /*0ff4*/ 	.word	0x00031c00
        /*0ff8*/ 	.short	0x0101
        /*0ffa*/ 	.byte	0x3f
	.zero		1


	//   ....[59]....
        /*0ffc*/ 	.word	0x00021fc0
        /*1000*/ 	.word	0x00000016
        /*1004*/ 	.word	0x00031c20
        /*1008*/ 	.short	0x010a
        /*100a*/ 	.byte	0x3f
	.zero		1


	//   ....[60]....
        /*100c*/ 	.word	0x000222e0
        /*1010*/ 	.word	0x00000003
        /*1014*/ 	.word	0x00031c40
        /*1018*/ 	.short	0x010a
        /*101a*/ 	.byte	0x3f
	.zero		1


	//   ....[61]....
        /*101c*/ 	.word	0x00022760
        /*1020*/ 	.word	0x00000003
        /*1024*/ 	.word	0x00000060
        /*1028*/ 	.short	0x010a
        /*102a*/ 	.byte	0x3f
	.zero		1


	//   ....[62]....
        /*102c*/ 	.word	0x00022e90
        /*1030*/ 	.word	0x00000003
        /*1034*/ 	.word	0x00031c40
        /*1038*/ 	.short	0x010a
        /*103a*/ 	.byte	0x3f
	.zero		1


	//   ....[63]....
        /*103c*/ 	.word	0x00023310
        /*1040*/ 	.word	0x0000000c
        /*1044*/ 	.word	0x00000060
        /*1048*/ 	.short	0x010a
        /*104a*/ 	.byte	0x3f
	.zero		1


	//   ....[64]....
        /*104c*/ 	.word	0x00023990
        /*1050*/ 	.word	0x00000002
        /*1054*/ 	.word	0x00031c40
        /*1058*/ 	.short	0x010a
        /*105a*/ 	.byte	0x3f
	.zero		1


	//   ....[65]....
        /*105c*/ 	.word	0x00023e20
        /*1060*/ 	.word	0x00000007
        /*1064*/ 	.word	0x00000060
        /*1068*/ 	.short	0x010a
        /*106a*/ 	.byte	0x3f
	.zero		1


	//   ....[66]....
        /*106c*/ 	.word	0x00024450
        /*1070*/ 	.word	0x00000003
        /*1074*/ 	.word	0x00031c60
        /*1078*/ 	.short	0x010a
        /*107a*/ 	.byte	0x3f
	.zero		1


	//   ....[67]....
        /*107c*/ 	.word	0x000255b0
        /*1080*/ 	.word	0x00000009
        /*1084*/ 	.word	0x00031c20
        /*1088*/ 	.short	0x010a
        /*108a*/ 	.byte	0x3f
	.zero		1


	//   ....[68]....
        /*108c*/ 	.word	0x00025760
        /*1090*/ 	.word	0x00000006
        /*1094*/ 	.word	0x00000000
        /*1098*/ 	.short	0x010a
        /*109a*/ 	.byte	0x3f
	.zero		1


	//   ....[69]....
        /*109c*/ 	.word	0x000257d0
        /*10a0*/ 	.word	0x00000007
        /*10a4*/ 	.word	0x00000000
        /*10a8*/ 	.short	0x010a
        /*10aa*/ 	.byte	0x3f
	.zero		1


	//   ....[70]....
        /*10ac*/ 	.word	0x00025830
        /*10b0*/ 	.word	0x00000004
        /*10b4*/ 	.word	0x00000000
        /*10b8*/ 	.short	0x010a
        /*10ba*/ 	.byte	0x3f
	.zero		1


	//   ....[71]....
        /*10bc*/ 	.word	0x00025860
        /*10c0*/ 	.word	0x00000005
        /*10c4*/ 	.word	0x00000000
        /*10c8*/ 	.short	0x010a
        /*10ca*/ 	.byte	0x3f
	.zero		1


	//   ....[72]....
        /*10cc*/ 	.word	0x000258c0
        /*10d0*/ 	.word	0x0000001a
        /*10d4*/ 	.word	0x00031c90
        /*10d8*/ 	.short	0x010a
        /*10da*/ 	.byte	0x3f
	.zero		1


	//   ....[73]....
        /*10dc*/ 	.word	0x00025910
        /*10e0*/ 	.word	0x0000001a
        /*10e4*/ 	.word	0x00031c90
        /*10e8*/ 	.short	0x010a
        /*10ea*/ 	.byte	0x3f
	.zero		1


	//   ....[74]....
        /*10ec*/ 	.word	0x00025960
        /*10f0*/ 	.word	0x0000001a
        /*10f4*/ 	.word	0x00031c90
        /*10f8*/ 	.short	0x010a
        /*10fa*/ 	.byte	0x3f
	.zero		1


	//   ....[75]....
        /*10fc*/ 	.word	0x000259b0
        /*1100*/ 	.word	0x0000001a
        /*1104*/ 	.word	0x00031cb0
        /*1108*/ 	.short	0x010a
        /*110a*/ 	.byte	0x3f
	.zero		1


	//   ....[76]....
        /*110c*/ 	.word	0x00025cb0
        /*1110*/ 	.word	0x00000010
        /*1114*/ 	.word	0x00031c00
        /*1118*/ 	.short	0x010a
        /*111a*/ 	.byte	0x3f
	.zero		1


	//   ....[77]....
        /*111c*/ 	.word	0x00025ed0
        /*1120*/ 	.word	0x00000010
        /*1124*/ 	.word	0x00031c00
        /*1128*/ 	.short	0x010a
        /*112a*/ 	.byte	0x3f
	.zero		1


	//   ....[78]....
        /*112c*/ 	.word	0x00025f20
        /*1130*/ 	.word	0x00000000
        /*1134*/ 	.word	0x00031c30
        /*1138*/ 	.short	0x010a
        /*113a*/ 	.byte	0x3f
	.zero		1


	//   ....[79]....
        /*113c*/ 	.word	0x00025f70
        /*1140*/ 	.word	0x00000048
        /*1144*/ 	.word	0x00031c30
        /*1148*/ 	.short	0x010a
        /*114a*/ 	.byte	0x3f
	.zero		1


	//   ....[80]....
        /*114c*/ 	.word	0x00025fc0
        /*1150*/ 	.word	0x00000091
        /*1154*/ 	.word	0x00031c50
        /*1158*/ 	.short	0x010a
        /*115a*/ 	.byte	0x3f
	.zero		1


	//   ....[81]....
        /*115c*/ 	.word	0x00026010
        /*1160*/ 	.word	0x00000015
        /*1164*/ 	.word	0x00031c30
        /*1168*/ 	.short	0x010a
        /*116a*/ 	.byte	0x3f
	.zero		1


	//   ....[82]....
        /*116c*/ 	.word	0x00026060
        /*1170*/ 	.word	0x00000015
        /*1174*/ 	.word	0x00031c50
        /*1178*/ 	.short	0x010a
        /*117a*/ 	.byte	0x3f
	.zero		1


	//   ....[83]....
        /*117c*/ 	.word	0x000260b0
        /*1180*/ 	.word	0x00000009
        /*1184*/ 	.word	0x00031c50
        /*1188*/ 	.short	0x010a
        /*118a*/ 	.byte	0x3f
	.zero		1


	//   ....[84]....
        /*118c*/ 	.word	0x00026440
        /*1190*/ 	.word	0x00000016
        /*1194*/ 	.word	0x00031c20
        /*1198*/ 	.short	0x010a
        /*119a*/ 	.byte	0x3f
	.zero		1


	//   ....[85]....
        /*119c*/ 	.word	0x00026490
        /*11a0*/ 	.word	0x00000009
        /*11a4*/ 	.word	0x00031ca0
        /*11a8*/ 	.short	0x010a
        /*11aa*/ 	.byte	0x3f
	.zero		1


	//   ....[86]....
        /*11ac*/ 	.word	0x000264e0
        /*11b0*/ 	.word	0x00000009
        /*11b4*/ 	.word	0x00031cc0
        /*11b8*/ 	.short	0x010a
        /*11ba*/ 	.byte	0x3f
	.zero		1


	//   ....[87]....
        /*11bc*/ 	.word	0x00026530
        /*11c0*/ 	.word	0x00000008
        /*11c4*/ 	.word	0x00031ca0
        /*11c8*/ 	.short	0x010a
        /*11ca*/ 	.byte	0x3f
	.zero		1


	//   ....[88]....
        /*11cc*/ 	.word	0x00026580
        /*11d0*/ 	.word	0x00000008
        /*11d4*/ 	.word	0x00031cc0
        /*11d8*/ 	.short	0x010a
        /*11da*/ 	.byte	0x3f
	.zero		1


	//   ....[89]....
        /*11dc*/ 	.word	0x00026720
        /*11e0*/ 	.word	0x00000000
        /*11e4*/ 	.word	0x00031c40
        /*11e8*/ 	.short	0x010a
        /*11ea*/ 	.byte	0x3f
	.zero		1


	//   ....[90]....
        /*11ec*/ 	.word	0x00027040
        /*11f0*/ 	.word	0x00000016
        /*11f4*/ 	.word	0x00031c20
        /*11f8*/ 	.short	0x010a
        /*11fa*/ 	.byte	0x3f
	.zero		1


	//   ....[91]....
        /*11fc*/ 	.word	0x00027090
        /*1200*/ 	.word	0x00000003
        /*1204*/ 	.word	0x00031c40
        /*1208*/ 	.short	0x010a
        /*120a*/ 	.byte	0x3f
	.zero		1


	//   ....[92]....
        /*120c*/ 	.word	0x000270e0
        /*1210*/ 	.word	0x00000003
        /*1214*/ 	.word	0x00000060
        /*1218*/ 	.short	0x010a
        /*121a*/ 	.byte	0x3f
	.zero		1


	//   ....[93]....
        /*121c*/ 	.word	0x00027130
        /*1220*/ 	.word	0x00000003
        /*1224*/ 	.word	0x00031c40
        /*1228*/ 	.short	0x010a
        /*122a*/ 	.byte	0x3f
	.zero		1


	//   ....[94]....
        /*122c*/ 	.word	0x00027180
        /*1230*/ 	.word	0x0000000c
        /*1234*/ 	.word	0x00000060
        /*1238*/ 	.short	0x010a
        /*123a*/ 	.byte	0x3f
	.zero		1


	//   ....[95]....
        /*123c*/ 	.word	0x000271d0
        /*1240*/ 	.word	0x00000002
        /*1244*/ 	.word	0x00031c40
        /*1248*/ 	.short	0x010a
        /*124a*/ 	.byte	0x3f
	.zero		1


	//   ....[96]....
        /*124c*/ 	.word	0x00027220
        /*1250*/ 	.word	0x00000007
        /*1254*/ 	.word	0x00000060
        /*1258*/ 	.short	0x010a
        /*125a*/ 	.byte	0x3f
	.zero		1


	//   ....[97]....
        /*125c*/ 	.word	0x00027270
        /*1260*/ 	.word	0x00000003
        /*1264*/ 	.word	0x00031c60
        /*1268*/ 	.short	0x010a
        /*126a*/ 	.byte	0x3f
	.zero		1


	//   ....[98]....
        /*126c*/ 	.word	0x00027c10
        /*1270*/ 	.word	0x00000009
        /*1274*/ 	.word	0x00031c20
        /*1278*/ 	.short	0x010a
        /*127a*/ 	.byte	0x3f
	.zero		1


	//   ....[99]....
        /*127c*/ 	.word	0x00027db0
        /*1280*/ 	.word	0x00000006
        /*1284*/ 	.word	0x00000000
        /*1288*/ 	.short	0x010a
        /*128a*/ 	.byte	0x3f
	.zero		1


	//   ....[100]....
        /*128c*/ 	.word	0x00027e00
        /*1290*/ 	.word	0x00000007
        /*1294*/ 	.word	0x00000000
        /*1298*/ 	.short	0x010a
        /*129a*/ 	.byte	0x3f
	.zero		1


	//   ....[101]....
        /*129c*/ 	.word	0x00027e50
        /*12a0*/ 	.word	0x00000004
        /*12a4*/ 	.word	0x00000000
        /*12a8*/ 	.short	0x010a
        /*12aa*/ 	.byte	0x3f
	.zero		1


	//----- nvinfo : EIATTR_NUM_MBARRIERS
	.align		4
.L_327:
        /*12ac*/ 	.byte	0x03, 0x38
        /*12ae*/ 	.short	0x0016


	//----- nvinfo : EIATTR_EXIT_INSTR_OFFSETS
	.align		4
        /*12b0*/ 	.byte	0x04, 0x1c
        /*12b2*/ 	.short	(.L_329 - .L_328)


	//   ....[0]....
.L_328:
        /*12b4*/ 	.word	0x000258b0


	//----- nvinfo : EIATTR_MAX_THREADS
	.align		4
.L_329:
        /*12b8*/ 	.byte	0x04, 0x05
        /*12ba*/ 	.short	(.L_331 - .L_330)
.L_330:
        /*12bc*/ 	.word	0x00000200
        /*12c0*/ 	.word	0x00000001
        /*12c4*/ 	.word	0x00000001


	//----- nvinfo : EIATTR_CRS_STACK_SIZE
	.align		4
.L_331:
        /*12c8*/ 	.byte	0x04, 0x1e
        /*12ca*/ 	.short	(.L_333 - .L_332)
.L_332:
        /*12cc*/ 	.word	0x00000000


	//----- nvinfo : EIATTR_CBANK_PARAM_SIZE
	.align		4
.L_333:
        /*12d0*/ 	.byte	0x03, 0x19
        /*12d2*/ 	.short	0x0af0


	//----- nvinfo : EIATTR_PARAM_CBANK
	.align		4
        /*12d4*/ 	.byte	0x04, 0x0a
        /*12d6*/ 	.short	(.L_335 - .L_334)
	.align		4
.L_334:
        /*12d8*/ 	.word	index@(.nv.constant0._ZN7cutlass13device_kernelIN5flash11enable_sm90INS1_16FlashAttnFwdSm90INS1_25CollectiveMainloopFwdSm90ILi2EN4cute5tupleIJNS5_1CILi1EEES8_S8_EEENS6_IJNS7_ILi192EEENS7_ILi144EEENS7_ILi96EEEEEELi96ENS_10bfloat16_tEfNS_4arch4Sm90ELb1ELb0ELb1ELb1ELb0ELb1ELb0ELb0ELb1ELb1ELb0ELb0EEENS1_21CollectiveEpilogueFwdINS6_IJSA_SC_SB_EEES9_SE_SG_Li384ELb1ELb1ELb0ELb0EEENS1_36VarlenDynamicPersistentTileSchedulerILi192ELi144ELi384ELi128ELb0ELb1ELb1ELb1ELb1ELb1EEEEEEEEEvNT_6ParamsE)
        /*12dc*/ 	.short	0x0210
        /*12de*/ 	.short	0x0af0


	//----- nvinfo : EIATTR_SW_WAR
	.align		4
.L_335:
        /*12e0*/ 	.byte	0x04, 0x36
        /*12e2*/ 	.short	(.L_337 - .L_336)
.L_336:
        /*12e4*/ 	.word	0x00000008
.L_337:


//--------------------- .nv.callgraph             --------------------------
	.section	.nv.callgraph,"",@"SHT_CUDA_CALLGRAPH"
	.align	4
	.sectionentsize	8
	.align		4
        /*0000*/ 	.word	0x00000000
	.align		4
        /*0004*/ 	.word	0xffffffff
	.align		4
        /*0008*/ 	.word	index@(_ZN7cutlass13device_kernelIN5flash11enable_sm90INS1_16FlashAttnFwdSm90INS1_25CollectiveMainloopFwdSm90ILi2EN4cute5tupleIJNS5_1CILi1EEES8_S8_EEENS6_IJNS7_ILi192EEENS7_ILi144EEENS7_ILi96EEEEEELi96ENS_10bfloat16_tEfNS_4arch4Sm90ELb0ELb0ELb1ELb0ELb0ELb0ELb0ELb0ELb1ELb1ELb0ELb0EEENS1_21CollectiveEpilogueFwdINS6_IJSA_SC_SB_EEES9_SE_SG_Li384ELb0ELb1ELb0ELb0EEENS1_29StaticPersistentTileSchedulerILb0EEEEEEEEEvNT_6ParamsE)
	.align		4
        /*000c*/ 	.word	index@(__assertfail)
	.align		4
        /*0010*/ 	.word	index@(_ZN7cutlass13device_kernelIN5flash11enable_sm90INS1_16FlashAttnFwdSm90INS1_25CollectiveMainloopFwdSm90ILi2EN4cute5tupleIJNS5_1CILi1EEES8_S8_EEENS6_IJNS7_ILi192EEENS7_ILi144EEENS7_ILi96EEEEEELi96ENS_10bfloat16_tEfNS_4arch4Sm90ELb0ELb0ELb1ELb1ELb0ELb0ELb0ELb0ELb1ELb1ELb0ELb0EEENS1_21CollectiveEpilogueFwdINS6_IJSA_SC_SB_EEES9_SE_SG_Li384ELb1ELb1ELb0ELb0EEENS1_36VarlenDynamicPersistentTileSchedulerILi192ELi144ELi384ELi128ELb0ELb1ELb1ELb0ELb1ELb1EEEEEEEEEvNT_6ParamsE)
	.align		4
        /*0014*/ 	.word	index@(__assertfail)
	.align		4
        /*0018*/ 	.word	index@(_ZN7cutlass13device_kernelIN5flash11enable_sm90INS1_16FlashAttnFwdSm90INS1_25CollectiveMainloopFwdSm90ILi2EN4cute5tupleIJNS5_1CILi1EEES8_S8_EEENS6_IJNS7_ILi192EEENS7_ILi144EEENS7_ILi96EEEEEELi96ENS_10bfloat16_tEfNS_4arch4Sm90ELb0ELb0ELb1ELb1ELb0ELb1ELb0ELb0ELb1ELb1ELb0ELb0EEENS1_21CollectiveEpilogueFwdINS6_IJSA_SC_SB_EEES9_SE_SG_Li384ELb1ELb1ELb0ELb0EEENS1_36VarlenDynamicPersistentTileSchedulerILi192ELi144ELi384ELi128ELb0ELb1ELb1ELb0ELb1ELb1EEEEEEEEEvNT_6ParamsE)
	.align		4
        /*001c*/ 	.word	index@(__assertfail)
	.align		4
        /*0020*/ 	.word	index@(_ZN7cutlass13device_kernelIN5flash11enable_sm90INS1_16FlashAttnFwdSm90INS1_25CollectiveMainloopFwdSm90ILi2EN4cute5tupleIJNS5_1CILi1EEES8_S8_EEENS6_IJNS7_ILi192EEENS7_ILi128EEENS7_ILi96EEEEEELi96ENS_10bfloat16_tEfNS_4arch4Sm90ELb0ELb1ELb1ELb0ELb0ELb0ELb0ELb0ELb1ELb1ELb0ELb0EEENS1_21CollectiveEpilogueFwdINS6_IJSA_SC_SB_EEES9_SE_SG_Li384ELb0ELb1ELb0ELb0EEENS1_30DynamicPersistentTileSchedulerILi384ELi128ELb0ELb1ELb1EEEEEEEEEvNT_6ParamsE)
	.align		4
        /*0024*/ 	.word	index@(__assertfail)
	.align		4
        /*0028*/ 	.word	index@(_ZN7cutlass13device_kernelIN5flash11enable_sm90INS1_16FlashAttnFwdSm90INS1_25CollectiveMainloopFwdSm90ILi2EN4cute5tupleIJNS5_1CILi1EEES8_S8_EEENS6_IJNS7_ILi192EEENS7_ILi128EEENS7_ILi96EEEEEELi96ENS_10bfloat16_tEfNS_4arch4Sm90ELb0ELb1ELb1ELb1ELb0ELb0ELb0ELb0ELb1ELb1ELb0ELb0EEENS1_21CollectiveEpilogueFwdINS6_IJSA_SC_SB_EEES9_SE_SG_Li384ELb1ELb1ELb0ELb0EEENS1_36VarlenDynamicPersistentTileSchedulerILi192ELi128ELi384ELi128ELb0ELb1ELb1ELb1ELb0ELb1EEEEEEEEEvNT_6ParamsE)
	.align		4
        /*002c*/ 	.word	index@(__assertfail)
	.align		4
        /*0030*/ 	.word	index@(_ZN7cutlass13device_kernelIN5flash11enable_sm90INS1_16FlashAttnFwdSm90INS1_25CollectiveMainloopFwdSm90ILi2EN4cute5tupleIJNS5_1CILi1EEES8_S8_EEENS6_IJNS7_ILi192EEENS7_ILi128EEENS7_ILi96EEEEEELi96ENS_10bfloat16_tEfNS_4arch4Sm90ELb0ELb1ELb1ELb1ELb0ELb1ELb0ELb0ELb1ELb1ELb0ELb0EEENS1_21CollectiveEpilogueFwdINS6_IJSA_SC_SB_EEES9_SE_SG_Li384ELb1ELb1ELb0ELb0EEENS1_36VarlenDynamicPersistentTileSchedulerILi192ELi128ELi384ELi128ELb0ELb1ELb1ELb1ELb0ELb1EEEEEEEEEvNT_6ParamsE)
	.align		4
        /*0034*/ 	.word	index@(__assertfail)
	.align		4
        /*0038*/ 	.word	index@(_ZN7cutlass13device_kernelIN5flash11enable_sm90INS1_16FlashAttnFwdSm90INS1_25CollectiveMainloopFwdSm90ILi2EN4cute5tupleIJNS5_1CILi1EEES8_S8_EEENS6_IJNS7_ILi192EEENS7_ILi144EEENS7_ILi96EEEEEELi96ENS_10bfloat16_tEfNS_4arch4Sm90ELb1ELb0ELb1ELb0ELb0ELb0ELb0ELb0ELb1ELb1ELb0ELb0EEENS1_21CollectiveEpilogueFwdINS6_IJSA_SC_SB_EEES9_SE_SG_Li384ELb0ELb1ELb0ELb0EEENS1_30DynamicPersistentTileSchedulerILi384ELi128ELb0ELb1ELb1EEEEEEEEEvNT_6ParamsE)
	.align		4
        /*003c*/ 	.word	index@(__assertfail)
	.align		4
        /*0040*/ 	.word	index@(_ZN7cutlass13device_kernelIN5flash11enable_sm90INS1_16FlashAttnFwdSm90INS1_25CollectiveMainloopFwdSm90ILi2EN4cute5tupleIJNS5_1CILi1EEES8_S8_EEENS6_IJNS7_ILi192EEENS7_ILi144EEENS7_ILi96EEEEEELi96ENS_10bfloat16_tEfNS_4arch4Sm90ELb1ELb0ELb1ELb1ELb0ELb0ELb0ELb0ELb1ELb1ELb0ELb0EEENS1_21CollectiveEpilogueFwdINS6_IJSA_SC_SB_EEES9_SE_SG_Li384ELb1ELb1ELb0ELb0EEENS1_36VarlenDynamicPersistentTileSchedulerILi192ELi144ELi384ELi128ELb0ELb1ELb1ELb1ELb1ELb1EEEEEEEEEvNT_6ParamsE)
	.align		4
        /*0044*/ 	.word	index@(__assertfail)
	.align		4
        /*0048*/ 	.word	index@(_ZN7cutlass13device_kernelIN5flash11enable_sm90INS1_16FlashAttnFwdSm90INS1_25CollectiveMainloopFwdSm90ILi2EN4cute5tupleIJNS5_1CILi1EEES8_S8_EEENS6_IJNS7_ILi192EEENS7_ILi144EEENS7_ILi96EEEEEELi96ENS_10bfloat16_tEfNS_4arch4Sm90ELb1ELb0ELb1ELb1ELb0ELb1ELb0ELb0ELb1ELb1ELb0ELb0EEENS1_21CollectiveEpilogueFwdINS6_IJSA_SC_SB_EEES9_SE_SG_Li384ELb1ELb1ELb0ELb0EEENS1_36VarlenDynamicPersistentTileSchedulerILi192ELi144ELi384ELi128ELb0ELb1ELb1ELb1ELb1ELb1EEEEEEEEEvNT_6ParamsE)
	.align		4
        /*004c*/ 	.word	index@(__assertfail)
	.align		4
        /*0050*/ 	.word	0x00000000
	.align		4
        /*0054*/ 	.word	0xfffffffe
	.align		4
        /*0058*/ 	.word	0x00000000
	.align		4
        /*005c*/ 	.word	0xfffffffd
	.align		4
        /*0060*/ 	.word	0x00000000
	.align		4
        /*0064*/ 	.word	0xfffffffc


//--------------------- .nv.constant4             --------------------------
	.section	.nv.constant4,"a",@progbits
	.align	8
	.align		8
.nv.constant4:
        /*0000*/ 	.dword	__assertfail
	.align		8
        /*0008*/ 	.dword	__unnamed_1
	.align		8
        /*0010*/ 	.dword	__unnamed_2
	.align		8
        /*0018*/ 	.dword	__unnamed_3
	.align		8
        /*0020*/ 	.dword	__unnamed_4
	.align		8
        /*0028*/ 	.dword	__unnamed_5
	.align		8
        /*0030*/ 	.dword	__unnamed_6
	.align		8
        /*0038*/ 	.dword	__unnamed_7
	.align		8
        /*0040*/ 	.dword	__unnamed_8
	.align		8
        /*0048*/ 	.dword	__unnamed_9
	.align		8
        /*0050*/ 	.dword	_ZN81_INTERNAL_e1511efd_45_flash_fwd_hdim96_bf16_softcap_packgqa_sm90_cu_58b58f81_28064cuda3std3__45__cpo5beginE
	.align		8
        /*0058*/ 	.dword	_ZN81_INTERNAL_e1511efd_45_flash_fwd_hdim96_bf16_softcap_packgqa_sm90_cu_58b58f81_28064cuda3std3__45__cpo3endE
	.align		8
        /*0060*/ 	.dword	_ZN81_INTERNAL_e1511efd_45_flash_fwd_hdim96_bf16_softcap_packgqa_sm90_cu_58b58f81_28064cuda3std3__45__cpo6cbeginE
	.align		8
        /*0068*/ 	.dword	_ZN81_INTERNAL_e1511efd_45_flash_fwd_hdim96_bf16_softcap_packgqa_sm90_cu_58b58f81_28064cuda3std3__45__cpo4cendE
	.align		8
        /*0070*/ 	.dword	_ZN81_INTERNAL_e1511efd_45_flash_fwd_hdim96_bf16_softcap_packgqa_sm90_cu_58b58f81_28064cuda3std3__483_GLOBAL__N__e1511efd_45_flash_fwd_hdim96_bf16_softcap_packgqa_sm90_cu_58b58f81_28066ignoreE
	.align		8
        /*0078*/ 	.dword	_ZN81_INTERNAL_e1511efd_45_flash_fwd_hdim96_bf16_softcap_packgqa_sm90_cu_58b58f81_28064cuda3std3__419piecewise_constructE
	.align		8
        /*0080*/ 	.dword	_ZN81_INTERNAL_e1511efd_45_flash_fwd_hdim96_bf16_softcap_packgqa_sm90_cu_58b58f81_28064cuda3std3__48in_placeE
	.align		8
        /*0088*/ 	.dword	_ZN81_INTERNAL_e1511efd_45_flash_fwd_hdim96_bf16_softcap_packgqa_sm90_cu_58b58f81_28064cuda3std6ranges3__45__cpo4swapE
	.align		8
        /*0090*/ 	.dword	_ZN81_INTERNAL_e1511efd_45_flash_fwd_hdim96_bf16_softcap_packgqa_sm90_cu_58b58f81_28064cuda3std6ranges3__45__cpo9iter_moveE
	.align		8
        /*0098*/ 	.dword	_ZN81_INTERNAL_e1511efd_45_flash_fwd_hdim96_bf16_softcap_packgqa_sm90_cu_58b58f81_28064cute7productE
	.align		8
        /*00a0*/ 	.dword	_ZN81_INTERNAL_e1511efd_45_flash_fwd_hdim96_bf16_softcap_packgqa_sm90_cu_58b58f81_28064cute1_E
	.align		8
        /*00a8*/ 	.dword	$str$20
	.align		8
        /*00b0*/ 	.dword	$str$21


//--------------------- .text._ZN7cutlass13device_kernelIN5flash11enable_sm90INS1_16FlashAttnFwdSm90INS1_25CollectiveMainloopFwdSm90ILi2EN4cute5tupleIJNS5_1CILi1EEES8_S8_EEENS6_IJNS7_ILi192EEENS7_ILi144EEENS7_ILi96EEEEEELi96ENS_10bfloat16_tEfNS_4arch4Sm90ELb0ELb0ELb1ELb0ELb0ELb0ELb0ELb0ELb1ELb1ELb0ELb0EEENS1_21CollectiveEpilogueFwdINS6_IJSA_SC_SB_EEES9_SE_SG_Li384ELb0ELb1ELb0ELb0EEENS1_29StaticPersistentTileSchedulerILb0EEEEEEEEEvNT_6ParamsE --------------------------
	.section	.text._ZN7cutlass13device_kernelIN5flash11enable_sm90INS1_16FlashAttnFwdSm90INS1_25CollectiveMainloopFwdSm90ILi2EN4cute5tupleIJNS5_1CILi1EEES8_S8_EEENS6_IJNS7_ILi192EEENS7_ILi144EEENS7_ILi96EEEEEELi96ENS_10bfloat16_tEfNS_4arch4Sm90ELb0ELb0ELb1ELb0ELb0ELb0ELb0ELb0ELb1ELb1ELb0ELb0EEENS1_21CollectiveEpilogueFwdINS6_IJSA_SC_SB_EEES9_SE_SG_Li384ELb0ELb1ELb0ELb0EEENS1_29StaticPersistentTileSchedulerILb0EEEEEEEEEvNT_6ParamsE,"ax",@progbits
	.align	128
.text._ZN7cutlass13device_kernelIN5flash11enable_sm90INS1_16FlashAttnFwdSm90INS1_25CollectiveMainloopFwdSm90ILi2EN4cute5tupleIJNS5_1CILi1EEES8_S8_EEENS6_IJNS7_ILi192EEENS7_ILi144EEENS7_ILi96EEEEEELi96ENS_10bfloat16_tEfNS_4arch4Sm90ELb0ELb0ELb1ELb0ELb0ELb0ELb0ELb0ELb1ELb1ELb0ELb0EEENS1_21CollectiveEpilogueFwdINS6_IJSA_SC_SB_EEES9_SE_SG_Li384ELb0ELb1ELb0ELb0EEENS1_29StaticPersistentTileSchedulerILb0EEEEEEEEEvNT_6ParamsE:
        .type           _ZN7cutlass13device_kernelIN5flash11enable_sm90INS1_16FlashAttnFwdSm90INS1_25CollectiveMainloopFwdSm90ILi2EN4cute5tupleIJNS5_1CILi1EEES8_S8_EEENS6_IJNS7_ILi192EEENS7_ILi144EEENS7_ILi96EEEEEELi96ENS_10bfloat16_tEfNS_4arch4Sm90ELb0ELb0ELb1ELb0ELb0ELb0ELb0ELb0ELb1ELb1ELb0ELb0EEENS1_21CollectiveEpilogueFwdINS6_IJSA_SC_SB_EEES9_SE_SG_Li384ELb0ELb1ELb0ELb0EEENS1_29StaticPersistentTileSchedulerILb0EEEEEEEEEvNT_6ParamsE,@function
        .size           _ZN7cutlass13device_kernelIN5flash11enable_sm90INS1_16FlashAttnFwdSm90INS1_25CollectiveMainloopFwdSm90ILi2EN4cute5tupleIJNS5_1CILi1EEES8_S8_EEENS6_IJNS7_ILi192EEENS7_ILi144EEENS7_ILi96EEEEEELi96ENS_10bfloat16_tEfNS_4arch4Sm90ELb0ELb0ELb1ELb0ELb0ELb0ELb0ELb0ELb1ELb1ELb0ELb0EEENS1_21CollectiveEpilogueFwdINS6_IJSA_SC_SB_EEES9_SE_SG_Li384ELb0ELb1ELb0ELb0EEENS1_29StaticPersistentTileSchedulerILb0EEEEEEEEEvNT_6ParamsE,(.L_x_2724 - _ZN7cutlass13device_kernelIN5flash11enable_sm90INS1_16FlashAttnFwdSm90INS1_25CollectiveMainloopFwdSm90ILi2EN4cute5tupleIJNS5_1CILi1EEES8_S8_EEENS6_IJNS7_ILi192EEENS7_ILi144EEENS7_ILi96EEEEEELi96ENS_10bfloat16_tEfNS_4arch4Sm90ELb0ELb0ELb1ELb0ELb0ELb0ELb0ELb0ELb1ELb1ELb0ELb0EEENS1_21CollectiveEpilogueFwdINS6_IJSA_SC_SB_EEES9_SE_SG_Li384ELb0ELb1ELb0ELb0EEENS1_29StaticPersistentTileSchedulerILb0EEEEEEEEEvNT_6ParamsE)
        .other          _ZN7cutlass13device_kernelIN5flash11enable_sm90INS1_16FlashAttnFwdSm90INS1_25CollectiveMainloopFwdSm90ILi2EN4cute5tupleIJNS5_1CILi1EEES8_S8_EEENS6_IJNS7_ILi192EEENS7_ILi144EEENS7_ILi96EEEEEELi96ENS_10bfloat16_tEfNS_4arch4Sm90ELb0ELb0ELb1ELb0ELb0ELb0ELb0ELb0ELb1ELb1ELb0ELb0EEENS1_21CollectiveEpilogueFwdINS6_IJSA_SC_SB_EEES9_SE_SG_Li384ELb0ELb1ELb0ELb0EEENS1_29StaticPersistentTileSchedulerILb0EEEEEEEEEvNT_6ParamsE,@"STO_CUDA_ENTRY STV_DEFAULT"
_ZN7cutlass13device_kernelIN5flash11enable_sm90INS1_16FlashAttnFwdSm90INS1_25CollectiveMainloopFwdSm90ILi2EN4cute5tupleIJNS5_1CILi1EEES8_S8_EEENS6_IJNS7_ILi192EEENS7_ILi144EEENS7_ILi96EEEEEELi96ENS_10bfloat16_tEfNS_4arch4Sm90ELb0ELb0ELb1ELb0ELb0ELb0ELb0ELb0ELb1ELb1ELb0ELb0EEENS1_21CollectiveEpilogueFwdINS6_IJSA_SC_SB_EEES9_SE_SG_Li384ELb0ELb1ELb0ELb0EEENS1_29StaticPersistentTileSchedulerILb0EEEEEEEEEvNT_6ParamsE:
[----:B------:R-:W0:Y:S02]  /*0000*/  LDC R1, c[0x0][0x28] ;  /* 0x00000a00ff017b82 */ /* 0x000e240000000800 */
[----:B0-----:R-:W-:Y:S01]  /*0010*/  VIADD R1, R1, 0xffffffd0 ;  /* 0xffffffd001017836 */ /* 0x001fe20000000000 */
[----:B------:R-:W0:Y:S01]  /*0020*/  S2R R3, SR_TID.X ;  /* 0x0000000000037919 */ /* 0x000e220000002100 */
[----:B------:R-:W-:Y:S01]  /*0030*/  ELECT P0, URZ, PT ;  /* 0x00000000003f782f */ /* 0x000fe20003800000 */
[----:B------:R-:W-:Y:S01]  /*0040*/  BSSY B0, `(.L_x_0) ;  /* 0x000000d000007945 */ /* 0x000fe20003800000 */
[----:B0-----:R-:W-:-:S05]  /*0050*/  SHF.R.U32.HI R0, RZ, 0x5, R3 ;  /* 0x00000005ff007819 */ /* 0x001fca0000011603 */
[----:B------:R-:W0:Y:S02]  /*0060*/  SHFL.IDX PT, R2, R0, RZ, 0x1f ;  /* 0x00001fff00027589 */ /* 0x000e2400000e0000 */
[----:B0-----:R-:W-:-:S13]  /*0070*/  ISETP.EQ.AND P0, PT, R2, RZ, P0 ;  /* 0x000000ff0200720c */ /* 0x001fda0000702270 */
[----:B------:R-:W-:Y:S05]  /*0080*/  @!P0 BRA `(.L_x_1) ;  /* 0x0000000000208947 */ /* 0x000fea0003800000 */
[----:B------:R-:W-:Y:S02]  /*0090*/  ULDC.64 UR4, c[0x0][0x198] ;  /* 0x0000660000047ab9 */ /* 0x000fe40000000a00 */
[----:B------:R-:W-:Y:S02]  /*00a0*/  UIADD3 UR6, UP0, UR4, 0x370, URZ ;  /* 0x0000037004067890 */ /* 0x000fe4000ff1e03f */
[----:B------:R-:W-:Y:S02]  /*00b0*/  UIADD3 UR4, UP1, UR4, 0x470, URZ ;  /* 0x0000047004047890 */ /* 0x000fe4000ff3e03f */
[----:B------:R-:W-:Y:S02]  /*00c0*/  UIADD3.X UR7, URZ, UR5, URZ, UP0, !UPT ;  /* 0x000000053f077290 */ /* 0x000fe400087fe43f */
[----:B------:R-:W-:-:S07]  /*00d0*/  UIADD3.X UR5, URZ, UR5, URZ, UP1, !UPT ;  /* 0x000000053f057290 */ /* 0x000fce0008ffe43f */
[----:B------:R0:W-:Y:S02]  /*00e0*/  UTMACCTL.PF [UR6] ;  /* 0x00000000060079b9 */ /* 0x0001e40008040000 */
[----:B------:R0:W-:Y:S02]  /*00f0*/  UTMACCTL.PF [UR4] ;  /* 0x00000000040079b9 */ /* 0x0001e40008040000 */
[----:B0-----:R-:W-:Y:S01]  /*0100*/  NOP ;  /* 0x0000000000007918 */ /* 0x001fe20000000000 */
.L_x_1:
[----:B------:R-:W-:Y:S05]  /*0110*/  BSYNC B0 ;  /* 0x0000000000007941 */ /* 0x000fea0003800000 */
.L_x_0:
[----:B------:R-:W-:Y:S01]  /*0120*/  VOTEU.ANY UP0, P0 ;  /* 0x00000000003f7886 */ /* 0x000fe20000000100 */
[----:B------:R-:W0:Y:S01]  /*0130*/  SHFL.IDX PT, R2, R0, RZ, 0x1f ;  /* 0x00001fff00027589 */ /* 0x000e2200000e0000 */
[----:B------:R-:W-:Y:S01]  /*0140*/  UMOV UR4, 0x80 ;  /* 0x0000008000047882 */ /* 0x000fe20000000000 */
[----:B------:R-:W-:Y:S01]  /*0150*/  UMOV UR7, 0x180 ;  /* 0x0000018000077882 */ /* 0x000fe20000000000 */
[----:B------:R-:W-:Y:S01]  /*0160*/  SHF.R.U32.HI R3, RZ, 0x7, R3 ;  /* 0x00000007ff037819 */ /* 0x000fe20000011603 */
[----:B------:R-:W1:Y:S01]  /*0170*/  @UP0 S2UR UR8, SR_CgaCtaId ;  /* 0x00000000000809c3 */ /* 0x000e620000008800 */
[----:B------:R-:W-:Y:S01]  /*0180*/  @UP0 UMOV UR6, 0x400 ;  /* 0x0000040000060882 */ /* 0x000fe20000000000 */
[----:B------:R-:W-:-:S04]  /*0190*/  @UP0 UIADD3 UR4, -UR4, 0x100000, URZ ;  /* 0x0010000004040890 */ /* 0x000fc8000fffe13f */
[----:B------:R-:W-:Y:S02]  /*01a0*/  @UP0 USHF.L.U32 UR5, UR4, 0xb, URZ ;  /* 0x0000000b04050899 */ /* 0x000fe4000800063f */
[----:B------:R-:W-:Y:S01]  /*01b0*/  @UP0 USHF.L.U32 UR4, UR4, 0x1, URZ ;  /* 0x0000000104040899 */ /* 0x000fe2000800063f */
[----:B------:R-:W-:Y:S01]  /*01c0*/  VOTEU.ANY UP1, P0 ;  /* 0x00000000003f7886 */ /* 0x000fe20000020100 */
[----:B0-----:R-:W-:Y:S02]  /*01d0*/  ISETP.NE.AND P1, PT, R2, RZ, PT ;  /* 0x000000ff0200720c */ /* 0x001fe40003f25270 */
[----:B------:R0:W2:Y:S01]  /*01e0*/  SHFL.IDX PT, R2, R3, RZ, 0x1f ;  /* 0x00001fff03027589 */ /* 0x0000a200000e0000 */
[----:B-1----:R-:W-:Y:S02]  /*01f0*/  @UP0 ULEA UR8, UR8, UR6, 0x18 ;  /* 0x0000000608080291 */ /* 0x002fe4000f8ec03f */
[----:B------:R-:W-:-:S04]  /*0200*/  @UP0 UIADD3 UR6, -UR7, 0x100000, URZ ;  /* 0x0010000007060890 */ /* 0x000fc8000fffe13f */
[----:B------:R-:W-:Y:S02]  /*0210*/  @UP0 USHF.L.U32 UR7, UR6, 0xb, URZ ;  /* 0x0000000b06070899 */ /* 0x000fe4000800063f */
[----:B------:R-:W-:Y:S01]  /*0220*/  @UP0 USHF.L.U32 UR6, UR6, 0x1, URZ ;  /* 0x0000000106060899 */ /* 0x000fe2000800063f */
[----:B------:R-:W-:Y:S01]  /*0230*/  VOTEU.ANY UP0, P0 ;  /* 0x00000000003f7886 */ /* 0x000fe20000000100 */
[----:B------:R-:W1:Y:S04]  /*0240*/  FENCE.VIEW.ASYNC.S ;  /* 0x00000000000073c6 */ /* 0x000e680000000000 */
[----:B-1----:R0:W1:Y:S06]  /*0250*/  @UP0 SYNCS.EXCH.64 URZ, [UR8+0x31c00], UR4 ;  /* 0x031c0004083f05b2 */ /* 0x00206c0008000100 */
[----:B------:R0:W3:Y:S02]  /*0260*/  @UP1 SYNCS.EXCH.64 URZ, [UR8+0x31c20], UR6 ;  /* 0x031c2006083f15b2 */ /* 0x0000e40008000100 */
[----:B0-----:R-:W-:Y:S05]  /*0270*/  @P1 BRA `(.L_x_2) ;  /* 0x0000000000481947 */ /* 0x001fea0003800000 */
[----:B------:R-:W0:Y:S01]  /*0280*/  S2UR UR5, SR_CgaCtaId ;  /* 0x00000000000579c3 */ /* 0x000e220000008800 */
[----:B------:R-:W-:Y:S01]  /*0290*/  UMOV UR4, 0x400 ;  /* 0x0000040000047882 */ /* 0x000fe20000000000 */
[----:B------:R-:W-:Y:S01]  /*02a0*/  UMOV UR6, 0x1 ;  /* 0x0000000100067882 */ /* 0x000fe20000000000 */
[----:B------:R-:W-:Y:S01]  /*02b0*/  UMOV UR7, 0x3 ;  /* 0x0000000300077882 */ /* 0x000fe20000000000 */
[----:B------:R-:W-:Y:S01]  /*02c0*/  ELECT P0, URZ, PT ;  /* 0x00000000003f782f */ /* 0x000fe20003800000 */
[----:B0-----:R-:W-:Y:S02]  /*02d0*/  ULEA UR8, UR5, UR4, 0x18 ;  /* 0x0000000405087291 */ /* 0x001fe4000f8ec03f */
[----:B------:R-:W-:-:S04]  /*02e0*/  UIADD3 UR4, -UR6, 0x100000, URZ ;  /* 0x0010000006047890 */ /* 0x000fc8000fffe13f */
[----:B------:R-:W-:Y:S02]  /*02f0*/  USHF.L.U32 UR5, UR4, 0xb, URZ ;  /* 0x0000000b04057899 */ /* 0x000fe4000800063f */
[----:B------:R-:W-:Y:S02]  /*0300*/  USHF.L.U32 UR4, UR4, 0x1, URZ ;  /* 0x0000000104047899 */ /* 0x000fe4000800063f */
[----:B------:R-:W-:-:S04]  /*0310*/  UIADD3 UR6, -UR7, 0x100000, URZ ;  /* 0x0010000007067890 */ /* 0x000fc8000fffe13f */
[----:B------:R-:W-:Y:S02]  /*0320*/  USHF.L.U32 UR7, UR6, 0xb, URZ ;  /* 0x0000000b06077899 */ /* 0x000fe4000800063f */
[----:B------:R-:W-:Y:S01]  /*0330*/  USHF.L.U32 UR6, UR6, 0x1, URZ ;  /* 0x0000000106067899 */ /* 0x000fe2000800063f */
[----:B------:R-:W0:Y:S03]  /*0340*/  FENCE.VIEW.ASYNC.S ;  /* 0x00000000000073c6 */ /* 0x000e260000000000 */
[----:B0-----:R0:W4:Y:S08]  /*0350*/  SYNCS.EXCH.64 URZ, [UR8+0x31c30], UR4 ;  /* 0x031c3004083f75b2 */ /* 0x0011300008000100 */
[----:B------:R0:W0:Y:S01]  /*0360*/  SYNCS.EXCH.64 URZ, [UR8+0x31c40], UR6 ;  /* 0x031c4006083f75b2 */ /* 0x0000220008000100 */
[----:B------:R0:W0:Y:S01]  /*0370*/  SYNCS.EXCH.64 URZ, [UR8+0x31c38], UR4 ;  /* 0x031c3804083f75b2 */ /* 0x0000220008000100 */
[----:B------:R0:W0:Y:S01]  /*0380*/  SYNCS.EXCH.64 URZ, [UR8+0x31c48], UR6 ;  /* 0x031c4806083f75b2 */ /* 0x0000220008000100 */
[----:B------:R-:W-:Y:S01]  /*0390*/  NOP ;  /* 0x0000000000007918 */ /* 0x000fe20000000000 */
.L_x_2:
[----:B------:R-:W5:Y:S01]  /*03a0*/  SHFL.IDX PT, R3, R0, RZ, 0x1f ;  /* 0x00001fff00037589 */ /* 0x000f6200000e0000 */
[----:B------:R-:W-:Y:S01]  /*03b0*/  NOP ;  /* 0x0000000000007918 */ /* 0x000fe20000000000 */
[----:B-----5:R-:W-:-:S13]  /*03c0*/  ISETP.NE.AND P0, PT, R3, RZ, PT ;  /* 0x000000ff0300720c */ /* 0x020fda0003f05270 */
[----:B------:R-:W-:Y:S05]  /*03d0*/  @P0 BRA `(.L_x_3) ;  /* 0x0000000000480947 */ /* 0x000fea0003800000 */
[----:B0-----:R-:W0:Y:S01]  /*03e0*/  S2UR UR5, SR_CgaCtaId ;  /* 0x00000000000579c3 */ /* 0x001e220000008800 */
        /* <DEDUP_REMOVED lines=12> */
[----:B0-----:R0:W0:Y:S08]  /*04b0*/  SYNCS.EXCH.64 URZ, [UR8+0x31c50], UR4 ;  /* 0x031c5004083f75b2 */ /* 0x0010300008000100 */
[----:B------:R0:W0:Y:S01]  /*04c0*/  SYNCS.EXCH.64 URZ, [UR8+0x31c60], UR6 ;  /* 0x031c6006083f75b2 */ /* 0x0000220008000100 */
[----:B------:R0:W0:Y:S01]  /*04d0*/  SYNCS.EXCH.64 URZ, [UR8+0x31c58], UR4 ;  /* 0x031c5804083f75b2 */ /* 0x0000220008000100 */
[----:B------:R0:W0:Y:S01]  /*04e0*/  SYNCS.EXCH.64 URZ, [UR8+0x31c68], UR6 ;  /* 0x031c6806083f75b2 */ /* 0x0000220008000100 */
[----:B------:R-:W-:Y:S01]  /*04f0*/  NOP ;  /* 0x0000000000007918 */ /* 0x000fe20000000000 */
.L_x_3:
[----:B------:R-:W5:Y:S01]  /*0500*/  SHFL.IDX PT, R3, R0, RZ, 0x1f ;  /* 0x00001fff00037589 */ /* 0x000f6200000e0000 */
[----:B------:R-:W-:Y:S01]  /*0510*/  NOP ;  /* 0x0000000000007918 */ /* 0x000fe20000000000 */
[----:B-----5:R-:W-:-:S13]  /*0520*/  ISETP.NE.AND P0, PT, R3, RZ, PT ;  /* 0x000000ff0300720c */ /* 0x020fda0003f05270 */
[----:B------:R-:W-:Y:S05]  /*0530*/  @P0 BRA `(.L_x_4) ;  /* 0x0000000000380947 */ /* 0x000fea0003800000 */
[----:B0-----:R-:W0:Y:S01]  /*0540*/  S2UR UR5, SR_CgaCtaId ;  /* 0x00000000000579c3 */ /* 0x001e220000008800 */
[----:B------:R-:W-:Y:S01]  /*0550*/  UMOV UR4, 0x400 ;  /* 0x0000040000047882 */ /* 0x000fe20000000000 */
[----:B------:R-:W-:Y:S01]  /*0560*/  UMOV UR7, 0x1 ;  /* 0x0000000100077882 */ /* 0x000fe20000000000 */
[----:B------:R-:W-:Y:S01]  /*0570*/  ELECT P0, URZ, PT ;  /* 0x00000000003f782f */ /* 0x000fe20003800000 */
[----:B0-----:R-:W-:Y:S02]  /*0580*/  ULEA UR6, UR5, UR4, 0x18 ;  /* 0x0000000405067291 */ /* 0x001fe4000f8ec03f */
[----:B------:R-:W-:-:S04]  /*0590*/  UIADD3 UR4, -UR7, 0x100000, URZ ;  /* 0x0010000007047890 */ /* 0x000fc8000fffe13f */
[----:B------:R-:W-:Y:S02]  /*05a0*/  USHF.L.U32 UR5, UR4, 0xb, URZ ;  /* 0x0000000b04057899 */ /* 0x000fe4000800063f */
[----:B------:R-:W-:Y:S01]  /*05b0*/  USHF.L.U32 UR4, UR4, 0x1, URZ ;  /* 0x0000000104047899 */ /* 0x000fe2000800063f */
[----:B------:R-:W0:Y:S11]  /*05c0*/  FENCE.VIEW.ASYNC.S ;  /* 0x00000000000073c6 */ /* 0x000e360000000000 */
[----:B0-----:R0:W0:Y:S01]  /*05d0*/  SYNCS.EXCH.64 URZ, [UR6+0x31c70], UR4 ;  /* 0x031c7004063f75b2 */ /* 0x0010220008000100 */
[----:B------:R0:W0:Y:S01]  /*05e0*/  SYNCS.EXCH.64 URZ, [UR6+0x31c80], UR4 ;  /* 0x031c8004063f75b2 */ /* 0x0000220008000100 */
[----:B------:R0:W0:Y:S01]  /*05f0*/  SYNCS.EXCH.64 URZ, [UR6+0x31c78], UR4 ;  /* 0x031c7804063f75b2 */ /* 0x0000220008000100 */
[----:B------:R0:W0:Y:S01]  /*0600*/  SYNCS.EXCH.64 URZ, [UR6+0x31c88], UR4 ;  /* 0x031c8804063f75b2 */ /* 0x0000220008000100 */
[----:B------:R-:W-:Y:S01]  /*0610*/  NOP ;  /* 0x0000000000007918 */ /* 0x000fe20000000000 */
.L_x_4:
        /* <DEDUP_REMOVED lines=22> */
.L_x_5:
        /* <DEDUP_REMOVED lines=22> */
.L_x_6:
[----:B--2---:R-:W-:Y:S01]  /*08e0*/  ISETP.NE.AND P0, PT, R2, RZ, PT ;  /* 0x000000ff0200720c */ /* 0x004fe20003f05270 */
[----:B------:R-:W-:Y:S01]  /*08f0*/  IMAD.MOV.U32 R2, RZ, RZ, 0x1 ;  /* 0x00000001ff027424 */ /* 0x000fe200078e00ff */
[----:B------:R-:W-:Y:S01]  /*0900*/  NOP ;  /* 0x0000000000007918 */ /* 0x000fe20000000000 */
[----:B------:R-:W-:-:S03]  /*0910*/  ULDC.64 UR60, c[0x0][0x208] ;  /* 0x00008200003c7ab9 */ /* 0x000fc60000000a00 */
[----:B------:R-:W-:-:S05]  /*0920*/  SEL R2, R2, 0x2, !P0 ;  /* 0x0000000202027807 */ /* 0x000fca0004000000 */
[----:B------:R2:W-:Y:S01]  /*0930*/  STL [R1+0x28], R2 ;  /* 0x0000280201007387 */ /* 0x0005e20000100800 */
[----:B01-34-:R-:W-:Y:S06]  /*0940*/  BAR.SYNC.DEFER_BLOCKING 0x0 ;  /* 0x0000000000007b1d */ /* 0x01bfec0000010000 */
[----:B------:R-:W-:Y:S05]  /*0950*/  @!P0 BRA `(.L_x_7) ;  /* 0x000000a400088947 */ /* 0x000fea0003800000 */
.L_x_8:
[----:B------:R-:W-:-:S08]  /*0960*/  NOP ;  /* 0x0000000000007918 */ /* 0x000fd00000000000 */
[----:B------:R-:W0:Y:S02]  /*0970*/  USETMAXREG.TRY_ALLOC.CTAPOOL UP0, 0xa0 ;  /* 0x000000a0000079c8 */ /* 0x000e240008000600 */
[----:B0-----:R-:W-:-:S13]  /*0980*/  PLOP3.LUT P0, PT, PT, PT, UP0, 0x80, 0x0 ;  /* 0x000000000000781c */ /* 0x001fda0003f0f008 */
[----:B------:R-:W-:Y:S05]  /*0990*/  @!P0 BRA `(.L_x_8) ;  /* 0xfffffffc00f08947 */ /* 0x000fea000383ffff */
[----:B--2---:R-:W0:Y:S01]  /*09a0*/  S2R R2, SR_TID.X ;  /* 0x0000000000027919 */ /* 0x004e220000002100 */
[----:B------:R-:W1:Y:S08]  /*09b0*/  S2UR UR4, SR_CTAID.X ;  /* 0x00000000000479c3 */ /* 0x000e700000002500 */
[----:B------:R-:W-:Y:S06]  /*09c0*/  BAR.ARV 0x8, 0x200 ;  /* 0x0208000000007b1d */ /* 0x000fec0000002000 */
[----:B0-----:R-:W-:-:S04]  /*09d0*/  LOP3.LUT R0, R2, 0xffffff80, RZ, 0xc0, !PT ;  /* 0xffffff8002007812 */ /* 0x001fc800078ec0ff */
[----:B------:R-:W-:Y:S02]  /*09e0*/  ISETP.NE.AND P0, PT, R0, 0x80, PT ;  /* 0x000000800000780c */ /* 0x000fe40003f05270 */
[----:B------:R-:W1:Y:S11]  /*09f0*/  LDC R0, c[0x0][0xc34] ;  /* 0x00030d00ff007b82 */ /* 0x000e760000000800 */
[----:B------:R-:W-:Y:S06]  /*0a00*/  @!P0 BAR.ARV 0x9, 0x100 ;  /* 0x0244000000008b1d */ /* 0x000fec0000002000 */
[----:B-1----:R-:W-:-:S13]  /*0a10*/  ISETP.LE.AND P0, PT, R0, UR4, PT ;  /* 0x0000000400007c0c */ /* 0x002fda000bf03270 */
[----:B------:R-:W-:Y:S05]  /*0a20*/  @P0 EXIT ;  /* 0x000000000000094d */ /* 0x000fea0003800000 */
[----:B------:R-:W2:Y:S01]  /*0a30*/  LDL.LU R12, [R1+0x28] ;  /* 0x00002800010c7983 */ /* 0x000ea20000300800 */
[----:B------:R-:W-:-:S05]  /*0a40*/  VIADD R147, R2, 0xffffff80 ;  /* 0xffffff8002937836 */ /* 0x000fca0000000000 */
[----:B------:R-:W-:-:S04]  /*0a50*/  SHF.R.S32.HI R0, RZ, 0x1f, R147 ;  /* 0x0000001fff007819 */ /* 0x000fc80000011493 */
[----:B------:R-:W-:-:S04]  /*0a60*/  LEA.HI R2, R0, R147, RZ, 0x4 ;  /* 0x0000009300027211 */ /* 0x000fc800078f20ff */
[----:B------:R-:W-:Y:S02]  /*0a70*/  LOP3.LUT R4, R2, 0xfffffff0, RZ, 0xc0, !PT ;  /* 0xfffffff002047812 */ /* 0x000fe400078ec0ff */
[----:B------:R-:W-:-:S03]  /*0a80*/  LEA.HI R153, R0, R147, RZ, 0x7 ;  /* 0x0000009300997211 */ /* 0x000fc600078f38ff */
[----:B------:R-:W-:Y:S01]  /*0a90*/  IMAD.IADD R4, R147, 0x1, -R4 ;  /* 0x0000000193047824 */ /* 0x000fe200078e0a04 */
[CC--:B------:R-:W-:Y:S02]  /*0aa0*/  LEA.HI R148, R0.reuse, R147.reuse, RZ, 0x2 ;  /* 0x0000009300947211 */ /* 0x0c0fe400078f10ff */
[----:B------:R-:W-:Y:S02]  /*0ab0*/  LEA.HI R0, R0, R147, RZ, 0x5 ;  /* 0x0000009300007211 */ /* 0x000fe400078f28ff */
[----:B------:R-:W-:Y:S02]  /*0ac0*/  SHF.R.S32.HI R3, RZ, 0x1f, R4 ;  /* 0x0000001fff037819 */ /* 0x000fe40000011404 */
[----:B------:R-:W-:Y:S02]  /*0ad0*/  LOP3.LUT R6, R153, 0xffffff80, RZ, 0xc0, !PT ;  /* 0xffffff8099067812 */ /* 0x000fe400078ec0ff */
[----:B------:R-:W-:Y:S02]  /*0ae0*/  SHF.R.S32.HI R9, RZ, 0x5, R0 ;  /* 0x00000005ff097819 */ /* 0x000fe40000011400 */
[----:B------:R-:W-:Y:S01]  /*0af0*/  LEA.HI R0, R3, R4, RZ, 0x3 ;  /* 0x0000000403007211 */ /* 0x000fe200078f18ff */
[----:B------:R-:W-:Y:S01]  /*0b00*/  IMAD.IADD R149, R147, 0x1, -R6 ;  /* 0x0000000193957824 */ /* 0x000fe200078e0a06 */
[----:B------:R-:W-:-:S02]  /*0b10*/  SHF.R.S32.HI R5, RZ, 0x4, R2 ;  /* 0x00000004ff057819 */ /* 0x000fc40000011402 */
[----:B------:R-:W-:Y:S01]  /*0b20*/  LOP3.LUT R8, R148, 0xfffffffc, RZ, 0xc0, !PT ;  /* 0xfffffffc94087812 */ /* 0x000fe200078ec0ff */
[----:B------:R-:W-:Y:S01]  /*0b30*/  IMAD.SHL.U32 R0, R0, 0x10, RZ ;  /* 0x0000001000007824 */ /* 0x000fe200078e00ff */
[----:B------:R-:W-:Y:S02]  /*0b40*/  LEA.HI R3, R3, R4, RZ, 0x2 ;  /* 0x0000000403037211 */ /* 0x000fe400078f10ff */
[----:B------:R-:W-:Y:S02]  /*0b50*/  SHF.R.S32.HI R6, RZ, 0x1f, R149 ;  /* 0x0000001fff067819 */ /* 0x000fe40000011495 */
[----:B------:R-:W-:Y:S01]  /*0b60*/  LEA.HI R2, R2, R5, RZ, 0x1 ;  /* 0x0000000502027211 */ /* 0x000fe200078f08ff */
[----:B------:R-:W-:Y:S01]  /*0b70*/  IMAD.IADD R147, R147, 0x1, -R8 ;  /* 0x0000000193937824 */ /* 0x000fe200078e0a08 */
[----:B------:R-:W-:Y:S01]  /*0b80*/  LOP3.LUT R7, R3, 0x7fffffc, RZ, 0xc0, !PT ;  /* 0x07fffffc03077812 */ /* 0x000fe200078ec0ff */
[----:B------:R-:W0:Y:S01]  /*0b90*/  S2UR UR5, SR_CgaCtaId ;  /* 0x00000000000579c3 */ /* 0x000e220000008800 */
[----:B------:R-:W-:-:S02]  /*0ba0*/  LOP3.LUT R0, R0, 0x7fffff80, RZ, 0xc0, !PT ;  /* 0x7fffff8000007812 */ /* 0x000fc400078ec0ff */
[----:B------:R-:W-:Y:S02]  /*0bb0*/  LEA.HI R8, R6, R149, RZ, 0x2 ;  /* 0x0000009506087211 */ /* 0x000fe400078f10ff */
[----:B------:R-:W-:Y:S02]  /*0bc0*/  LOP3.LUT R2, R2, 0x1ffffffe, RZ, 0xc0, !PT ;  /* 0x1ffffffe02027812 */ /* 0x000fe400078ec0ff */
[----:B------:R-:W-:Y:S01]  /*0bd0*/  SHF.R.S32.HI R3, RZ, 0x2, R3 ;  /* 0x00000002ff037819 */ /* 0x000fe20000011403 */
[----:B------:R-:W-:Y:S01]  /*0be0*/  IMAD.IADD R7, R4, 0x1, -R7 ;  /* 0x0000000104077824 */ /* 0x000fe200078e0a07 */
[----:B------:R-:W-:Y:S01]  /*0bf0*/  SHF.R.S32.HI R153, RZ, 0x7, R153 ;  /* 0x00000007ff997819 */ /* 0x000fe20000011499 */
[----:B------:R-:W-:Y:S01]  /*0c00*/  IMAD R0, R9, 0x100, R0 ;  /* 0x0000010009007824 */ /* 0x000fe200078e0200 */
[----:B------:R-:W-:Y:S01]  /*0c10*/  SHF.R.S32.HI R10, RZ, 0x2, R8 ;  /* 0x00000002ff0a7819 */ /* 0x000fe20000011408 */
[----:B------:R-:W-:Y:S01]  /*0c20*/  IMAD.IADD R2, R5, 0x1, -R2 ;  /* 0x0000000105027824 */ /* 0x000fe200078e0a02 */
[----:B------:R-:W-:Y:S01]  /*0c30*/  SHF.R.S32.HI R11, RZ, 0x1f, R8 ;  /* 0x0000001fff0b7819 */ /* 0x000fe20000011408 */
[----:B------:R-:W-:-:S02]  /*0c40*/  IMAD.SHL.U32 R3, R3, 0x40, RZ ;  /* 0x0000004003037824 */ /* 0x000fc400078e00ff */
[----:B------:R-:W-:Y:S01]  /*0c50*/  IMAD R7, R7, 0x10, R0 ;  /* 0x0000001007077824 */ /* 0x000fe200078e0200 */
[----:B------:R-:W-:Y:S01]  /*0c60*/  LEA.HI R11, R11, R10, RZ, 0x3 ;  /* 0x0000000a0b0b7211 */ /* 0x000fe200078f18ff */
[----:B------:R-:W-:Y:S01]  /*0c70*/  IMAD.HI R0, R153, 0x55555556, RZ ;  /* 0x5555555699007827 */ /* 0x000fe200078e02ff */
[----:B------:R-:W-:-:S03]  /*0c80*/  LOP3.LUT R3, R3, 0x40, RZ, 0xc0, !PT ;  /* 0x0000004003037812 */ /* 0x000fc600078ec0ff */
[----:B------:R-:W-:Y:S01]  /*0c90*/  IMAD.SHL.U32 R2, R2, 0x8, RZ ;  /* 0x0000000802027824 */ /* 0x000fe200078e00ff */
[----:B------:R-:W-:Y:S01]  /*0ca0*/  LOP3.LUT R11, R11, 0xfffffff8, RZ, 0xc0, !PT ;  /* 0xfffffff80b0b7812 */ /* 0x000fe200078ec0ff */
[----:B------:R-:W-:Y:S01]  /*0cb0*/  IMAD R13, R9, 0x10, R4 ;  /* 0x00000010090d7824 */ /* 0x000fe200078e0204 */
[----:B------:R-:W-:Y:S02]  /*0cc0*/  LEA.HI R6, R6, R149, RZ, 0x5 ;  /* 0x0000009506067211 */ /* 0x000fe400078f28ff */
[----:B------:R-:W-:Y:S01]  /*0cd0*/  LEA.HI R4, R0, R0, RZ, 0x1 ;  /* 0x0000000000047211 */ /* 0x000fe200078f08ff */
[--C-:B------:R-:W-:Y:S01]  /*0ce0*/  IMAD.U32 R156, R13, 0x20, R2.reuse ;  /* 0x000000200d9c7824 */ /* 0x100fe200078e0002 */
[----:B------:R-:W-:Y:S02]  /*0cf0*/  LOP3.LUT R0, R3, 0x8, R2, 0xf8, !PT ;  /* 0x0000000803007812 */ /* 0x000fe400078ef802 */
[----:B------:R-:W-:Y:S01]  /*0d00*/  SHF.R.U32.HI R3, RZ, 0x3, R3 ;  /* 0x00000003ff037819 */ /* 0x000fe20000011603 */
[----:B------:R-:W-:Y:S01]  /*0d10*/  IMAD.IADD R11, R10, 0x1, -R11 ;  /* 0x000000010a0b7824 */ /* 0x000fe200078e0a0b */
[----:B------:R-:W-:-:S02]  /*0d20*/  SHF.R.S32.HI R6, RZ, 0x5, R6 ;  /* 0x00000005ff067819 */ /* 0x000fc40000011406 */
[C---:B------:R-:W-:Y:S01]  /*0d30*/  LEA.HI R2, R147.reuse, R147, RZ, 0x1 ;  /* 0x0000009393027211 */ /* 0x040fe200078f08ff */
[----:B------:R-:W-:Y:S01]  /*0d40*/  IMAD.SHL.U32 R18, R147, 0x8, RZ ;  /* 0x0000000893127824 */ /* 0x000fe200078e00ff */
[----:B------:R-:W-:Y:S01]  /*0d50*/  LOP3.LUT R0, R0, R3, RZ, 0x3c, !PT ;  /* 0x0000000300007212 */ /* 0x000fe200078e3cff */
[----:B------:R-:W-:Y:S01]  /*0d60*/  IMAD R4, R4, -0x3, R153 ;  /* 0xfffffffd04047824 */ /* 0x000fe200078e0299 */
[----:B------:R-:W-:Y:S01]  /*0d70*/  LOP3.LUT R8, R8, 0x7ffffffc, RZ, 0xc0, !PT ;  /* 0x7ffffffc08087812 */ /* 0x000fe200078ec0ff */
[----:B------:R-:W-:Y:S01]  /*0d80*/  IMAD R11, R6, 0x10, R11 ;  /* 0x00000010060b7824 */ /* 0x000fe200078e020b */
[----:B------:R-:W-:Y:S01]  /*0d90*/  LOP3.LUT R2, R2, 0x1ffffffe, RZ, 0xc0, !PT ;  /* 0x1ffffffe02027812 */ /* 0x000fe200078ec0ff */
[----:B------:R-:W-:Y:S01]  /*0da0*/  UMOV UR37, 0x400 ;  /* 0x0000040000257882 */ /* 0x000fe20000000000 */
[----:B------:R-:W-:Y:S01]  /*0db0*/  IMAD.IADD R0, R0, 0x1, R7 ;  /* 0x0000000100007824 */ /* 0x000fe200078e0207 */
[----:B0-----:R-:W-:Y:S01]  /*0dc0*/  ULEA UR37, UR5, UR37, 0x18 ;  /* 0x0000002505257291 */ /* 0x001fe2000f8ec03f */
[----:B------:R-:W-:-:S02]  /*0dd0*/  VIADD R145, R18, 0x20 ;  /* 0x0000002012917836 */ /* 0x000fc40000000000 */
[----:B------:R-:W-:Y:S02]  /*0de0*/  VIADD R144, R18, 0x40 ;  /* 0x0000004012907836 */ /* 0x000fe40000000000 */
[----:B------:R-:W-:Y:S02]  /*0df0*/  IMAD.MOV.U32 R157, RZ, RZ, -0x2 ;  /* 0xfffffffeff9d7424 */ /* 0x000fe400078e00ff */
[----:B------:R-:W-:Y:S02]  /*0e00*/  IMAD.IADD R8, R149, 0x1, -R8 ;  /* 0x0000000195087824 */ /* 0x000fe400078e0a08 */
[----:B------:R-:W-:Y:S02]  /*0e10*/  IMAD R154, R4, 0x40, R11 ;  /* 0x00000040049a7824 */ /* 0x000fe400078e020b */
[----:B------:R-:W-:Y:S01]  /*0e20*/  IMAD.IADD R155, R147, 0x1, -R2 ;  /* 0x00000001939b7824 */ /* 0x000fe200078e0a02 */
[----:B------:R-:W-:Y:S01]  /*0e30*/  SHF.R.S32.HI R148, RZ, 0x2, R148 ;  /* 0x00000002ff947819 */ /* 0x000fe20000011494 */
[----:B------:R-:W-:Y:S01]  /*0e40*/  IMAD R157, R8, R157, 0x90 ;  /* 0x00000090089d7424 */ /* 0x000fe200078e029d */
[----:B------:R-:W-:Y:S01]  /*0e50*/  SHF.R.S32.HI R4, RZ, 0x1f, R145 ;  /* 0x0000001fff047819 */ /* 0x000fe20000011491 */
[----:B------:R-:W-:Y:S01]  /*0e60*/  IMAD.MOV.U32 R146, RZ, RZ, RZ ;  /* 0x000000ffff927224 */ /* 0x000fe200078e00ff */
[----:B------:R-:W-:Y:S01]  /*0e70*/  SHF.R.S32.HI R3, RZ, 0x1f, R144 ;  /* 0x0000001fff037819 */ /* 0x000fe20000011490 */
[----:B------:R-:W-:Y:S01]  /*0e80*/  IMAD.MOV.U32 R16, RZ, RZ, RZ ;  /* 0x000000ffff107224 */ /* 0x000fe200078e00ff */
[----:B------:R-:W-:Y:S01]  /*0e90*/  LEA R2, R0, UR37, 0x1 ;  /* 0x0000002500027c11 */ /* 0x000fe2000f8e08ff */
[----:B------:R-:W-:-:S02]  /*0ea0*/  IMAD R155, R155, 0x8, R154 ;  /* 0x000000089b9b7824 */ /* 0x000fc400078e029a */
[----:B------:R-:W-:Y:S01]  /*0eb0*/  IMAD.U32 R19, RZ, RZ, UR4 ;  /* 0x00000004ff137e24 */ /* 0x000fe2000f8e00ff */
[----:B------:R-:W-:Y:S01]  /*0ec0*/  UMOV UR36, URZ ;  /* 0x0000003f00247c82 */ /* 0x000fe20008000000 */
[----:B--2---:R-:W-:-:S07]  /*0ed0*/  LOP3.LUT R17, R12, 0x1, RZ, 0xfc, !PT ;  /* 0x000000010c117812 */ /* 0x004fce00078efcff */
.L_x_33:
[----:B0-----:R-:W0:Y:S01]  /*0ee0*/  SHFL.IDX PT, R0, R153, RZ, 0x1f ;  /* 0x00001fff99007589 */ /* 0x001e2200000e0000 */
[----:B-1----:R-:W1:Y:S01]  /*0ef0*/  LDC R64, c[0x0][0x2f0] ;  /* 0x0000bc00ff407b82 */ /* 0x002e620000000800 */
[----:B------:R-:W-:Y:S01]  /*0f00*/  ULDC UR4, c[0x0][0xc38] ;  /* 0x00030e0000047ab9 */ /* 0x000fe20000000800 */
[----:B------:R-:W-:Y:S01]  /*0f10*/  R2UR UR11, R19 ;  /* 0x00000000130b72ca */ /* 0x000fe200000e0000 */
[----:B------:R-:W-:Y:S01]  /*0f20*/  UISETP.NE.AND UP1, UPT, UR4, 0x1, UPT ;  /* 0x000000010400788c */ /* 0x000fe2000bf25270 */
[----:B------:R-:W-:Y:S02]  /*0f30*/  ULDC.64 UR6, c[0x0][0x418] ;  /* 0x0001060000067ab9 */ /* 0x000fe40000000a00 */
[----:B------:R-:W-:Y:S01]  /*0f40*/  ULDC UR4, c[0x0][0xc44] ;  /* 0x0003110000047ab9 */ /* 0x000fe20000000800 */
[----:B------:R-:W-:Y:S02]  /*0f50*/  UISETP.NE.U32.AND UP0, UPT, UR6, URZ, UPT ;  /* 0x0000003f0600728c */ /* 0x000fe4000bf05070 */
[----:B------:R-:W-:-:S02]  /*0f60*/  UISETP.NE.AND UP2, UPT, UR4, 0x1, UPT ;  /* 0x000000010400788c */ /* 0x000fc4000bf45270 */
[----:B------:R-:W-:Y:S01]  /*0f70*/  UISETP.NE.AND.EX UP0, UPT, UR7, URZ, UPT, UP0 ;  /* 0x0000003f0700728c */ /* 0x000fe2000bf05300 */
[----:B------:R-:W-:Y:S01]  /*0f80*/  ULDC UR8, c[0x0][0x424] ;  /* 0x0001090000087ab9 */ /* 0x000fe20000000800 */
[----:B------:R-:W-:Y:S01]  /*0f90*/  UIADD3 UR9, UR37, 0x24300, URZ ;  /* 0x0002430025097890 */ /* 0x000fe2000fffe03f */
[----:B------:R-:W-:Y:S01]  /*0fa0*/  @UP1 ULDC UR4, c[0x0][0xc3c] ;  /* 0x00030f0000041ab9 */ /* 0x000fe20000000800 */
[----:B------:R-:W-:Y:S02]  /*0fb0*/  USEL UR8, UR8, 0x1, UP0 ;  /* 0x0000000108087887 */ /* 0x000fe40008000000 */
[----:B------:R-:W-:Y:S02]  /*0fc0*/  UIMAD.WIDE.U32 UR4, UR11, UR4, URZ ;  /* 0x000000040b0472a5 */ /* 0x000fe4000f8e003f */
[----:B------:R-:W-:Y:S01]  /*0fd0*/  ULOP3.LUT UP0, URZ, UR9, 0x9f, URZ, 0xc0, !UPT ;  /* 0x0000009f093f7892 */ /* 0x000fe2000f80c03f */
[----:B0-----:R-:W-:Y:S01]  /*0fe0*/  R2UR UR38, R0 ;  /* 0x00000000002672ca */ /* 0x001fe200000e0000 */
[----:B------:R-:W-:Y:S01]  /*0ff0*/  @UP1 ULDC UR10, c[0x0][0xc40] ;  /* 0x00031000000a1ab9 */ /* 0x000fe20000000800 */
[----:B------:R-:W-:Y:S01]  /*1000*/  UMOV UR12, UR11 ;  /* 0x0000000b000c7c82 */ /* 0x000fe20008000000 */
[----:B-1----:R-:W-:Y:S01]  /*1010*/  IMAD R64, R64, UR8, RZ ;  /* 0x0000000840407c24 */ /* 0x002fe2000f8e02ff */
[----:B------:R-:W-:Y:S01]  /*1020*/  @UP1 USHF.R.U32.HI UR12, URZ, UR10, UR5 ;  /* 0x0000000a3f0c1299 */ /* 0x000fe20008011605 */
[----:B------:R-:W-:-:S02]  /*1030*/  PLOP3.LUT P0, PT, PT, PT, UP0, 0x80, 0x0 ;  /* 0x000000000000781c */ /* 0x000fc40003f0f008 */
[----:B------:R-:W-:-:S03]  /*1040*/  VIADD R0, R64, 0x8f ;  /* 0x0000008f40007836 */ /* 0x000fc60000000000 */
[----:B------:R-:W-:Y:S01]  /*1050*/  IMAD.U32 R152, RZ, RZ, UR12 ;  /* 0x0000000cff987e24 */ /* 0x000fe2000f8e00ff */
[----:B------:R-:W-:Y:S01]  /*1060*/  UMOV UR8, UR12 ;  /* 0x0000000c00087c82 */ /* 0x000fe20008000000 */
[----:B------:R-:W-:Y:S01]  /*1070*/  IMAD.HI R0, R0, 0x38e38e39, RZ ;  /* 0x38e38e3900007827 */ /* 0x000fe200078e02ff */
[----:B------:R-:W-:-:S04]  /*1080*/  UIMAD.WIDE UR6, UR38, 0x55555556, URZ ;  /* 0x55555556260678a5 */ /* 0x000fc8000f8e023f */
[----:B------:R-:W-:Y:S01]  /*1090*/  ULEA.HI UR7, UR7, UR7, URZ, 0x1 ;  /* 0x0000000707077291 */ /* 0x000fe2000f8f083f */
[----:B------:R-:W-:-:S03]  /*10a0*/  SHF.R.U32.HI R3, RZ, 0x1f, R0 ;  /* 0x0000001fff037819 */ /* 0x000fc60000011600 */
[----:B------:R-:W-:Y:S01]  /*10b0*/  UIMAD UR40, UR7, -0x3, UR38 ;  /* 0xfffffffd072878a4 */ /* 0x000fe2000f8e0226 */
[----:B-----5:R-:W-:Y:S02]  /*10c0*/  LEA.HI.SX32 R22, R0, R3, 0x1b ;  /* 0x0000000300167211 */ /* 0x020fe400078fdaff */
[----:B------:R-:W-:Y:S02]  /*10d0*/  @UP2 ULDC.64 UR6, c[0x0][0xc48] ;  /* 0x0003120000062ab9 */ /* 0x000fe40000000a00 */
[----:B------:R-:W-:Y:S02]  /*10e0*/  UIMAD.WIDE.U32 UR4, UR12, UR6, URZ ;  /* 0x000000060c0472a5 */ /* 0x000fe4000f8e003f */
[----:B------:R-:W-:Y:S02]  /*10f0*/  ULEA UR6, UR40, UR9, 0xb ;  /* 0x0000000928067291 */ /* 0x000fe4000f8e583f */
[----:B------:R-:W-:Y:S02]  /*1100*/  @UP2 USHF.R.U32.HI UR8, URZ, UR7, UR5 ;  /* 0x000000073f082299 */ /* 0x000fe40008011605 */
[----:B------:R-:W-:Y:S01]  /*1110*/  USHF.R.U32.HI UR6, URZ, 0x4, UR6 ;  /* 0x000000043f067899 */ /* 0x000fe20008011606 */
[----:B------:R-:W-:-:S03]  /*1120*/  UMOV UR4, UR11 ;  /* 0x0000000b00047c82 */ /* 0x000fc60008000000 */
[----:B------:R-:W-:Y:S01]  /*1130*/  ULOP3.LUT UR39, UR6, 0x3fff, URZ, 0xc0, !UPT ;  /* 0x00003fff06277892 */ /* 0x000fe2000f8ec03f */
[----:B------:R-:W-:Y:S02]  /*1140*/  IMAD.U32 R151, RZ, RZ, UR8 ;  /* 0x00000008ff977e24 */ /* 0x000fe4000f8e00ff */
[----:B------:R-:W-:Y:S01]  /*1150*/  IMAD.U32 R150, RZ, RZ, UR4 ;  /* 0x00000004ff967e24 */ /* 0x000fe2000f8e00ff */
[----:B---34-:R-:W-:Y:S08]  /*1160*/  @!P0 BRA `(.L_x_9) ;  /* 0x0000000000408947 */ /* 0x018ff00003800000 */
[----:B------:R-:W-:Y:S01]  /*1170*/  MOV R0, 0x0 ;  /* 0x0000000000007802 */ /* 0x000fe20000000f00 */
[----:B------:R-:W-:Y:S01]  /*1180*/  ULDC.64 UR4, c[0x4][0xa8] ;  /* 0x01002a0000047ab9 */ /* 0x000fe20000000a00 */
[----:B------:R-:W-:Y:S01]  /*1190*/  ULDC.64 UR6, c[0x4][0x28] ;  /* 0x01000a0000067ab9 */ /* 0x000fe20000000a00 */
[----:B------:R-:W-:Y:S01]  /*11a0*/  IMAD.U32 R4, RZ, RZ, UR4 ;  /* 0x00000004ff047e24 */ /* 0x000fe2000f8e00ff */
[----:B------:R0:W1:Y:S01]  /*11b0*/  LDC.64 R14, c[0x4][R0] ;  /* 0x01000000000e7b82 */ /* 0x0000620000000a00 */
[----:B------:R-:W-:Y:S01]  /*11c0*/  IMAD.U32 R5, RZ, RZ, UR5 ;  /* 0x00000005ff057e24 */ /* 0x000fe2000f8e00ff */
[----:B------:R-:W-:Y:S01]  /*11d0*/  ULDC.64 UR4, c[0x4][0xb0] ;  /* 0x01002c0000047ab9 */ /* 0x000fe20000000a00 */
[----:B------:R-:W-:Y:S02]  /*11e0*/  IMAD.U32 R10, RZ, RZ, UR6 ;  /* 0x00000006ff0a7e24 */ /* 0x000fe4000f8e00ff */
[----:B------:R-:W-:Y:S02]  /*11f0*/  IMAD.U32 R6, RZ, RZ, UR4 ;  /* 0x00000004ff067e24 */ /* 0x000fe4000f8e00ff */
[----:B------:R-:W-:-:S02]  /*1200*/  IMAD.U32 R7, RZ, RZ, UR5 ;  /* 0x00000005ff077e24 */ /* 0x000fc4000f8e00ff */
[----:B------:R-:W-:Y:S02]  /*1210*/  IMAD.U32 R11, RZ, RZ, UR7 ;  /* 0x00000007ff0b7e24 */ /* 0x000fe4000f8e00ff */
[----:B------:R-:W-:Y:S02]  /*1220*/  IMAD.MOV.U32 R8, RZ, RZ, 0x70 ;  /* 0x00000070ff087424 */ /* 0x000fe400078e00ff */
[----:B------:R-:W-:Y:S02]  /*1230*/  IMAD.MOV.U32 R12, RZ, RZ, 0x1 ;  /* 0x00000001ff0c7424 */ /* 0x000fe400078e00ff */
[----:B0-----:R-:W-:-:S07]  /*1240*/  IMAD.MOV.U32 R13, RZ, RZ, RZ ;  /* 0x000000ffff0d7224 */ /* 0x001fce00078e00ff */
[----:B------:R-:W-:-:S07]  /*1250*/  LEPC R20, `(.L_x_9) ;  /* 0x000000001014794e */ /* 0x000fce0000000000 */
[----:B-1----:R-:W-:Y:S05]  /*1260*/  CALL.ABS.NOINC R14 ;  /* 0x000000000e007343 */ /* 0x002fea0003c00000 */
.L_x_9:
[----:B------:R-:W-:Y:S02]  /*1270*/  LOP3.LUT R0, R146, 0x1, RZ, 0xc0, !PT ;  /* 0x0000000192007812 */ /* 0x000fe400078ec0ff */
[----:B------:R-:W-:Y:S02]  /*1280*/  ISETP.NE.AND P0, PT, R17, 0x3, PT ;  /* 0x000000031100780c */ /* 0x000fe40003f05270 */
[----:B------:R-:W-:-:S04]  /*1290*/  SHF.L.U32 R0, R0, 0x1f, RZ ;  /* 0x0000001f00007819 */ /* 0x000fc800000006ff */
[----:B------:R-:W0:Y:S02]  /*12a0*/  SYNCS.PHASECHK.TRANS64.TRYWAIT P1, [UR37+0x31c00], R0 ;  /* 0x031c0000ff0075a7 */ /* 0x000e240008020165 */
[----:B0-----:R-:W-:Y:S05]  /*12b0*/  @!P1 BRA `(.L_x_10) ;  /* 0x000000dc00c49947 */ /* 0x001fea0003800000 */
.L_x_125:
[----:B------:R-:W-:Y:S05]  /*12c0*/  @!P0 BRA `(.L_x_11) ;  /* 0x0000000000048947 */ /* 0x000fea0003800000 */
[----:B------:R-:W-:Y:S01]  /*12d0*/  BPT.TRAP 0x1 ;  /* 0x000000040000795c */ /* 0x000fe20000300000 */
.L_x_11:
[----:B0-----:R-:W-:Y:S01]  /*12e0*/  IMAD.U32 R0, RZ, RZ, UR36 ;  /* 0x00000024ff007e24 */ /* 0x001fe2000f8e00ff */
[----:B------:R-:W-:-:S04]  /*12f0*/  SHF.L.U32 R3, R16, 0x1f, RZ ;  /* 0x0000001f10037819 */ /* 0x000fc800000006ff */
[----:B------:R-:W-:-:S04]  /*1300*/  LEA R0, R0, UR37, 0x3 ;  /* 0x0000002500007c11 */ /* 0x000fc8000f8e18ff */
[----:B------:R0:W1:Y:S01]  /*1310*/  SYNCS.PHASECHK.TRANS64.TRYWAIT P2, [R0+URZ+0x31c30], R3 ;  /* 0x031c3003000075a7 */ /* 0x000062000804017f */
[----:B------:R-:W-:Y:S05]  /*1320*/  @!P0 BRA `(.L_x_12) ;  /* 0x0000000000048947 */ /* 0x000fea0003800000 */
[----:B------:R-:W-:Y:S01]  /*1330*/  BPT.TRAP 0x1 ;  /* 0x000000040000795c */ /* 0x000fe20000300000 */
.L_x_12:
[----:B------:R-:W2:Y:S01]  /*1340*/  S2R R4, SR_TID.X ;  /* 0x0000000000047919 */ /* 0x000ea20000002100 */
[----:B------:R-:W-:Y:S01]  /*1350*/  IMAD.MOV.U32 R71, RZ, RZ, RZ ;  /* 0x000000ffff477224 */ /* 0x000fe200078e00ff */
[----:B--2---:R-:W-:Y:S01]  /*1360*/  LOP3.LUT P1, RZ, R4, 0x7f, RZ, 0xc0, !PT ;  /* 0x0000007f04ff7812 */ /* 0x004fe2000782c0ff */
[----:B-1----:R-:W-:-:S12]  /*1370*/  @P2 BRA `(.L_x_13) ;  /* 0x0000000000082947 */ /* 0x002fd80003800000 */
[----:B------:R-:W1:Y:S02]  /*1380*/  SYNCS.PHASECHK.TRANS64.TRYWAIT P2, [R0+URZ+0x31c30], R3 ;  /* 0x031c3003000075a7 */ /* 0x000e64000804017f */
[----:B-1----:R-:W-:Y:S05]  /*1390*/  @!P2 BRA `(.L_x_14) ;  /* 0x000000dc00a4a947 */ /* 0x002fea0003800000 */
.L_x_13:
[----:B------:R-:W-:Y:S05]  /*13a0*/  WARPSYNC.ALL ;  /* 0x0000000000007948 */ /* 0x000fea0003800000 */
[----:B------:R-:W-:Y:S01]  /*13b0*/  UIADD3 UR4, UR37, 0x16a00, URZ ;  /* 0x00016a0025047890 */ /* 0x000fe2000fffe03f */
[----:B------:R-:W-:Y:S01]  /*13c0*/  WARPGROUP.ARRIVE ;  /* 0x00000000000079c5 */ /* 0x000fe20000000000 */
[----:B------:R-:W-:Y:S01]  /*13d0*/  ULEA UR40, UR40, UR37, 0xc ;  /* 0x0000002528287291 */ /* 0x000fe2000f8e603f */
[----:B------:R-:W-:Y:S01]  /*13e0*/  P2R R68, PR, RZ, 0x1 ;  /* 0x00000001ff447803 */ /* 0x000fe20000000000 */
[----:B------:R-:W-:Y:S01]  /*13f0*/  USHF.R.U32.HI UR4, URZ, 0x4, UR4 ;  /* 0x000000043f047899 */ /* 0x000fe20008011604 */
[----:B01----:R-:W-:Y:S01]  /*1400*/  @!P1 VIADD R0, R0, 0x31c40 ;  /* 0x00031c4000009836 */ /* 0x003fe20000000000 */
[----:B------:R-:W-:-:S02]  /*1410*/  UIADD3 UR40, UR40, 0xda00, URZ ;  /* 0x0000da0028287890 */ /* 0x000fc4000fffe03f */
[----:B------:R-:W-:Y:S02]  /*1420*/  ULOP3.LUT UR4, UR4, 0x3fff, URZ, 0xc0, !UPT ;  /* 0x00003fff04047892 */ /* 0x000fe4000f8ec03f */
[----:B------:R-:W-:Y:S02]  /*1430*/  USHF.R.U32.HI UR40, URZ, 0x4, UR40 ;  /* 0x000000043f287899 */ /* 0x000fe40008011628 */
[----:B------:R-:W-:Y:S02]  /*1440*/  ULOP3.LUT UR7, UR4, 0x10000, URZ, 0xfc, !UPT ;  /* 0x0001000004077892 */ /* 0x000fe4000f8efc3f */
[----:B------:R-:W-:Y:S02]  /*1450*/  ULOP3.LUT UR5, UR40, 0x3fff, URZ, 0xc0, !UPT ;  /* 0x00003fff28057892 */ /* 0x000fe4000f8ec03f */
[----:B------:R-:W-:Y:S02]  /*1460*/  UIMAD UR4, UR36, 0x6c0, UR7 ;  /* 0x000006c0240478a4 */ /* 0x000fe4000f8e0207 */
[----:B------:R-:W-:Y:S01]  /*1470*/  ULOP3.LUT UR5, UR5, 0x10000, URZ, 0xfc, !UPT ;  /* 0x0001000005057892 */ /* 0x000fe2000f8efc3f */
[----:B------:R-:W-:Y:S01]  /*1480*/  UMOV UR31, 0x80000020 ;  /* 0x80000020001f7882 */ /* 0x000fe20000000000 */
[----:B------:R-:W-:Y:S01]  /*1490*/  UMOV UR29, 0x80000020 ;  /* 0x80000020001d7882 */ /* 0x000fe20000000000 */
[----:B------:R-:W-:-:S02]  /*14a0*/  UIADD3 UR6, UR4, 0x80, URZ ;  /* 0x0000008004067890 */ /* 0x000fc4000fffe03f */
[----:B------:R-:W-:Y:S02]  /*14b0*/  UMOV UR30, UR4 ;  /* 0x00000004001e7c82 */ /* 0x000fe40008000000 */
[----:B------:R-:W-:Y:S01]  /*14c0*/  UMOV UR28, UR5 ;  /* 0x00000005001c7c82 */ /* 0x000fe20008000000 */
[----:B------:R-:W-:Y:S01]  /*14d0*/  UIADD3 UR8, UR4, 0xc0, URZ ;  /* 0x000000c004087890 */ /* 0x000fe2000fffe03f */
[----:B------:R-:W-:Y:S01]  /*14e0*/  HGMMA.64x16x16.F32.BF16 R96, gdesc[UR28], RZ, !UPT, gsb0 ;  /* 0x002000001c6079f0 */ /* 0x000fe2000c0018ff */
[----:B------:R-:W-:Y:S01]  /*14f0*/  UIADD3 UR30, UR4, 0x40, URZ ;  /* 0x00000040041e7890 */ /* 0x000fe2000fffe03f */
[----:B------:R-:W-:Y:S01]  /*1500*/  UMOV UR31, 0x80000020 ;  /* 0x80000020001f7882 */ /* 0x000fe20000000000 */
[----:B------:R-:W-:Y:S02]  /*1510*/  UIADD3 UR9, UR4, 0x100, URZ ;  /* 0x0000010004097890 */ /* 0x000fe4000fffe03f */
[----:B------:R-:W-:Y:S01]  /*1520*/  UIADD3 UR10, UR4, 0x140, URZ ;  /* 0x00000140040a7890 */ /* 0x000fe2000fffe03f */
[----:B------:R-:W-:Y:S01]  /*1530*/  UMOV UR11, 0x80000020 ;  /* 0x80000020000b7882 */ /* 0x000fe20000000000 */
[----:B------:R-:W-:-:S02]  /*1540*/  UIADD3 UR12, UR4, 0xc2, URZ ;  /* 0x000000c2040c7890 */ /* 0x000fc4000fffe03f */
[----:B------:R-:W-:Y:S02]  /*1550*/  UIADD3 UR13, UR4, 0x102, URZ ;  /* 0x00000102040d7890 */ /* 0x000fe4000fffe03f */
[----:B------:R-:W-:Y:S01]  /*1560*/  UIADD3 UR14, UR4, 0x142, URZ ;  /* 0x00000142040e7890 */ /* 0x000fe2000fffe03f */
[----:B------:R-:W-:Y:S01]  /*1570*/  UMOV UR15, 0x80000020 ;  /* 0x80000020000f7882 */ /* 0x000fe20000000000 */
[----:B------:R-:W-:Y:S02]  /*1580*/  UIADD3 UR16, UR4, 0x380, URZ ;  /* 0x0000038004107890 */ /* 0x000fe4000fffe03f */
[----:B------:R-:W-:Y:S01]  /*1590*/  UIADD3 UR18, UR4, 0x242, URZ ;  /* 0x0000024204127890 */ /* 0x000fe2000fffe03f */
[----:B------:R-:W-:Y:S01]  /*15a0*/  UMOV UR17, 0x80000020 ;  /* 0x8000002000117882 */ /* 0x000fe20000000000 */
[----:B------:R-:W-:Y:S01]  /*15b0*/  UMOV UR19, 0x80000020 ;  /* 0x8000002000137882 */ /* 0x000fe20000000000 */
[----:B------:R-:W-:Y:S02]  /*15c0*/  UIADD3 UR20, UR5, 0x600, URZ ;  /* 0x0000060005147890 */ /* 0x000fe4000fffe03f */
[----:B------:R-:W-:Y:S01]  /*15d0*/  UIADD3 UR22, UR4, 0x480, URZ ;  /* 0x0000048004167890 */ /* 0x000fe2000fffe03f */
[----:B------:R-:W-:Y:S01]  /*15e0*/  UMOV UR21, 0x80000020 ;  /* 0x8000002000157882 */ /* 0x000fe20000000000 */
[----:B------:R-:W-:Y:S01]  /*15f0*/  UMOV UR23, 0x80000020 ;  /* 0x8000002000177882 */ /* 0x000fe20000000000 */
[----:B------:R-:W-:-:S02]  /*1600*/  UIADD3 UR24, UR5, 0x602, URZ ;  /* 0x0000060205187890 */ /* 0x000fc4000fffe03f */
[----:B------:R-:W-:Y:S01]  /*1610*/  UIADD3 UR26, UR4, 0x482, URZ ;  /* 0x00000482041a7890 */ /* 0x000fe2000fffe03f */
[----:B------:R-:W-:Y:S01]  /*1620*/  UMOV UR25, 0x80000020 ;  /* 0x8000002000197882 */ /* 0x000fe20000000000 */
[----:B------:R-:W-:Y:S01]  /*1630*/  UMOV UR27, 0x80000020 ;  /* 0x80000020001b7882 */ /* 0x000fe20000000000 */
[----:B------:R-:W-:Y:S02]  /*1640*/  WARPGROUP.DEPBAR.LE gsb0, 0x0 ;  /* 0x00008000000079c5 */ /* 0x000fe40000010000 */
[----:B------:R-:W-:-:S06]  /*1650*/  WARPGROUP.ARRIVE ;  /* 0x00000000000079c5 */ /* 0x000fcc0000000000 */
[----:B------:R-:W-:Y:S01]  /*1660*/  HGMMA.64x16x16.F32.BF16 R88, gdesc[UR28], RZ, !UPT, gsb0 ;  /* 0x002000001c5879f0 */ /* 0x000fe2000c0018ff */
[----:B------:R-:W-:Y:S01]  /*1670*/  UMOV UR30, UR6 ;  /* 0x00000006001e7c82 */ /* 0x000fe20008000000 */
[----:B------:R-:W-:Y:S01]  /*1680*/  UMOV UR31, 0x80000020 ;  /* 0x80000020001f7882 */ /* 0x000fe20000000000 */
[----:B------:R-:W-:Y:S01]  /*1690*/  UIADD3 UR6, UR4, 0x180, URZ ;  /* 0x0000018004067890 */ /* 0x000fe2000fffe03f */
        /* <DEDUP_REMOVED lines=29> */
[----:B------:R-:W-:Y:S01]  /*1870*/  UMOV UR8, UR10 ;  /* 0x0000000a00087c82 */ /* 0x000fe20008000000 */
[----:B------:R-:W-:Y:S01]  /*1880*/  UMOV UR10, UR6 ;  /* 0x00000006000a7c82 */ /* 0x000fe20008000000 */
[----:B------:R-:W-:Y:S01]  /*1890*/  UIADD3 UR6, UR4, 0x82, URZ ;  /* 0x0000008204067890 */ /* 0x000fe2000fffe03f */
[----:B------:R-:W-:Y:S02]  /*18a0*/  WARPGROUP.DEPBAR.LE gsb0, 0x0 ;  /* 0x00008000000079c5 */ /* 0x000fe40000010000 */
[----:B------:R-:W-:-:S06]  /*18b0*/  WARPGROUP.ARRIVE ;  /* 0x00000000000079c5 */ /* 0x000fcc0000000000 */
[----:B------:R-:W-:Y:S01]  /*18c0*/  HGMMA.64x16x16.F32.BF16 R32, gdesc[UR28], RZ, !UPT, gsb0 ;  /* 0x002000001c2079f0 */ /* 0x000fe2000c0018ff */
[----:B------:R-:W-:Y:S01]  /*18d0*/  UMOV UR30, UR9 ;  /* 0x00000009001e7c82 */ /* 0x000fe20008000000 */
[----:B------:R-:W-:Y:S01]  /*18e0*/  UMOV UR31, 0x80000020 ;  /* 0x80000020001f7882 */ /* 0x000fe20000000000 */
[----:B------:R-:W-:Y:S01]  /*18f0*/  UMOV UR9, 0x80000020 ;  /* 0x8000002000097882 */ /* 0x000fe20000000000 */
[----:B------:R-:W-:Y:S02]  /*1900*/  WARPGROUP.DEPBAR.LE gsb0, 0x0 ;  /* 0x00008000000079c5 */ /* 0x000fe40000010000 */
[----:B------:R-:W-:-:S06]  /*1910*/  WARPGROUP.ARRIVE ;  /* 0x00000000000079c5 */ /* 0x000fcc0000000000 */
[----:B------:R-:W-:Y:S03]  /*1920*/  HGMMA.64x16x16.F32.BF16 R24, gdesc[UR28], RZ, !UPT, gsb0 ;  /* 0x002000001c1879f0 */ /* 0x000fe6000c0018ff */
[----:B------:R-:W-:Y:S02]  /*1930*/  WARPGROUP.DEPBAR.LE gsb0, 0x0 ;  /* 0x00008000000079c5 */ /* 0x000fe40000010000 */
[----:B------:R-:W-:-:S06]  /*1940*/  WARPGROUP.ARRIVE ;  /* 0x00000000000079c5 */ /* 0x000fcc0000000000 */
[----:B------:R-:W-:Y:S01]  /*1950*/  HGMMA.64x16x16.F32.BF16 R96, gdesc[UR8], R96, gsb0 ;  /* 0x00200000086079f0 */ /* 0x000fe20008001860 */
[----:B------:R-:W-:Y:S01]  /*1960*/  UIADD3 UR10, UR4, 0x42, URZ ;  /* 0x00000042040a7890 */ /* 0x000fe2000fffe03f */
[----:B------:R-:W-:Y:S01]  /*1970*/  UMOV UR11, 0x80000020 ;  /* 0x80000020000b7882 */ /* 0x000fe20000000000 */
[----:B------:R-:W-:Y:S02]  /*1980*/  WARPGROUP.DEPBAR.LE gsb0, 0x0 ;  /* 0x00008000000079c5 */ /* 0x000fe40000010000 */
[----:B------:R-:W-:-:S06]  /*1990*/  WARPGROUP.ARRIVE ;  /* 0x00000000000079c5 */ /* 0x000fcc0000000000 */
[----:B------:R-:W-:Y:S01]  /*19a0*/  HGMMA.64x16x16.F32.BF16 R88, gdesc[UR8], R88, gsb0 ;  /* 0x00200000085879f0 */ /* 0x000fe20008001858 */
[----:B------:R-:W-:Y:S01]  /*19b0*/  UMOV UR10, UR6 ;  /* 0x00000006000a7c82 */ /* 0x000fe20008000000 */
[----:B------:R-:W-:Y:S01]  /*19c0*/  UMOV UR11, 0x80000020 ;  /* 0x80000020000b7882 */ /* 0x000fe20000000000 */
[----:B------:R-:W-:Y:S01]  /*19d0*/  UIADD3 UR6, UR4, 0x182, URZ ;  /* 0x0000018204067890 */ /* 0x000fe2000fffe03f */
        /* <DEDUP_REMOVED lines=29> */
[----:B------:R-:W-:Y:S01]  /*1bb0*/  UMOV UR12, UR14 ;  /* 0x0000000e000c7c82 */ /* 0x000fe20008000000 */
[----:B------:R-:W-:Y:S01]  /*1bc0*/  UMOV UR14, UR6 ;  /* 0x00000006000e7c82 */ /* 0x000fe20008000000 */
[----:B------:R-:W-:Y:S01]  /*1bd0*/  UIADD3 UR6, UR4, 0x2c0, URZ ;  /* 0x000002c004067890 */ /* 0x000fe2000fffe03f */
[----:B------:R-:W-:Y:S02]  /*1be0*/  WARPGROUP.DEPBAR.LE gsb0, 0x0 ;  /* 0x00008000000079c5 */ /* 0x000fe40000010000 */
[----:B------:R-:W-:-:S06]  /*1bf0*/  WARPGROUP.ARRIVE ;  /* 0x00000000000079c5 */ /* 0x000fcc0000000000 */
[----:B------:R-:W-:Y:S01]  /*1c00*/  HGMMA.64x16x16.F32.BF16 R32, gdesc[UR8], R32, gsb0 ;  /* 0x00200000082079f0 */ /* 0x000fe20008001820 */
[----:B------:R-:W-:Y:S01]  /*1c10*/  UMOV UR10, UR13 ;  /* 0x0000000d000a7c82 */ /* 0x000fe20008000000 */
[----:B------:R-:W-:Y:S01]  /*1c20*/  UMOV UR11, 0x80000020 ;  /* 0x80000020000b7882 */ /* 0x000fe20000000000 */
[----:B------:R-:W-:Y:S01]  /*1c30*/  UMOV UR13, 0x80000020 ;  /* 0x80000020000d7882 */ /* 0x000fe20000000000 */
[----:B------:R-:W-:Y:S02]  /*1c40*/  WARPGROUP.DEPBAR.LE gsb0, 0x0 ;  /* 0x00008000000079c5 */ /* 0x000fe40000010000 */
[----:B------:R-:W-:-:S06]  /*1c50*/  WARPGROUP.ARRIVE ;  /* 0x00000000000079c5 */ /* 0x000fcc0000000000 */
[----:B------:R-:W-:Y:S01]  /*1c60*/  HGMMA.64x16x16.F32.BF16 R24, gdesc[UR8], R24, gsb0 ;  /* 0x00200000081879f0 */ /* 0x000fe20008001818 */
[----:B------:R-:W-:Y:S02]  /*1c70*/  UIADD3 UR10, UR4, 0x300, URZ ;  /* 0x00000300040a7890 */ /* 0x000fe4000fffe03f */
[----:B------:R-:W-:Y:S01]  /*1c80*/  UIADD3 UR11, UR4, 0x340, URZ ;  /* 0x00000340040b7890 */ /* 0x000fe2000fffe03f */
        /* <DEDUP_REMOVED lines=28> */
[----:B------:R-:W-:Y:S02]  /*1e50*/  UIADD3 UR16, UR5, 0x302, URZ ;  /* 0x0000030205107890 */ /* 0x000fe4000fffe03f */
        /* <DEDUP_REMOVED lines=22> */
[----:B------:R-:W-:Y:S02]  /*1fc0*/  UIADD3 UR14, UR4, 0x382, URZ ;  /* 0x00000382040e7890 */ /* 0x000fe4000fffe03f */
        /* <DEDUP_REMOVED lines=47> */
[----:B------:R-:W-:Y:S03]  /*22c0*/  HGMMA.64x16x16.F32.BF16 R24, gdesc[UR16], R24, gsb0 ;  /* 0x00200000101879f0 */ /* 0x000fe60008001818 */
        /* <DEDUP_REMOVED lines=44> */
[----:B------:R-:W-:Y:S01]  /*2590*/  ULDC UR5, c[0x0][0x9d8] ;  /* 0x0002760000057ab9 */ /* 0x000fe20000000800 */
        /* <DEDUP_REMOVED lines=9> */
[----:B------:R-:W-:Y:S01]  /*2630*/  WARPGROUP.ARRIVE ;  /* 0x00000000000079c5 */ /* 0x000fe20000000000 */
[----:B------:R-:W-:Y:S01]  /*2640*/  FMUL.FTZ R9, R101, UR5 ;  /* 0x0000000565097c20 */ /* 0x000fe20008410000 */
[----:B------:R-:W-:Y:S01]  /*2650*/  FMUL.FTZ R4, R96, UR5 ;  /* 0x0000000560047c20 */ /* 0x000fe20008410000 */
[----:B------:R-:W-:Y:S01]  /*2660*/  FMUL.FTZ R8, R97, UR5 ;  /* 0x0000000561087c20 */ /* 0x000fe20008410000 */
[----:B------:R-:W-:Y:S01]  /*2670*/  FMUL.FTZ R7, R100, UR5 ;  /* 0x0000000564077c20 */ /* 0x000fe20008410000 */
[----:B------:R-:W-:Y:S01]  /*2680*/  FMUL.FTZ R3, R98, UR5 ;  /* 0x0000000562037c20 */ /* 0x000fe20008410000 */
[----:B------:R-:W-:Y:S01]  /*2690*/  HGMMA.64x16x16.F32.BF16 R88, gdesc[UR24], R88, gsb0 ;  /* 0x00200000185879f0 */ /* 0x000fe20008001858 */
[----:B------:R-:W-:Y:S01]  /*26a0*/  UIADD3 UR26, UR4, 0x502, URZ ;  /* 0x00000502041a7890 */ /* 0x000fe2000fffe03f */
[----:B------:R-:W0:Y:S01]  /*26b0*/  MUFU.TANH R9, R9 ;  /* 0x0000000900097308 */ /* 0x000e220000002400 */
[----:B------:R-:W-:Y:S01]  /*26c0*/  UMOV UR27, 0x80000020 ;  /* 0x80000020001b7882 */ /* 0x000fe20000000000 */
[----:B------:R-:W-:Y:S01]  /*26d0*/  FMUL.FTZ R5, R99, UR5 ;  /* 0x0000000563057c20 */ /* 0x000fe20008410000 */
[----:B------:R-:W-:Y:S01]  /*26e0*/  FMUL.FTZ R15, R102, UR5 ;  /* 0x00000005660f7c20 */ /* 0x000fe20008410000 */
[----:B------:R-:W-:-:S04]  /*26f0*/  FMUL.FTZ R13, R103, UR5 ;  /* 0x00000005670d7c20 */ /* 0x000fc80008410000 */
[----:B------:R-:W-:Y:S08]  /*2700*/  MUFU.TANH R4, R4 ;  /* 0x0000000400047308 */ /* 0x000ff00000002400 */
[----:B------:R-:W-:Y:S08]  /*2710*/  MUFU.TANH R8, R8 ;  /* 0x0000000800087308 */ /* 0x000ff00000002400 */
[----:B------:R-:W-:Y:S08]  /*2720*/  MUFU.TANH R7, R7 ;  /* 0x0000000700077308 */ /* 0x000ff00000002400 */
[----:B------:R-:W-:Y:S08]  /*2730*/  MUFU.TANH R3, R3 ;  /* 0x0000000300037308 */ /* 0x000ff00000002400 */
[----:B------:R-:W-:Y:S08]  /*2740*/  MUFU.TANH R5, R5 ;  /* 0x0000000500057308 */ /* 0x000ff00000002400 */
[----:B------:R-:W-:Y:S01]  /*2750*/  MUFU.TANH R15, R15 ;  /* 0x0000000f000f7308 */ /* 0x000fe20000002400 */
[----:B------:R-:W-:-:S02]  /*2760*/  WARPGROUP.DEPBAR.LE gsb0, 0x0 ;  /* 0x00008000000079c5 */ /* 0x000fc40000010000 */
        /* <DEDUP_REMOVED lines=8> */
[----:B------:R-:W-:Y:S01]  /*27f0*/  MUFU.TANH R11, R11 ;  /* 0x0000000b000b7308 */ /* 0x000fe20000002400 */
[----:B------:R-:W-:Y:S01]  /*2800*/  UMOV UR27, 0x80000020 ;  /* 0x80000020001b7882 */ /* 0x000fe20000000000 */
[----:B------:R-:W-:Y:S01]  /*2810*/  FMUL.FTZ R23, R91, UR5 ;  /* 0x000000055b177c20 */ /* 0x000fe20008410000 */
[----:B------:R-:W-:Y:S01]  /*2820*/  FMUL.FTZ R89, R94, UR5 ;  /* 0x000000055e597c20 */ /* 0x000fe20008410000 */
[----:B------:R-:W-:-:S04]  /*2830*/  FMUL.FTZ R88, R95, UR5 ;  /* 0x000000055f587c20 */ /* 0x000fc80008410000 */
[----:B------:R-:W1:Y:S08]  /*2840*/  MUFU.TANH R69, R69 ;  /* 0x0000004500457308 */ /* 0x000e700000002400 */
        /* <DEDUP_REMOVED lines=14> */
[----:B------:R-:W2:Y:S01]  /*2930*/  MUFU.TANH R70, R70 ;  /* 0x0000004600467308 */ /* 0x000ea20000002400 */
[----:B------:R-:W-:Y:S01]  /*2940*/  UMOV UR27, 0x80000020 ;  /* 0x80000020001b7882 */ /* 0x000fe20000000000 */
[----:B------:R-:W-:Y:S01]  /*2950*/  FMUL.FTZ R81, R84, UR5 ;  /* 0x0000000554517c20 */ /* 0x000fe20008410000 */
[----:B------:R-:W-:Y:S01]  /*2960*/  FMUL.FTZ R85, R85, UR5 ;  /* 0x0000000555557c20 */ /* 0x000fe20008410000 */
[----:B------:R-:W-:-:S04]  /*2970*/  FMUL.FTZ R84, R86, UR5 ;  /* 0x0000000556547c20 */ /* 0x000fc80008410000 */
[----:B------:R-:W-:Y:S08]  /*2980*/  MUFU.TANH R80, R80 ;  /* 0x0000005000507308 */ /* 0x000ff00000002400 */
[----:B------:R-:W3:Y:S08]  /*2990*/  MUFU.TANH R90, R90 ;  /* 0x0000005a005a7308 */ /* 0x000ef00000002400 */
        /* <DEDUP_REMOVED lines=13> */
[----:B------:R-:W-:Y:S01]  /*2a70*/  FMUL.FTZ R91, R73, UR5 ;  /* 0x00000005495b7c20 */ /* 0x000fe20008410000 */
[----:B------:R-:W-:Y:S01]  /*2a80*/  UMOV UR27, 0x80000020 ;  /* 0x80000020001b7882 */ /* 0x000fe20000000000 */
[----:B------:R-:W4:Y:S01]  /*2a90*/  MUFU.TANH R72, R72 ;  /* 0x0000004800487308 */ /* 0x000f220000002400 */
[----:B------:R-:W-:Y:S01]  /*2aa0*/  FMUL.FTZ R14, R77, UR5 ;  /* 0x000000054d0e7c20 */ /* 0x000fe20008410000 */
[----:B------:R-:W-:-:S06]  /*2ab0*/  FMUL.FTZ R74, R74, UR5 ;  /* 0x000000054a4a7c20 */ /* 0x000fcc0008410000 */
[----:B------:R-:W5:Y:S08]  /*2ac0*/  MUFU.TANH R87, R87 ;  /* 0x0000005700577308 */ /* 0x000f700000002400 */
[----:B------:R-:W5:Y:S08]  /*2ad0*/  MUFU.TANH R82, R82 ;  /* 0x0000005200527308 */ /* 0x000f700000002400 */
[----:B------:R-:W5:Y:S08]  /*2ae0*/  MUFU.TANH R91, R91 ;  /* 0x0000005b005b7308 */ /* 0x000f700000002400 */
[----:B------:R-:W5:Y:S08]  /*2af0*/  MUFU.TANH R84, R84 ;  /* 0x0000005400547308 */ /* 0x000f700000002400 */
[----:B------:R-:W5:Y:S01]  /*2b00*/  MUFU.TANH R93, R93 ;  /* 0x0000005d005d7308 */ /* 0x000f620000002400 */
        /* <DEDUP_REMOVED lines=11> */
[----:B------:R-:W5:Y:S01]  /*2bc0*/  MUFU.TANH R83, R83 ;  /* 0x0000005300537308 */ /* 0x000f620000002400 */
        /* <DEDUP_REMOVED lines=10> */
[----:B------:R-:W-:Y:S02]  /*2c70*/  IMAD.IADD R51, R157, 0x1, R64 ;  /* 0x000000019d337824 */ /* 0x000fe400078e0240 */
[----:B------:R-:W-:Y:S01]  /*2c80*/  FMUL.FTZ R20, R49, UR5 ;  /* 0x0000000531147c20 */ /* 0x000fe20008410000 */
[----:B------:R-:W-:Y:S01]  /*2c90*/  FMUL.FTZ R49, R55, UR5 ;  /* 0x0000000537317c20 */ /* 0x000fe20008410000 */
[----:B------:R-:W-:Y:S01]  /*2ca0*/  FMUL.FTZ R86, R50, UR5 ;  /* 0x0000000532567c20 */ /* 0x000fe20008410000 */
[----:B------:R-:W-:Y:S01]  /*2cb0*/  HGMMA.64x16x16.F32.BF16 R40, gdesc[UR24], R40, gsb0 ;  /* 0x00200000182879f0 */ /* 0x000fe20008001828 */
[----:B------:R-:W-:Y:S01]  /*2cc0*/  UIADD3 UR26, UR4, 0x642, URZ ;  /* 0x00000642041a7890 */ /* 0x000fe2000fffe03f */
[----:B------:R-:W-:Y:S01]  /*2cd0*/  IMAD R6, R22, -0x90, R51 ;  /* 0xffffff7016067824 */ /* 0x000fe200078e0233 */
[----:B------:R-:W-:Y:S01]  /*2ce0*/  UMOV UR27, 0x80000020 ;  /* 0x80000020001b7882 */ /* 0x000fe20000000000 */
[----:B------:R-:W-:Y:S01]  /*2cf0*/  FMUL.FTZ R54, R54, UR5 ;  /* 0x0000000536367c20 */ /* 0x000fe20008410000 */
[----:B------:R-:W-:Y:S01]  /*2d00*/  FMUL.FTZ R50, R52, UR5 ;  /* 0x0000000534327c20 */ /* 0x000fe20008410000 */
[----:B------:R-:W5:Y:S01]  /*2d10*/  MUFU.TANH R56, R56 ;  /* 0x0000003800387308 */ /* 0x000f620000002400 */
[----:B------:R-:W-:Y:S01]  /*2d20*/  ISETP.GT.AND P4, PT, R6, 0x9, PT ;  /* 0x000000090600780c */ /* 0x000fe20003f84270 */
[----:B------:R-:W-:Y:S01]  /*2d30*/  FMUL.FTZ R48, R48, UR5 ;  /* 0x0000000530307c20 */ /* 0x000fe20008410000 */
[C---:B------:R-:W-:Y:S01]  /*2d40*/  ISETP.GT.AND P3, PT, R6.reuse, 0x10, PT ;  /* 0x000000100600780c */ /* 0x040fe20003f64270 */
[----:B------:R-:W-:Y:S01]  /*2d50*/  FMUL.FTZ R53, R53, UR5 ;  /* 0x0000000535357c20 */ /* 0x000fe20008410000 */
[----:B------:R-:W-:-:S02]  /*2d60*/  ISETP.GT.AND P2, PT, R6, RZ, PT ;  /* 0x000000ff0600720c */ /* 0x000fc40003f44270 */
[C---:B------:R-:W-:Y:S01]  /*2d70*/  ISETP.GT.AND P6, PT, R6.reuse, 0x1, PT ;  /* 0x000000010600780c */ /* 0x040fe20003fc4270 */
[----:B------:R-:W5:Y:S01]  /*2d80*/  MUFU.TANH R75, R75 ;  /* 0x0000004b004b7308 */ /* 0x000f620000002400 */
[----:B0-----:R-:W-:Y:S02]  /*2d90*/  FSEL R61, R9, -INF , P4 ;  /* 0xff800000093d7808 */ /* 0x001fe40002000000 */
[----:B-1----:R-:W-:Y:S02]  /*2da0*/  FSEL R9, R69, -INF , P3 ;  /* 0xff80000045097808 */ /* 0x002fe40001800000 */
[----:B------:R-:W-:Y:S02]  /*2db0*/  FSEL R63, R11, -INF , P3 ;  /* 0xff8000000b3f7808 */ /* 0x000fe40001800000 */
[C---:B------:R-:W-:Y:S01]  /*2dc0*/  ISETP.GT.AND P3, PT, R6.reuse, 0x21, PT ;  /* 0x000000210600780c */ /* 0x040fe20003f64270 */
[----:B------:R-:W0:Y:S01]  /*2dd0*/  MUFU.TANH R10, R10 ;  /* 0x0000000a000a7308 */ /* 0x000e220000002400 */
[----:B------:R-:W-:-:S02]  /*2de0*/  ISETP.GT.AND P5, PT, R6, 0x8, PT ;  /* 0x000000080600780c */ /* 0x000fc40003fa4270 */
[----:B------:R-:W-:Y:S02]  /*2df0*/  FSEL R55, R4, -INF , P2 ;  /* 0xff80000004377808 */ /* 0x000fe40001000000 */
[----:B------:R-:W-:Y:S02]  /*2e00*/  FSEL R8, R8, -INF , P6 ;  /* 0xff80000008087808 */ /* 0x000fe40003000000 */
[----:B--2---:R-:W-:Y:S01]  /*2e10*/  FSEL R79, R70, -INF , P3 ;  /* 0xff800000464f7808 */ /* 0x004fe20001800000 */
[----:B------:R-:W1:Y:S01]  /*2e20*/  MUFU.TANH R58, R58 ;  /* 0x0000003a003a7308 */ /* 0x000e620000002400 */
[----:B------:R-:W-:Y:S02]  /*2e30*/  FSEL R59, R7, -INF , P5 ;  /* 0xff800000073b7808 */ /* 0x000fe40002800000 */
[----:B------:R-:W-:Y:S02]  /*2e40*/  FMNMX.FTZ R70, R55, R8, !PT ;  /* 0x0000000837467209 */ /* 0x000fe40007810000 */
[----:B------:R-:W-:-:S02]  /*2e50*/  FSEL R3, R3, -INF , P2 ;  /* 0xff80000003037808 */ /* 0x000fc40001000000 */
[----:B------:R-:W-:Y:S01]  /*2e60*/  FMNMX.FTZ R70, R59, R70, !PT ;  /* 0x000000463b467209 */ /* 0x000fe20007810000 */
[----:B------:R-:W2:Y:S01]  /*2e70*/  MUFU.TANH R48, R48 ;  /* 0x0000003000307308 */ /* 0x000ea20000002400 */
[C---:B------:R-:W-:Y:S02]  /*2e80*/  ISETP.GT.AND P2, PT, R6.reuse, 0x11, PT ;  /* 0x000000110600780c */ /* 0x040fe40003f44270 */
[----:B------:R-:W-:Y:S02]  /*2e90*/  FMNMX.FTZ R70, R61, R70, !PT ;  /* 0x000000463d467209 */ /* 0x000fe40007810000 */
[----:B------:R-:W-:Y:S02]  /*2ea0*/  FSEL R4, R5, -INF , P6 ;  /* 0xff80000005047808 */ /* 0x000fe40003000000 */
[----:B------:R-:W-:Y:S01]  /*2eb0*/  ISETP.GT.AND P6, PT, R6, 0x18, PT ;  /* 0x000000180600780c */ /* 0x000fe20003fc4270 */
[----:B------:R-:W2:Y:S01]  /*2ec0*/  MUFU.TANH R57, R57 ;  /* 0x0000003900397308 */ /* 0x000ea20000002400 */
[----:B------:R-:W-:-:S02]  /*2ed0*/  FSEL R5, R15, -INF , P5 ;  /* 0xff8000000f057808 */ /* 0x000fc40002800000 */
[----:B------:R-:W-:Y:S02]  /*2ee0*/  FSEL R65, R65, -INF , P2 ;  /* 0xff80000041417808 */ /* 0x000fe40001000000 */
[----:B------:R-:W-:Y:S01]  /*2ef0*/  FMNMX.FTZ R70, R63, R70, !PT ;  /* 0x000000463f467209 */ /* 0x000fe20007810000 */
[----:B------:R-:W-:Y:S02]  /*2f00*/  WARPGROUP.DEPBAR.LE gsb0, 0x0 ;  /* 0x00008000000079c5 */ /* 0x000fe40000010000 */
[----:B------:R-:W-:Y:S01]  /*2f10*/  WARPGROUP.ARRIVE ;  /* 0x00000000000079c5 */ /* 0x000fe20000000000 */
[C---:B------:R-:W-:Y:S01]  /*2f20*/  ISETP.GT.AND P5, PT, R6.reuse, 0x19, PT ;  /* 0x000000190600780c */ /* 0x040fe20003fa4270 */
[----:B------:R-:W-:Y:S01]  /*2f30*/  FMUL.FTZ R92, R47, UR5 ;  /* 0x000000052f5c7c20 */ /* 0x000fe20008410000 */
[----:B------:R-:W-:Y:S01]  /*2f40*/  FSEL R7, R13, -INF , P4 ;  /* 0xff8000000d077808 */ /* 0x000fe20002000000 */
[----:B------:R-:W-:Y:S01]  /*2f50*/  FMUL.FTZ R52, R41, UR5 ;  /* 0x0000000529347c20 */ /* 0x000fe20008410000 */
[----:B------:R-:W-:Y:S01]  /*2f60*/  ISETP.GT.AND P4, PT, R6, 0x20, PT ;  /* 0x000000200600780c */ /* 0x000fe20003f84270 */
[----:B------:R-:W-:Y:S01]  /*2f70*/  HGMMA.64x16x16.F32.BF16 R32, gdesc[UR24], R32, gsb0 ;  /* 0x00200000182079f0 */ /* 0x000fe20008001820 */
[----:B------:R-:W-:Y:S01]  /*2f80*/  FSEL R67, R67, -INF , P6 ;  /* 0xff80000043437808 */ /* 0x000fe20003000000 */
[----:B------:R-:W-:Y:S01]  /*2f90*/  UIADD3 UR26, UR4, 0x682, URZ ;  /* 0x00000682041a7890 */ /* 0x000fe2000fffe03f */
[----:B------:R-:W-:Y:S01]  /*2fa0*/  FMNMX.FTZ R70, R65, R70, !PT ;  /* 0x0000004641467209 */ /* 0x000fe20007810000 */
[----:B------:R-:W-:Y:S01]  /*2fb0*/  UMOV UR27, 0x80000020 ;  /* 0x80000020001b7882 */ /* 0x000fe20000000000 */
[----:B------:R-:W-:Y:S01]  /*2fc0*/  FSEL R73, R21, -INF , P5 ;  /* 0xff80000015497808 */ /* 0x000fe20002800000 */
[----:B------:R-:W-:Y:S01]  /*2fd0*/  FMUL.FTZ R43, R43, UR5 ;  /* 0x000000052b2b7c20 */ /* 0x000fe20008410000 */
[----:B---3--:R-:W-:Y:S01]  /*2fe0*/  FSEL R21, R90, -INF , P4 ;  /* 0xff8000005a157808 */ /* 0x008fe20002000000 */
[----:B------:R-:W-:Y:S01]  /*2ff0*/  FMUL.FTZ R95, R42, UR5 ;  /* 0x000000052a5f7c20 */ /* 0x000fe20008410000 */
[----:B------:R-:W-:Y:S01]  /*3000*/  FSEL R77, R80, -INF , P4 ;  /* 0xff800000504d7808 */ /* 0x000fe20002000000 */
[----:B------:R-:W-:Y:S01]  /*3010*/  MUFU.TANH R42, R54 ;  /* 0x00000036002a7308 */ /* 0x000fe20000002400 */
[----:B------:R-:W-:Y:S01]  /*3020*/  ISETP.GT.AND P4, PT, R6, 0x31, PT ;  /* 0x000000310600780c */ /* 0x000fe20003f84270 */
[----:B------:R-:W-:Y:S01]  /*3030*/  FMUL.FTZ R133, R45, UR5 ;  /* 0x000000052d857c20 */ /* 0x000fe20008410000 */
[----:B------:R-:W-:Y:S01]  /*3040*/  FMNMX.FTZ R70, R67, R70, !PT ;  /* 0x0000004643467209 */ /* 0x000fe20007810000 */
[----:B------:R-:W-:Y:S01]  /*3050*/  FMUL.FTZ R131, R44, UR5 ;  /* 0x000000052c837c20 */ /* 0x000fe20008410000 */
[----:B----4-:R-:W-:Y:S01]  /*3060*/  FSEL R47, R72, -INF , P4 ;  /* 0xff800000482f7808 */ /* 0x010fe20002000000 */
[----:B------:R-:W-:Y:S01]  /*3070*/  FMUL.FTZ R51, R40, UR5 ;  /* 0x0000000528337c20 */ /* 0x000fe20008410000 */
[----:B------:R-:W-:Y:S01]  /*3080*/  FMNMX.FTZ R72, R73, R70, !PT ;  /* 0x0000004649487209 */ /* 0x000fe20007810000 */
[----:B------:R3:W-:Y:S01]  /*3090*/  MUFU.TANH R54, R43 ;  /* 0x0000002b00367308 */ /* 0x0007e20000002400 */
[----:B------:R-:W-:Y:S01]  /*30a0*/  FSEL R11, R23, -INF , P2 ;  /* 0xff800000170b7808 */ /* 0x000fe20001000000 */
[----:B------:R-:W-:Y:S01]  /*30b0*/  FMUL.FTZ R101, R46, UR5 ;  /* 0x000000052e657c20 */ /* 0x000fe20008410000 */
[----:B------:R-:W-:Y:S01]  /*30c0*/  ISETP.GT.AND P2, PT, R6, 0x28, PT ;  /* 0x000000280600780c */ /* 0x000fe20003f44270 */
[----:B------:R-:W-:Y:S01]  /*30d0*/  ULDC UR4, c[0x0][0x988] ;  /* 0x0002620000047ab9 */ /* 0x000fe20000000800 */
[----:B------:R-:W-:-:S02]  /*30e0*/  FMNMX.FTZ R72, R77, R72, !PT ;  /* 0x000000484d487209 */ /* 0x000fc40007810000 */
[----:B------:R-:W-:Y:S01]  /*30f0*/  FSEL R13, R89, -INF , P6 ;  /* 0xff800000590d7808 */ /* 0x000fe20003000000 */
[----:B------:R-:W4:Y:S01]  /*3100*/  MUFU.TANH R20, R20 ;  /* 0x0000001400147308 */ /* 0x000f220000002400 */
[----:B------:R-:W-:Y:S02]  /*3110*/  ISETP.GT.AND P6, PT, R6, 0x29, PT ;  /* 0x000000290600780c */ /* 0x000fe40003fc4270 */
[----:B------:R-:W-:Y:S02]  /*3120*/  FSEL R81, R81, -INF , P2 ;  /* 0xff80000051517808 */ /* 0x000fe40001000000 */
[----:B------:R-:W-:Y:S02]  /*3130*/  FMNMX.FTZ R72, R79, R72, !PT ;  /* 0x000000484f487209 */ /* 0x000fe40007810000 */
[----:B------:R-:W-:Y:S01]  /*3140*/  FSEL R15, R88, -INF , P5 ;  /* 0xff800000580f7808 */ /* 0x000fe20002800000 */
[----:B------:R-:W4:Y:S01]  /*3150*/  MUFU.TANH R62, R62 ;  /* 0x0000003e003e7308 */ /* 0x000f220000002400 */
[----:B------:R-:W-:-:S02]  /*3160*/  ISETP.GT.AND P5, PT, R6, 0x30, PT ;  /* 0x000000300600780c */ /* 0x000fc40003fa4270 */
[----:B------:R-:W-:Y:S02]  /*3170*/  FSEL R85, R85, -INF , P6 ;  /* 0xff80000055557808 */ /* 0x000fe40003000000 */
[----:B------:R-:W-:Y:S02]  /*3180*/  FMNMX.FTZ R72, R81, R72, !PT ;  /* 0x0000004851487209 */ /* 0x000fe40007810000 */
[----:B-----5:R-:W-:Y:S01]  /*3190*/  FSEL R87, R87, -INF , P5 ;  /* 0xff80000057577808 */ /* 0x020fe20002800000 */
[----:B------:R5:W-:Y:S01]  /*31a0*/  MUFU.TANH R44, R49 ;  /* 0x00000031002c7308 */ /* 0x000be20000002400 */
[----:B------:R-:W-:Y:S02]  /*31b0*/  FMNMX.FTZ R72, R85, R72, !PT ;  /* 0x0000004855487209 */ /* 0x000fe40007810000 */
[----:B------:R-:W-:Y:S02]  /*31c0*/  FSEL R23, R82, -INF , P3 ;  /* 0xff80000052177808 */ /* 0x000fe40001800000 */
[----:B------:R-:W-:-:S02]  /*31d0*/  ISETP.GT.AND P3, PT, R6, 0x38, PT ;  /* 0x000000380600780c */ /* 0x000fc40003f64270 */
[----:B------:R-:W-:Y:S01]  /*31e0*/  FSEL R91, R91, -INF , P4 ;  /* 0xff8000005b5b7808 */ /* 0x000fe20002000000 */
[----:B------:R-:W4:Y:S01]  /*31f0*/  MUFU.TANH R50, R50 ;  /* 0x0000003200327308 */ /* 0x000f220000002400 */
[----:B------:R-:W-:Y:S01]  /*3200*/  FMNMX.FTZ R72, R87, R72, !PT ;  /* 0x0000004857487209 */ /* 0x000fe20007810000 */
[----:B------:R-:W-:Y:S02]  /*3210*/  WARPGROUP.DEPBAR.LE gsb0, 0x0 ;  /* 0x00008000000079c5 */ /* 0x000fe40000010000 */
[----:B------:R-:W-:Y:S01]  /*3220*/  WARPGROUP.ARRIVE ;  /* 0x00000000000079c5 */ /* 0x000fe20000000000 */
[----:B------:R-:W-:Y:S01]  /*3230*/  FSEL R41, R84, -INF , P2 ;  /* 0xff80000054297808 */ /* 0x000fe20001000000 */
[----:B------:R-:W-:Y:S01]  /*3240*/  FMUL.FTZ R135, R32, UR5 ;  /* 0x0000000520877c20 */ /* 0x000fe20008410000 */
[----:B------:R-:W-:Y:S01]  /*3250*/  ISETP.GT.AND P2, PT, R6, 0x39, PT ;  /* 0x000000390600780c */ /* 0x000fe20003f44270 */
[----:B------:R-:W4:Y:S01]  /*3260*/  MUFU.TANH R60, R60 ;  /* 0x0000003c003c7308 */ /* 0x000f220000002400 */
[----:B------:R-:W-:Y:S01]  /*3270*/  FSEL R93, R93, -INF , P3 ;  /* 0xff8000005d5d7808 */ /* 0x000fe20001800000 */
[----:B------:R-:W-:Y:S01]  /*3280*/  HGMMA.64x16x16.F32.BF16 R24, gdesc[UR24], R24, gsb0 ;  /* 0x00200000181879f0 */ /* 0x000fe20008001818 */
[----:B------:R-:W-:Y:S01]  /*3290*/  FMNMX.FTZ R72, R91, R72, !PT ;  /* 0x000000485b487209 */ /* 0x000fe20007810000 */
[----:B------:R-:W-:Y:S01]  /*32a0*/  FMUL.FTZ R36, R36, UR5 ;  /* 0x0000000524247c20 */ /* 0x000fe20008410000 */
[----:B---3--:R-:W-:Y:S01]  /*32b0*/  FSEL R43, R83, -INF , P6 ;  /* 0xff800000532b7808 */ /* 0x008fe20003000000 */
[----:B------:R-:W-:Y:S01]  /*32c0*/  FMUL.FTZ R105, R34, UR5 ;  /* 0x0000000522697c20 */ /* 0x000fe20008410000 */
[----:B------:R-:W-:Y:S01]  /*32d0*/  ISETP.GT.AND P6, PT, R6, 0x40, PT ;  /* 0x000000400600780c */ /* 0x000fe20003fc4270 */
[----:B------:R3:W-:Y:S01]  /*32e0*/  MUFU.TANH R46, R51 ;  /* 0x00000033002e7308 */ /* 0x0007e20000002400 */
[----:B------:R-:W-:Y:S01]  /*32f0*/  FSEL R97, R14, -INF , P2 ;  /* 0xff8000000e617808 */ /* 0x000fe20001000000 */
[----:B------:R-:W-:Y:S01]  /*3300*/  FMUL.FTZ R14, R33, UR5 ;  /* 0x00000005210e7c20 */ /* 0x000fe20008410000 */
[----:B------:R-:W-:Y:S01]  /*3310*/  FMNMX.FTZ R72, R93, R72, !PT ;  /* 0x000000485d487209 */ /* 0x000fe20007810000 */
[----:B------:R-:W-:Y:S01]  /*3320*/  FMUL.FTZ R38, R38, UR5 ;  /* 0x0000000526267c20 */ /* 0x000fe20008410000 */
[----:B------:R-:W-:Y:S01]  /*3330*/  FSEL R45, R74, -INF , P5 ;  /* 0xff8000004a2d7808 */ /* 0x000fe20002800000 */
[----:B------:R-:W-:Y:S01]  /*3340*/  FMUL.FTZ R34, R39, UR5 ;  /* 0x0000000527227c20 */ /* 0x000fe20008410000 */
[----:B------:R-:W-:Y:S01]  /*3350*/  ISETP.GT.AND P5, PT, R6, 0x41, PT ;  /* 0x000000410600780c */ /* 0x000fe20003fa4270 */
[----:B------:R1:W4:Y:S01]  /*3360*/  MUFU.TANH R40, R53 ;  /* 0x0000003500287308 */ /* 0x0003220000002400 */
[----:B------:R-:W-:Y:S01]  /*3370*/  FSEL R99, R66, -INF , P6 ;  /* 0xff80000042637808 */ /* 0x000fe20003000000 */
[----:B------:R-:W-:Y:S01]  /*3380*/  IMAD.U32 R74, RZ, RZ, UR4 ;  /* 0x00000004ff4a7e24 */ /* 0x000fe2000f8e00ff */
[----:B------:R-:W-:-:S02]  /*3390*/  FMNMX.FTZ R72, R97, R72, !PT ;  /* 0x0000004861487209 */ /* 0x000fc40007810000 */
[----:B------:R-:W-:Y:S02]  /*33a0*/  ISETP.GT.AND P4, PT, R6, 0x48, PT ;  /* 0x000000480600780c */ /* 0x000fe40003f84270 */
[----:B------:R-:W-:Y:S01]  /*33b0*/  FSEL R113, R12, -INF , P5 ;  /* 0xff8000000c717808 */ /* 0x000fe20002800000 */
[----:B------:R-:W4:Y:S01]  /*33c0*/  MUFU.TANH R86, R86 ;  /* 0x0000005600567308 */ /* 0x000f220000002400 */
[----:B------:R-:W-:Y:S01]  /*33d0*/  FMNMX.FTZ R72, R99, R72, !PT ;  /* 0x0000004863487209 */ /* 0x000fe20007810000 */
[----:B------:R-:W-:Y:S01]  /*33e0*/  FMUL.FTZ R12, R35, UR5 ;  /* 0x00000005230c7c20 */ /* 0x000fe20008410000 */
[----:B-----5:R-:W-:Y:S02]  /*33f0*/  FSEL R49, R76, -INF , P3 ;  /* 0xff8000004c317808 */ /* 0x020fe40001800000 */
[----:B------:R-:W-:Y:S02]  /*3400*/  ISETP.GT.AND P3, PT, R6, 0x49, PT ;  /* 0x000000490600780c */ /* 0x000fe40003f64270 */
[----:B------:R-:W-:Y:S01]  /*3410*/  FSEL R115, R56, -INF , P4 ;  /* 0xff80000038737808 */ /* 0x000fe20002000000 */
[----:B------:R-:W5:Y:S01]  /*3420*/  MUFU.TANH R78, R78 ;  /* 0x0000004e004e7308 */ /* 0x000f620000002400 */
[----:B------:R-:W-:-:S02]  /*3430*/  FMNMX.FTZ R72, R113, R72, !PT ;  /* 0x0000004871487209 */ /* 0x000fc40007810000 */
[----:B---3--:R-:W-:Y:S02]  /*3440*/  FSEL R51, R75, -INF , P2 ;  /* 0xff8000004b337808 */ /* 0x008fe40001000000 */
[----:B------:R-:W-:Y:S02]  /*3450*/  ISETP.GT.AND P2, PT, R6, 0x50, PT ;  /* 0x000000500600780c */ /* 0x000fe40003f44270 */
[----:B0-----:R-:W-:Y:S01]  /*3460*/  FSEL R117, R10, -INF , P3 ;  /* 0xff8000000a757808 */ /* 0x001fe20001800000 */
[----:B------:R-:W0:Y:S01]  /*3470*/  MUFU.TANH R52, R52 ;  /* 0x0000003400347308 */ /* 0x000e220000002400 */
[----:B------:R-:W-:Y:S01]  /*3480*/  FMNMX.FTZ R72, R115, R72, !PT ;  /* 0x0000004873487209 */ /* 0x000fe20007810000 */
[----:B------:R-:W-:Y:S01]  /*3490*/  FMUL.FTZ R10, R37, UR5 ;  /* 0x00000005250a7c20 */ /* 0x000fe20008410000 */
[----:B-1----:R-:W-:Y:S02]  /*34a0*/  FSEL R53, R58, -INF , P6 ;  /* 0xff8000003a357808 */ /* 0x002fe40003000000 */
[----:B------:R-:W-:-:S02]  /*34b0*/  ISETP.GT.AND P6, PT, R6, 0x51, PT ;  /* 0x000000510600780c */ /* 0x000fc40003fc4270 */
[----:B--2---:R-:W-:Y:S01]  /*34c0*/  FSEL R119, R48, -INF , P2 ;  /* 0xff80000030777808 */ /* 0x004fe20001000000 */
[----:B------:R-:W1:Y:S01]  /*34d0*/  MUFU.TANH R131, R131 ;  /* 0x0000008300837308 */ /* 0x000e620000002400 */
[----:B------:R-:W-:Y:S02]  /*34e0*/  FMNMX.FTZ R72, R117, R72, !PT ;  /* 0x0000004875487209 */ /* 0x000fe40007810000 */
[----:B------:R-:W-:Y:S02]  /*34f0*/  FSEL R33, R57, -INF , P5 ;  /* 0xff80000039217808 */ /* 0x000fe40002800000 */
[----:B------:R-:W-:Y:S01]  /*3500*/  ISETP.GT.AND P5, PT, R6, 0x58, PT ;  /* 0x000000580600780c */ /* 0x000fe20003fa4270 */
[----:B------:R-:W-:Y:S02]  /*3510*/  WARPGROUP.DEPBAR.LE gsb0, 0x0 ;  /* 0x00008000000079c5 */ /* 0x000fe40000010000 */
[----:B----4-:R-:W-:Y:S01]  /*3520*/  FSEL R121, R20, -INF , P6 ;  /* 0xff80000014797808 */ /* 0x010fe20003000000 */
[----:B------:R-:W2:Y:S01]  /*3530*/  MUFU.TANH R133, R133 ;  /* 0x0000008500857308 */ /* 0x000ea20000002400 */
[----:B------:R-:W-:Y:S01]  /*3540*/  FMNMX.FTZ R72, R119, R72, !PT ;  /* 0x0000004877487209 */ /* 0x000fe20007810000 */
[----:B------:R-:W-:Y:S01]  /*3550*/  FMUL.FTZ R24, R24, UR5 ;  /* 0x0000000518187c20 */ /* 0x000fe20008410000 */
[----:B------:R-:W-:Y:S01]  /*3560*/  FSEL R57, R62, -INF , P4 ;  /* 0xff8000003e397808 */ /* 0x000fe20002000000 */
[----:B------:R-:W-:Y:S01]  /*3570*/  FMUL.FTZ R20, R25, UR5 ;  /* 0x0000000519147c20 */ /* 0x000fe20008410000 */
[----:B------:R-:W-:Y:S01]  /*3580*/  ISETP.GT.AND P4, PT, R6, 0x59, PT ;  /* 0x000000590600780c */ /* 0x000fe20003f84270 */
[----:B------:R-:W-:Y:S01]  /*3590*/  FMUL.FTZ R28, R28, UR5 ;  /* 0x000000051c1c7c20 */ /* 0x000fe20008410000 */
[----:B------:R-:W-:Y:S01]  /*35a0*/  FSEL R123, R50, -INF , P5 ;  /* 0xff800000327b7808 */ /* 0x000fe20002800000 */
[----:B------:R-:W3:Y:S01]  /*35b0*/  MUFU.TANH R95, R95 ;  /* 0x0000005f005f7308 */ /* 0x000ee20000002400 */
[----:B------:R-:W-:Y:S01]  /*35c0*/  FMNMX.FTZ R72, R121, R72, !PT ;  /* 0x0000004879487209 */ /* 0x000fe20007810000 */
[----:B------:R-:W-:Y:S01]  /*35d0*/  FMUL.FTZ R32, R26, UR5 ;  /* 0x000000051a207c20 */ /* 0x000fe20008410000 */
[----:B------:R-:W-:-:S02]  /*35e0*/  FSEL R35, R60, -INF , P3 ;  /* 0xff8000003c237808 */ /* 0x000fc40001800000 */
[----:B------:R-:W-:Y:S02]  /*35f0*/  ISETP.GT.AND P3, PT, R6, 0x60, PT ;  /* 0x000000600600780c */ /* 0x000fe40003f64270 */
[----:B------:R-:W-:Y:S01]  /*3600*/  FSEL R125, R40, -INF , P4 ;  /* 0xff800000287d7808 */ /* 0x000fe20002000000 */
[----:B------:R-:W4:Y:S01]  /*3610*/  MUFU.TANH R135, R135 ;  /* 0x0000008700877308 */ /* 0x000f220000002400 */
[----:B------:R-:W-:Y:S01]  /*3620*/  FMNMX.FTZ R72, R123, R72, !PT ;  /* 0x000000487b487209 */ /* 0x000fe20007810000 */
[----:B------:R-:W-:Y:S01]  /*3630*/  FMUL.FTZ R40, R31, UR5 ;  /* 0x000000051f287c20 */ /* 0x000fe20008410000 */
[----:B------:R-:W-:Y:S02]  /*3640*/  FSEL R69, R86, -INF , P2 ;  /* 0xff80000056457808 */ /* 0x000fe40001000000 */
[----:B------:R-:W-:Y:S02]  /*3650*/  ISETP.GT.AND P2, PT, R6, 0x61, PT ;  /* 0x000000610600780c */ /* 0x000fe40003f44270 */
[----:B------:R-:W-:Y:S01]  /*3660*/  FSEL R127, R46, -INF , P3 ;  /* 0xff8000002e7f7808 */ /* 0x000fe20001800000 */
[----:B------:R-:W4:Y:S01]  /*3670*/  MUFU.TANH R14, R14 ;  /* 0x0000000e000e7308 */ /* 0x000f220000002400 */
[----:B------:R-:W-:-:S02]  /*3680*/  FMNMX.FTZ R72, R125, R72, !PT ;  /* 0x000000487d487209 */ /* 0x000fc40007810000 */
[----:B-----5:R-:W-:Y:S02]  /*3690*/  FSEL R83, R78, -INF , P6 ;  /* 0xff8000004e537808 */ /* 0x020fe40003000000 */
[----:B------:R-:W-:Y:S02]  /*36a0*/  ISETP.GT.AND P6, PT, R6, 0x68, PT ;  /* 0x000000680600780c */ /* 0x000fe40003fc4270 */
[----:B0-----:R-:W-:Y:S01]  /*36b0*/  FSEL R129, R52, -INF , P2 ;  /* 0xff80000034817808 */ /* 0x001fe20001000000 */
[----:B------:R-:W0:Y:S01]  /*36c0*/  MUFU.TANH R101, R101 ;  /* 0x0000006500657308 */ /* 0x000e220000002400 */
[----:B------:R-:W-:Y:S02]  /*36d0*/  FMNMX.FTZ R72, R127, R72, !PT ;  /* 0x000000487f487209 */ /* 0x000fe40007810000 */
[----:B------:R-:W-:Y:S02]  /*36e0*/  FSEL R37, R42, -INF , P5 ;  /* 0xff8000002a257808 */ /* 0x000fe40002800000 */
[----:B------:R-:W-:-:S02]  /*36f0*/  ISETP.GT.AND P5, PT, R6, 0x69, PT ;  /* 0x000000690600780c */ /* 0x000fc40003fa4270 */
[----:B-1----:R-:W-:Y:S01]  /*3700*/  FSEL R131, R131, -INF , P6 ;  /* 0xff80000083837808 */ /* 0x002fe20003000000 */
[----:B------:R-:W1:Y:S01]  /*3710*/  MUFU.TANH R36, R36 ;  /* 0x0000002400247308 */ /* 0x000e620000002400 */
[----:B------:R-:W-:Y:S02]  /*3720*/  FMNMX.FTZ R72, R129, R72, !PT ;  /* 0x0000004881487209 */ /* 0x000fe40007810000 */
[----:B------:R-:W-:Y:S02]  /*3730*/  FSEL R89, R44, -INF , P4 ;  /* 0xff8000002c597808 */ /* 0x000fe40002000000 */
[----:B------:R-:W-:Y:S02]  /*3740*/  ISETP.GT.AND P4, PT, R6, 0x70, PT ;  /* 0x000000700600780c */ /* 0x000fe40003f84270 */
[----:B--2---:R-:W-:Y:S01]  /*3750*/  FSEL R133, R133, -INF , P5 ;  /* 0xff80000085857808 */ /* 0x004fe20002800000 */
[----:B------:R-:W2:Y:S01]  /*3760*/  MUFU.TANH R70, R92 ;  /* 0x0000005c00467308 */ /* 0x000ea20000002400 */
[----:B------:R-:W-:-:S02]  /*3770*/  FMNMX.FTZ R72, R131, R72, !PT ;  /* 0x0000004883487209 */ /* 0x000fc40007810000 */
[----:B---3--:R-:W-:Y:S02]  /*3780*/  FSEL R95, R95, -INF , P3 ;  /* 0xff8000005f5f7808 */ /* 0x008fe40001800000 */
[----:B------:R-:W-:Y:S02]  /*3790*/  ISETP.GT.AND P3, PT, R6, 0x71, PT ;  /* 0x000000710600780c */ /* 0x000fe40003f64270 */
[----:B----4-:R-:W-:Y:S01]  /*37a0*/  FSEL R135, R135, -INF , P4 ;  /* 0xff80000087877808 */ /* 0x010fe20002000000 */
[----:B------:R-:W3:Y:S01]  /*37b0*/  MUFU.TANH R10, R10 ;  /* 0x0000000a000a7308 */ /* 0x000ee20000002400 */
[----:B------:R-:W-:Y:S02]  /*37c0*/  FMNMX.FTZ R72, R133, R72, !PT ;  /* 0x0000004885487209 */ /* 0x000fe40007810000 */
[----:B------:R-:W-:Y:S02]  /*37d0*/  FSEL R25, R54, -INF , P2 ;  /* 0xff80000036197808 */ /* 0x000fe40001000000 */
[----:B------:R-:W-:-:S02]  /*37e0*/  ISETP.GT.AND P2, PT, R6, 0x78, PT ;  /* 0x000000780600780c */ /* 0x000fc40003f44270 */
[----:B------:R-:W-:Y:S01]  /*37f0*/  FSEL R137, R14, -INF , P3 ;  /* 0xff8000000e897808 */ /* 0x000fe20001800000 */
[----:B------:R-:W4:Y:S01]  /*3800*/  MUFU.TANH R105, R105 ;  /* 0x0000006900697308 */ /* 0x000f220000002400 */
[----:B------:R-:W-:Y:S01]  /*3810*/  FMNMX.FTZ R72, R135, R72, !PT ;  /* 0x0000004887487209 */ /* 0x000fe20007810000 */
[----:B------:R-:W-:Y:S01]  /*3820*/  FMUL.FTZ R14, R29, UR5 ;  /* 0x000000051d0e7c20 */ /* 0x000fe20008410000 */
[----:B0-----:R-:W-:Y:S02]  /*3830*/  FSEL R101, R101, -INF , P6 ;  /* 0xff80000065657808 */ /* 0x001fe40003000000 */
[----:B------:R-:W-:Y:S02]  /*3840*/  ISETP.GT.AND P6, PT, R6, 0x79, PT ;  /* 0x000000790600780c */ /* 0x000fe40003fc4270 */
[----:B-1----:R-:W-:Y:S01]  /*3850*/  FSEL R139, R36, -INF , P2 ;  /* 0xff800000248b7808 */ /* 0x002fe20001000000 */
[----:B------:R-:W0:Y:S01]  /*3860*/  MUFU.TANH R24, R24 ;  /* 0x0000001800187308 */ /* 0x000e220000002400 */
[----:B------:R-:W-:Y:S01]  /*3870*/  FMNMX.FTZ R72, R137, R72, !PT ;  /* 0x0000004889487209 */ /* 0x000fe20007810000 */
[----:B------:R-:W-:Y:S01]  /*3880*/  FMUL.FTZ R36, R27, UR5 ;  /* 0x000000051b247c20 */ /* 0x000fe20008410000 */
[----:B--2---:R-:W-:-:S02]  /*3890*/  FSEL R29, R70, -INF , P5 ;  /* 0xff800000461d7808 */ /* 0x004fc40002800000 */
[----:B------:R-:W-:Y:S02]  /*38a0*/  ISETP.GT.AND P5, PT, R6, 0x80, PT ;  /* 0x000000800600780c */ /* 0x000fe40003fa4270 */
[----:B---3--:R-:W-:Y:S01]  /*38b0*/  FSEL R141, R10, -INF , P6 ;  /* 0xff8000000a8d7808 */ /* 0x008fe20003000000 */
[----:B------:R-:W1:Y:S01]  /*38c0*/  MUFU.TANH R12, R12 ;  /* 0x0000000c000c7308 */ /* 0x000e620000002400 */
[----:B------:R-:W-:Y:S02]  /*38d0*/  FMNMX.FTZ R72, R139, R72, !PT ;  /* 0x000000488b487209 */ /* 0x000fe40007810000 */
[----:B----4-:R-:W-:Y:S02]  /*38e0*/  FSEL R105, R105, -INF , P4 ;  /* 0xff80000069697808 */ /* 0x010fe40002000000 */
[----:B------:R-:W-:Y:S02]  /*38f0*/  ISETP.GT.AND P4, PT, R6, 0x81, PT ;  /* 0x000000810600780c */ /* 0x000fe40003f84270 */
[----:B------:R-:W-:Y:S01]  /*3900*/  FMNMX.FTZ R72, R141, R72, !PT ;  /* 0x000000488d487209 */ /* 0x000fe20007810000 */
[----:B------:R-:W2:Y:S01]  /*3910*/  MUFU.TANH R20, R20 ;  /* 0x0000001400147308 */ /* 0x000ea20000002400 */
[----:B0-----:R-:W-:-:S04]  /*3920*/  FSEL R143, R24, -INF , P5 ;  /* 0xff800000188f7808 */ /* 0x001fc80002800000 */
[----:B------:R-:W-:-:S03]  /*3930*/  FMNMX.FTZ R75, R143, R72, !PT ;  /* 0x000000488f4b7209 */ /* 0x000fc60007810000 */
[----:B------:R-:W0:Y:S01]  /*3940*/  MUFU.TANH R38, R38 ;  /* 0x0000002600267308 */ /* 0x000e220000002400 */
[----:B-1----:R-:W-:Y:S02]  /*3950*/  FSEL R107, R12, -INF , P3 ;  /* 0xff8000000c6b7808 */ /* 0x002fe40001800000 */
[----:B------:R-:W-:-:S05]  /*3960*/  ISETP.GT.AND P3, PT, R6, 0x88, PT ;  /* 0x000000880600780c */ /* 0x000fca0003f64270 */
[----:B------:R-:W1:Y:S01]  /*3970*/  MUFU.TANH R28, R28 ;  /* 0x0000001c001c7308 */ /* 0x000e620000002400 */
[----:B--2---:R-:W-:-:S04]  /*3980*/  FSEL R46, R20, -INF , P4 ;  /* 0xff800000142e7808 */ /* 0x004fc80002000000 */
[----:B------:R-:W-:-:S03]  /*3990*/  FMNMX.FTZ R75, R46, R75, !PT ;  /* 0x0000004b2e4b7209 */ /* 0x000fc60007810000 */
[----:B------:R-:W2:Y:S01]  /*39a0*/  MUFU.TANH R14, R14 ;  /* 0x0000000e000e7308 */ /* 0x000ea20000002400 */
[----:B0-----:R-:W-:Y:S01]  /*39b0*/  FSEL R103, R38, -INF , P2 ;  /* 0xff80000026677808 */ /* 0x001fe20001000000 */
[----:B------:R-:W-:Y:S01]  /*39c0*/  FMUL.FTZ R38, R30, UR5 ;  /* 0x000000051e267c20 */ /* 0x000fe20008410000 */
[----:B------:R-:W-:-:S05]  /*39d0*/  ISETP.GT.AND P2, PT, R6, 0x89, PT ;  /* 0x000000890600780c */ /* 0x000fca0003f44270 */
[----:B------:R-:W-:Y:S01]  /*39e0*/  MUFU.TANH R34, R34 ;  /* 0x0000002200227308 */ /* 0x000fe20000002400 */
[----:B-1----:R-:W-:-:S04]  /*39f0*/  FSEL R50, R28, -INF , P3 ;  /* 0xff8000001c327808 */ /* 0x002fc80001800000 */
[----:B------:R-:W-:-:S03]  /*3a00*/  FMNMX.FTZ R75, R50, R75, !PT ;  /* 0x0000004b324b7209 */ /* 0x000fc60007810000 */
[----:B------:R-:W0:Y:S01]  /*3a10*/  MUFU.TANH R32, R32 ;  /* 0x0000002000207308 */ /* 0x000e220000002400 */
[----:B--2---:R-:W-:-:S04]  /*3a20*/  FSEL R52, R14, -INF , P2 ;  /* 0xff8000000e347808 */ /* 0x004fc80001000000 */
[----:B------:R-:W-:-:S03]  /*3a30*/  FMNMX.FTZ R6, R52, R75, !PT ;  /* 0x0000004b34067209 */ /* 0x000fc60007810000 */
[----:B------:R-:W-:Y:S02]  /*3a40*/  MUFU.TANH R36, R36 ;  /* 0x0000002400247308 */ /* 0x000fe40000002400 */
[----:B------:R-:W1:Y:S06]  /*3a50*/  SHFL.BFLY PT, R75, R6, 0x2, 0x1f ;  /* 0x0c401f00064b7f89 */ /* 0x000e6c00000e0000 */
[----:B------:R-:W2:Y:S08]  /*3a60*/  MUFU.TANH R38, R38 ;  /* 0x0000002600267308 */ /* 0x000eb00000002400 */
[----:B------:R-:W3:Y:S01]  /*3a70*/  MUFU.TANH R40, R40 ;  /* 0x0000002800287308 */ /* 0x000ee20000002400 */
[----:B-1----:R-:W-:-:S05]  /*3a80*/  FMNMX.FTZ R10, R6, R75, !PT ;  /* 0x0000004b060a7209 */ /* 0x002fca0007810000 */
[----:B------:R-:W1:Y:S02]  /*3a90*/  SHFL.BFLY PT, R75, R10, 0x1, 0x1f ;  /* 0x0c201f000a4b7f89 */ /* 0x000e6400000e0000 */
[----:B-1----:R-:W-:Y:S02]  /*3aa0*/  FMNMX.FTZ R75, R10, R75, !PT ;  /* 0x0000004b0a4b7209 */ /* 0x002fe40007810000 */
[----:B------:R-:W-:Y:S02]  /*3ab0*/  FMNMX.FTZ R10, R3, R4, !PT ;  /* 0x00000004030a7209 */ /* 0x000fe40007810000 */
[C---:B------:R-:W-:Y:S01]  /*3ac0*/  FSETP.NEU.FTZ.AND P0, PT, R75.reuse, -INF , PT ;  /* 0xff8000004b00780b */ /* 0x040fe20003f1d000 */
[----:B------:R-:W-:Y:S01]  /*3ad0*/  FMUL.FTZ R48, R75, R74 ;  /* 0x0000004a4b307220 */ /* 0x000fe20000410000 */
[----:B------:R-:W-:-:S04]  /*3ae0*/  FMNMX.FTZ R10, R5, R10, !PT ;  /* 0x0000000a050a7209 */ /* 0x000fc80007810000 */
[----:B------:R-:W-:Y:S02]  /*3af0*/  FMNMX.FTZ R12, R7, R10, !PT ;  /* 0x0000000a070c7209 */ /* 0x000fe40007810000 */
[----:B------:R-:W-:Y:S02]  /*3b00*/  FSEL R48, R48, RZ, P0 ;  /* 0x000000ff30307208 */ /* 0x000fe40000000000 */
[----:B------:R-:W-:Y:S02]  /*3b10*/  FMNMX.FTZ R12, R9, R12, !PT ;  /* 0x0000000c090c7209 */ /* 0x000fe40007810000 */
[----:B------:R-:W-:Y:S01]  /*3b20*/  ISETP.NE.AND P0, PT, R68, RZ, PT ;  /* 0x000000ff4400720c */ /* 0x000fe20003f05270 */
[--C-:B------:R-:W-:Y:S01]  /*3b30*/  FFMA.FTZ R93, R93, R74, -R48.reuse ;  /* 0x0000004a5d5d7223 */ /* 0x100fe20000010830 */
[----:B------:R-:W-:Y:S01]  /*3b40*/  FMNMX.FTZ R12, R11, R12, !PT ;  /* 0x0000000c0b0c7209 */ /* 0x000fe20007810000 */
[-CC-:B------:R-:W-:Y:S01]  /*3b50*/  FFMA.FTZ R31, R97, R74.reuse, -R48.reuse ;  /* 0x0000004a611f7223 */ /* 0x180fe20000010830 */
[-CC-:B------:R-:W-:Y:S01]  /*3b60*/  FFMA.FTZ R99, R99, R74.reuse, -R48.reuse ;  /* 0x0000004a63637223 */ /* 0x180fe20000010830 */
[----:B0-----:R-:W-:Y:S01]  /*3b70*/  FSEL R97, R32, -INF , P5 ;  /* 0xff80000020617808 */ /* 0x001fe20002800000 */
[--C-:B------:R-:W-:Y:S01]  /*3b80*/  FFMA.FTZ R30, R59, R74, -R48.reuse ;  /* 0x0000004a3b1e7223 */ /* 0x100fe20000010830 */
[----:B------:R-:W-:Y:S01]  /*3b90*/  FMNMX.FTZ R12, R13, R12, !PT ;  /* 0x0000000c0d0c7209 */ /* 0x000fe20007810000 */
[-CC-:B------:R-:W-:Y:S01]  /*3ba0*/  FFMA.FTZ R59, R113, R74.reuse, -R48.reuse ;  /* 0x0000004a713b7223 */ /* 0x180fe20000010830 */
[-CC-:B------:R-:W-:Y:S01]  /*3bb0*/  FFMA.FTZ R115, R115, R74.reuse, -R48.reuse ;  /* 0x0000004a73737223 */ /* 0x180fe20000010830 */
[----:B--2---:R-:W-:Y:S01]  /*3bc0*/  FSEL R113, R38, -INF , P3 ;  /* 0xff80000026717808 */ /* 0x004fe20001800000 */
[--C-:B------:R-:W-:Y:S01]  /*3bd0*/  FFMA.FTZ R67, R67, R74, -R48.reuse ;  /* 0x0000004a43437223 */ /* 0x100fe20000010830 */
[----:B------:R-:W-:Y:S01]  /*3be0*/  FMNMX.FTZ R12, R15, R12, !PT ;  /* 0x0000000c0f0c7209 */ /* 0x000fe20007810000 */
[-CC-:B------:R-:W-:Y:S01]  /*3bf0*/  FFMA.FTZ R20, R81, R74.reuse, -R48.reuse ;  /* 0x0000004a51147223 */ /* 0x180fe20000010830 */
[--C-:B------:R-:W-:Y:S01]  /*3c00*/  FFMA.FTZ R56, R46, R74, -R48.reuse ;  /* 0x0000004a2e387223 */ /* 0x100fe20000010830 */
[----:B------:R-:W-:Y:S01]  /*3c10*/  MUFU.EX2 R10, R67 ;  /* 0x00000043000a7308 */ /* 0x000fe20000000800 */
[----:B------:R-:W-:Y:S01]  /*3c20*/  FMNMX.FTZ R12, R21, R12, !PT ;  /* 0x0000000c150c7209 */ /* 0x000fe20007810000 */
[-CC-:B------:R-:W-:Y:S01]  /*3c30*/  FFMA.FTZ R87, R87, R74.reuse, -R48.reuse ;  /* 0x0000004a57577223 */ /* 0x180fe20000010830 */
[-CC-:B------:R-:W-:Y:S01]  /*3c40*/  FFMA.FTZ R46, R50, R74.reuse, -R48.reuse ;  /* 0x0000004a322e7223 */ /* 0x180fe20000010830 */
[--C-:B------:R-:W-:Y:S01]  /*3c50*/  FFMA.FTZ R109, R8, R74, -R48.reuse ;  /* 0x0000004a086d7223 */ /* 0x100fe20000010830 */
        /* <DEDUP_REMOVED lines=23> */
[----:B------:R-:W-:Y:S01]  /*3dd0*/  FFMA.FTZ R91, R52, R74, -R48 ;  /* 0x0000004a345b7223 */ /* 0x000fe20000010830 */
[----:B------:R-:W-:Y:S01]  /*3de0*/  FMNMX.FTZ R14, R51, R12, !PT ;  /* 0x0000000c330e7209 */ /* 0x000fe20007810000 */
[----:B------:R-:W-:Y:S03]  /*3df0*/  MUFU.EX2 R6, R6 ;  /* 0x0000000600067308 */ /* 0x000fe60000000800 */
[----:B------:R-:W-:-:S04]  /*3e00*/  FMNMX.FTZ R14, R53, R14, !PT ;  /* 0x0000000e350e7209 */ /* 0x000fc80007810000 */
[----:B------:R-:W-:Y:S01]  /*3e10*/  FMNMX.FTZ R14, R33, R14, !PT ;  /* 0x0000000e210e7209 */ /* 0x000fe20007810000 */
[----:B------:R0:W-:Y:S03]  /*3e20*/  MUFU.EX2 R12, R87 ;  /* 0x00000057000c7308 */ /* 0x0001e60000000800 */
[----:B------:R-:W-:-:S04]  /*3e30*/  FMNMX.FTZ R14, R57, R14, !PT ;  /* 0x0000000e390e7209 */ /* 0x000fc80007810000 */
[----:B------:R-:W-:Y:S01]  /*3e40*/  FMNMX.FTZ R24, R35, R14, !PT ;  /* 0x0000000e23187209 */ /* 0x000fe20007810000 */
[----:B------:R-:W1:Y:S01]  /*3e50*/  MUFU.EX2 R109, R109 ;  /* 0x0000006d006d7308 */ /* 0x000e620000000800 */
[----:B0-----:R-:W-:Y:S02]  /*3e60*/  FFMA.FTZ R87, R121, R74, -R48 ;  /* 0x0000004a79577223 */ /* 0x001fe40000010830 */
[----:B------:R-:W-:-:S04]  /*3e70*/  FMNMX.FTZ R24, R69, R24, !PT ;  /* 0x0000001845187209 */ /* 0x000fc80007810000 */
[----:B------:R-:W-:Y:S01]  /*3e80*/  FMNMX.FTZ R24, R83, R24, !PT ;  /* 0x0000001853187209 */ /* 0x000fe20007810000 */
[----:B------:R0:W-:Y:S03]  /*3e90*/  MUFU.EX2 R14, R93 ;  /* 0x0000005d000e7308 */ /* 0x0001e60000000800 */
[----:B------:R-:W-:-:S04]  /*3ea0*/  FMNMX.FTZ R24, R37, R24, !PT ;  /* 0x0000001825187209 */ /* 0x000fc80007810000 */
[----:B------:R-:W-:Y:S01]  /*3eb0*/  FMNMX.FTZ R26, R89, R24, !PT ;  /* 0x00000018591a7209 */ /* 0x000fe20007810000 */
[----:B------:R-:W-:Y:S01]  /*3ec0*/  MUFU.EX2 R30, R30 ;  /* 0x0000001e001e7308 */ /* 0x000fe20000000800 */
[----:B0-----:R-:W-:Y:S02]  /*3ed0*/  FSEL R93, R34, -INF , P6 ;  /* 0xff800000225d7808 */ /* 0x001fe40003000000 */
[----:B------:R-:W-:-:S04]  /*3ee0*/  FMNMX.FTZ R26, R95, R26, !PT ;  /* 0x0000001a5f1a7209 */ /* 0x000fc80007810000 */
[----:B------:R-:W-:Y:S01]  /*3ef0*/  FMNMX.FTZ R26, R25, R26, !PT ;  /* 0x0000001a191a7209 */ /* 0x000fe20007810000 */
[----:B------:R0:W-:Y:S03]  /*3f00*/  MUFU.EX2 R24, R99 ;  /* 0x0000006300187308 */ /* 0x0001e60000000800 */
[----:B------:R-:W-:-:S04]  /*3f10*/  FMNMX.FTZ R26, R101, R26, !PT ;  /* 0x0000001a651a7209 */ /* 0x000fc80007810000 */
[----:B------:R-:W-:Y:S01]  /*3f20*/  FMNMX.FTZ R42, R29, R26, !PT ;  /* 0x0000001a1d2a7209 */ /* 0x000fe20007810000 */
[----:B------:R-:W-:Y:S01]  /*3f30*/  MUFU.EX2 R111, R111 ;  /* 0x0000006f006f7308 */ /* 0x000fe20000000800 */
[----:B0-----:R-:W-:Y:S01]  /*3f40*/  FSEL R99, R36, -INF , P4 ;  /* 0xff80000024637808 */ /* 0x001fe20002000000 */
[----:B------:R-:W-:Y:S01]  /*3f50*/  FFMA.FTZ R36, R139, R74, -R48 ;  /* 0x0000004a8b247223 */ /* 0x000fe20000010830 */
[----:B------:R-:W-:-:S04]  /*3f60*/  FMNMX.FTZ R42, R105, R42, !PT ;  /* 0x0000002a692a7209 */ /* 0x000fc80007810000 */
[----:B------:R-:W-:Y:S01]  /*3f70*/  FMNMX.FTZ R42, R107, R42, !PT ;  /* 0x0000002a6b2a7209 */ /* 0x000fe20007810000 */
[----:B------:R3:W-:Y:S03]  /*3f80*/  MUFU.EX2 R26, R115 ;  /* 0x00000073001a7308 */ /* 0x0007e60000000800 */
[----:B------:R-:W-:-:S04]  /*3f90*/  FMNMX.FTZ R42, R103, R42, !PT ;  /* 0x0000002a672a7209 */ /* 0x000fc80007810000 */
[----:B------:R-:W-:Y:S01]  /*3fa0*/  FMNMX.FTZ R42, R93, R42, !PT ;  /* 0x0000002a5d2a7209 */ /* 0x000fe20007810000 */
[----:B------:R-:W-:Y:S01]  /*3fb0*/  MUFU.EX2 R8, R8 ;  /* 0x0000000800087308 */ /* 0x000fe20000000800 */
[----:B---3--:R-:W-:Y:S01]  /*3fc0*/  FSEL R115, R40, -INF , P2 ;  /* 0xff80000028737808 */ /* 0x008fe20001000000 */
[----:B------:R-:W-:Y:S01]  /*3fd0*/  FFMA.FTZ R40, R131, R74, -R48 ;  /* 0x0000004a83287223 */ /* 0x000fe20000010830 */
[----:B------:R-:W-:-:S04]  /*3fe0*/  FMNMX.FTZ R42, R97, R42, !PT ;  /* 0x0000002a612a7209 */ /* 0x000fc80007810000 */
[----:B------:R-:W-:Y:S01]  /*3ff0*/  FMNMX.FTZ R42, R99, R42, !PT ;  /* 0x0000002a632a7209 */ /* 0x000fe20007810000 */
[----:B------:R-:W-:Y:S03]  /*4000*/  MUFU.EX2 R63, R63 ;  /* 0x0000003f003f7308 */ /* 0x000fe60000000800 */
[----:B------:R-:W-:-:S04]  /*4010*/  FMNMX.FTZ R42, R113, R42, !PT ;  /* 0x0000002a712a7209 */ /* 0x000fc80007810000 */
[----:B------:R-:W-:Y:S01]  /*4020*/  FMNMX.FTZ R34, R115, R42, !PT ;  /* 0x0000002a73227209 */ /* 0x000fe20007810000 */
[-CC-:B------:R-:W-:Y:S01]  /*4030*/  FFMA.FTZ R42, R127, R74.reuse, -R48.reuse ;  /* 0x0000004a7f2a7223 */ /* 0x180fe20000010830 */
[----:B------:R-:W-:Y:S03]  /*4040*/  MUFU.EX2 R39, R39 ;  /* 0x0000002700277308 */ /* 0x000fe60000000800 */
[----:B------:R-:W0:Y:S05]  /*4050*/  SHFL.BFLY PT, R67, R34, 0x2, 0x1f ;  /* 0x0c401f0022437f89 */ /* 0x000e2a00000e0000 */
[----:B------:R-:W-:Y:S08]  /*4060*/  MUFU.EX2 R27, R27 ;  /* 0x0000001b001b7308 */ /* 0x000ff00000000800 */
[----:B------:R-:W-:Y:S08]  /*4070*/  MUFU.EX2 R28, R28 ;  /* 0x0000001c001c7308 */ /* 0x000ff00000000800 */
[----:B------:R-:W-:Y:S01]  /*4080*/  MUFU.EX2 R20, R20 ;  /* 0x0000001400147308 */ /* 0x000fe20000000800 */
[----:B0-----:R-:W-:Y:S01]  /*4090*/  FMNMX.FTZ R54, R34, R67, !PT ;  /* 0x0000004322367209 */ /* 0x001fe20007810000 */
[-CC-:B------:R-:W-:Y:S01]  /*40a0*/  FFMA.FTZ R67, R141, R74.reuse, -R48.reuse ;  /* 0x0000004a8d437223 */ /* 0x180fe20000010830 */
[----:B------:R-:W-:-:S03]  /*40b0*/  FFMA.FTZ R34, R143, R74, -R48 ;  /* 0x0000004a8f227223 */ /* 0x000fc60000010830 */
[----:B------:R-:W0:Y:S02]  /*40c0*/  SHFL.BFLY PT, R81, R54, 0x1, 0x1f ;  /* 0x0c201f0036517f89 */ /* 0x000e2400000e0000 */
[----:B------:R-:W-:Y:S08]  /*40d0*/  MUFU.EX2 R61, R61 ;  /* 0x0000003d003d7308 */ /* 0x000ff00000000800 */
[----:B------:R-:W-:Y:S08]  /*40e0*/  MUFU.EX2 R55, R55 ;  /* 0x0000003700377308 */ /* 0x000ff00000000800 */
[----:B------:R-:W-:Y:S01]  /*40f0*/  MUFU.EX2 R31, R31 ;  /* 0x0000001f001f7308 */ /* 0x000fe20000000800 */
[----:B0-----:R-:W-:-:S07]  /*4100*/  FMNMX.FTZ R72, R54, R81, !PT ;  /* 0x0000005136487209 */ /* 0x001fce0007810000 */
[----:B------:R-:W-:Y:S01]  /*4110*/  MUFU.EX2 R59, R59 ;  /* 0x0000003b003b7308 */ /* 0x000fe20000000800 */
[C---:B------:R-:W-:Y:S01]  /*4120*/  FSETP.NEU.FTZ.AND P2, PT, R72.reuse, -INF , PT ;  /* 0xff8000004800780b */ /* 0x040fe20003f5d000 */
[----:B------:R-:W-:-:S06]  /*4130*/  FMUL.FTZ R50, R72, R74 ;  /* 0x0000004a48327220 */ /* 0x000fcc0000410000 */
[----:B------:R0:W-:Y:S01]  /*4140*/  MUFU.EX2 R81, R56 ;  /* 0x0000003800517308 */ /* 0x0001e20000000800 */
[----:B------:R-:W-:Y:S02]  /*4150*/  FSEL R48, R50, RZ, P2 ;  /* 0x000000ff32307208 */ /* 0x000fe40001000000 */
[----:B------:R-:W-:-:S03]  /*4160*/  ISETP.GE.AND P2, PT, R64, 0x91, PT ;  /* 0x000000914000780c */ /* 0x000fc60003f46270 */
[-CC-:B------:R-:W-:Y:S01]  /*4170*/  FFMA.FTZ R3, R3, R74.reuse, -R48.reuse ;  /* 0x0000004a03037223 */ /* 0x180fe20000010830 */
[-CC-:B------:R-:W-:Y:S01]  /*4180*/  FFMA.FTZ R4, R4, R74.reuse, -R48.reuse ;  /* 0x0000004a04047223 */ /* 0x180fe20000010830 */
[-CC-:B------:R-:W-:Y:S01]  /*4190*/  FFMA.FTZ R5, R5, R74.reuse, -R48.reuse ;  /* 0x0000004a05057223 */ /* 0x180fe20000010830 */
[-CC-:B------:R-:W-:Y:S01]  /*41a0*/  FFMA.FTZ R7, R7, R74.reuse, -R48.reuse ;  /* 0x0000004a07077223 */ /* 0x180fe20000010830 */
[----:B------:R2:W-:Y:S01]  /*41b0*/  MUFU.EX2 R68, R3 ;  /* 0x0000000300447308 */ /* 0x0005e20000000800 */
[-CC-:B------:R-:W-:Y:S01]  /*41c0*/  FFMA.FTZ R9, R9, R74.reuse, -R48.reuse ;  /* 0x0000004a09097223 */ /* 0x180fe20000010830 */
[-CC-:B------:R-:W-:Y:S01]  /*41d0*/  FFMA.FTZ R50, R11, R74.reuse, -R48.reuse ;  /* 0x0000004a0b327223 */ /* 0x180fe20000010830 */
[-CC-:B------:R-:W-:Y:S01]  /*41e0*/  FFMA.FTZ R11, R13, R74.reuse, -R48.reuse ;  /* 0x0000004a0d0b7223 */ /* 0x180fe20000010830 */
[-CC-:B------:R-:W-:Y:S01]  /*41f0*/  FFMA.FTZ R13, R41, R74.reuse, -R48.reuse ;  /* 0x0000004a290d7223 */ /* 0x180fe20000010830 */
[-CC-:B------:R-:W-:Y:S01]  /*4200*/  FFMA.FTZ R52, R15, R74.reuse, -R48.reuse ;  /* 0x0000004a0f347223 */ /* 0x180fe20000010830 */
[-CC-:B------:R-:W-:Y:S01]  /*4210*/  FFMA.FTZ R54, R23, R74.reuse, -R48.reuse ;  /* 0x0000004a17367223 */ /* 0x180fe20000010830 */
[-CC-:B0-----:R-:W-:Y:S01]  /*4220*/  FFMA.FTZ R56, R43, R74.reuse, -R48.reuse ;  /* 0x0000004a2b387223 */ /* 0x181fe20000010830 */
[----:B------:R0:W3:Y:S01]  /*4230*/  MUFU.EX2 R117, R4 ;  /* 0x0000000400757308 */ /* 0x0000e20000000800 */
[-CC-:B--2---:R-:W-:Y:S01]  /*4240*/  FFMA.FTZ R3, R21, R74.reuse, -R48.reuse ;  /* 0x0000004a15037223 */ /* 0x184fe20000010830 */
[-CC-:B------:R-:W-:Y:S01]  /*4250*/  FFMA.FTZ R15, R45, R74.reuse, -R48.reuse ;  /* 0x0000004a2d0f7223 */ /* 0x180fe20000010830 */
[-CC-:B------:R-:W-:Y:S01]  /*4260*/  FFMA.FTZ R58, R47, R74.reuse, -R48.reuse ;  /* 0x0000004a2f3a7223 */ /* 0x180fe20000010830 */
[-CC-:B------:R-:W-:Y:S01]  /*4270*/  FFMA.FTZ R23, R49, R74.reuse, -R48.reuse ;  /* 0x0000004a31177223 */ /* 0x180fe20000010830 */
[-CC-:B------:R-:W-:Y:S01]  /*4280*/  FFMA.FTZ R60, R51, R74.reuse, -R48.reuse ;  /* 0x0000004a333c7223 */ /* 0x180fe20000010830 */
[-CC-:B------:R-:W-:Y:S01]  /*4290*/  FFMA.FTZ R21, R53, R74.reuse, -R48.reuse ;  /* 0x0000004a35157223 */ /* 0x180fe20000010830 */
[-C--:B------:R-:W-:Y:S01]  /*42a0*/  FFMA.FTZ R62, R33, R74.reuse, -R48 ;  /* 0x0000004a213e7223 */ /* 0x080fe20000010830 */
[----:B------:R1:W2:Y:S01]  /*42b0*/  MUFU.EX2 R70, R5 ;  /* 0x0000000500467308 */ /* 0x0002a20000000800 */
[----:B0-----:R-:W-:Y:S01]  /*42c0*/  @!P1 PRMT R4, RZ, 0x654, R0 ;  /* 0x00000654ff049816 */ /* 0x001fe20000000000 */
[-CC-:B------:R-:W-:Y:S01]  /*42d0*/  FFMA.FTZ R33, R57, R74.reuse, -R48.reuse ;  /* 0x0000004a39217223 */ /* 0x180fe20000010830 */
[-CC-:B------:R-:W-:Y:S01]  /*42e0*/  FFMA.FTZ R66, R35, R74.reuse, -R48.reuse ;  /* 0x0000004a23427223 */ /* 0x180fe20000010830 */
[-CC-:B------:R-:W-:Y:S01]  /*42f0*/  FFMA.FTZ R69, R69, R74.reuse, -R48.reuse ;  /* 0x0000004a45457223 */ /* 0x180fe20000010830 */
[----:B------:R0:W-:Y:S01]  /*4300*/  @!P1 SYNCS.ARRIVE.TRANS64.RED.A1T0 RZ, [R4+URZ], RZ ;  /* 0x000000ff04ff99a7 */ /* 0x0001e2000810043f */
[-CC-:B------:R-:W-:Y:S01]  /*4310*/  FFMA.FTZ R35, R83, R74.reuse, -R48.reuse ;  /* 0x0000004a53237223 */ /* 0x180fe20000010830 */
[-CC-:B------:R-:W-:Y:S01]  /*4320*/  FFMA.FTZ R89, R89, R74.reuse, -R48.reuse ;  /* 0x0000004a59597223 */ /* 0x180fe20000010830 */
[----:B------:R-:W4:Y:S01]  /*4330*/  MUFU.EX2 R7, R7 ;  /* 0x0000000700077308 */ /* 0x000f220000000800 */
[----:B-1----:R-:W-:Y:S01]  /*4340*/  FADD.FTZ R5, R6, R109 ;  /* 0x0000006d06057221 */ /* 0x002fe20000010000 */
[----:B---3--:R-:W-:Y:S01]  /*4350*/  FADD.FTZ R41, R68, R117 ;  /* 0x0000007544297221 */ /* 0x008fe20000010000 */
[-CC-:B------:R-:W-:Y:S01]  /*4360*/  FFMA.FTZ R105, R105, R74.reuse, -R48.reuse ;  /* 0x0000004a69697223 */ /* 0x180fe20000010830 */
[--C-:B------:R-:W-:Y:S01]  /*4370*/  FFMA.FTZ R107, R107, R74, -R48.reuse ;  /* 0x0000004a6b6b7223 */ /* 0x100fe20000010830 */
[----:B------:R-:W-:Y:S01]  /*4380*/  FADD.FTZ R64, R30, R5 ;  /* 0x000000051e407221 */ /* 0x000fe20000010000 */
[----:B------:R-:W-:Y:S01]  /*4390*/  F2FP.BF16.F32.PACK_AB R5, R117, R68 ;  /* 0x000000447505723e */ /* 0x000fe200000010ff */
[----:B------:R-:W-:Y:S01]  /*43a0*/  FFMA.FTZ R103, R103, R74, -R48 ;  /* 0x0000004a67677223 */ /* 0x000fe20000010830 */
[----:B------:R-:W1:Y:S01]  /*43b0*/  MUFU.EX2 R9, R9 ;  /* 0x0000000900097308 */ /* 0x000e620000000800 */
[----:B--2---:R-:W-:Y:S01]  /*43c0*/  FADD.FTZ R76, R70, R41 ;  /* 0x00000029464c7221 */ /* 0x004fe20000010000 */
[----:B------:R-:W-:Y:S01]  /*43d0*/  FADD.FTZ R41, R111, R64 ;  /* 0x000000406f297221 */ /* 0x000fe20000010000 */
[----:B0-----:R-:W-:Y:S01]  /*43e0*/  F2FP.BF16.F32.PACK_AB R4, R109, R6 ;  /* 0x000000066d04723e */ /* 0x001fe200000010ff */
[--C-:B------:R-:W-:Y:S01]  /*43f0*/  FFMA.FTZ R64, R25, R74, -R48.reuse ;  /* 0x0000004a19407223 */ /* 0x100fe20000010830 */
[----:B------:R-:W-:Y:S01]  /*4400*/  F2FP.BF16.F32.PACK_AB R6, R111, R30 ;  /* 0x0000001e6f06723e */ /* 0x000fe200000010ff */
[----:B------:R-:W-:Y:S01]  /*4410*/  FADD.FTZ R68, R8, R41 ;  /* 0x0000002908447221 */ /* 0x000fe20000010000 */
[----:B------:R-:W-:Y:S01]  /*4420*/  FFMA.FTZ R30, R37, R74, -R48 ;  /* 0x0000004a251e7223 */ /* 0x000fe20000010830 */
[----:B------:R-:W0:Y:S01]  /*4430*/  MUFU.EX2 R50, R50 ;  /* 0x0000003200327308 */ /* 0x000e220000000800 */
[----:B----4-:R-:W-:Y:S01]  /*4440*/  FADD.FTZ R76, R7, R76 ;  /* 0x0000004c074c7221 */ /* 0x010fe20000010000 */
[----:B------:R-:W-:Y:S01]  /*4450*/  FADD.FTZ R45, R63, R68 ;  /* 0x000000443f2d7221 */ /* 0x000fe20000010000 */
[----:B------:R-:W-:Y:S01]  /*4460*/  F2FP.BF16.F32.PACK_AB R7, R7, R70 ;  /* 0x000000460707723e */ /* 0x000fe200000010ff */
[-CC-:B------:R-:W-:Y:S01]  /*4470*/  FFMA.FTZ R25, R29, R74.reuse, -R48.reuse ;  /* 0x0000004a1d197223 */ /* 0x180fe20000010830 */
[-CC-:B------:R-:W-:Y:S01]  /*4480*/  FFMA.FTZ R37, R95, R74.reuse, -R48.reuse ;  /* 0x0000004a5f257223 */ /* 0x180fe20000010830 */
[----:B------:R-:W-:Y:S01]  /*4490*/  FADD.FTZ R70, R10, R45 ;  /* 0x0000002d0a467221 */ /* 0x000fe20000010000 */
[----:B------:R-:W-:Y:S01]  /*44a0*/  FFMA.FTZ R41, R101, R74, -R48 ;  /* 0x0000004a65297223 */ /* 0x000fe20000010830 */
[----:B------:R-:W2:Y:S01]  /*44b0*/  MUFU.EX2 R11, R11 ;  /* 0x0000000b000b7308 */ /* 0x000ea20000000800 */
[----:B-1----:R-:W-:Y:S01]  /*44c0*/  FADD.FTZ R43, R9, R76 ;  /* 0x0000004c092b7221 */ /* 0x002fe20000010000 */
[----:B------:R-:W-:Y:S01]  /*44d0*/  FADD.FTZ R70, R39, R70 ;  /* 0x0000004627467221 */ /* 0x000fe20000010000 */
[----:B------:R1:W-:Y:S01]  /*44e0*/  STSM.16.M88.4 [R2+0x24300], R4 ;  /* 0x0243000402007844 */ /* 0x0003e20000000200 */
[----:B------:R-:W-:Y:S01]  /*44f0*/  F2FP.BF16.F32.PACK_AB R8, R63, R8 ;  /* 0x000000083f08723e */ /* 0x000fe200000010ff */
[--C-:B------:R-:W-:Y:S01]  /*4500*/  FFMA.FTZ R93, R93, R74, -R48.reuse ;  /* 0x0000004a5d5d7223 */ /* 0x100fe20000010830 */
[----:B------:R-:W-:Y:S01]  /*4510*/  F2FP.BF16.F32.PACK_AB R10, R39, R10 ;  /* 0x0000000a270a723e */ /* 0x000fe200000010ff */
[-CC-:B------:R-:W-:Y:S01]  /*4520*/  FFMA.FTZ R97, R97, R74.reuse, -R48.reuse ;  /* 0x0000004a61617223 */ /* 0x180fe20000010830 */
[----:B------:R-:W3:Y:S01]  /*4530*/  MUFU.EX2 R52, R52 ;  /* 0x0000003400347308 */ /* 0x000ee20000000800 */
[C---:B0-----:R-:W-:Y:S01]  /*4540*/  FADD.FTZ R68, R50.reuse, R43 ;  /* 0x0000002b32447221 */ /* 0x041fe20000010000 */
[----:B------:R-:W-:Y:S01]  /*4550*/  F2FP.BF16.F32.PACK_AB R9, R50, R9 ;  /* 0x000000093209723e */ /* 0x000fe200000010ff */
[-CC-:B------:R-:W-:Y:S01]  /*4560*/  FFMA.FTZ R99, R99, R74.reuse, -R48.reuse ;  /* 0x0000004a63637223 */ /* 0x180fe20000010830 */
[-CC-:B------:R-:W-:Y:S01]  /*4570*/  FFMA.FTZ R113, R113, R74.reuse, -R48.reuse ;  /* 0x0000004a71717223 */ /* 0x180fe20000010830 */
[----:B------:R-:W-:Y:S01]  /*4580*/  FFMA.FTZ R48, R115, R74, -R48 ;  /* 0x0000004a73307223 */ /* 0x000fe20000010830 */
[----:B------:R-:W-:-:S02]  /*4590*/  IMAD.MOV.U32 R63, RZ, RZ, R71 ;  /* 0x000000ffff3f7224 */ /* 0x000fc400078e0047 */
[----:B------:R-:W0:Y:S01]  /*45a0*/  MUFU.EX2 R3, R3 ;  /* 0x0000000300037308 */ /* 0x000e220000000800 */
[----:B--2---:R-:W-:Y:S01]  /*45b0*/  FADD.FTZ R43, R11, R68 ;  /* 0x000000440b2b7221 */ /* 0x004fe20000010000 */
[--C-:B------:R-:W-:Y:S01]  /*45c0*/  IMAD.MOV.U32 R57, RZ, RZ, R71.reuse ;  /* 0x000000ffff397224 */ /* 0x100fe200078e0047 */
[----:B-1----:R-:W-:Y:S01]  /*45d0*/  F2FP.BF16.F32.PACK_AB R4, R28, R27 ;  /* 0x0000001b1c04723e */ /* 0x002fe200000010ff */
[--C-:B------:R-:W-:Y:S02]  /*45e0*/  IMAD.MOV.U32 R53, RZ, RZ, R71.reuse ;  /* 0x000000ffff357224 */ /* 0x100fe400078e0047 */
[----:B------:R-:W-:Y:S02]  /*45f0*/  IMAD.MOV.U32 R51, RZ, RZ, R71 ;  /* 0x000000ffff337224 */ /* 0x000fe400078e0047 */
[----:B------:R-:W1:Y:S01]  /*4600*/  MUFU.EX2 R54, R54 ;  /* 0x0000003600367308 */ /* 0x000e620000000800 */
[C---:B---3--:R-:W-:Y:S01]  /*4610*/  FADD.FTZ R68, R52.reuse, R43 ;  /* 0x0000002b34447221 */ /* 0x048fe20000010000 */
[----:B------:R-:W-:Y:S01]  /*4620*/  FADD.FTZ R43, R27, R70 ;  /* 0x000000461b2b7221 */ /* 0x000fe20000010000 */
[----:B------:R-:W-:Y:S01]  /*4630*/  F2FP.BF16.F32.PACK_AB R11, R52, R11 ;  /* 0x0000000b340b723e */ /* 0x000fe200000010ff */
[----:B------:R-:W-:-:S02]  /*4640*/  IMAD.MOV.U32 R49, RZ, RZ, R71 ;  /* 0x000000ffff317224 */ /* 0x000fc400078e0047 */
[----:B------:R-:W-:Y:S01]  /*4650*/  FADD.FTZ R43, R28, R43 ;  /* 0x0000002b1c2b7221 */ /* 0x000fe20000010000 */
[----:B------:R-:W-:Y:S01]  /*4660*/  IMAD.MOV.U32 R47, RZ, RZ, R71 ;  /* 0x000000ffff2f7224 */ /* 0x000fe200078e0047 */
[----:B------:R-:W2:Y:S01]  /*4670*/  MUFU.EX2 R13, R13 ;  /* 0x0000000d000d7308 */ /* 0x000ea20000000800 */
[----:B0-----:R-:W-:Y:S01]  /*4680*/  FADD.FTZ R45, R3, R68 ;  /* 0x00000044032d7221 */ /* 0x001fe20000010000 */
[----:B------:R-:W-:Y:S01]  /*4690*/  FADD.FTZ R70, R20, R43 ;  /* 0x0000002b14467221 */ /* 0x000fe20000010000 */
[----:B------:R-:W-:Y:S01]  /*46a0*/  STSM.16.M88.4 [R2+0x25b00], R8 ;  /* 0x025b000802007844 */ /* 0x000fe20000000200 */
[----:B------:R-:W-:-:S04]  /*46b0*/  IMAD.MOV.U32 R39, RZ, RZ, R71 ;  /* 0x000000ffff277224 */ /* 0x000fc800078e0047 */
[----:B------:R-:W0:Y:S01]  /*46c0*/  MUFU.EX2 R56, R56 ;  /* 0x0000003800387308 */ /* 0x000e220000000800 */
[C---:B-1----:R-:W-:Y:S01]  /*46d0*/  FADD.FTZ R68, R54.reuse, R45 ;  /* 0x0000002d36447221 */ /* 0x042fe20000010000 */
[----:B------:R-:W-:Y:S01]  /*46e0*/  FADD.FTZ R45, R61, R70 ;  /* 0x000000463d2d7221 */ /* 0x000fe20000010000 */
[----:B------:R-:W-:-:S03]  /*46f0*/  F2FP.BF16.F32.PACK_AB R5, R54, R3 ;  /* 0x000000033605723e */ /* 0x000fc600000010ff */
[----:B------:R-:W-:Y:S01]  /*4700*/  FADD.FTZ R70, R12, R45 ;  /* 0x0000002d0c467221 */ /* 0x000fe20000010000 */
[----:B------:R-:W-:Y:S01]  /*4710*/  F2FP.BF16.F32.PACK_AB R12, R55, R12 ;  /* 0x0000000c370c723e */ /* 0x000fe200000010ff */
[----:B------:R-:W1:Y:S01]  /*4720*/  MUFU.EX2 R15, R15 ;  /* 0x0000000f000f7308 */ /* 0x000e620000000800 */
[----:B--2---:R-:W-:Y:S01]  /*4730*/  FADD.FTZ R43, R13, R68 ;  /* 0x000000440d2b7221 */ /* 0x004fe20000010000 */
[----:B------:R-:W-:Y:S01]  /*4740*/  FADD.FTZ R45, R55, R70 ;  /* 0x00000046372d7221 */ /* 0x000fe20000010000 */
[--C-:B------:R-:W-:Y:S02]  /*4750*/  IMAD.MOV.U32 R70, RZ, RZ, R71.reuse ;  /* 0x000000ffff467224 */ /* 0x100fe400078e0047 */
[----:B------:R-:W-:Y:S02]  /*4760*/  IMAD.MOV.U32 R55, RZ, RZ, R71 ;  /* 0x000000ffff377224 */ /* 0x000fe400078e0047 */
[----:B------:R-:W-:Y:S01]  /*4770*/  FADD.FTZ R6, R14, R45 ;  /* 0x0000002d0e067221 */ /* 0x000fe20000010000 */
[C---:B------:R-:W-:Y:S01]  /*4780*/  F2FP.BF16.F32.PACK_AB R14, R31.reuse, R14 ;  /* 0x0000000e1f0e723e */ /* 0x040fe200000010ff */
[----:B------:R-:W2:Y:S01]  /*4790*/  MUFU.EX2 R58, R58 ;  /* 0x0000003a003a7308 */ /* 0x000ea20000000800 */
[----:B0-----:R-:W-:Y:S01]  /*47a0*/  FADD.FTZ R68, R56, R43 ;  /* 0x0000002b38447221 */ /* 0x001fe20000010000 */
[----:B------:R-:W-:Y:S01]  /*47b0*/  FADD.FTZ R27, R31, R6 ;  /* 0x000000061f1b7221 */ /* 0x000fe20000010000 */
[----:B------:R-:W-:Y:S01]  /*47c0*/  F2FP.BF16.F32.PACK_AB R6, R61, R20 ;  /* 0x000000143d06723e */ /* 0x000fe200000010ff */
[----:B------:R-:W-:-:S02]  /*47d0*/  IMAD.MOV.U32 R61, RZ, RZ, R71 ;  /* 0x000000ffff3d7224 */ /* 0x000fc400078e0047 */
[----:B------:R-:W-:Y:S01]  /*47e0*/  FADD.FTZ R52, R24, R27 ;  /* 0x0000001b18347221 */ /* 0x000fe20000010000 */
[----:B------:R-:W-:Y:S01]  /*47f0*/  F2FP.BF16.F32.PACK_AB R24, R59, R24 ;  /* 0x000000183b18723e */ /* 0x000fe200000010ff */
[----:B------:R-:W0:Y:S01]  /*4800*/  MUFU.EX2 R23, R23 ;  /* 0x0000001700177308 */ /* 0x000e220000000800 */
[----:B-1----:R-:W-:Y:S01]  /*4810*/  FADD.FTZ R43, R15, R68 ;  /* 0x000000440f2b7221 */ /* 0x002fe20000010000 */
[--C-:B------:R-:W-:Y:S02]  /*4820*/  IMAD.MOV.U32 R45, RZ, RZ, R71.reuse ;  /* 0x000000ffff2d7224 */ /* 0x100fe400078e0047 */
[----:B------:R-:W-:-:S04]  /*4830*/  IMAD.MOV.U32 R31, RZ, RZ, R71 ;  /* 0x000000ffff1f7224 */ /* 0x000fc800078e0047 */
[----:B------:R-:W1:Y:S01]  /*4840*/  MUFU.EX2 R60, R60 ;  /* 0x0000003c003c7308 */ /* 0x000e620000000800 */
[----:B--2---:R-:W-:Y:S01]  /*4850*/  FADD.FTZ R68, R58, R43 ;  /* 0x0000002b3a447221 */ /* 0x004fe20000010000 */
[----:B------:R-:W-:-:S06]  /*4860*/  IMAD.MOV.U32 R43, RZ, RZ, R71 ;  /* 0x000000ffff2b7224 */ /* 0x000fcc00078e0047 */
[----:B------:R-:W2:Y:S01]  /*4870*/  MUFU.EX2 R21, R21 ;  /* 0x0000001500157308 */ /* 0x000ea20000000800 */
[----:B0-----:R-:W-:Y:S01]  /*4880*/  FADD.FTZ R7, R23, R68 ;  /* 0x0000004417077221 */ /* 0x001fe20000010000 */
[----:B------:R-:W-:-:S06]  /*4890*/  IMAD.MOV.U32 R68, RZ, RZ, R71 ;  /* 0x000000ffff447224 */ /* 0x000fcc00078e0047 */
[----:B------:R-:W0:Y:S01]  /*48a0*/  MUFU.EX2 R62, R62 ;  /* 0x0000003e003e7308 */ /* 0x000e220000000800 */
[----:B-1----:R-:W-:Y:S01]  /*48b0*/  FADD.FTZ R28, R60, R7 ;  /* 0x000000073c1c7221 */ /* 0x002fe20000010000 */
[----:B------:R-:W-:Y:S01]  /*48c0*/  F2FP.BF16.F32.PACK_AB R7, R56, R13 ;  /* 0x0000000d3807723e */ /* 0x000fe200000010ff */
[----:B------:R-:W-:Y:S01]  /*48d0*/  FADD.FTZ R13, R59, R52 ;  /* 0x000000343b0d7221 */ /* 0x000fe20000010000 */
[--C-:B------:R-:W-:Y:S02]  /*48e0*/  IMAD.MOV.U32 R59, RZ, RZ, R71.reuse ;  /* 0x000000ffff3b7224 */ /* 0x100fe400078e0047 */
[----:B------:R-:W-:Y:S02]  /*48f0*/  IMAD.MOV.U32 R56, RZ, RZ, R71 ;  /* 0x000000ffff387224 */ /* 0x000fe400078e0047 */
[----:B------:R-:W-:Y:S01]  /*4900*/  FADD.FTZ R52, R26, R13 ;  /* 0x0000000d1a347221 */ /* 0x000fe20000010000 */
[----:B------:R-:W1:Y:S01]  /*4910*/  MUFU.EX2 R33, R33 ;  /* 0x0000002100217308 */ /* 0x000e620000000800 */
[----:B--2---:R-:W-:Y:S01]  /*4920*/  FADD.FTZ R3, R21, R28 ;  /* 0x0000001c15037221 */ /* 0x004fe20000010000 */
[----:B------:R-:W-:Y:S01]  /*4930*/  F2FP.BF16.F32.PACK_AB R13, R58, R15 ;  /* 0x0000000f3a0d723e */ /* 0x000fe200000010ff */
[----:B------:R2:W-:Y:S01]  /*4940*/  STSM.16.M88.4 [R2+0x27300], R4 ;  /* 0x0273000402007844 */ /* 0x0005e20000000200 */
[----:B------:R-:W-:Y:S01]  /*4950*/  F2FP.BF16.F32.PACK_AB R15, R60, R23 ;  /* 0x000000173c0f723e */ /* 0x000fe200000010ff */
[----:B------:R-:W-:-:S02]  /*4960*/  IMAD.MOV.U32 R60, RZ, RZ, R71 ;  /* 0x000000ffff3c7224 */ /* 0x000fc400078e0047 */
[----:B------:R-:W-:Y:S01]  /*4970*/  IMAD.MOV.U32 R58, RZ, RZ, R71 ;  /* 0x000000ffff3a7224 */ /* 0x000fe200078e0047 */
[----:B------:R-:W3:Y:S01]  /*4980*/  MUFU.EX2 R65, R65 ;  /* 0x0000004100417308 */ /* 0x000ee20000000800 */
[----:B0-----:R-:W-:Y:S01]  /*4990*/  FADD.FTZ R28, R62, R3 ;  /* 0x000000033e1c7221 */ /* 0x001fe20000010000 */
[----:B------:R0:W-:Y:S06]  /*49a0*/  STSM.16.M88.4 [R2+0x28b00], R12 ;  /* 0x028b000c02007844 */ /* 0x0001ec0000000200 */
[----:B------:R-:W4:Y:S01]  /*49b0*/  MUFU.EX2 R66, R66 ;  /* 0x0000004200427308 */ /* 0x000f220000000800 */
[----:B-1----:R-:W-:-:S07]  /*49c0*/  FADD.FTZ R3, R33, R28 ;  /* 0x0000001c21037221 */ /* 0x002fce0000010000 */
[----:B------:R-:W-:Y:S01]  /*49d0*/  MUFU.EX2 R32, R32 ;  /* 0x0000002000207308 */ /* 0x000fe20000000800 */
[----:B---3--:R-:W-:-:S07]  /*49e0*/  F2FP.BF16.F32.PACK_AB R26, R65, R26 ;  /* 0x0000001a411a723e */ /* 0x008fce00000010ff */
[----:B------:R1:W-:Y:S01]  /*49f0*/  MUFU.EX2 R0, R69 ;  /* 0x0000004500007308 */ /* 0x0003e20000000800 */
[C---:B----4-:R-:W-:Y:S01]  /*4a00*/  FADD.FTZ R3, R66.reuse, R3 ;  /* 0x0000000342037221 */ /* 0x050fe20000010000 */
[----:B------:R-:W-:Y:S01]  /*4a10*/  F2FP.BF16.F32.PACK_AB R27, R66, R33 ;  /* 0x00000021421b723e */ /* 0x000fe200000010ff */
[--C-:B------:R-:W-:Y:S02]  /*4a20*/  IMAD.MOV.U32 R66, RZ, RZ, R71.reuse ;  /* 0x000000ffff427224 */ /* 0x100fe400078e0047 */
[----:B------:R-:W-:-:S03]  /*4a30*/  IMAD.MOV.U32 R33, RZ, RZ, R71 ;  /* 0x000000ffff217224 */ /* 0x000fc600078e0047 */
[----:B------:R-:W2:Y:S01]  /*4a40*/  MUFU.EX2 R87, R87 ;  /* 0x0000005700577308 */ /* 0x000ea20000000800 */
[----:B-1----:R-:W-:-:S07]  /*4a50*/  IMAD.MOV.U32 R69, RZ, RZ, R71 ;  /* 0x000000ffff457224 */ /* 0x002fce00078e0047 */
[----:B------:R-:W1:Y:S08]  /*4a60*/  MUFU.EX2 R35, R35 ;  /* 0x0000002300237308 */ /* 0x000e700000000800 */
[----:B------:R-:W-:Y:S01]  /*4a70*/  MUFU.EX2 R44, R44 ;  /* 0x0000002c002c7308 */ /* 0x000fe20000000800 */
[----:B--2---:R-:W-:-:S07]  /*4a80*/  F2FP.BF16.F32.PACK_AB R4, R87, R32 ;  /* 0x000000205704723e */ /* 0x004fce00000010ff */
[----:B------:R-:W-:Y:S01]  /*4a90*/  MUFU.EX2 R85, R85 ;  /* 0x0000005500557308 */ /* 0x000fe20000000800 */
[----:B-1----:R-:W-:-:S07]  /*4aa0*/  F2FP.BF16.F32.PACK_AB R5, R35, R0 ;  /* 0x000000002305723e */ /* 0x002fce00000010ff */
[----:B------:R-:W1:Y:S08]  /*4ab0*/  MUFU.EX2 R30, R30 ;  /* 0x0000001e001e7308 */ /* 0x000e700000000800 */
[----:B------:R2:W-:Y:S08]  /*4ac0*/  MUFU.EX2 R50, R25 ;  /* 0x0000001900327308 */ /* 0x0005f00000000800 */
[----:B------:R-:W3:Y:S01]  /*4ad0*/  MUFU.EX2 R42, R42 ;  /* 0x0000002a002a7308 */ /* 0x000ee20000000800 */
[----:B--2---:R-:W-:Y:S01]  /*4ae0*/  FADD.FTZ R25, R65, R52 ;  /* 0x0000003441197221 */ /* 0x004fe20000010000 */
[----:B------:R-:W-:Y:S01]  /*4af0*/  FADD.FTZ R52, R0, R3 ;  /* 0x0000000300347221 */ /* 0x000fe20000010000 */
[----:B------:R-:W-:-:S02]  /*4b00*/  IMAD.MOV.U32 R65, RZ, RZ, R71 ;  /* 0x000000ffff417224 */ /* 0x000fc400078e0047 */
[----:B------:R-:W-:Y:S01]  /*4b10*/  FADD.FTZ R28, R32, R25 ;  /* 0x00000019201c7221 */ /* 0x000fe20000010000 */
[----:B------:R-:W-:Y:S01]  /*4b20*/  FADD.FTZ R23, R35, R52 ;  /* 0x0000003423177221 */ /* 0x000fe20000010000 */
[----:B------:R-:W-:Y:S01]  /*4b30*/  F2FP.BF16.F32.PACK_AB R25, R62, R21 ;  /* 0x000000153e19723e */ /* 0x000fe200000010ff */
[----:B------:R-:W2:Y:S01]  /*4b40*/  MUFU.EX2 R29, R89 ;  /* 0x00000059001d7308 */ /* 0x000ea20000000800 */
[----:B------:R-:W-:Y:S01]  /*4b50*/  FADD.FTZ R3, R87, R28 ;  /* 0x0000001c57037221 */ /* 0x000fe20000010000 */
[----:B-1----:R-:W-:Y:S01]  /*4b60*/  FADD.FTZ R54, R30, R23 ;  /* 0x000000171e367221 */ /* 0x002fe20000010000 */
[----:B------:R-:W-:Y:S01]  /*4b70*/  IMAD.MOV.U32 R62, RZ, RZ, R71 ;  /* 0x000000ffff3e7224 */ /* 0x000fe200078e0047 */
[----:B------:R-:W-:Y:S01]  /*4b80*/  STSM.16.M88.4 [R2+0x2a300], R24 ;  /* 0x02a3001802007844 */ /* 0x000fe20000000200 */
[----:B------:R-:W-:Y:S01]  /*4b90*/  FADD.FTZ R52, R44, R3 ;  /* 0x000000032c347221 */ /* 0x000fe20000010000 */
[--C-:B------:R-:W-:Y:S02]  /*4ba0*/  IMAD.MOV.U32 R35, RZ, RZ, R71.reuse ;  /* 0x000000ffff237224 */ /* 0x100fe400078e0047 */
[----:B------:R-:W1:Y:S01]  /*4bb0*/  MUFU.EX2 R73, R73 ;  /* 0x0000004900497308 */ /* 0x000e620000000800 */
[----:B------:R-:W-:Y:S01]  /*4bc0*/  FADD.FTZ R3, R85, R52 ;  /* 0x0000003455037221 */ /* 0x000fe20000010000 */
[----:B------:R-:W-:-:S02]  /*4bd0*/  IMAD.MOV.U32 R52, RZ, RZ, R71 ;  /* 0x000000ffff347224 */ /* 0x000fc400078e0047 */
[----:B------:R-:W-:Y:S02]  /*4be0*/  IMAD.MOV.U32 R32, RZ, RZ, R71 ;  /* 0x000000ffff207224 */ /* 0x000fe400078e0047 */
[----:B---3--:R-:W-:Y:S02]  /*4bf0*/  FADD.FTZ R6, R42, R3 ;  /* 0x000000032a067221 */ /* 0x008fe40000010000 */
[----:B------:R-:W3:Y:S01]  /*4c00*/  MUFU.EX2 R37, R37 ;  /* 0x0000002500257308 */ /* 0x000ee20000000800 */
[----:B--2---:R-:W-:-:S07]  /*4c10*/  FADD.FTZ R54, R29, R54 ;  /* 0x000000361d367221 */ /* 0x004fce0000010000 */
[----:B------:R-:W2:Y:S01]  /*4c20*/  MUFU.EX2 R40, R40 ;  /* 0x0000002800287308 */ /* 0x000ea20000000800 */
[----:B-1----:R-:W-:Y:S01]  /*4c30*/  FADD.FTZ R7, R73, R6 ;  /* 0x0000000649077221 */ /* 0x002fe20000010000 */
[----:B------:R-:W-:Y:S01]  /*4c40*/  F2FP.BF16.F32.PACK_AB R6, R85, R44 ;  /* 0x0000002c5506723e */ /* 0x000fe200000010ff */
[----:B------:R-:W-:-:S05]  /*4c50*/  IMAD.MOV.U32 R44, RZ, RZ, R71 ;  /* 0x000000ffff2c7224 */ /* 0x000fca00078e0047 */
[----:B------:R-:W1:Y:S01]  /*4c60*/  MUFU.EX2 R64, R64 ;  /* 0x0000004000407308 */ /* 0x000e620000000800 */
[----:B---3--:R-:W-:Y:S01]  /*4c70*/  FADD.FTZ R3, R37, R54 ;  /* 0x0000003625037221 */ /* 0x008fe20000010000 */
[----:B------:R-:W-:-:S06]  /*4c80*/  IMAD.MOV.U32 R54, RZ, RZ, R71 ;  /* 0x000000ffff367224 */ /* 0x000fcc00078e0047 */
[----:B------:R-:W3:Y:S01]  /*4c90*/  MUFU.EX2 R77, R77 ;  /* 0x0000004d004d7308 */ /* 0x000ee20000000800 */
[----:B--2---:R-:W-:Y:S01]  /*4ca0*/  FADD.FTZ R10, R40, R7 ;  /* 0x00000007280a7221 */ /* 0x004fe20000010000 */
[----:B------:R-:W-:Y:S01]  /*4cb0*/  F2FP.BF16.F32.PACK_AB R7, R29, R30 ;  /* 0x0000001e1d07723e */ /* 0x000fe200000010ff */
[--C-:B------:R-:W-:Y:S02]  /*4cc0*/  IMAD.MOV.U32 R30, RZ, RZ, R71.reuse ;  /* 0x000000ffff1e7224 */ /* 0x100fe400078e0047 */
[----:B------:R-:W-:Y:S02]  /*4cd0*/  IMAD.MOV.U32 R29, RZ, RZ, R71 ;  /* 0x000000ffff1d7224 */ /* 0x000fe400078e0047 */
[----:B------:R2:W-:Y:S01]  /*4ce0*/  STSM.16.M88.4 [R2+0x2bb00], R4 ;  /* 0x02bb000402007844 */ /* 0x0005e20000000200 */
[----:B------:R-:W4:Y:S01]  /*4cf0*/  MUFU.EX2 R41, R41 ;  /* 0x0000002900297308 */ /* 0x000f220000000800 */
[----:B-1----:R-:W-:-:S07]  /*4d00*/  FADD.FTZ R8, R64, R3 ;  /* 0x0000000340087221 */ /* 0x002fce0000010000 */
[----:B------:R-:W1:Y:S01]  /*4d10*/  MUFU.EX2 R38, R38 ;  /* 0x0000002600267308 */ /* 0x000e620000000800 */
[----:B---3--:R-:W-:-:S07]  /*4d20*/  FADD.FTZ R9, R77, R10 ;  /* 0x0000000a4d097221 */ /* 0x008fce0000010000 */
[----:B------:R-:W3:Y:S01]  /*4d30*/  MUFU.EX2 R79, R79 ;  /* 0x0000004f004f7308 */ /* 0x000ee20000000800 */
[----:B----4-:R-:W-:-:S04]  /*4d40*/  FADD.FTZ R3, R41, R8 ;  /* 0x0000000829037221 */ /* 0x010fc80000010000 */
[----:B------:R-:W-:-:S03]  /*4d50*/  FADD.FTZ R8, R50, R3 ;  /* 0x0000000332087221 */ /* 0x000fc60000010000 */
[----:B------:R-:W4:Y:S01]  /*4d60*/  MUFU.EX2 R105, R105 ;  /* 0x0000006900697308 */ /* 0x000f220000000800 */
[----:B-1----:R-:W-:Y:S01]  /*4d70*/  FADD.FTZ R10, R38, R9 ;  /* 0x00000009260a7221 */ /* 0x002fe20000010000 */
[----:B------:R-:W-:Y:S01]  /*4d80*/  F2FP.BF16.F32.PACK_AB R9, R64, R37 ;  /* 0x000000254009723e */ /* 0x000fe200000010ff */
[--C-:B------:R-:W-:Y:S02]  /*4d90*/  IMAD.MOV.U32 R64, RZ, RZ, R71.reuse ;  /* 0x000000ffff407224 */ /* 0x100fe400078e0047 */
[----:B------:R-:W-:-:S03]  /*4da0*/  IMAD.MOV.U32 R37, RZ, RZ, R71 ;  /* 0x000000ffff257224 */ /* 0x000fc600078e0047 */
[----:B------:R-:W0:Y:S01]  /*4db0*/  MUFU.EX2 R36, R36 ;  /* 0x0000002400247308 */ /* 0x000e220000000800 */
[----:B---3--:R-:W-:Y:S01]  /*4dc0*/  FADD.FTZ R11, R79, R10 ;  /* 0x0000000a4f0b7221 */ /* 0x008fe20000010000 */
[----:B------:R-:W-:Y:S01]  /*4dd0*/  F2FP.BF16.F32.PACK_AB R10, R77, R40 ;  /* 0x000000284d0a723e */ /* 0x000fe200000010ff */
[----:B------:R-:W-:-:S05]  /*4de0*/  IMAD.MOV.U32 R40, RZ, RZ, R71 ;  /* 0x000000ffff287224 */ /* 0x000fca00078e0047 */
[----:B------:R-:W1:Y:S01]  /*4df0*/  MUFU.EX2 R20, R107 ;  /* 0x0000006b00147308 */ /* 0x000e620000000800 */
[----:B----4-:R-:W-:Y:S01]  /*4e00*/  FADD.FTZ R3, R105, R8 ;  /* 0x0000000869037221 */ /* 0x010fe20000010000 */
[----:B------:R-:W-:Y:S01]  /*4e10*/  F2FP.BF16.F32.PACK_AB R8, R73, R42 ;  /* 0x0000002a4908723e */ /* 0x000fe200000010ff */
[----:B------:R-:W-:-:S05]  /*4e20*/  IMAD.MOV.U32 R42, RZ, RZ, R71 ;  /* 0x000000ffff2a7224 */ /* 0x000fca00078e0047 */
[----:B------:R-:W2:Y:S01]  /*4e30*/  MUFU.EX2 R67, R67 ;  /* 0x0000004300437308 */ /* 0x000ea20000000800 */
[----:B0-----:R-:W-:Y:S01]  /*4e40*/  FADD.FTZ R14, R36, R11 ;  /* 0x0000000b240e7221 */ /* 0x001fe20000010000 */
[----:B------:R-:W-:Y:S01]  /*4e50*/  F2FP.BF16.F32.PACK_AB R11, R50, R41 ;  /* 0x00000029320b723e */ /* 0x000fe200000010ff */
[--C-:B------:R-:W-:Y:S02]  /*4e60*/  IMAD.MOV.U32 R50, RZ, RZ, R71.reuse ;  /* 0x000000ffff327224 */ /* 0x100fe400078e0047 */
[----:B------:R-:W-:Y:S02]  /*4e70*/  IMAD.MOV.U32 R41, RZ, RZ, R71 ;  /* 0x000000ffff297224 */ /* 0x000fe400078e0047 */
[----:B------:R-:W-:Y:S01]  /*4e80*/  STSM.16.M88.4 [R2+0x2d300], R8 ;  /* 0x02d3000802007844 */ /* 0x000fe20000000200 */
[----:B------:R-:W0:Y:S01]  /*4e90*/  MUFU.EX2 R103, R103 ;  /* 0x0000006700677308 */ /* 0x000e220000000800 */
[C---:B-1----:R-:W-:Y:S01]  /*4ea0*/  FADD.FTZ R12, R20.reuse, R3 ;  /* 0x00000003140c7221 */ /* 0x042fe20000010000 */
[----:B------:R-:W-:-:S06]  /*4eb0*/  F2FP.BF16.F32.PACK_AB R13, R20, R105 ;  /* 0x00000069140d723e */ /* 0x000fcc00000010ff */
[----:B------:R-:W1:Y:S01]  /*4ec0*/  MUFU.EX2 R28, R93 ;  /* 0x0000005d001c7308 */ /* 0x000e620000000800 */
[C---:B--2---:R-:W-:Y:S01]  /*4ed0*/  FADD.FTZ R5, R67.reuse, R14 ;  /* 0x0000000e43057221 */ /* 0x044fe20000010000 */
[----:B------:R-:W-:Y:S01]  /*4ee0*/  F2FP.BF16.F32.PACK_AB R14, R67, R36 ;  /* 0x00000024430e723e */ /* 0x000fe200000010ff */
[--C-:B------:R-:W-:Y:S02]  /*4ef0*/  IMAD.MOV.U32 R67, RZ, RZ, R71.reuse ;  /* 0x000000ffff437224 */ /* 0x100fe400078e0047 */
[----:B------:R-:W-:-:S03]  /*4f00*/  IMAD.MOV.U32 R36, RZ, RZ, R71 ;  /* 0x000000ffff247224 */ /* 0x000fc600078e0047 */
[----:B------:R-:W2:Y:S01]  /*4f10*/  MUFU.EX2 R34, R34 ;  /* 0x0000002200227308 */ /* 0x000ea20000000800 */
[----:B0-----:R-:W-:Y:S01]  /*4f20*/  FADD.FTZ R3, R103, R12 ;  /* 0x0000000c67037221 */ /* 0x001fe20000010000 */
[----:B------:R-:W-:Y:S01]  /*4f30*/  F2FP.BF16.F32.PACK_AB R12, R79, R38 ;  /* 0x000000264f0c723e */ /* 0x000fe200000010ff */
[----:B------:R-:W-:-:S05]  /*4f40*/  IMAD.MOV.U32 R38, RZ, RZ, R71 ;  /* 0x000000ffff267224 */ /* 0x000fca00078e0047 */
[----:B------:R-:W-:Y:S01]  /*4f50*/  MUFU.EX2 R46, R46 ;  /* 0x0000002e002e7308 */ /* 0x000fe20000000800 */
[C---:B-1----:R-:W-:Y:S01]  /*4f60*/  F2FP.BF16.F32.PACK_AB R15, R28.reuse, R103 ;  /* 0x000000671c0f723e */ /* 0x042fe200000010ff */
[----:B------:R-:W-:Y:S01]  /*4f70*/  FADD.FTZ R4, R28, R3 ;  /* 0x000000031c047221 */ /* 0x000fe20000010000 */
[----:B------:R-:W-:-:S03]  /*4f80*/  IMAD.MOV.U32 R28, RZ, RZ, R71 ;  /* 0x000000ffff1c7224 */ /* 0x000fc600078e0047 */
[----:B------:R-:W-:Y:S02]  /*4f90*/  STSM.16.M88.4 [R2+0x2eb00], R12 ;  /* 0x02eb000c02007844 */ /* 0x000fe40000000200 */
[----:B------:R-:W0:Y:S01]  /*4fa0*/  MUFU.EX2 R91, R91 ;  /* 0x0000005b005b7308 */ /* 0x000e220000000800 */
[----:B--2---:R-:W-:Y:S01]  /*4fb0*/  F2FP.BF16.F32.PACK_AB R24, R81, R34 ;  /* 0x000000225118723e */ /* 0x004fe200000010ff */
[----:B------:R-:W-:Y:S01]  /*4fc0*/  FADD.FTZ R6, R34, R5 ;  /* 0x0000000522067221 */ /* 0x000fe20000010000 */
[----:B------:R-:W-:-:S03]  /*4fd0*/  IMAD.MOV.U32 R34, RZ, RZ, R71 ;  /* 0x000000ffff227224 */ /* 0x000fc600078e0047 */
[----:B------:R-:W-:Y:S02]  /*4fe0*/  FADD.FTZ R5, R81, R6 ;  /* 0x0000000651057221 */ /* 0x000fe40000010000 */
[----:B------:R-:W1:Y:S08]  /*4ff0*/  MUFU.EX2 R97, R97 ;  /* 0x0000006100617308 */ /* 0x000e700000000800 */
[----:B------:R-:W2:Y:S01]  /*5000*/  MUFU.EX2 R0, R99 ;  /* 0x0000006300007308 */ /* 0x000ea20000000800 */
[----:B0-----:R-:W-:Y:S01]  /*5010*/  F2FP.BF16.F32.PACK_AB R26, R91, R46 ;  /* 0x0000002e5b1a723e */ /* 0x001fe200000010ff */
[----:B------:R-:W-:-:S06]  /*5020*/  FADD.FTZ R46, R46, R5 ;  /* 0x000000052e2e7221 */ /* 0x000fcc0000010000 */
[----:B------:R-:W0:Y:S01]  /*5030*/  MUFU.EX2 R113, R113 ;  /* 0x0000007100717308 */ /* 0x000e220000000800 */
[----:B-1----:R-:W-:-:S07]  /*5040*/  FADD.FTZ R3, R97, R4 ;  /* 0x0000000461037221 */ /* 0x002fce0000010000 */
[----:B------:R-:W1:Y:S01]  /*5050*/  MUFU.EX2 R48, R48 ;  /* 0x0000003000307308 */ /* 0x000e620000000800 */
[C---:B--2---:R-:W-:Y:S01]  /*5060*/  F2FP.BF16.F32.PACK_AB R25, R0.reuse, R97 ;  /* 0x000000610019723e */ /* 0x044fe200000010ff */
[----:B------:R-:W-:-:S04]  /*5070*/  FADD.FTZ R4, R0, R3 ;  /* 0x0000000300047221 */ /* 0x000fc80000010000 */
[----:B0-----:R-:W-:Y:S01]  /*5080*/  FADD.FTZ R3, R113, R4 ;  /* 0x0000000471037221 */ /* 0x001fe20000010000 */
[----:B------:R-:W-:Y:S01]  /*5090*/  FADD.FTZ R4, R91, R46 ;  /* 0x0000002e5b047221 */ /* 0x000fe20000010000 */
[----:B------:R-:W-:Y:S01]  /*50a0*/  IMAD.MOV.U32 R46, RZ, RZ, R71 ;  /* 0x000000ffff2e7224 */ /* 0x000fe200078e0047 */
[C---:B-1----:R-:W-:Y:S01]  /*50b0*/  F2FP.BF16.F32.PACK_AB R27, R48.reuse, R113 ;  /* 0x00000071301b723e */ /* 0x042fe200000010ff */
[----:B------:R-:W-:Y:S01]  /*50c0*/  FADD.FTZ R3, R48, R3 ;  /* 0x0000000330037221 */ /* 0x000fe20000010000 */
[----:B------:R-:W-:-:S03]  /*50d0*/  IMAD.MOV.U32 R48, RZ, RZ, R71 ;  /* 0x000000ffff307224 */ /* 0x000fc600078e0047 */
[----:B------:R0:W-:Y:S01]  /*50e0*/  STSM.16.M88.4 [R2+0x30300], R24 ;  /* 0x0303001802007844 */ /* 0x0001e20000000200 */
[----:B------:R1:W-:Y:S06]  /*50f0*/  MEMBAR.ALL.CTA ;  /* 0x0000000000007992 */ /* 0x0003ec0000008000 */
[----:B-1----:R-:W1:Y:S01]  /*5100*/  FENCE.VIEW.ASYNC.S ;  /* 0x00000000000073c6 */ /* 0x002e620000000000 */
[--C-:B0-----:R-:W-:Y:S02]  /*5110*/  IMAD.MOV.U32 R27, RZ, RZ, R71.reuse ;  /* 0x000000ffff1b7224 */ /* 0x101fe400078e0047 */
[----:B------:R-:W-:-:S02]  /*5120*/  IMAD.MOV.U32 R26, RZ, RZ, R71 ;  /* 0x000000ffff1a7224 */ /* 0x000fc400078e0047 */
[--C-:B------:R-:W-:Y:S02]  /*5130*/  IMAD.MOV.U32 R25, RZ, RZ, R71.reuse ;  /* 0x000000ffff197224 */ /* 0x100fe400078e0047 */
[----:B------:R-:W-:Y:S01]  /*5140*/  IMAD.MOV.U32 R24, RZ, RZ, R71 ;  /* 0x000000ffff187224 */ /* 0x000fe200078e0047 */
[----:B-1----:R-:W-:Y:S01]  /*5150*/  NOP ;  /* 0x0000000000007918 */ /* 0x002fe20000000000 */
[----:B------:R-:W-:Y:S05]  /*5160*/  @!P2 BRA `(.L_x_15) ;  /* 0x000000400070a947 */ /* 0x000fea0003800000 */
[----:B------:R-:W-:Y:S01]  /*5170*/  VIADD R0, R22, 0xfffffffe ;  /* 0xfffffffe16007836 */ /* 0x000fe20000000000 */
[----:B------:R-:W-:Y:S01]  /*5180*/  CS2R R70, SRZ ;  /* 0x0000000000467805 */ /* 0x000fe2000001ff00 */
[----:B------:R-:W-:Y:S01]  /*5190*/  IMAD.MOV.U32 R6, RZ, RZ, R72 ;  /* 0x000000ffff067224 */ /* 0x000fe200078e0048 */
[----:B------:R-:W-:Y:S01]  /*51a0*/  CS2R R68, SRZ ;  /* 0x0000000000447805 */ /* 0x000fe2000001ff00 */
[----:B------:R-:W-:Y:S01]  /*51b0*/  IMAD.MOV.U32 R5, RZ, RZ, R75 ;  /* 0x000000ffff057224 */ /* 0x000fe200078e004b */
[----:B------:R-:W-:Y:S01]  /*51c0*/  CS2R R66, SRZ ;  /* 0x0000000000427805 */ /* 0x000fe2000001ff00 */
[----:B------:R-:W-:Y:S01]  /*51d0*/  IMAD.MOV.U32 R7, RZ, RZ, R16 ;  /* 0x000000ffff077224 */ /* 0x000fe200078e0010 */
[----:B------:R-:W-:Y:S02]  /*51e0*/  CS2R R64, SRZ ;  /* 0x0000000000407805 */ /* 0x000fe4000001ff00 */
[----:B------:R-:W-:Y:S02]  /*51f0*/  CS2R R62, SRZ ;  /* 0x00000000003e7805 */ /* 0x000fe4000001ff00 */
[----:B------:R-:W-:-:S02]  /*5200*/  CS2R R60, SRZ ;  /* 0x00000000003c7805 */ /* 0x000fc4000001ff00 */
[----:B------:R-:W-:Y:S02]  /*5210*/  CS2R R58, SRZ ;  /* 0x00000000003a7805 */ /* 0x000fe4000001ff00 */
[----:B------:R-:W-:Y:S02]  /*5220*/  CS2R R56, SRZ ;  /* 0x0000000000387805 */ /* 0x000fe4000001ff00 */
[----:B------:R-:W-:Y:S02]  /*5230*/  CS2R R54, SRZ ;  /* 0x0000000000367805 */ /* 0x000fe4000001ff00 */
        /* <DEDUP_REMOVED lines=14> */
[----:B------:R-:W-:Y:S01]  /*5320*/  CS2R R24, SRZ ;  /* 0x0000000000187805 */ /* 0x000fe2000001ff00 */
[----:B------:R-:W-:Y:S01]  /*5330*/  UMOV UR6, UR36 ;  /* 0x0000002400067c82 */ /* 0x000fe20008000000 */
[----:B------:R-:W-:-:S05]  /*5340*/  ULDC UR5, c[0x0][0x9d8] ;  /* 0x0002760000057ab9 */ /* 0x000fca0000000800 */
.L_x_24:
[----:B------:R-:W-:Y:S01]  /*5350*/  UIADD3 UR36, UR6, 0x1, URZ ;  /* 0x0000000106247890 */ /* 0x000fe2000fffe03f */
[----:B------:R-:W-:-:S03]  /*5360*/  ISETP.NE.AND P3, PT, RZ, UR38, PT ;  /* 0x00000026ff007c0c */ /* 0x000fc6000bf65270 */
[----:B------:R-:W-:-:S04]  /*5370*/  UISETP.NE.AND UP0, UPT, UR36, 0x2, UPT ;  /* 0x000000022400788c */ /* 0x000fc8000bf05270 */
[----:B------:R-:W-:Y:S02]  /*5380*/  USEL UR4, URZ, 0x1, UP0 ;  /* 0x000000013f047887 */ /* 0x000fe40008000000 */
[----:B------:R-:W-:-:S04]  /*5390*/  USEL UR36, UR36, URZ, UP0 ;  /* 0x0000003f24247287 */ /* 0x000fc80008000000 */
[----:B------:R-:W-:Y:S01]  /*53a0*/  LOP3.LUT R16, R7, UR4, RZ, 0x3c, !PT ;  /* 0x0000000407107c12 */ /* 0x000fe2000f8e3cff */
[----:B------:R-:W-:Y:S07]  /*53b0*/  @P3 BRA `(.L_x_16) ;  /* 0x0000000000283947 */ /* 0x000fee0003800000 */
[----:B------:R-:W-:Y:S05]  /*53c0*/  @!P0 BRA `(.L_x_17) ;  /* 0x0000000000048947 */ /* 0x000fea0003800000 */
[----:B------:R-:W-:Y:S01]  /*53d0*/  BPT.TRAP 0x1 ;  /* 0x000000040000795c */ /* 0x000fe20000300000 */
.L_x_17:
[----:B------:R-:W-:Y:S01]  /*53e0*/  ULEA UR4, UR36, UR37, 0x3 ;  /* 0x0000002524047291 */ /* 0x000fe2000f8e183f */
[----:B------:R-:W-:-:S08]  /*53f0*/  SHF.L.U32 R8, R16, 0x1f, RZ ;  /* 0x0000001f10087819 */ /* 0x000fd000000006ff */
[----:B------:R0:W1:Y:S01]  /*5400*/  SYNCS.PHASECHK.TRANS64.TRYWAIT P2, [UR4+0x31c30], R8 ;  /* 0x031c3008ff0075a7 */ /* 0x0000620008040144 */
[----:B------:R-:W-:Y:S05]  /*5410*/  @!P0 BRA `(.L_x_18) ;  /* 0x0000000000048947 */ /* 0x000fea0003800000 */
[----:B------:R-:W-:Y:S01]  /*5420*/  BPT.TRAP 0x1 ;  /* 0x000000040000795c */ /* 0x000fe20000300000 */
.L_x_18:
[----:B-1----:R-:W-:Y:S05]  /*5430*/  @P2 BRA `(.L_x_16) ;  /* 0x0000000000082947 */ /* 0x002fea0003800000 */
[----:B------:R-:W1:Y:S02]  /*5440*/  SYNCS.PHASECHK.TRANS64.TRYWAIT P2, [UR4+0x31c30], R8 ;  /* 0x031c3008ff0075a7 */ /* 0x000e640008040144 */
[----:B-1----:R-:W-:Y:S05]  /*5450*/  @!P2 BRA `(.L_x_19) ;  /* 0x0000009c0088a947 */ /* 0x002fea0003800000 */
.L_x_16:
[----:B-1----:R-:W1:Y:S01]  /*5460*/  S2R R9, SR_TID.X ;  /* 0x0000000000097919 */ /* 0x002e620000002100 */
[----:B------:R-:W-:Y:S01]  /*5470*/  UIMAD UR4, UR36, 0x6c0, UR7 ;  /* 0x000006c0240478a4 */ /* 0x000fe2000f8e0207 */
[----:B------:R-:W-:Y:S01]  /*5480*/  UMOV UR31, 0x80000020 ;  /* 0x80000020001f7882 */ /* 0x000fe20000000000 */
[----:B------:R-:W-:Y:S02]  /*5490*/  UMOV UR32, UR28 ;  /* 0x0000001c00207c82 */ /* 0x000fe40008000000 */
[----:B------:R-:W-:Y:S01]  /*54a0*/  UIADD3 UR34, UR4, 0x40, URZ ;  /* 0x0000004004227890 */ /* 0x000fe2000fffe03f */
[----:B------:R-:W-:Y:S02]  /*54b0*/  UMOV UR33, UR29 ;  /* 0x0000001d00217c82 */ /* 0x000fe40008000000 */
[----:B------:R-:W-:Y:S01]  /*54c0*/  UMOV UR30, UR4 ;  /* 0x00000004001e7c82 */ /* 0x000fe20008000000 */
[----:B------:R-:W-:Y:S01]  /*54d0*/  UMOV UR35, 0x80000020 ;  /* 0x8000002000237882 */ /* 0x000fe20000000000 */
[----:B------:R-:W-:Y:S01]  /*54e0*/  UIADD3 UR42, UR4, 0x80, URZ ;  /* 0x00000080042a7890 */ /* 0x000fe2000fffe03f */
[----:B------:R-:W-:Y:S01]  /*54f0*/  UMOV UR40, UR28 ;  /* 0x0000001c00287c82 */ /* 0x000fe20008000000 */
        /* <DEDUP_REMOVED lines=15> */
[----:B-1----:R-:W-:Y:S01]  /*55f0*/  SHF.R.U32.HI R9, RZ, 0x7, R9 ;  /* 0x00000007ff097819 */ /* 0x002fe20000011609 */
[----:B------:R-:W-:Y:S01]  /*5600*/  UMOV UR56, UR28 ;  /* 0x0000001c00387c82 */ /* 0x000fe20008000000 */
[----:B------:R-:W-:Y:S01]  /*5610*/  UMOV UR57, UR29 ;  /* 0x0000001d00397c82 */ /* 0x000fe20008000000 */
[----:B------:R-:W-:Y:S01]  /*5620*/  UMOV UR59, 0x80000020 ;  /* 0x80000020003b7882 */ /* 0x000fe20000000000 */
[----:B------:R-:W-:Y:S01]  /*5630*/  UIADD3 UR10, UR4, 0x200, URZ ;  /* 0x00000200040a7890 */ /* 0x000fe2000fffe03f */
[----:B0-----:R-:W-:Y:S01]  /*5640*/  VIADD R8, R9, 0x8 ;  /* 0x0000000809087836 */ /* 0x001fe20000000000 */
[----:B------:R-:W-:Y:S01]  /*5650*/  UMOV UR11, 0x80000020 ;  /* 0x80000020000b7882 */ /* 0x000fe20000000000 */
[----:B------:R-:W-:Y:S01]  /*5660*/  UIADD3 UR14, UR4, 0x202, URZ ;  /* 0x00000202040e7890 */ /* 0x000fe2000fffe03f */
[----:B------:R-:W-:-:S02]  /*5670*/  UMOV UR15, 0x80000020 ;  /* 0x80000020000f7882 */ /* 0x000fc40000000000 */
[----:B------:R0:W-:Y:S01]  /*5680*/  BAR.SYNC.DEFER_BLOCKING R8, 0x100 ;  /* 0x000400080000751d */ /* 0x0001e20000010000 */
[----:B------:R-:W-:Y:S02]  /*5690*/  UIADD3 UR18, UR4, 0x242, URZ ;  /* 0x0000024204127890 */ /* 0x000fe4000fffe03f */
[----:B------:R-:W-:Y:S02]  /*56a0*/  UIADD3 UR22, UR4, 0x480, URZ ;  /* 0x0000048004167890 */ /* 0x000fe4000fffe03f */
[----:B------:R-:W-:Y:S01]  /*56b0*/  UIADD3 UR26, UR4, 0x482, URZ ;  /* 0x00000482041a7890 */ /* 0x000fe2000fffe03f */
[----:B------:R-:W-:Y:S01]  /*56c0*/  UMOV UR19, 0x80000020 ;  /* 0x8000002000137882 */ /* 0x000fe20000000000 */
[----:B------:R-:W-:Y:S01]  /*56d0*/  UMOV UR23, 0x80000020 ;  /* 0x8000002000177882 */ /* 0x000fe20000000000 */
[----:B------:R-:W-:Y:S01]  /*56e0*/  UMOV UR27, 0x80000020 ;  /* 0x80000020001b7882 */ /* 0x000fe20000000000 */
[----:B------:R-:W-:-:S06]  /*56f0*/  WARPGROUP.ARRIVE ;  /* 0x00000000000079c5 */ /* 0x000fcc0000000000 */
[----:B------:R-:W-:Y:S01]  /*5700*/  HGMMA.64x16x16.F32.BF16 R136, gdesc[UR28], RZ, !UPT, gsb0 ;  /* 0x002000001c8879f0 */ /* 0x000fe2000c0018ff */
[----:B------:R-:W-:Y:S01]  /*5710*/  UIADD3 UR30, UR4, 0x1c0, URZ ;  /* 0x000001c0041e7890 */ /* 0x000fe2000fffe03f */
[----:B------:R-:W-:Y:S01]  /*5720*/  UMOV UR31, 0x80000020 ;  /* 0x80000020001f7882 */ /* 0x000fe20000000000 */
[----:B------:R-:W-:Y:S02]  /*5730*/  WARPGROUP.DEPBAR.LE gsb0, 0x0 ;  /* 0x00008000000079c5 */ /* 0x000fe40000010000 */
[----:B------:R-:W-:-:S06]  /*5740*/  WARPGROUP.ARRIVE ;  /* 0x00000000000079c5 */ /* 0x000fcc0000000000 */
[----:B------:R-:W-:Y:S01]  /*5750*/  HGMMA.64x16x16.F32.BF16 R128, gdesc[UR32], RZ, !UPT, gsb0 ;  /* 0x00200000208079f0 */ /* 0x000fe2000c0018ff */
[----:B------:R-:W-:Y:S01]  /*5760*/  UIADD3 UR34, UR4, 0x42, URZ ;  /* 0x0000004204227890 */ /* 0x000fe2000fffe03f */
[----:B------:R-:W-:Y:S01]  /*5770*/  UMOV UR32, UR8 ;  /* 0x0000000800207c82 */ /* 0x000fe20008000000 */
[----:B------:R-:W-:Y:S01]  /*5780*/  UMOV UR33, UR9 ;  /* 0x0000000900217c82 */ /* 0x000fe20008000000 */
        /* <DEDUP_REMOVED lines=53> */
[----:B------:R-:W-:Y:S01]  /*5ae0*/  UIADD3 UR34, UR4, 0x280, URZ ;  /* 0x0000028004227890 */ /* 0x000fe2000fffe03f */
[----:B------:R-:W-:Y:S01]  /*5af0*/  UMOV UR32, UR12 ;  /* 0x0000000c00207c82 */ /* 0x000fe20008000000 */
[----:B------:R-:W-:Y:S01]  /*5b00*/  UMOV UR33, UR13 ;  /* 0x0000000d00217c82 */ /* 0x000fe20008000000 */
        /* <DEDUP_REMOVED lines=218> */
[----:B------:R-:W-:Y:S01]  /*68b0*/  UIADD3 UR4, UR4, 0x682, URZ ;  /* 0x0000068204047890 */ /* 0x000fe2000fffe03f */
[----:B------:R-:W-:Y:S02]  /*68c0*/  WARPGROUP.DEPBAR.LE gsb0, 0x0 ;  /* 0x00008000000079c5 */ /* 0x000fe40000010000 */
[----:B------:R-:W-:-:S06]  /*68d0*/  WARPGROUP.ARRIVE ;  /* 0x00000000000079c5 */ /* 0x000fcc0000000000 */
[----:B------:R-:W-:Y:S03]  /*68e0*/  HGMMA.64x16x16.F32.BF16 R128, gdesc[UR32], R128, gsb0 ;  /* 0x00200000208079f0 */ /* 0x000fe60008001880 */
        /* <DEDUP_REMOVED lines=24> */
[----:B0-----:R-:W-:Y:S05]  /*6a70*/  @P3 BRA `(.L_x_20) ;  /* 0x0000000000283947 */ /* 0x001fea0003800000 */
[----:B------:R-:W-:Y:S05]  /*6a80*/  @!P0 BRA `(.L_x_21) ;  /* 0x0000000000048947 */ /* 0x000fea0003800000 */
[----:B------:R-:W-:Y:S01]  /*6a90*/  BPT.TRAP 0x1 ;  /* 0x000000040000795c */ /* 0x000fe20000300000 */
.L_x_21:
[----:B------:R-:W-:Y:S01]  /*6aa0*/  ULEA UR4, UR6, UR37, 0x3 ;  /* 0x0000002506047291 */ /* 0x000fe2000f8e183f */
[----:B------:R-:W-:-:S08]  /*6ab0*/  SHF.L.U32 R7, R7, 0x1f, RZ ;  /* 0x0000001f07077819 */ /* 0x000fd000000006ff */
[----:B------:R0:W1:Y:S01]  /*6ac0*/  SYNCS.PHASECHK.TRANS64.TRYWAIT P2, [UR4+0x31c50], R7 ;  /* 0x031c5007ff0075a7 */ /* 0x0000620008040144 */
[----:B------:R-:W-:Y:S05]  /*6ad0*/  @!P0 BRA `(.L_x_22) ;  /* 0x0000000000048947 */ /* 0x000fea0003800000 */
[----:B------:R-:W-:Y:S01]  /*6ae0*/  BPT.TRAP 0x1 ;  /* 0x000000040000795c */ /* 0x000fe20000300000 */
.L_x_22:
[----:B-1----:R-:W-:Y:S05]  /*6af0*/  @P2 BRA `(.L_x_20) ;  /* 0x0000000000082947 */ /* 0x002fea0003800000 */
[----:B------:R-:W1:Y:S02]  /*6b00*/  SYNCS.PHASECHK.TRANS64.TRYWAIT P2, [UR4+0x31c50], R7 ;  /* 0x031c5007ff0075a7 */ /* 0x000e640008040144 */
[----:B-1----:R-:W-:Y:S05]  /*6b10*/  @!P2 BRA `(.L_x_23) ;  /* 0x0000008400f0a947 */ /* 0x002fea0003800000 */
.L_x_20:
[----:B------:R-:W-:Y:S01]  /*6b20*/  UIADD3 UR4, UR37, 0x200, URZ ;  /* 0x0000020025047890 */ /* 0x000fe2000fffe03f */
[----:B------:R-:W-:Y:S01]  /*6b30*/  WARPGROUP.ARRIVE ;  /* 0x00000000000079c5 */ /* 0x000fe20000000000 */
[----:B------:R-:W-:Y:S01]  /*6b40*/  UMOV UR33, 0xc0000010 ;  /* 0xc000001000217882 */ /* 0x000fe20000000000 */
[----:B------:R-:W-:Y:S01]  /*6b50*/  UMOV UR35, 0x80000020 ;  /* 0x8000002000237882 */ /* 0x000fe20000000000 */
[----:B------:R-:W-:Y:S01]  /*6b60*/  USHF.R.U32.HI UR4, URZ, 0x4, UR4 ;  /* 0x000000043f047899 */ /* 0x000fe20008011604 */
[----:B01----:R-:W-:Y:S01]  /*6b70*/  FMUL.FTZ R7, R136, UR5 ;  /* 0x0000000588077c20 */ /* 0x003fe20008410000 */
[----:B------:R-:W-:Y:S01]  /*6b80*/  FMUL.FTZ R8, R137, UR5 ;  /* 0x0000000589087c20 */ /* 0x000fe20008410000 */
[----:B------:R-:W-:Y:S01]  /*6b90*/  FMUL.FTZ R11, R140, UR5 ;  /* 0x000000058c0b7c20 */ /* 0x000fe20008410000 */
[----:B------:R-:W-:Y:S01]  /*6ba0*/  ULOP3.LUT UR4, UR4, 0x3fff, URZ, 0xc0, !UPT ;  /* 0x00003fff04047892 */ /* 0x000fe2000f8ec03f */
[----:B------:R-:W-:Y:S01]  /*6bb0*/  FMUL.FTZ R12, R141, UR5 ;  /* 0x000000058d0c7c20 */ /* 0x000fe20008410000 */
[----:B------:R-:W-:Y:S01]  /*6bc0*/  FMUL.FTZ R15, R128, UR5 ;  /* 0x00000005800f7c20 */ /* 0x000fe20008410000 */
[----:B------:R-:W0:Y:S01]  /*6bd0*/  MUFU.TANH R7, R7 ;  /* 0x0000000700077308 */ /* 0x000e220000002400 */
[----:B------:R-:W-:Y:S01]  /*6be0*/  ULOP3.LUT UR10, UR4, 0x2400000, URZ, 0xfc, !UPT ;  /* 0x02400000040a7892 */ /* 0x000fe2000f8efc3f */
[----:B------:R-:W-:Y:S01]  /*6bf0*/  FMUL.FTZ R20, R129, UR5 ;  /* 0x0000000581147c20 */ /* 0x000fe20008410000 */
[----:B------:R-:W-:Y:S01]  /*6c00*/  ULOP3.LUT UR4, UR39, 0x10000, URZ, 0xfc, !UPT ;  /* 0x0001000027047892 */ /* 0x000fe2000f8efc3f */
[----:B------:R-:W-:Y:S01]  /*6c10*/  FMUL.FTZ R22, R131, UR5 ;  /* 0x0000000583167c20 */ /* 0x000fe20008410000 */
[----:B------:R-:W-:Y:S01]  /*6c20*/  UIMAD UR10, UR6, 0x6c0, UR10 ;  /* 0x000006c0060a78a4 */ /* 0x000fe2000f8e020a */
[----:B------:R-:W-:Y:S01]  /*6c30*/  FMUL.FTZ R23, R132, UR5 ;  /* 0x0000000584177c20 */ /* 0x000fe20008410000 */
[----:B------:R-:W-:Y:S01]  /*6c40*/  FMUL.FTZ R128, R133, UR5 ;  /* 0x0000000585807c20 */ /* 0x000fe20008410000 */
[----:B------:R-:W1:Y:S01]  /*6c50*/  MUFU.TANH R8, R8 ;  /* 0x0000000800087308 */ /* 0x000e620000002400 */
[----:B------:R-:W-:Y:S01]  /*6c60*/  FMUL.FTZ R120, R120, UR5 ;  /* 0x0000000578787c20 */ /* 0x000fe20008410000 */
[----:B------:R-:W-:Y:S01]  /*6c70*/  UMOV UR32, UR4 ;  /* 0x0000000400207c82 */ /* 0x000fe20008000000 */
[----:B------:R-:W-:Y:S01]  /*6c80*/  FMUL.FTZ R121, R121, UR5 ;  /* 0x0000000579797c20 */ /* 0x000fe20008410000 */
[----:B------:R-:W-:Y:S01]  /*6c90*/  UMOV UR34, UR10 ;  /* 0x0000000a00227c82 */ /* 0x000fe20008000000 */
[----:B------:R-:W-:Y:S01]  /*6ca0*/  FMUL.FTZ R124, R124, UR5 ;  /* 0x000000057c7c7c20 */ /* 0x000fe20008410000 */
[----:B------:R-:W-:Y:S01]  /*6cb0*/  HGMMA.64x96x16.F32.BF16 R24, gdesc[UR32].tnspB, R24, gsb0 ;  /* 0x41600000201879f0 */ /* 0x000fe20008001818 */
[----:B------:R-:W-:Y:S01]  /*6cc0*/  UIADD3 UR32, UR4, 0x180, URZ ;  /* 0x0000018004207890 */ /* 0x000fe2000fffe03f */
[----:B------:R-:W2:Y:S01]  /*6cd0*/  MUFU.TANH R11, R11 ;  /* 0x0000000b000b7308 */ /* 0x000ea20000002400 */
[----:B------:R-:W-:Y:S01]  /*6ce0*/  UIADD3 UR34, UR10, 0x40, URZ ;  /* 0x000000400a227890 */ /* 0x000fe2000fffe03f */
[----:B0-----:R-:W-:Y:S01]  /*6cf0*/  FMNMX.FTZ R131, R7, R5, !PT ;  /* 0x0000000507837209 */ /* 0x001fe20007810000 */
[----:B------:R-:W-:Y:S01]  /*6d00*/  UMOV UR33, 0xc0000010 ;  /* 0xc000001000217882 */ /* 0x000fe20000000000 */
[----:B------:R-:W-:Y:S01]  /*6d10*/  UMOV UR35, 0x80000020 ;  /* 0x8000002000237882 */ /* 0x000fe20000000000 */
[----:B------:R-:W-:Y:S01]  /*6d20*/  FMUL.FTZ R125, R125, UR5 ;  /* 0x000000057d7d7c20 */ /* 0x000fe20008410000 */
[----:B------:R-:W-:Y:S01]  /*6d30*/  FMUL.FTZ R112, R112, UR5 ;  /* 0x0000000570707c20 */ /* 0x000fe20008410000 */
[----:B------:R-:W-:Y:S01]  /*6d40*/  FMUL.FTZ R113, R113, UR5 ;  /* 0x0000000571717c20 */ /* 0x000fe20008410000 */
[----:B------:R-:W0:Y:S01]  /*6d50*/  MUFU.TANH R12, R12 ;  /* 0x0000000c000c7308 */ /* 0x000e220000002400 */
[----:B-1----:R-:W-:Y:S01]  /*6d60*/  FMNMX.FTZ R132, R8, R131, !PT ;  /* 0x0000008308847209 */ /* 0x002fe20007810000 */
[----:B------:R-:W-:Y:S01]  /*6d70*/  FMUL.FTZ R116, R116, UR5 ;  /* 0x0000000574747c20 */ /* 0x000fe20008410000 */
[----:B------:R-:W-:Y:S01]  /*6d80*/  FMUL.FTZ R117, R117, UR5 ;  /* 0x0000000575757c20 */ /* 0x000fe20008410000 */
[----:B------:R-:W-:Y:S01]  /*6d90*/  FMUL.FTZ R104, R104, UR5 ;  /* 0x0000000568687c20 */ /* 0x000fe20008410000 */
[----:B------:R-:W-:Y:S01]  /*6da0*/  FMUL.FTZ R105, R105, UR5 ;  /* 0x0000000569697c20 */ /* 0x000fe20008410000 */
[----:B------:R-:W-:Y:S01]  /*6db0*/  FMUL.FTZ R108, R108, UR5 ;  /* 0x000000056c6c7c20 */ /* 0x000fe20008410000 */
[----:B------:R-:W-:Y:S01]  /*6dc0*/  FMUL.FTZ R109, R109, UR5 ;  /* 0x000000056d6d7c20 */ /* 0x000fe20008410000 */
[----:B------:R-:W1:Y:S01]  /*6dd0*/  MUFU.TANH R15, R15 ;  /* 0x0000000f000f7308 */ /* 0x000e620000002400 */
[----:B--2---:R-:W-:Y:S01]  /*6de0*/  FMNMX.FTZ R131, R11, R132, !PT ;  /* 0x000000840b837209 */ /* 0x004fe20007810000 */
[----:B------:R-:W-:Y:S01]  /*6df0*/  FMUL.FTZ R96, R96, UR5 ;  /* 0x0000000560607c20 */ /* 0x000fe20008410000 */
[----:B------:R-:W-:Y:S01]  /*6e00*/  FMUL.FTZ R97, R97, UR5 ;  /* 0x0000000561617c20 */ /* 0x000fe20008410000 */
[----:B------:R-:W-:Y:S01]  /*6e10*/  FMUL.FTZ R100, R100, UR5 ;  /* 0x0000000564647c20 */ /* 0x000fe20008410000 */
[----:B------:R-:W-:Y:S01]  /*6e20*/  FMUL.FTZ R101, R101, UR5 ;  /* 0x0000000565657c20 */ /* 0x000fe20008410000 */
[----:B------:R-:W-:Y:S01]  /*6e30*/  FMUL.FTZ R88, R88, UR5 ;  /* 0x0000000558587c20 */ /* 0x000fe20008410000 */
[----:B------:R-:W-:Y:S01]  /*6e40*/  FMUL.FTZ R89, R89, UR5 ;  /* 0x0000000559597c20 */ /* 0x000fe20008410000 */
[----:B------:R-:W2:Y:S01]  /*6e50*/  MUFU.TANH R20, R20 ;  /* 0x0000001400147308 */ /* 0x000ea20000002400 */
[----:B0-----:R-:W-:Y:S01]  /*6e60*/  FMNMX.FTZ R132, R12, R131, !PT ;  /* 0x000000830c847209 */ /* 0x001fe20007810000 */
[----:B------:R-:W-:Y:S01]  /*6e70*/  FMUL.FTZ R92, R92, UR5 ;  /* 0x000000055c5c7c20 */ /* 0x000fe20008410000 */
[----:B------:R-:W-:Y:S01]  /*6e80*/  FMUL.FTZ R93, R93, UR5 ;  /* 0x000000055d5d7c20 */ /* 0x000fe20008410000 */
[----:B------:R-:W-:Y:S01]  /*6e90*/  FMUL.FTZ R80, R80, UR5 ;  /* 0x0000000550507c20 */ /* 0x000fe20008410000 */
        /* <DEDUP_REMOVED lines=54> */
[----:B------:R-:W1:Y:S05]  /*7200*/  S2R R141, SR_TID.X ;  /* 0x00000000008d7919 */ /* 0x000e6a0000002100 */
[----:B------:R-:W3:Y:S01]  /*7210*/  MUFU.TANH R113, R113 ;  /* 0x0000007100717308 */ /* 0x000ee20000002400 */
[----:B--2---:R-:W-:-:S07]  /*7220*/  FMNMX.FTZ R131, R125, R132, !PT ;  /* 0x000000847d837209 */ /* 0x004fce0007810000 */
[----:B------:R-:W2:Y:S01]  /*7230*/  MUFU.TANH R116, R116 ;  /* 0x0000007400747308 */ /* 0x000ea20000002400 */
[----:B0-----:R-:W-:Y:S01]  /*7240*/  FMNMX.FTZ R132, R112, R131, !PT ;  /* 0x0000008370847209 */ /* 0x001fe20007810000 */
[----:B------:R-:W-:Y:S02]  /*7250*/  WARPGROUP.DEPBAR.LE gsb0, 0x0 ;  /* 0x00008000000079c5 */ /* 0x000fe40000010000 */
[----:B------:R-:W-:-:S04]  /*7260*/  WARPGROUP.ARRIVE ;  /* 0x00000000000079c5 */ /* 0x000fc80000000000 */
[----:B------:R-:W0:Y:S01]  /*7270*/  MUFU.TANH R117, R117 ;  /* 0x0000007500757308 */ /* 0x000e220000002400 */
[----:B---3--:R-:W-:Y:S01]  /*7280*/  FMNMX.FTZ R131, R113, R132, !PT ;  /* 0x0000008471837209 */ /* 0x008fe20007810000 */
[----:B------:R-:W-:Y:S01]  /*7290*/  HGMMA.64x96x16.F32.BF16 R24, gdesc[UR32].tnspB, R24, gsb0 ;  /* 0x41600000201879f0 */ /* 0x000fe20008001818 */
[----:B------:R-:W-:Y:S02]  /*72a0*/  UIADD3 UR32, UR4, 0x300, URZ ;  /* 0x0000030004207890 */ /* 0x000fe4000fffe03f */
[----:B------:R-:W-:-:S03]  /*72b0*/  UIADD3 UR34, UR10, 0x80, URZ ;  /* 0x000000800a227890 */ /* 0x000fc6000fffe03f */
[----:B------:R-:W3:Y:S01]  /*72c0*/  MUFU.TANH R104, R104 ;  /* 0x0000006800687308 */ /* 0x000ee20000002400 */
[----:B------:R-:W-:Y:S01]  /*72d0*/  UMOV UR33, 0xc0000010 ;  /* 0xc000001000217882 */ /* 0x000fe20000000000 */
[----:B------:R-:W-:Y:S01]  /*72e0*/  UMOV UR35, 0x80000020 ;  /* 0x8000002000237882 */ /* 0x000fe20000000000 */
[----:B--2---:R-:W-:Y:S02]  /*72f0*/  FMNMX.FTZ R132, R116, R131, !PT ;  /* 0x0000008374847209 */ /* 0x004fe40007810000 */
[----:B-1----:R-:W-:Y:S02]  /*7300*/  SHF.R.U32.HI R140, RZ, 0x7, R141 ;  /* 0x00000007ff8c7819 */ /* 0x002fe4000001168d */
[----:B------:R-:W-:Y:S01]  /*7310*/  ISETP.GE.U32.AND P2, PT, R141, 0x180, PT ;  /* 0x000001808d00780c */ /* 0x000fe20003f46070 */
[----:B------:R-:W1:Y:S01]  /*7320*/  MUFU.TANH R105, R105 ;  /* 0x0000006900697308 */ /* 0x000e620000002400 */
[----:B0-----:R-:W-:-:S07]  /*7330*/  FMNMX.FTZ R131, R117, R132, !PT ;  /* 0x0000008475837209 */ /* 0x001fce0007810000 */
[----:B------:R-:W0:Y:S01]  /*7340*/  MUFU.TANH R108, R108 ;  /* 0x0000006c006c7308 */ /* 0x000e220000002400 */
[----:B---3--:R-:W-:-:S07]  /*7350*/  FMNMX.FTZ R132, R104, R131, !PT ;  /* 0x0000008368847209 */ /* 0x008fce0007810000 */
[----:B------:R-:W2:Y:S01]  /*7360*/  MUFU.TANH R109, R109 ;  /* 0x0000006d006d7308 */ /* 0x000ea20000002400 */
[----:B-1----:R-:W-:-:S07]  /*7370*/  FMNMX.FTZ R131, R105, R132, !PT ;  /* 0x0000008469837209 */ /* 0x002fce0007810000 */
[----:B------:R-:W1:Y:S01]  /*7380*/  MUFU.TANH R96, R96 ;  /* 0x0000006000607308 */ /* 0x000e620000002400 */
[----:B0-----:R-:W-:-:S07]  /*7390*/  FMNMX.FTZ R132, R108, R131, !PT ;  /* 0x000000836c847209 */ /* 0x001fce0007810000 */
[----:B------:R-:W0:Y:S01]  /*73a0*/  MUFU.TANH R97, R97 ;  /* 0x0000006100617308 */ /* 0x000e220000002400 */
[----:B--2---:R-:W-:-:S07]  /*73b0*/  FMNMX.FTZ R131, R109, R132, !PT ;  /* 0x000000846d837209 */ /* 0x004fce0007810000 */
        /* <DEDUP_REMOVED lines=13> */
[----:B-1----:R-:W-:Y:S01]  /*7490*/  FMNMX.FTZ R132, R92, R131, !PT ;  /* 0x000000835c847209 */ /* 0x002fe20007810000 */
[----:B------:R-:W-:Y:S02]  /*74a0*/  WARPGROUP.DEPBAR.LE gsb0, 0x0 ;  /* 0x00008000000079c5 */ /* 0x000fe40000010000 */
[----:B------:R-:W-:-:S04]  /*74b0*/  WARPGROUP.ARRIVE ;  /* 0x00000000000079c5 */ /* 0x000fc80000000000 */
[----:B------:R-:W1:Y:S01]  /*74c0*/  MUFU.TANH R81, R81 ;  /* 0x0000005100517308 */ /* 0x000e620000002400 */
[----:B0-----:R-:W-:Y:S01]  /*74d0*/  FMNMX.FTZ R131, R93, R132, !PT ;  /* 0x000000845d837209 */ /* 0x001fe20007810000 */
[----:B------:R-:W-:Y:S01]  /*74e0*/  HGMMA.64x96x16.F32.BF16 R24, gdesc[UR32].tnspB, R24, gsb0 ;  /* 0x41600000201879f0 */ /* 0x000fe20008001818 */
[----:B------:R-:W-:Y:S02]  /*74f0*/  UIADD3 UR32, UR4, 0x480, URZ ;  /* 0x0000048004207890 */ /* 0x000fe4000fffe03f */
[----:B------:R-:W-:Y:S01]  /*7500*/  UIADD3 UR34, UR10, 0xc0, URZ ;  /* 0x000000c00a227890 */ /* 0x000fe2000fffe03f */
[----:B------:R-:W-:Y:S01]  /*7510*/  UMOV UR33, 0xc0000010 ;  /* 0xc000001000217882 */ /* 0x000fe20000000000 */
[----:B------:R-:W-:Y:S01]  /*7520*/  UMOV UR35, 0x80000020 ;  /* 0x8000002000237882 */ /* 0x000fe20000000000 */
        /* <DEDUP_REMOVED lines=15> */
[----:B-1----:R-:W-:-:S05]  /*7620*/  FMNMX.FTZ R131, R77, R132, !PT ;  /* 0x000000844d837209 */ /* 0x002fca0007810000 */
[----:B------:R-:W1:Y:S02]  /*7630*/  SHFL.BFLY PT, R132, R131, 0x2, 0x1f ;  /* 0x0c401f0083847f89 */ /* 0x000e6400000e0000 */
[----:B------:R-:W3:Y:S08]  /*7640*/  MUFU.TANH R13, R13 ;  /* 0x0000000d000d7308 */ /* 0x000ef00000002400 */
[----:B------:R-:W4:Y:S08]  /*7650*/  MUFU.TANH R14, R14 ;  /* 0x0000000e000e7308 */ /* 0x000f300000002400 */
[----:B------:R-:W5:Y:S01]  /*7660*/  MUFU.TANH R21, R21 ;  /* 0x0000001500157308 */ /* 0x000f620000002400 */
[----:B-1----:R-:W-:Y:S01]  /*7670*/  FMNMX.FTZ R133, R131, R132, !PT ;  /* 0x0000008483857209 */ /* 0x002fe20007810000 */
[----:B------:R-:W-:Y:S01]  /*7680*/  FMUL.FTZ R131, R74, UR5 ;  /* 0x000000054a837c20 */ /* 0x000fe20008410000 */
[----:B------:R-:W-:Y:S01]  /*7690*/  FMUL.FTZ R132, R75, UR5 ;  /* 0x000000054b847c20 */ /* 0x000fe20008410000 */
[----:B------:R-:W1:Y:S04]  /*76a0*/  LDC R74, c[0x0][0x988] ;  /* 0x00026200ff4a7b82 */ /* 0x000e680000000800 */
[----:B------:R-:W5:Y:S01]  /*76b0*/  MUFU.TANH R22, R22 ;  /* 0x0000001600167308 */ /* 0x000f620000002400 */
[----:B------:R-:W0:Y:S01]  /*76c0*/  SHFL.BFLY PT, R134, R133, 0x1, 0x1f ;  /* 0x0c201f0085867f89 */ /* 0x000e2200000e0000 */
[----:B------:R-:W-:-:S02]  /*76d0*/  WARPGROUP.DEPBAR.LE gsb0, 0x0 ;  /* 0x00008000000079c5 */ /* 0x000fc40000010000 */
[----:B------:R-:W-:-:S04]  /*76e0*/  WARPGROUP.ARRIVE ;  /* 0x00000000000079c5 */ /* 0x000fc80000000000 */
[----:B------:R-:W5:Y:S02]  /*76f0*/  MUFU.TANH R129, R129 ;  /* 0x0000008100817308 */ /* 0x000f640000002400 */
[----:B------:R-:W-:Y:S01]  /*7700*/  HGMMA.64x96x16.F32.BF16 R24, gdesc[UR32].tnspB, R24, gsb0 ;  /* 0x41600000201879f0 */ /* 0x000fe20008001818 */
[----:B------:R-:W-:Y:S02]  /*7710*/  UIADD3 UR32, UR4, 0x600, URZ ;  /* 0x0000060004207890 */ /* 0x000fe4000fffe03f */
[----:B------:R-:W-:-:S03]  /*7720*/  UIADD3 UR34, UR10, 0x100, URZ ;  /* 0x000001000a227890 */ /* 0x000fc6000fffe03f */
[----:B------:R-:W5:Y:S01]  /*7730*/  MUFU.TANH R130, R130 ;  /* 0x0000008200827308 */ /* 0x000f620000002400 */
[----:B------:R-:W-:Y:S01]  /*7740*/  UMOV UR33, 0xc0000010 ;  /* 0xc000001000217882 */ /* 0x000fe20000000000 */
[----:B------:R-:W-:Y:S01]  /*7750*/  UMOV UR35, 0x80000020 ;  /* 0x8000002000237882 */ /* 0x000fe20000000000 */
[----:B0-----:R-:W-:-:S05]  /*7760*/  FMNMX.FTZ R75, R133, R134, !PT ;  /* 0x00000086854b7209 */ /* 0x001fca0007810000 */
[----:B------:R-:W0:Y:S01]  /*7770*/  MUFU.TANH R122, R122 ;  /* 0x0000007a007a7308 */ /* 0x000e220000002400 */
[----:B------:R-:W-:-:S04]  /*7780*/  FADD.FTZ R5, -R75, R5 ;  /* 0x000000054b057221 */ /* 0x000fc80000010100 */
[-C--:B-1----:R-:W-:Y:S01]  /*7790*/  FMUL.FTZ R133, R5, R74.reuse ;  /* 0x0000004a05857220 */ /* 0x082fe20000410000 */
[-C--:B------:R-:W-:Y:S02]  /*77a0*/  FMUL.FTZ R5, R75, R74.reuse ;  /* 0x0000004a4b057220 */ /* 0x080fe40000410000 */
[----:B------:R-:W1:Y:S02]  /*77b0*/  MUFU.TANH R123, R123 ;  /* 0x0000007b007b7308 */ /* 0x000e640000002400 */
[-CC-:B------:R-:W-:Y:S01]  /*77c0*/  FFMA.FTZ R136, R12, R74.reuse, -R5.reuse ;  /* 0x0000004a0c887223 */ /* 0x180fe20000010805 */
[--C-:B------:R-:W-:Y:S01]  /*77d0*/  FFMA.FTZ R12, R23, R74, -R5.reuse ;  /* 0x0000004a170c7223 */ /* 0x100fe20000010805 */
[----:B------:R-:W-:Y:S01]  /*77e0*/  FMNMX.FTZ R23, R9, R6, !PT ;  /* 0x0000000609177209 */ /* 0x000fe20007810000 */
[-CC-:B------:R-:W-:Y:S01]  /*77f0*/  FFMA.FTZ R134, R11, R74.reuse, -R5.reuse ;  /* 0x0000004a0b867223 */ /* 0x180fe20000010805 */
[-CC-:B------:R-:W-:Y:S01]  /*7800*/  FFMA.FTZ R11, R20, R74.reuse, -R5.reuse ;  /* 0x0000004a140b7223 */ /* 0x180fe20000010805 */
[-CC-:B------:R-:W-:Y:S01]  /*7810*/  FFMA.FTZ R135, R8, R74.reuse, -R5.reuse ;  /* 0x0000004a08877223 */ /* 0x180fe20000010805 */
[----:B--2---:R-:W-:Y:S01]  /*7820*/  FMNMX.FTZ R20, R10, R23, !PT ;  /* 0x000000170a147209 */ /* 0x004fe20007810000 */
[-CC-:B------:R-:W-:Y:S01]  /*7830*/  FFMA.FTZ R8, R15, R74.reuse, -R5.reuse ;  /* 0x0000004a0f087223 */ /* 0x180fe20000010805 */
[-CC-:B------:R-:W-:Y:S01]  /*7840*/  FFMA.FTZ R15, R128, R74.reuse, -R5.reuse ;  /* 0x0000004a800f7223 */ /* 0x180fe20000010805 */
[--C-:B------:R-:W-:Y:S01]  /*7850*/  FFMA.FTZ R128, R120, R74, -R5.reuse ;  /* 0x0000004a78807223 */ /* 0x100fe20000010805 */
[----:B---3--:R-:W-:Y:S01]  /*7860*/  FMNMX.FTZ R23, R13, R20, !PT ;  /* 0x000000140d177209 */ /* 0x008fe20007810000 */
[----:B------:R-:W2:Y:S01]  /*7870*/  MUFU.TANH R126, R126 ;  /* 0x0000007e007e7308 */ /* 0x000ea20000002400 */
[-CC-:B------:R-:W-:Y:S01]  /*7880*/  FFMA.FTZ R137, R124, R74.reuse, -R5.reuse ;  /* 0x0000004a7c897223 */ /* 0x180fe20000010805 */
[-CC-:B------:R-:W-:Y:S01]  /*7890*/  FFMA.FTZ R138, R125, R74.reuse, -R5.reuse ;  /* 0x0000004a7d8a7223 */ /* 0x180fe20000010805 */
[----:B----4-:R-:W-:Y:S01]  /*78a0*/  FMNMX.FTZ R120, R14, R23, !PT ;  /* 0x000000170e787209 */ /* 0x010fe20007810000 */
[-CC-:B------:R-:W-:Y:S01]  /*78b0*/  FFMA.FTZ R23, R121, R74.reuse, -R5.reuse ;  /* 0x0000004a79177223 */ /* 0x180fe20000010805 */
[-CC-:B------:R-:W-:Y:S01]  /*78c0*/  FFMA.FTZ R7, R7, R74.reuse, -R5.reuse ;  /* 0x0000004a07077223 */ /* 0x180fe20000010805 */
[--C-:B------:R-:W-:Y:S01]  /*78d0*/  FFMA.FTZ R112, R112, R74, -R5.reuse ;  /* 0x0000004a70707223 */ /* 0x100fe20000010805 */
[----:B-----5:R-:W-:Y:S01]  /*78e0*/  FMNMX.FTZ R121, R21, R120, !PT ;  /* 0x0000007815797209 */ /* 0x020fe20007810000 */
[----:B------:R-:W3:Y:S01]  /*78f0*/  MUFU.TANH R127, R127 ;  /* 0x0000007f007f7308 */ /* 0x000ee20000002400 */
[-CC-:B------:R-:W-:Y:S01]  /*7900*/  FFMA.FTZ R113, R113, R74.reuse, -R5.reuse ;  /* 0x0000004a71717223 */ /* 0x180fe20000010805 */
[-CC-:B------:R-:W-:Y:S01]  /*7910*/  FFMA.FTZ R116, R116, R74.reuse, -R5.reuse ;  /* 0x0000004a74747223 */ /* 0x180fe20000010805 */
[----:B------:R-:W-:Y:S01]  /*7920*/  FMNMX.FTZ R120, R22, R121, !PT ;  /* 0x0000007916787209 */ /* 0x000fe20007810000 */
[-CC-:B------:R-:W-:Y:S01]  /*7930*/  FFMA.FTZ R117, R117, R74.reuse, -R5.reuse ;  /* 0x0000004a75757223 */ /* 0x180fe20000010805 */
[-CC-:B------:R-:W-:Y:S01]  /*7940*/  FFMA.FTZ R104, R104, R74.reuse, -R5.reuse ;  /* 0x0000004a68687223 */ /* 0x180fe20000010805 */
[--C-:B------:R-:W-:Y:S01]  /*7950*/  FFMA.FTZ R105, R105, R74, -R5.reuse ;  /* 0x0000004a69697223 */ /* 0x100fe20000010805 */
[----:B------:R-:W-:Y:S01]  /*7960*/  FMNMX.FTZ R121, R129, R120, !PT ;  /* 0x0000007881797209 */ /* 0x000fe20007810000 */
[----:B------:R-:W4:Y:S01]  /*7970*/  MUFU.TANH R114, R114 ;  /* 0x0000007200727308 */ /* 0x000f220000002400 */
[-CC-:B------:R-:W-:Y:S01]  /*7980*/  FFMA.FTZ R108, R108, R74.reuse, -R5.reuse ;  /* 0x0000004a6c6c7223 */ /* 0x180fe20000010805 */
[-CC-:B------:R-:W-:Y:S01]  /*7990*/  FFMA.FTZ R109, R109, R74.reuse, -R5.reuse ;  /* 0x0000004a6d6d7223 */ /* 0x180fe20000010805 */
[----:B------:R-:W-:Y:S01]  /*79a0*/  FMNMX.FTZ R121, R130, R121, !PT ;  /* 0x0000007982797209 */ /* 0x000fe20007810000 */
[-CC-:B------:R-:W-:Y:S01]  /*79b0*/  FFMA.FTZ R96, R96, R74.reuse, -R5.reuse ;  /* 0x0000004a60607223 */ /* 0x180fe20000010805 */
[-CC-:B------:R-:W-:Y:S01]  /*79c0*/  FFMA.FTZ R97, R97, R74.reuse, -R5.reuse ;  /* 0x0000004a61617223 */ /* 0x180fe20000010805 */
[-CC-:B------:R-:W-:Y:S01]  /*79d0*/  FFMA.FTZ R100, R100, R74.reuse, -R5.reuse ;  /* 0x0000004a64647223 */ /* 0x180fe20000010805 */
[----:B0-----:R-:W-:Y:S01]  /*79e0*/  FMNMX.FTZ R124, R122, R121, !PT ;  /* 0x000000797a7c7209 */ /* 0x001fe20007810000 */
[----:B------:R-:W0:Y:S01]  /*79f0*/  MUFU.TANH R115, R115 ;  /* 0x0000007300737308 */ /* 0x000e220000002400 */
[-CC-:B------:R-:W-:Y:S01]  /*7a00*/  FFMA.FTZ R101, R101, R74.reuse, -R5.reuse ;  /* 0x0000004a65657223 */ /* 0x180fe20000010805 */
[--C-:B------:R-:W-:Y:S01]  /*7a10*/  FFMA.FTZ R88, R88, R74, -R5.reuse ;  /* 0x0000004a58587223 */ /* 0x100fe20000010805 */
[----:B-1----:R-:W-:Y:S01]  /*7a20*/  FMNMX.FTZ R125, R123, R124, !PT ;  /* 0x0000007c7b7d7209 */ /* 0x002fe20007810000 */
[-CC-:B------:R-:W-:Y:S01]  /*7a30*/  FFMA.FTZ R89, R89, R74.reuse, -R5.reuse ;  /* 0x0000004a59597223 */ /* 0x180fe20000010805 */
[-CC-:B------:R-:W-:Y:S01]  /*7a40*/  FFMA.FTZ R92, R92, R74.reuse, -R5.reuse ;  /* 0x0000004a5c5c7223 */ /* 0x180fe20000010805 */
[-CC-:B------:R-:W-:Y:S01]  /*7a50*/  FFMA.FTZ R93, R93, R74.reuse, -R5.reuse ;  /* 0x0000004a5d5d7223 */ /* 0x180fe20000010805 */
[----:B--2---:R-:W-:Y:S01]  /*7a60*/  FMNMX.FTZ R124, R126, R125, !PT ;  /* 0x0000007d7e7c7209 */ /* 0x004fe20007810000 */
[----:B------:R-:W1:Y:S01]  /*7a70*/  MUFU.TANH R118, R118 ;  /* 0x0000007600767308 */ /* 0x000e620000002400 */
[-CC-:B------:R-:W-:Y:S01]  /*7a80*/  FFMA.FTZ R80, R80, R74.reuse, -R5.reuse ;  /* 0x0000004a50507223 */ /* 0x180fe20000010805 */
[--C-:B------:R-:W-:Y:S01]  /*7a90*/  FFMA.FTZ R81, R81, R74, -R5.reuse ;  /* 0x0000004a51517223 */ /* 0x100fe20000010805 */
[----:B---3--:R-:W-:Y:S01]  /*7aa0*/  FMNMX.FTZ R125, R127, R124, !PT ;  /* 0x0000007c7f7d7209 */ /* 0x008fe20007810000 */
[-CC-:B------:R-:W-:Y:S01]  /*7ab0*/  FFMA.FTZ R84, R84, R74.reuse, -R5.reuse ;  /* 0x0000004a54547223 */ /* 0x180fe20000010805 */
[-CC-:B------:R-:W-:Y:S01]  /*7ac0*/  FFMA.FTZ R85, R85, R74.reuse, -R5.reuse ;  /* 0x0000004a55557223 */ /* 0x180fe20000010805 */
[-CC-:B------:R-:W-:Y:S01]  /*7ad0*/  FFMA.FTZ R73, R73, R74.reuse, -R5.reuse ;  /* 0x0000004a49497223 */ /* 0x180fe20000010805 */
[----:B----4-:R-:W-:Y:S01]  /*7ae0*/  FMNMX.FTZ R124, R114, R125, !PT ;  /* 0x0000007d727c7209 */ /* 0x010fe20007810000 */
[----:B------:R-:W2:Y:S01]  /*7af0*/  MUFU.TANH R119, R119 ;  /* 0x0000007700777308 */ /* 0x000ea20000002400 */
[-CC-:B------:R-:W-:Y:S01]  /*7b00*/  FFMA.FTZ R76, R76, R74.reuse, -R5.reuse ;  /* 0x0000004a4c4c7223 */ /* 0x180fe20000010805 */
[----:B------:R-:W-:Y:S01]  /*7b10*/  FFMA.FTZ R77, R77, R74, -R5 ;  /* 0x0000004a4d4d7223 */ /* 0x000fe20000010805 */
[----:B0-----:R-:W-:-:S05]  /*7b20*/  FMNMX.FTZ R125, R115, R124, !PT ;  /* 0x0000007c737d7209 */ /* 0x001fca0007810000 */
[----:B------:R-:W0:Y:S01]  /*7b30*/  MUFU.TANH R106, R106 ;  /* 0x0000006a006a7308 */ /* 0x000e220000002400 */
[----:B-1----:R-:W-:-:S07]  /*7b40*/  FMNMX.FTZ R124, R118, R125, !PT ;  /* 0x0000007d767c7209 */ /* 0x002fce0007810000 */
[----:B------:R-:W1:Y:S01]  /*7b50*/  MUFU.TANH R107, R107 ;  /* 0x0000006b006b7308 */ /* 0x000e620000002400 */
[----:B--2---:R-:W-:-:S07]  /*7b60*/  FMNMX.FTZ R125, R119, R124, !PT ;  /* 0x0000007c777d7209 */ /* 0x004fce0007810000 */
[----:B------:R-:W2:Y:S01]  /*7b70*/  MUFU.TANH R110, R110 ;  /* 0x0000006e006e7308 */ /* 0x000ea20000002400 */
[----:B------:R-:W-:Y:S02]  /*7b80*/  WARPGROUP.DEPBAR.LE gsb0, 0x0 ;  /* 0x00008000000079c5 */ /* 0x000fe40000010000 */
[----:B------:R-:W-:Y:S01]  /*7b90*/  WARPGROUP.ARRIVE ;  /* 0x00000000000079c5 */ /* 0x000fe20000000000 */
[----:B0-----:R-:W-:-:S04]  /*7ba0*/  FMNMX.FTZ R124, R106, R125, !PT ;  /* 0x0000007d6a7c7209 */ /* 0x001fc80007810000 */
[----:B------:R-:W0:Y:S01]  /*7bb0*/  MUFU.TANH R111, R111 ;  /* 0x0000006f006f7308 */ /* 0x000e220000002400 */
[----:B------:R-:W-:Y:S01]  /*7bc0*/  HGMMA.64x96x16.F32.BF16 R24, gdesc[UR32].tnspB, R24, gsb0 ;  /* 0x41600000201879f0 */ /* 0x000fe20008001818 */
[----:B------:R-:W-:Y:S01]  /*7bd0*/  UIADD3 UR32, UR4, 0x780, URZ ;  /* 0x0000078004207890 */ /* 0x000fe2000fffe03f */
[----:B-1----:R-:W-:Y:S01]  /*7be0*/  FMNMX.FTZ R125, R107, R124, !PT ;  /* 0x0000007c6b7d7209 */ /* 0x002fe20007810000 */
[----:B------:R-:W-:Y:S01]  /*7bf0*/  UIADD3 UR34, UR10, 0x140, URZ ;  /* 0x000001400a227890 */ /* 0x000fe2000fffe03f */
[----:B------:R-:W-:Y:S01]  /*7c00*/  UMOV UR33, 0xc0000010 ;  /* 0xc000001000217882 */ /* 0x000fe20000000000 */
[----:B------:R-:W-:Y:S02]  /*7c10*/  UMOV UR35, 0x80000020 ;  /* 0x8000002000237882 */ /* 0x000fe40000000000 */
[----:B------:R-:W1:Y:S01]  /*7c20*/  MUFU.TANH R98, R98 ;  /* 0x0000006200627308 */ /* 0x000e620000002400 */
[----:B--2---:R-:W-:-:S07]  /*7c30*/  FMNMX.FTZ R124, R110, R125, !PT ;  /* 0x0000007d6e7c7209 */ /* 0x004fce0007810000 */
[----:B------:R-:W2:Y:S01]  /*7c40*/  MUFU.TANH R99, R99 ;  /* 0x0000006300637308 */ /* 0x000ea20000002400 */
[----:B0-----:R-:W-:-:S07]  /*7c50*/  FMNMX.FTZ R125, R111, R124, !PT ;  /* 0x0000007c6f7d7209 */ /* 0x001fce0007810000 */
[----:B------:R-:W0:Y:S01]  /*7c60*/  MUFU.TANH R102, R102 ;  /* 0x0000006600667308 */ /* 0x000e220000002400 */
[----:B-1----:R-:W-:-:S07]  /*7c70*/  FMNMX.FTZ R124, R98, R125, !PT ;  /* 0x0000007d627c7209 */ /* 0x002fce0007810000 */
        /* <DEDUP_REMOVED lines=17> */
[----:B-1----:R-:W-:Y:S01]  /*7d90*/  FMNMX.FTZ R125, R83, R124, !PT ;  /* 0x0000007c537d7209 */ /* 0x002fe20007810000 */
[----:B------:R-:W-:Y:S02]  /*7da0*/  WARPGROUP.DEPBAR.LE gsb0, 0x0 ;  /* 0x00008000000079c5 */ /* 0x000fe40000010000 */
[----:B------:R-:W-:-:S04]  /*7db0*/  WARPGROUP.ARRIVE ;  /* 0x00000000000079c5 */ /* 0x000fc80000000000 */
[----:B------:R-:W1:Y:S01]  /*7dc0*/  MUFU.TANH R131, R131 ;  /* 0x0000008300837308 */ /* 0x000e620000002400 */
[----:B--2---:R-:W-:Y:S01]  /*7dd0*/  FMNMX.FTZ R124, R86, R125, !PT ;  /* 0x0000007d567c7209 */ /* 0x004fe20007810000 */
[----:B------:R-:W-:Y:S01]  /*7de0*/  HGMMA.64x96x16.F32.BF16 R24, gdesc[UR32].tnspB, R24, gsb0 ;  /* 0x41600000201879f0 */ /* 0x000fe20008001818 */
[----:B------:R-:W-:Y:S02]  /*7df0*/  UIADD3 UR32, UR4, 0x900, URZ ;  /* 0x0000090004207890 */ /* 0x000fe4000fffe03f */
[----:B0-----:R-:W-:Y:S01]  /*7e00*/  FMNMX.FTZ R124, R87, R124, !PT ;  /* 0x0000007c577c7209 */ /* 0x001fe20007810000 */
[----:B------:R-:W-:Y:S02]  /*7e10*/  UIADD3 UR34, UR10, 0x180, URZ ;  /* 0x000001800a227890 */ /* 0x000fe4000fffe03f */
[----:B------:R-:W0:Y:S01]  /*7e20*/  MUFU.TANH R132, R132 ;  /* 0x0000008400847308 */ /* 0x000e220000002400 */
[----:B------:R-:W-:Y:S01]  /*7e30*/  UMOV UR33, 0xc0000010 ;  /* 0xc000001000217882 */ /* 0x000fe20000000000 */
[----:B------:R-:W-:-:S06]  /*7e40*/  UMOV UR35, 0x80000020 ;  /* 0x8000002000237882 */ /* 0x000fcc0000000000 */
[----:B------:R-:W2:Y:S01]  /*7e50*/  MUFU.TANH R78, R78 ;  /* 0x0000004e004e7308 */ /* 0x000ea20000002400 */
[----:B-1----:R-:W-:-:S07]  /*7e60*/  FMNMX.FTZ R125, R131, R124, !PT ;  /* 0x0000007c837d7209 */ /* 0x002fce0007810000 */
[----:B------:R-:W1:Y:S01]  /*7e70*/  MUFU.TANH R79, R79 ;  /* 0x0000004f004f7308 */ /* 0x000e620000002400 */
[----:B0-----:R-:W-:-:S07]  /*7e80*/  FMNMX.FTZ R125, R132, R125, !PT ;  /* 0x0000007d847d7209 */ /* 0x001fce0007810000 */
[----:B------:R-:W-:Y:S01]  /*7e90*/  MUFU.EX2 R20, R128 ;  /* 0x0000008000147308 */ /* 0x000fe20000000800 */
[----:B--2---:R-:W-:-:S07]  /*7ea0*/  FMNMX.FTZ R124, R78, R125, !PT ;  /* 0x0000007d4e7c7209 */ /* 0x004fce0007810000 */
[----:B------:R-:W-:Y:S01]  /*7eb0*/  MUFU.EX2 R120, R137 ;  /* 0x0000008900787308 */ /* 0x000fe20000000800 */
[----:B-1----:R-:W-:-:S05]  /*7ec0*/  FMNMX.FTZ R124, R79, R124, !PT ;  /* 0x0000007c4f7c7209 */ /* 0x002fca0007810000 */
[----:B------:R-:W0:Y:S02]  /*7ed0*/  SHFL.BFLY PT, R125, R124, 0x2, 0x1f ;  /* 0x0c401f007c7d7f89 */ /* 0x000e2400000e0000 */
[----:B------:R-:W-:Y:S08]  /*7ee0*/  MUFU.EX2 R133, R133 ;  /* 0x0000008500857308 */ /* 0x000ff00000000800 */
[----:B------:R-:W1:Y:S08]  /*7ef0*/  MUFU.EX2 R7, R7 ;  /* 0x0000000700077308 */ /* 0x000e700000000800 */
[----:B------:R-:W2:Y:S01]  /*7f00*/  MUFU.EX2 R135, R135 ;  /* 0x0000008700877308 */ /* 0x000ea20000000800 */
[----:B0-----:R-:W-:Y:S01]  /*7f10*/  FMNMX.FTZ R125, R124, R125, !PT ;  /* 0x0000007d7c7d7209 */ /* 0x001fe20007810000 */
[----:B------:R-:W-:-:S06]  /*7f20*/  FFMA.FTZ R124, R72, R74, -R5 ;  /* 0x0000004a487c7223 */ /* 0x000fcc0000010805 */
[----:B------:R-:W0:Y:S01]  /*7f30*/  MUFU.EX2 R134, R134 ;  /* 0x0000008600867308 */ /* 0x000e220000000800 */
[----:B-1----:R-:W-:Y:S01]  /*7f40*/  FFMA.FTZ R4, R133, R4, R7 ;  /* 0x0000000485047223 */ /* 0x002fe20000010007 */
[----:B------:R-:W1:Y:S06]  /*7f50*/  SHFL.BFLY PT, R128, R125, 0x1, 0x1f ;  /* 0x0c201f007d807f89 */ /* 0x000e6c00000e0000 */
[----:B------:R3:W-:Y:S08]  /*7f60*/  MUFU.EX2 R121, R138 ;  /* 0x0000008a00797308 */ /* 0x0007f00000000800 */
[----:B------:R-:W-:Y:S08]  /*7f70*/  MUFU.EX2 R136, R136 ;  /* 0x0000008800887308 */ /* 0x000ff00000000800 */
[----:B------:R-:W-:Y:S01]  /*7f80*/  MUFU.EX2 R8, R8 ;  /* 0x0000000800087308 */ /* 0x000fe20000000800 */
[----:B-1----:R-:W-:-:S05]  /*7f90*/  FMNMX.FTZ R72, R125, R128, !PT ;  /* 0x000000807d487209 */ /* 0x002fca0007810000 */
[CC--:B------:R-:W-:Y:S01]  /*7fa0*/  FMUL.FTZ R137, R72.reuse, R74.reuse ;  /* 0x0000004a48897220 */ /* 0x0c0fe20000410000 */
[----:B------:R-:W-:Y:S01]  /*7fb0*/  FADD.FTZ R5, -R72, R6 ;  /* 0x0000000648057221 */ /* 0x000fe20000010100 */
[----:B------:R-:W-:Y:S02]  /*7fc0*/  WARPGROUP.DEPBAR.LE gsb0, 0x0 ;  /* 0x00008000000079c5 */ /* 0x000fe40000010000 */
[----:B------:R-:W-:Y:S01]  /*7fd0*/  WARPGROUP.ARRIVE ;  /* 0x00000000000079c5 */ /* 0x000fe20000000000 */
[-CC-:B------:R-:W-:Y:S01]  /*7fe0*/  FFMA.FTZ R128, R13, R74.reuse, -R137.reuse ;  /* 0x0000004a0d807223 */ /* 0x180fe20000010889 */
[----:B------:R-:W-:Y:S02]  /*7ff0*/  IMAD.U32 R13, RZ, RZ, UR36 ;  /* 0x00000024ff0d7e24 */ /* 0x000fe4000f8e00ff */
[-C--:B------:R-:W-:Y:S01]  /*8000*/  FMUL.FTZ R125, R5, R74.reuse ;  /* 0x0000004a057d7220 */ /* 0x080fe20000410000 */
[-CC-:B------:R-:W-:Y:S01]  /*8010*/  FFMA.FTZ R5, R9, R74.reuse, -R137.reuse ;  /* 0x0000004a09057223 */ /* 0x180fe20000010889 */
[-CC-:B------:R-:W-:Y:S01]  /*8020*/  FFMA.FTZ R9, R10, R74.reuse, -R137.reuse ;  /* 0x0000004a0a097223 */ /* 0x180fe20000010889 */
[----:B------:R-:W-:Y:S01]  /*8030*/  HGMMA.64x96x16.F32.BF16 R24, gdesc[UR32].tnspB, R24, gsb0 ;  /* 0x41600000201879f0 */ /* 0x000fe20008001818 */
[----:B------:R-:W-:Y:S01]  /*8040*/  UIADD3 UR32, UR4, 0xa80, URZ ;  /* 0x00000a8004207890 */ /* 0x000fe2000fffe03f */
[----:B------:R-:W-:Y:S01]  /*8050*/  @!P1 LEA R13, R13, UR37, 0x3 ;  /* 0x000000250d0d9c11 */ /* 0x000fe2000f8e18ff */
[----:B------:R-:W-:Y:S01]  /*8060*/  UIADD3 UR34, UR10, 0x1c0, URZ ;  /* 0x000001c00a227890 */ /* 0x000fe2000fffe03f */
[----:B------:R-:W-:Y:S01]  /*8070*/  VIADD R6, R140, 0x9 ;  /* 0x000000098c067836 */ /* 0x000fe20000000000 */
[----:B------:R-:W-:Y:S01]  /*8080*/  UMOV UR33, 0xc0000010 ;  /* 0xc000001000217882 */ /* 0x000fe20000000000 */
[----:B------:R-:W-:Y:S01]  /*8090*/  UMOV UR35, 0x80000020 ;  /* 0x8000002000237882 */ /* 0x000fe20000000000 */
[----:B------:R-:W-:Y:S01]  /*80a0*/  MUFU.EX2 R125, R125 ;  /* 0x0000007d007d7308 */ /* 0x000fe20000000800 */
[----:B------:R-:W-:Y:S01]  /*80b0*/  @!P1 VIADD R13, R13, 0x31c40 ;  /* 0x00031c400d0d9836 */ /* 0x000fe20000000000 */
[----:B------:R-:W-:Y:S01]  /*80c0*/  SEL R6, R6, 0x9, !P2 ;  /* 0x0000000906067807 */ /* 0x000fe20005000000 */
[-CC-:B---3--:R-:W-:Y:S01]  /*80d0*/  FFMA.FTZ R138, R14, R74.reuse, -R137.reuse ;  /* 0x0000004a0e8a7223 */ /* 0x188fe20000010889 */
[-CC-:B------:R-:W-:Y:S01]  /*80e0*/  FFMA.FTZ R14, R114, R74.reuse, -R137.reuse ;  /* 0x0000004a720e7223 */ /* 0x180fe20000010889 */
[-C--:B------:R-:W-:Y:S01]  /*80f0*/  FFMA.FTZ R114, R115, R74.reuse, -R137 ;  /* 0x0000004a73727223 */ /* 0x080fe20000010889 */
[----:B------:R-:W-:Y:S01]  /*8100*/  @!P1 PRMT R13, RZ, 0x654, R13 ;  /* 0x00000654ff0d9816 */ /* 0x000fe2000000000d */
[-CC-:B------:R-:W-:Y:S01]  /*8110*/  FFMA.FTZ R115, R118, R74.reuse, -R137.reuse ;  /* 0x0000004a76737223 */ /* 0x180fe20000010889 */
[----:B------:R-:W1:Y:S01]  /*8120*/  MUFU.EX2 R5, R5 ;  /* 0x0000000500057308 */ /* 0x000e620000000800 */
[-CC-:B------:R-:W-:Y:S01]  /*8130*/  FFMA.FTZ R10, R21, R74.reuse, -R137.reuse ;  /* 0x0000004a150a7223 */ /* 0x180fe20000010889 */
[-CC-:B------:R-:W-:Y:S01]  /*8140*/  FFMA.FTZ R118, R119, R74.reuse, -R137.reuse ;  /* 0x0000004a77767223 */ /* 0x180fe20000010889 */
[----:B--2---:R-:W-:Y:S01]  /*8150*/  FADD.FTZ R119, R135, R4 ;  /* 0x0000000487777221 */ /* 0x004fe20000010000 */
[-CC-:B------:R-:W-:Y:S01]  /*8160*/  FFMA.FTZ R139, R22, R74.reuse, -R137.reuse ;  /* 0x0000004a168b7223 */ /* 0x180fe20000010889 */
[-CC-:B------:R-:W-:Y:S01]  /*8170*/  FFMA.FTZ R22, R129, R74.reuse, -R137.reuse ;  /* 0x0000004a81167223 */ /* 0x180fe20000010889 */
[----:B------:R-:W-:Y:S01]  /*8180*/  F2FP.BF16.F32.PACK_AB R4, R135, R7 ;  /* 0x000000078704723e */ /* 0x000fe200000010ff */
[-CC-:B------:R-:W-:Y:S01]  /*8190*/  FFMA.FTZ R129, R130, R74.reuse, -R137.reuse ;  /* 0x0000004a82817223 */ /* 0x180fe20000010889 */
[----:B------:R-:W2:Y:S01]  /*81a0*/  MUFU.EX2 R9, R9 ;  /* 0x0000000900097308 */ /* 0x000ea20000000800 */
[-CC-:B------:R-:W-:Y:S01]  /*81b0*/  FFMA.FTZ R21, R122, R74.reuse, -R137.reuse ;  /* 0x0000004a7a157223 */ /* 0x180fe20000010889 */
[-CC-:B------:R-:W-:Y:S01]  /*81c0*/  FFMA.FTZ R122, R126, R74.reuse, -R137.reuse ;  /* 0x0000004a7e7a7223 */ /* 0x180fe20000010889 */
[-CC-:B------:R-:W-:Y:S01]  /*81d0*/  FFMA.FTZ R126, R127, R74.reuse, -R137.reuse ;  /* 0x0000004a7f7e7223 */ /* 0x180fe20000010889 */
[-CC-:B------:R-:W-:Y:S01]  /*81e0*/  FFMA.FTZ R127, R103, R74.reuse, -R137.reuse ;  /* 0x0000004a677f7223 */ /* 0x180fe20000010889 */
[-CC-:B------:R-:W-:Y:S01]  /*81f0*/  FFMA.FTZ R103, R90, R74.reuse, -R137.reuse ;  /* 0x0000004a5a677223 */ /* 0x180fe20000010889 */
[-CC-:B------:R-:W-:Y:S01]  /*8200*/  FFMA.FTZ R123, R123, R74.reuse, -R137.reuse ;  /* 0x0000004a7b7b7223 */ /* 0x180fe20000010889 */
[-CC-:B------:R-:W-:Y:S01]  /*8210*/  FFMA.FTZ R86, R86, R74.reuse, -R137.reuse ;  /* 0x0000004a56567223 */ /* 0x180fe20000010889 */
[----:B------:R-:W3:Y:S01]  /*8220*/  MUFU.EX2 R128, R128 ;  /* 0x0000008000807308 */ /* 0x000ee20000000800 */
[-CC-:B------:R-:W-:Y:S01]  /*8230*/  FFMA.FTZ R87, R87, R74.reuse, -R137.reuse ;  /* 0x0000004a57577223 */ /* 0x180fe20000010889 */
[-CC-:B------:R-:W-:Y:S01]  /*8240*/  FFMA.FTZ R131, R131, R74.reuse, -R137.reuse ;  /* 0x0000004a83837223 */ /* 0x180fe20000010889 */
[-CC-:B------:R-:W-:Y:S01]  /*8250*/  FFMA.FTZ R132, R132, R74.reuse, -R137.reuse ;  /* 0x0000004a84847223 */ /* 0x180fe20000010889 */
[-CC-:B------:R-:W-:Y:S01]  /*8260*/  FFMA.FTZ R79, R79, R74.reuse, -R137.reuse ;  /* 0x0000004a4f4f7223 */ /* 0x180fe20000010889 */
[----:B------:R-:W-:Y:S01]  /*8270*/  FFMA.FTZ R78, R78, R74, -R137 ;  /* 0x0000004a4e4e7223 */ /* 0x000fe20000010889 */
[C---:B------:R-:W-:Y:S01]  /*8280*/  ISETP.GT.AND P2, PT, R0.reuse, RZ, PT ;  /* 0x000000ff0000720c */ /* 0x040fe20003f44270 */
[----:B------:R-:W-:Y:S01]  /*8290*/  VIADD R0, R0, 0xffffffff ;  /* 0xffffffff00007836 */ /* 0x000fe20000000000 */
[----:B------:R-:W-:Y:S08]  /*82a0*/  MUFU.EX2 R138, R138 ;  /* 0x0000008a008a7308 */ /* 0x000ff00000000800 */
[----:B------:R-:W-:Y:S08]  /*82b0*/  MUFU.EX2 R10, R10 ;  /* 0x0000000a000a7308 */ /* 0x000ff00000000800 */
[----:B------:R-:W4:Y:S08]  /*82c0*/  MUFU.EX2 R11, R11 ;  /* 0x0000000b000b7308 */ /* 0x000f300000000800 */
[----:B------:R-:W5:Y:S08]  /*82d0*/  MUFU.EX2 R139, R139 ;  /* 0x0000008b008b7308 */ /* 0x000f700000000800 */
[----:B------:R-:W5:Y:S08]  /*82e0*/  MUFU.EX2 R12, R12 ;  /* 0x0000000c000c7308 */ /* 0x000f700000000800 */
[----:B------:R-:W5:Y:S08]  /*82f0*/  MUFU.EX2 R22, R22 ;  /* 0x0000001600167308 */ /* 0x000f700000000800 */
[----:B------:R-:W5:Y:S08]  /*8300*/  MUFU.EX2 R15, R15 ;  /* 0x0000000f000f7308 */ /* 0x000f700000000800 */
[----:B------:R-:W5:Y:S01]  /*8310*/  MUFU.EX2 R129, R129 ;  /* 0x0000008100817308 */ /* 0x000f620000000800 */
[----:B------:R-:W-:-:S02]  /*8320*/  WARPGROUP.DEPBAR.LE gsb0, 0x0 ;  /* 0x00008000000079c5 */ /* 0x000fc40000010000 */
[----:B------:R-:W-:-:S05]  /*8330*/  WARPGROUP.ARRIVE ;  /* 0x00000000000079c5 */ /* 0x000fca0000000000 */
[----:B------:R-:W-:Y:S01]  /*8340*/  MUFU.EX2 R21, R21 ;  /* 0x0000001500157308 */ /* 0x000fe20000000800 */
[----:B------:R-:W-:Y:S01]  /*8350*/  HGMMA.64x96x16.F32.BF16 R24, gdesc[UR32].tnspB, R24, gsb0 ;  /* 0x41600000201879f0 */ /* 0x000fe20008001818 */
[----:B------:R-:W-:Y:S02]  /*8360*/  UIADD3 UR32, UR4, 0xc00, URZ ;  /* 0x00000c0004207890 */ /* 0x000fe4000fffe03f */
[----:B------:R-:W-:-:S04]  /*8370*/  UIADD3 UR34, UR10, 0x200, URZ ;  /* 0x000002000a227890 */ /* 0x000fc8000fffe03f */
[----:B------:R-:W5:Y:S01]  /*8380*/  MUFU.EX2 R23, R23 ;  /* 0x0000001700177308 */ /* 0x000f620000000800 */
[----:B------:R-:W-:Y:S01]  /*8390*/  UMOV UR33, 0xc0000010 ;  /* 0xc000001000217882 */ /* 0x000fe20000000000 */
[----:B------:R-:W-:-:S06]  /*83a0*/  UMOV UR35, 0x80000020 ;  /* 0x8000002000237882 */ /* 0x000fcc0000000000 */
[----:B------:R-:W5:Y:S08]  /*83b0*/  MUFU.EX2 R123, R123 ;  /* 0x0000007b007b7308 */ /* 0x000f700000000800 */
[----:B------:R-:W5:Y:S08]  /*83c0*/  MUFU.EX2 R122, R122 ;  /* 0x0000007a007a7308 */ /* 0x000f700000000800 */
[----:B------:R-:W5:Y:S08]  /*83d0*/  MUFU.EX2 R126, R126 ;  /* 0x0000007e007e7308 */ /* 0x000f700000000800 */
[----:B------:R-:W5:Y:S08]  /*83e0*/  MUFU.EX2 R112, R112 ;  /* 0x0000007000707308 */ /* 0x000f700000000800 */
[----:B------:R-:W5:Y:S08]  /*83f0*/  MUFU.EX2 R14, R14 ;  /* 0x0000000e000e7308 */ /* 0x000f700000000800 */
[----:B------:R-:W5:Y:S08]  /*8400*/  MUFU.EX2 R113, R113 ;  /* 0x0000007100717308 */ /* 0x000f700000000800 */
[----:B------:R-:W5:Y:S08]  /*8410*/  MUFU.EX2 R114, R114 ;  /* 0x0000007200727308 */ /* 0x000f700000000800 */
[----:B------:R-:W-:Y:S08]  /*8420*/  MUFU.EX2 R116, R116 ;  /* 0x0000007400747308 */ /* 0x000ff00000000800 */
[----:B------:R-:W-:Y:S08]  /*8430*/  MUFU.EX2 R115, R115 ;  /* 0x0000007300737308 */ /* 0x000ff00000000800 */
[----:B------:R-:W5:Y:S08]  /*8440*/  MUFU.EX2 R117, R117 ;  /* 0x0000007500757308 */ /* 0x000f700000000800 */
[----:B------:R-:W5:Y:S08]  /*8450*/  MUFU.EX2 R118, R118 ;  /* 0x0000007600767308 */ /* 0x000f700000000800 */
[----:B------:R-:W5:Y:S01]  /*8460*/  MUFU.EX2 R104, R104 ;  /* 0x0000006800687308 */ /* 0x000f620000000800 */
[----:B------:R-:W-:-:S02]  /*8470*/  WARPGROUP.DEPBAR.LE gsb0, 0x0 ;  /* 0x00008000000079c5 */ /* 0x000fc40000010000 */
[----:B------:R-:W-:-:S05]  /*8480*/  WARPGROUP.ARRIVE ;  /* 0x00000000000079c5 */ /* 0x000fca0000000000 */
[----:B------:R-:W-:Y:S01]  /*8490*/  MUFU.EX2 R105, R105 ;  /* 0x0000006900697308 */ /* 0x000fe20000000800 */
[----:B------:R-:W-:Y:S07]  /*84a0*/  HGMMA.64x96x16.F32.BF16 R24, gdesc[UR32].tnspB, R24, gsb0 ;  /* 0x41600000201879f0 */ /* 0x000fee0008001818 */
[----:B------:R-:W-:Y:S08]  /*84b0*/  MUFU.EX2 R108, R108 ;  /* 0x0000006c006c7308 */ /* 0x000ff00000000800 */
        /* <DEDUP_REMOVED lines=10> */
[----:B------:R-:W-:Y:S01]  /*8560*/  MUFU.EX2 R81, R81 ;  /* 0x0000005100517308 */ /* 0x000fe20000000800 */
[----:B------:R-:W-:-:S02]  /*8570*/  WARPGROUP.DEPBAR.LE gsb0, 0x0 ;  /* 0x00008000000079c5 */ /* 0x000fc40000010000 */
[----:B------:R0:W-:Y:S06]  /*8580*/  BAR.ARV R6, 0x100 ;  /* 0x000400060000751d */ /* 0x0001ec0000002000 */
[----:B------:R1:W-:Y:S01]  /*8590*/  @!P1 SYNCS.ARRIVE.TRANS64.RED.A1T0 RZ, [R13+URZ], RZ ;  /* 0x000000ff0dff99a7 */ /* 0x0003e2000810043f */
[----:B------:R-:W-:Y:S01]  /*85a0*/  MUFU.EX2 R84, R84 ;  /* 0x0000005400547308 */ /* 0x000fe20000000800 */
[----:B0-----:R-:W-:Y:S01]  /*85b0*/  IMAD.U32 R6, RZ, RZ, UR6 ;  /* 0x00000006ff067e24 */ /* 0x001fe2000f8e00ff */
[----:B------:R-:W-:Y:S01]  /*85c0*/  UMOV UR6, UR36 ;  /* 0x0000002400067c82 */ /* 0x000fe20008000000 */
[-C--:B------:R-:W-:Y:S01]  /*85d0*/  FMUL.FTZ R24, R24, R133.reuse ;  /* 0x0000008518187220 */ /* 0x080fe20000410000 */
[-C--:B------:R-:W-:Y:S01]  /*85e0*/  FMUL.FTZ R25, R25, R133.reuse ;  /* 0x0000008519197220 */ /* 0x080fe20000410000 */
[----:B------:R-:W-:Y:S01]  /*85f0*/  FMUL.FTZ R28, R28, R133 ;  /* 0x000000851c1c7220 */ /* 0x000fe20000410000 */
[----:B------:R-:W-:Y:S01]  /*8600*/  @!P1 LEA R6, R6, UR37, 0x3 ;  /* 0x0000002506069c11 */ /* 0x000fe2000f8e18ff */
[-CC-:B-1----:R-:W-:Y:S01]  /*8610*/  FFMA.FTZ R13, R106, R74.reuse, -R137.reuse ;  /* 0x0000004a6a0d7223 */ /* 0x182fe20000010889 */
[-CC-:B------:R-:W-:Y:S01]  /*8620*/  FFMA.FTZ R106, R107, R74.reuse, -R137.reuse ;  /* 0x0000004a6b6a7223 */ /* 0x180fe20000010889 */
[-CC-:B------:R-:W-:Y:S01]  /*8630*/  FFMA.FTZ R107, R110, R74.reuse, -R137.reuse ;  /* 0x0000004a6e6b7223 */ /* 0x180fe20000010889 */
[-C--:B------:R-:W-:Y:S01]  /*8640*/  FFMA.FTZ R110, R111, R74.reuse, -R137 ;  /* 0x0000004a6f6e7223 */ /* 0x080fe20000010889 */
[----:B------:R-:W-:Y:S01]  /*8650*/  FADD.FTZ R111, R134, R119 ;  /* 0x00000077866f7221 */ /* 0x000fe20000010000 */
[-C--:B------:R-:W-:Y:S01]  /*8660*/  FFMA.FTZ R119, R98, R74.reuse, -R137 ;  /* 0x0000004a62777223 */ /* 0x080fe20000010889 */
[----:B------:R-:W-:Y:S01]  /*8670*/  FFMA.FTZ R98, R125, R3, R5 ;  /* 0x000000037d627223 */ /* 0x000fe20000010005 */
[C---:B--2---:R-:W-:Y:S01]  /*8680*/  F2FP.BF16.F32.PACK_AB R5, R9.reuse, R5 ;  /* 0x000000050905723e */ /* 0x044fe200000010ff */
[----:B------:R-:W-:Y:S01]  /*8690*/  FADD.FTZ R111, R136, R111 ;  /* 0x0000006f886f7221 */ /* 0x000fe20000010000 */
[----:B------:R5:W-:Y:S01]  /*86a0*/  MUFU.EX2 R3, R119 ;  /* 0x0000007700037308 */ /* 0x000be20000000800 */
[----:B------:R-:W-:Y:S01]  /*86b0*/  FADD.FTZ R7, R9, R98 ;  /* 0x0000006209077221 */ /* 0x000fe20000010000 */
[-C--:B------:R-:W-:Y:S01]  /*86c0*/  FFMA.FTZ R98, R99, R74.reuse, -R137 ;  /* 0x0000004a63627223 */ /* 0x080fe20000010889 */
[----:B------:R-:W-:Y:S01]  /*86d0*/  FADD.FTZ R90, R8, R111 ;  /* 0x0000006f085a7221 */ /* 0x000fe20000010000 */
[-C--:B------:R-:W-:Y:S01]  /*86e0*/  FFMA.FTZ R99, R102, R74.reuse, -R137 ;  /* 0x0000004a66637223 */ /* 0x080fe20000010889 */
[----:B---3--:R-:W-:Y:S01]  /*86f0*/  FADD.FTZ R7, R128, R7 ;  /* 0x0000000780077221 */ /* 0x008fe20000010000 */
[-CC-:B------:R-:W-:Y:S01]  /*8700*/  FFMA.FTZ R9, R91, R74.reuse, -R137.reuse ;  /* 0x0000004a5b097223 */ /* 0x180fe20000010889 */
[----:B----4-:R-:W-:Y:S01]  /*8710*/  FADD.FTZ R111, R11, R90 ;  /* 0x0000005a0b6f7221 */ /* 0x010fe20000010000 */
[----:B------:R-:W-:Y:S01]  /*8720*/  FFMA.FTZ R102, R95, R74, -R137 ;  /* 0x0000004a5f667223 */ /* 0x000fe20000010889 */
[C---:B------:R-:W-:Y:S01]  /*8730*/  FADD.FTZ R135, R138.reuse, R7 ;  /* 0x000000078a877221 */ /* 0x040fe20000010000 */
[----:B------:R-:W-:Y:S01]  /*8740*/  F2FP.BF16.F32.PACK_AB R7, R138, R128 ;  /* 0x000000808a07723e */ /* 0x000fe200000010ff */
[-CC-:B------:R-:W-:Y:S01]  /*8750*/  FFMA.FTZ R91, R94, R74.reuse, -R137.reuse ;  /* 0x0000004a5e5b7223 */ /* 0x180fe20000010889 */
[-C--:B------:R-:W-:Y:S01]  /*8760*/  FFMA.FTZ R95, R82, R74.reuse, -R137 ;  /* 0x0000004a525f7223 */ /* 0x080fe20000010889 */
[----:B------:R-:W-:Y:S01]  /*8770*/  FADD.FTZ R128, R10, R135 ;  /* 0x000000870a807221 */ /* 0x000fe20000010000 */
[----:B------:R-:W-:Y:S01]  /*8780*/  FFMA.FTZ R94, R83, R74, -R137 ;  /* 0x0000004a535e7223 */ /* 0x000fe20000010889 */
[----:B------:R-:W-:Y:S01]  /*8790*/  @!P1 VIADD R6, R6, 0x31c60 ;  /* 0x00031c6006069836 */ /* 0x000fe20000000000 */
[----:B------:R-:W0:Y:S01]  /*87a0*/  MUFU.EX2 R13, R13 ;  /* 0x0000000d000d7308 */ /* 0x000e220000000800 */
[----:B-----5:R-:W-:Y:S01]  /*87b0*/  FADD.FTZ R119, R139, R128 ;  /* 0x000000808b777221 */ /* 0x020fe20000010000 */
[----:B------:R-:W-:Y:S01]  /*87c0*/  FADD.FTZ R128, R12, R111 ;  /* 0x0000006f0c807221 */ /* 0x000fe20000010000 */
[----:B------:R-:W-:Y:S01]  /*87d0*/  F2FP.BF16.F32.PACK_AB R8, R11, R8 ;  /* 0x000000080b08723e */ /* 0x000fe200000010ff */
[----:B------:R-:W-:Y:S01]  /*87e0*/  FMUL.FTZ R29, R29, R133 ;  /* 0x000000851d1d7220 */ /* 0x000fe20000410000 */
[----:B------:R-:W-:Y:S01]  /*87f0*/  FADD.FTZ R82, R22, R119 ;  /* 0x0000007716527221 */ /* 0x000fe20000010000 */
[----:B------:R-:W-:Y:S01]  /*8800*/  FADD.FTZ R83, R15, R128 ;  /* 0x000000800f537221 */ /* 0x000fe20000010000 */
[----:B------:R-:W-:Y:S01]  /*8810*/  @!P1 PRMT R6, RZ, 0x654, R6 ;  /* 0x00000654ff069816 */ /* 0x000fe20000000006 */
[----:B------:R-:W1:Y:S01]  /*8820*/  MUFU.EX2 R106, R106 ;  /* 0x0000006a006a7308 */ /* 0x000e620000000800 */
[----:B------:R-:W-:Y:S01]  /*8830*/  FADD.FTZ R128, R129, R82 ;  /* 0x0000005281807221 */ /* 0x000fe20000010000 */
[----:B------:R-:W-:Y:S01]  /*8840*/  FADD.FTZ R130, R20, R83 ;  /* 0x0000005314827221 */ /* 0x000fe20000010000 */
[----:B------:R2:W-:Y:S01]  /*8850*/  @!P1 SYNCS.ARRIVE.TRANS64.RED.A1T0 RZ, [R6+URZ], RZ ;  /* 0x000000ff06ff99a7 */ /* 0x0005e2000810043f */
[----:B------:R-:W-:Y:S01]  /*8860*/  F2FP.BF16.F32.PACK_AB R20, R23, R20 ;  /* 0x000000141714723e */ /* 0x000fe200000010ff */
[----:B------:R-:W-:Y:S01]  /*8870*/  FADD.FTZ R128, R21, R128 ;  /* 0x0000008015807221 */ /* 0x000fe20000010000 */
[----:B------:R-:W-:Y:S01]  /*8880*/  FADD.FTZ R111, R23, R130 ;  /* 0x00000082176f7221 */ /* 0x000fe20000010000 */
[C---:B------:R-:W-:Y:S01]  /*8890*/  F2FP.BF16.F32.PACK_AB R21, R123.reuse, R21 ;  /* 0x000000157b15723e */ /* 0x040fe200000010ff */
[----:B------:R3:W-:Y:S01]  /*88a0*/  MUFU.EX2 R82, R103 ;  /* 0x0000006700527308 */ /* 0x0007e20000000800 */
[----:B------:R-:W-:Y:S01]  /*88b0*/  FADD.FTZ R119, R123, R128 ;  /* 0x000000807b777221 */ /* 0x000fe20000010000 */
[----:B------:R-:W-:Y:S01]  /*88c0*/  FADD.FTZ R128, R120, R111 ;  /* 0x0000006f78807221 */ /* 0x000fe20000010000 */
[----:B--2---:R-:W-:Y:S01]  /*88d0*/  F2FP.BF16.F32.PACK_AB R6, R136, R134 ;  /* 0x000000868806723e */ /* 0x004fe200000010ff */
[-C--:B------:R-:W-:Y:S01]  /*88e0*/  FMUL.FTZ R32, R32, R133.reuse ;  /* 0x0000008520207220 */ /* 0x080fe20000410000 */
[----:B------:R-:W-:Y:S01]  /*88f0*/  FADD.FTZ R119, R122, R119 ;  /* 0x000000777a777221 */ /* 0x000fe20000010000 */
[C---:B------:R-:W-:Y:S01]  /*8900*/  F2FP.BF16.F32.PACK_AB R23, R126.reuse, R122 ;  /* 0x0000007a7e17723e */ /* 0x040fe200000010ff */
[-C--:B------:R-:W-:Y:S01]  /*8910*/  FMUL.FTZ R33, R33, R133.reuse ;  /* 0x0000008521217220 */ /* 0x080fe20000410000 */
[----:B------:R2:W-:Y:S01]  /*8920*/  MUFU.EX2 R83, R9 ;  /* 0x0000000900537308 */ /* 0x0005e20000000800 */
[----:B---3--:R-:W-:Y:S01]  /*8930*/  FADD.FTZ R103, R121, R128 ;  /* 0x0000008079677221 */ /* 0x008fe20000010000 */
[----:B------:R-:W-:Y:S01]  /*8940*/  FADD.FTZ R119, R126, R119 ;  /* 0x000000777e777221 */ /* 0x000fe20000010000 */
[----:B------:R3:W-:Y:S01]  /*8950*/  STSM.16.M88.4 [R2+0x24300], R4 ;  /* 0x0243000402007844 */ /* 0x0007e20000000200 */
[-C--:B------:R-:W-:Y:S01]  /*8960*/  FMUL.FTZ R36, R36, R133.reuse ;  /* 0x0000008524247220 */ /* 0x080fe20000410000 */
[----:B------:R-:W-:Y:S01]  /*8970*/  FADD.FTZ R128, R112, R103 ;  /* 0x0000006770807221 */ /* 0x000fe20000010000 */
[----:B------:R-:W-:Y:S01]  /*8980*/  FADD.FTZ R119, R14, R119 ;  /* 0x000000770e777221 */ /* 0x000fe20000010000 */
[C---:B------:R-:W-:Y:S01]  /*8990*/  F2FP.BF16.F32.PACK_AB R112, R113.reuse, R112 ;  /* 0x000000707170723e */ /* 0x040fe200000010ff */
[----:B------:R-:W4:Y:S01]  /*89a0*/  MUFU.EX2 R107, R107 ;  /* 0x0000006b006b7308 */ /* 0x000f220000000800 */
[----:B------:R-:W-:Y:S01]  /*89b0*/  FADD.FTZ R11, R113, R128 ;  /* 0x00000080710b7221 */ /* 0x000fe20000010000 */
[----:B--2---:R-:W-:Y:S01]  /*89c0*/  F2FP.BF16.F32.PACK_AB R9, R139, R10 ;  /* 0x0000000a8b09723e */ /* 0x004fe200000010ff */
[-C--:B------:R-:W-:Y:S01]  /*89d0*/  FMUL.FTZ R37, R37, R133.reuse ;  /* 0x0000008525257220 */ /* 0x080fe20000410000 */
[----:B------:R-:W-:Y:S01]  /*89e0*/  F2FP.BF16.F32.PACK_AB R10, R15, R12 ;  /* 0x0000000c0f0a723e */ /* 0x000fe200000010ff */
[C---:B------:R-:W-:Y:S01]  /*89f0*/  FADD.FTZ R12, R114.reuse, R119 ;  /* 0x00000077720c7221 */ /* 0x040fe20000010000 */
[----:B------:R-:W-:Y:S01]  /*8a00*/  F2FP.BF16.F32.PACK_AB R113, R114, R14 ;  /* 0x0000000e7271723e */ /* 0x000fe200000010ff */
[-C--:B------:R-:W-:Y:S01]  /*8a10*/  FMUL.FTZ R40, R40, R133.reuse ;  /* 0x0000008528287220 */ /* 0x080fe20000410000 */
[----:B------:R-:W2:Y:S01]  /*8a20*/  MUFU.EX2 R110, R110 ;  /* 0x0000006e006e7308 */ /* 0x000ea20000000800 */
[----:B------:R-:W-:Y:S01]  /*8a30*/  F2FP.BF16.F32.PACK_AB R114, R117, R116 ;  /* 0x000000747572723e */ /* 0x000fe200000010ff */
[-C--:B------:R-:W-:Y:S01]  /*8a40*/  FMUL.FTZ R41, R41, R133.reuse ;  /* 0x0000008529297220 */ /* 0x080fe20000410000 */
[----:B---3--:R-:W-:Y:S01]  /*8a50*/  FADD.FTZ R6, R116, R11 ;  /* 0x0000000b74067221 */ /* 0x008fe20000010000 */
[----:B------:R-:W-:Y:S01]  /*8a60*/  FADD.FTZ R5, R115, R12 ;  /* 0x0000000c73057221 */ /* 0x000fe20000010000 */
[----:B------:R-:W-:Y:S01]  /*8a70*/  F2FP.BF16.F32.PACK_AB R11, R129, R22 ;  /* 0x00000016810b723e */ /* 0x000fe200000010ff */
[-C--:B------:R-:W-:Y:S01]  /*8a80*/  FMUL.FTZ R44, R44, R133.reuse ;  /* 0x000000852c2c7220 */ /* 0x080fe20000410000 */
[----:B------:R-:W-:Y:S01]  /*8a90*/  FADD.FTZ R7, R117, R6 ;  /* 0x0000000675077221 */ /* 0x000fe20000010000 */
[----:B------:R-:W-:Y:S01]  /*8aa0*/  FADD.FTZ R6, R118, R5 ;  /* 0x0000000576067221 */ /* 0x000fe20000010000 */
[----:B------:R-:W3:Y:S01]  /*8ab0*/  MUFU.EX2 R98, R98 ;  /* 0x0000006200627308 */ /* 0x000ee20000000800 */
[----:B------:R5:W-:Y:S01]  /*8ac0*/  STSM.16.M88.4 [R2+0x25b00], R8 ;  /* 0x025b000802007844 */ /* 0x000be20000000200 */
[----:B------:R-:W-:Y:S01]  /*8ad0*/  FADD.FTZ R12, R104, R7 ;  /* 0x00000007680c7221 */ /* 0x000fe20000010000 */
[----:B0-----:R-:W-:Y:S01]  /*8ae0*/  FADD.FTZ R5, R13, R6 ;  /* 0x000000060d057221 */ /* 0x001fe20000010000 */
[----:B------:R-:W-:Y:S01]  /*8af0*/  F2FP.BF16.F32.PACK_AB R22, R121, R120 ;  /* 0x000000787916723e */ /* 0x000fe200000010ff */
[----:B------:R-:W-:Y:S01]  /*8b00*/  FMUL.FTZ R45, R45, R133 ;  /* 0x000000852d2d7220 */ /* 0x000fe20000410000 */
[C---:B------:R-:W-:Y:S01]  /*8b10*/  FADD.FTZ R7, R105.reuse, R12 ;  /* 0x0000000c69077221 */ /* 0x040fe20000010000 */
[----:B-1----:R-:W-:Y:S01]  /*8b20*/  FADD.FTZ R6, R106, R5 ;  /* 0x000000056a067221 */ /* 0x002fe20000010000 */
[----:B------:R-:W0:Y:S01]  /*8b30*/  MUFU.EX2 R99, R99 ;  /* 0x0000006300637308 */ /* 0x000e220000000800 */
[----:B------:R-:W-:Y:S01]  /*8b40*/  F2FP.BF16.F32.PACK_AB R104, R105, R104 ;  /* 0x000000686968723e */ /* 0x000fe200000010ff */
[----:B------:R-:W-:Y:S01]  /*8b50*/  FADD.FTZ R12, R108, R7 ;  /* 0x000000076c0c7221 */ /* 0x000fe20000010000 */
[----:B----4-:R-:W-:Y:S01]  /*8b60*/  FADD.FTZ R5, R107, R6 ;  /* 0x000000066b057221 */ /* 0x010fe20000010000 */
[----:B------:R-:W-:Y:S01]  /*8b70*/  F2FP.BF16.F32.PACK_AB R115, R118, R115 ;  /* 0x000000737673723e */ /* 0x000fe200000010ff */
[----:B------:R-:W-:Y:S01]  /*8b80*/  STSM.16.M88.4 [R2+0x27300], R20 ;  /* 0x0273001402007844 */ /* 0x000fe20000000200 */
[----:B------:R-:W-:Y:S01]  /*8b90*/  FADD.FTZ R7, R109, R12 ;  /* 0x0000000c6d077221 */ /* 0x000fe20000010000 */
[----:B--2---:R-:W-:Y:S01]  /*8ba0*/  FADD.FTZ R6, R110, R5 ;  /* 0x000000056e067221 */ /* 0x004fe20000010000 */
[----:B------:R-:W1:Y:S01]  /*8bb0*/  MUFU.EX2 R90, R127 ;  /* 0x0000007f005a7308 */ /* 0x000e620000000800 */
[----:B------:R-:W-:Y:S01]  /*8bc0*/  F2FP.BF16.F32.PACK_AB R105, R106, R13 ;  /* 0x0000000d6a69723e */ /* 0x000fe200000010ff */
[----:B------:R-:W-:Y:S01]  /*8bd0*/  FADD.FTZ R12, R96, R7 ;  /* 0x00000007600c7221 */ /* 0x000fe20000010000 */
[----:B------:R-:W-:Y:S01]  /*8be0*/  FADD.FTZ R5, R3, R6 ;  /* 0x0000000603057221 */ /* 0x000fe20000010000 */
[C---:B------:R-:W-:Y:S01]  /*8bf0*/  F2FP.BF16.F32.PACK_AB R96, R97.reuse, R96 ;  /* 0x000000606160723e */ /* 0x040fe200000010ff */
[----:B------:R-:W-:Y:S01]  /*8c00*/  STSM.16.M88.4 [R2+0x28b00], R112 ;  /* 0x028b007002007844 */ /* 0x000fe20000000200 */
[----:B------:R-:W-:Y:S01]  /*8c10*/  FADD.FTZ R7, R97, R12 ;  /* 0x0000000c61077221 */ /* 0x000fe20000010000 */
[C---:B---3--:R-:W-:Y:S01]  /*8c20*/  FADD.FTZ R6, R98.reuse, R5 ;  /* 0x0000000562067221 */ /* 0x048fe20000010000 */
[----:B------:R-:W2:Y:S01]  /*8c30*/  MUFU.EX2 R91, R91 ;  /* 0x0000005b005b7308 */ /* 0x000ea20000000800 */
[----:B------:R-:W-:Y:S01]  /*8c40*/  F2FP.BF16.F32.PACK_AB R97, R98, R3 ;  /* 0x000000036261723e */ /* 0x000fe200000010ff */
[----:B------:R-:W-:Y:S01]  /*8c50*/  FADD.FTZ R12, R100, R7 ;  /* 0x00000007640c7221 */ /* 0x000fe20000010000 */
[----:B0-----:R-:W-:Y:S01]  /*8c60*/  FADD.FTZ R5, R99, R6 ;  /* 0x0000000663057221 */ /* 0x001fe20000010000 */
[----:B------:R-:W-:Y:S01]  /*8c70*/  F2FP.BF16.F32.PACK_AB R106, R109, R108 ;  /* 0x0000006c6d6a723e */ /* 0x000fe200000010ff */
[----:B------:R-:W-:Y:S01]  /*8c80*/  FMUL.FTZ R48, R48, R133 ;  /* 0x0000008530307220 */ /* 0x000fe20000410000 */
[C---:B------:R-:W-:Y:S01]  /*8c90*/  FADD.FTZ R7, R101.reuse, R12 ;  /* 0x0000000c65077221 */ /* 0x040fe20000010000 */
[----:B------:R-:W-:Y:S01]  /*8ca0*/  F2FP.BF16.F32.PACK_AB R107, R110, R107 ;  /* 0x0000006b6e6b723e */ /* 0x000fe200000010ff */
[----:B------:R-:W0:Y:S01]  /*8cb0*/  MUFU.EX2 R4, R102 ;  /* 0x0000006600047308 */ /* 0x000e220000000800 */
[----:B-1----:R-:W-:Y:S01]  /*8cc0*/  FADD.FTZ R5, R90, R5 ;  /* 0x000000055a057221 */ /* 0x002fe20000010000 */
[----:B------:R-:W-:Y:S01]  /*8cd0*/  FADD.FTZ R6, R88, R7 ;  /* 0x0000000758067221 */ /* 0x000fe20000010000 */
[----:B------:R-:W-:Y:S01]  /*8ce0*/  F2FP.BF16.F32.PACK_AB R98, R101, R100 ;  /* 0x000000646562723e */ /* 0x000fe200000010ff */
[----:B------:R-:W-:Y:S01]  /*8cf0*/  STSM.16.M88.4 [R2+0x2a300], R104 ;  /* 0x02a3006802007844 */ /* 0x000fe20000000200 */
[----:B-----5:R-:W-:Y:S01]  /*8d00*/  FADD.FTZ R8, R82, R5 ;  /* 0x0000000552087221 */ /* 0x020fe20000010000 */
[----:B------:R-:W-:Y:S01]  /*8d10*/  FADD.FTZ R5, R89, R6 ;  /* 0x0000000659057221 */ /* 0x000fe20000010000 */
[----:B------:R-:W-:Y:S01]  /*8d20*/  F2FP.BF16.F32.PACK_AB R99, R90, R99 ;  /* 0x000000635a63723e */ /* 0x000fe200000010ff */
[----:B------:R-:W1:Y:S01]  /*8d30*/  MUFU.EX2 R95, R95 ;  /* 0x0000005f005f7308 */ /* 0x000e620000000800 */
[----:B------:R-:W-:Y:S01]  /*8d40*/  FADD.FTZ R8, R83, R8 ;  /* 0x0000000853087221 */ /* 0x000fe20000010000 */
[----:B------:R-:W-:Y:S01]  /*8d50*/  FADD.FTZ R6, R92, R5 ;  /* 0x000000055c067221 */ /* 0x000fe20000010000 */
[----:B------:R-:W-:Y:S01]  /*8d60*/  F2FP.BF16.F32.PACK_AB R88, R89, R88 ;  /* 0x000000585958723e */ /* 0x000fe200000010ff */
[----:B------:R-:W-:Y:S01]  /*8d70*/  STSM.16.M88.4 [R2+0x2bb00], R96 ;  /* 0x02bb006002007844 */ /* 0x000fe20000000200 */
[----:B--2---:R-:W-:Y:S01]  /*8d80*/  FADD.FTZ R3, R91, R8 ;  /* 0x000000085b037221 */ /* 0x004fe20000010000 */
[----:B------:R-:W-:Y:S01]  /*8d90*/  FADD.FTZ R5, R93, R6 ;  /* 0x000000065d057221 */ /* 0x000fe20000010000 */
[----:B------:R-:W-:Y:S01]  /*8da0*/  F2FP.BF16.F32.PACK_AB R89, R83, R82 ;  /* 0x000000525359723e */ /* 0x000fe200000010ff */
[----:B------:R-:W2:Y:S01]  /*8db0*/  MUFU.EX2 R94, R94 ;  /* 0x0000005e005e7308 */ /* 0x000ea20000000800 */
[----:B0-----:R-:W-:Y:S01]  /*8dc0*/  FADD.FTZ R6, R4, R3 ;  /* 0x0000000304067221 */ /* 0x001fe20000010000 */
[----:B------:R-:W-:Y:S01]  /*8dd0*/  FADD.FTZ R8, R80, R5 ;  /* 0x0000000550087221 */ /* 0x000fe20000010000 */
[----:B------:R-:W-:Y:S01]  /*8de0*/  F2FP.BF16.F32.PACK_AB R91, R4, R91 ;  /* 0x0000005b045b723e */ /* 0x000fe200000010ff */
[-C--:B------:R-:W-:Y:S01]  /*8df0*/  FMUL.FTZ R49, R49, R133.reuse ;  /* 0x0000008531317220 */ /* 0x080fe20000410000 */
[----:B------:R-:W-:Y:S01]  /*8e00*/  F2FP.BF16.F32.PACK_AB R90, R93, R92 ;  /* 0x0000005c5d5a723e */ /* 0x000fe200000010ff */
[C---:B------:R-:W-:Y:S01]  /*8e10*/  FADD.FTZ R5, R81.reuse, R8 ;  /* 0x0000000851057221 */ /* 0x040fe20000010000 */
[----:B------:R-:W-:Y:S01]  /*8e20*/  F2FP.BF16.F32.PACK_AB R80, R81, R80 ;  /* 0x000000505150723e */ /* 0x000fe200000010ff */
[----:B------:R-:W0:Y:S01]  /*8e30*/  MUFU.EX2 R86, R86 ;  /* 0x0000005600567308 */ /* 0x000e220000000800 */
[----:B-1----:R-:W-:Y:S01]  /*8e40*/  FADD.FTZ R3, R95, R6 ;  /* 0x000000065f037221 */ /* 0x002fe20000010000 */
[----:B------:R-:W-:Y:S01]  /*8e50*/  FADD.FTZ R6, R84, R5 ;  /* 0x0000000554067221 */ /* 0x000fe20000010000 */
[----:B------:R-:W-:Y:S01]  /*8e60*/  STSM.16.M88.4 [R2+0x2d300], R88 ;  /* 0x02d3005802007844 */ /* 0x000fe20000000200 */
[-C--:B------:R-:W-:Y:S01]  /*8e70*/  FMUL.FTZ R52, R52, R133.reuse ;  /* 0x0000008534347220 */ /* 0x080fe20000410000 */
[-C--:B------:R-:W-:Y:S01]  /*8e80*/  FMUL.FTZ R53, R53, R133.reuse ;  /* 0x0000008535357220 */ /* 0x080fe20000410000 */
[-C--:B------:R-:W-:Y:S01]  /*8e90*/  FMUL.FTZ R56, R56, R133.reuse ;  /* 0x0000008538387220 */ /* 0x080fe20000410000 */
[----:B------:R-:W-:Y:S01]  /*8ea0*/  FMUL.FTZ R57, R57, R133 ;  /* 0x0000008539397220 */ /* 0x000fe20000410000 */
[----:B------:R-:W1:Y:S01]  /*8eb0*/  MUFU.EX2 R85, R85 ;  /* 0x0000005500557308 */ /* 0x000e620000000800 */
[C---:B--2---:R-:W-:Y:S01]  /*8ec0*/  FADD.FTZ R3, R94.reuse, R3 ;  /* 0x000000035e037221 */ /* 0x044fe20000010000 */
[----:B------:R-:W-:Y:S01]  /*8ed0*/  F2FP.BF16.F32.PACK_AB R81, R94, R95 ;  /* 0x0000005f5e51723e */ /* 0x000fe200000010ff */
[-C--:B------:R-:W-:Y:S01]  /*8ee0*/  FMUL.FTZ R60, R60, R133.reuse ;  /* 0x000000853c3c7220 */ /* 0x080fe20000410000 */
[-C--:B------:R-:W-:Y:S01]  /*8ef0*/  FMUL.FTZ R61, R61, R133.reuse ;  /* 0x000000853d3d7220 */ /* 0x080fe20000410000 */
[-C--:B------:R-:W-:Y:S01]  /*8f00*/  FMUL.FTZ R64, R64, R133.reuse ;  /* 0x0000008540407220 */ /* 0x080fe20000410000 */
[-C--:B------:R-:W-:Y:S01]  /*8f10*/  FMUL.FTZ R65, R65, R133.reuse ;  /* 0x0000008541417220 */ /* 0x080fe20000410000 */
[-C--:B------:R-:W-:Y:S01]  /*8f20*/  FMUL.FTZ R68, R68, R133.reuse ;  /* 0x0000008544447220 */ /* 0x080fe20000410000 */
[----:B------:R-:W2:Y:S01]  /*8f30*/  MUFU.EX2 R124, R124 ;  /* 0x0000007c007c7308 */ /* 0x000ea20000000800 */
[----:B0-----:R-:W-:Y:S01]  /*8f40*/  FADD.FTZ R8, R86, R3 ;  /* 0x0000000356087221 */ /* 0x001fe20000010000 */
[----:B------:R-:W-:Y:S01]  /*8f50*/  FMUL.FTZ R69, R69, R133 ;  /* 0x0000008545457220 */ /* 0x000fe20000410000 */
[-C--:B------:R-:W-:Y:S01]  /*8f60*/  FMUL.FTZ R26, R26, R125.reuse ;  /* 0x0000007d1a1a7220 */ /* 0x080fe20000410000 */
[-C--:B------:R-:W-:Y:S01]  /*8f70*/  FMUL.FTZ R27, R27, R125.reuse ;  /* 0x0000007d1b1b7220 */ /* 0x080fe20000410000 */
[-C--:B------:R-:W-:Y:S01]  /*8f80*/  FMUL.FTZ R30, R30, R125.reuse ;  /* 0x0000007d1e1e7220 */ /* 0x080fe20000410000 */
[-C--:B------:R-:W-:Y:S01]  /*8f90*/  FMUL.FTZ R31, R31, R125.reuse ;  /* 0x0000007d1f1f7220 */ /* 0x080fe20000410000 */
[-C--:B------:R-:W-:Y:S01]  /*8fa0*/  FMUL.FTZ R34, R34, R125.reuse ;  /* 0x0000007d22227220 */ /* 0x080fe20000410000 */
[----:B------:R-:W0:Y:S01]  /*8fb0*/  MUFU.EX2 R73, R73 ;  /* 0x0000004900497308 */ /* 0x000e220000000800 */
[C---:B-1----:R-:W-:Y:S01]  /*8fc0*/  FADD.FTZ R3, R85.reuse, R6 ;  /* 0x0000000655037221 */ /* 0x042fe20000010000 */
[----:B------:R-:W-:Y:S01]  /*8fd0*/  F2FP.BF16.F32.PACK_AB R82, R85, R84 ;  /* 0x000000545552723e */ /* 0x000fe200000010ff */
[-C--:B------:R-:W-:Y:S01]  /*8fe0*/  FMUL.FTZ R35, R35, R125.reuse ;  /* 0x0000007d23237220 */ /* 0x080fe20000410000 */
[-C--:B------:R-:W-:Y:S01]  /*8ff0*/  FMUL.FTZ R38, R38, R125.reuse ;  /* 0x0000007d26267220 */ /* 0x080fe20000410000 */
[-C--:B------:R-:W-:Y:S01]  /*9000*/  FMUL.FTZ R39, R39, R125.reuse ;  /* 0x0000007d27277220 */ /* 0x080fe20000410000 */
[-C--:B------:R-:W-:Y:S01]  /*9010*/  FMUL.FTZ R42, R42, R125.reuse ;  /* 0x0000007d2a2a7220 */ /* 0x080fe20000410000 */
[-C--:B------:R-:W-:Y:S01]  /*9020*/  FMUL.FTZ R43, R43, R125.reuse ;  /* 0x0000007d2b2b7220 */ /* 0x080fe20000410000 */
[----:B------:R-:W1:Y:S01]  /*9030*/  MUFU.EX2 R87, R87 ;  /* 0x0000005700577308 */ /* 0x000e620000000800 */
[----:B--2---:R-:W-:Y:S01]  /*9040*/  FADD.FTZ R4, R124, R3 ;  /* 0x000000037c047221 */ /* 0x004fe20000010000 */
[-C--:B------:R-:W-:Y:S01]  /*9050*/  FMUL.FTZ R46, R46, R125.reuse ;  /* 0x0000007d2e2e7220 */ /* 0x080fe20000410000 */
[-C--:B------:R-:W-:Y:S01]  /*9060*/  FMUL.FTZ R47, R47, R125.reuse ;  /* 0x0000007d2f2f7220 */ /* 0x080fe20000410000 */
[-C--:B------:R-:W-:Y:S01]  /*9070*/  FMUL.FTZ R50, R50, R125.reuse ;  /* 0x0000007d32327220 */ /* 0x080fe20000410000 */
[-C--:B------:R-:W-:Y:S01]  /*9080*/  FMUL.FTZ R51, R51, R125.reuse ;  /* 0x0000007d33337220 */ /* 0x080fe20000410000 */
[-C--:B------:R-:W-:Y:S01]  /*9090*/  FMUL.FTZ R54, R54, R125.reuse ;  /* 0x0000007d36367220 */ /* 0x080fe20000410000 */
[-C--:B------:R-:W-:Y:S01]  /*90a0*/  FMUL.FTZ R55, R55, R125.reuse ;  /* 0x0000007d37377220 */ /* 0x080fe20000410000 */
[----:B------:R-:W-:Y:S01]  /*90b0*/  MUFU.EX2 R76, R76 ;  /* 0x0000004c004c7308 */ /* 0x000fe20000000800 */
[C---:B0-----:R-:W-:Y:S01]  /*90c0*/  FADD.FTZ R3, R73.reuse, R4 ;  /* 0x0000000449037221 */ /* 0x041fe20000010000 */
[----:B------:R-:W-:Y:S01]  /*90d0*/  F2FP.BF16.F32.PACK_AB R4, R73, R124 ;  /* 0x0000007c4904723e */ /* 0x000fe200000010ff */
[-C--:B------:R-:W-:Y:S01]  /*90e0*/  FMUL.FTZ R58, R58, R125.reuse ;  /* 0x0000007d3a3a7220 */ /* 0x080fe20000410000 */
[-C--:B------:R-:W-:Y:S01]  /*90f0*/  FMUL.FTZ R59, R59, R125.reuse ;  /* 0x0000007d3b3b7220 */ /* 0x080fe20000410000 */
[-C--:B------:R-:W-:Y:S01]  /*9100*/  FMUL.FTZ R62, R62, R125.reuse ;  /* 0x0000007d3e3e7220 */ /* 0x080fe20000410000 */
[-C--:B------:R-:W-:Y:S01]  /*9110*/  FMUL.FTZ R63, R63, R125.reuse ;  /* 0x0000007d3f3f7220 */ /* 0x080fe20000410000 */
[-C--:B------:R-:W-:Y:S01]  /*9120*/  FMUL.FTZ R66, R66, R125.reuse ;  /* 0x0000007d42427220 */ /* 0x080fe20000410000 */
[----:B------:R-:W0:Y:S01]  /*9130*/  MUFU.EX2 R77, R77 ;  /* 0x0000004d004d7308 */ /* 0x000e220000000800 */
[C---:B-1----:R-:W-:Y:S01]  /*9140*/  F2FP.BF16.F32.PACK_AB R83, R87.reuse, R86 ;  /* 0x000000565753723e */ /* 0x042fe200000010ff */
[----:B------:R-:W-:Y:S01]  /*9150*/  FADD.FTZ R8, R87, R8 ;  /* 0x0000000857087221 */ /* 0x000fe20000010000 */
[-C--:B------:R-:W-:Y:S01]  /*9160*/  FMUL.FTZ R67, R67, R125.reuse ;  /* 0x0000007d43437220 */ /* 0x080fe20000410000 */
[-C--:B------:R-:W-:Y:S01]  /*9170*/  FMUL.FTZ R70, R70, R125.reuse ;  /* 0x0000007d46467220 */ /* 0x080fe20000410000 */
[----:B------:R-:W-:Y:S01]  /*9180*/  FMUL.FTZ R71, R71, R125 ;  /* 0x0000007d47477220 */ /* 0x000fe20000410000 */
[----:B------:R-:W-:Y:S02]  /*9190*/  STSM.16.M88.4 [R2+0x2eb00], R80 ;  /* 0x02eb005002007844 */ /* 0x000fe40000000200 */
        /* <DEDUP_REMOVED lines=10> */
[----:B-1----:R-:W-:-:S03]  /*9240*/  F2FP.BF16.F32.PACK_AB R7, R79, R9 ;  /* 0x000000094f07723e */ /* 0x002fc600000010ff */
[----:B------:R-:W-:Y:S02]  /*9250*/  FADD.FTZ R3, R79, R8 ;  /* 0x000000084f037221 */ /* 0x000fe40000010000 */
[----:B------:R0:W-:Y:S01]  /*9260*/  STSM.16.M88.4 [R2+0x30300], R4 ;  /* 0x0303000402007844 */ /* 0x0001e20000000200 */
[----:B------:R-:W-:Y:S01]  /*9270*/  @!PT LDS RZ, [RZ] ;  /* 0x00000000fffff984 */ /* 0x000fe20000000800 */
[----:B------:R-:W-:Y:S01]  /*9280*/  @!PT LDS RZ, [RZ] ;  /* 0x00000000fffff984 */ /* 0x000fe20000000800 */
[----:B------:R-:W-:Y:S01]  /*9290*/  @!PT LDS RZ, [RZ] ;  /* 0x00000000fffff984 */ /* 0x000fe20000000800 */
[----:B------:R-:W-:Y:S01]  /*92a0*/  @!PT LDS RZ, [RZ] ;  /* 0x00000000fffff984 */ /* 0x000fe20000000800 */
[----:B------:R1:W-:Y:S06]  /*92b0*/  MEMBAR.ALL.CTA ;  /* 0x0000000000007992 */ /* 0x0003ec0000008000 */
[----:B-1----:R-:W1:Y:S01]  /*92c0*/  FENCE.VIEW.ASYNC.S ;  /* 0x00000000000073c6 */ /* 0x002e620000000000 */
[----:B0-----:R-:W-:Y:S01]  /*92d0*/  FADD.FTZ R4, R77, R76 ;  /* 0x0000004c4d047221 */ /* 0x001fe20000010000 */
[----:B------:R-:W-:-:S02]  /*92e0*/  IMAD.MOV.U32 R7, RZ, RZ, R16 ;  /* 0x000000ffff077224 */ /* 0x000fc400078e0010 */
[----:B------:R-:W-:Y:S02]  /*92f0*/  IMAD.MOV.U32 R6, RZ, RZ, R72 ;  /* 0x000000ffff067224 */ /* 0x000fe400078e0048 */
[----:B------:R-:W-:Y:S01]  /*9300*/  IMAD.MOV.U32 R5, RZ, RZ, R75 ;  /* 0x000000ffff057224 */ /* 0x000fe200078e004b */
[----:B-1----:R-:W-:Y:S01]  /*9310*/  NOP ;  /* 0x0000000000007918 */ /* 0x002fe20000000000 */
[----:B------:R-:W-:Y:S05]  /*9320*/  @P2 BRA `(.L_x_24) ;  /* 0xffffffc000082947 */ /* 0x000fea000383ffff */
.L_x_15:
[----:B------:R-:W-:Y:S06]  /*9330*/  BAR.ARV 0x8, 0x200 ;  /* 0x0208000000007b1d */ /* 0x000fec0000002000 */
[----:B------:R-:W-:Y:S05]  /*9340*/  @!P0 BRA `(.L_x_25) ;  /* 0x0000000000048947 */ /* 0x000fea0003800000 */
[----:B------:R-:W-:Y:S01]  /*9350*/  BPT.TRAP 0x1 ;  /* 0x000000040000795c */ /* 0x000fe20000300000 */
.L_x_25:
[----:B------:R-:W-:Y:S01]  /*9360*/  ULEA UR12, UR36, UR37, 0x3 ;  /* 0x00000025240c7291 */ /* 0x000fe2000f8e183f */
[----:B------:R-:W-:-:S08]  /*9370*/  SHF.L.U32 R0, R16, 0x1f, RZ ;  /* 0x0000001f10007819 */ /* 0x000fd000000006ff */
[----:B------:R0:W1:Y:S01]  /*9380*/  SYNCS.PHASECHK.TRANS64.TRYWAIT P2, [UR12+0x31c50], R0 ;  /* 0x031c5000ff0075a7 */ /* 0x000062000804014c */
[----:B------:R-:W-:Y:S05]  /*9390*/  @!P0 BRA `(.L_x_26) ;  /* 0x0000000000048947 */ /* 0x000fea0003800000 */
[----:B------:R-:W-:Y:S01]  /*93a0*/  BPT.TRAP 0x1 ;  /* 0x000000040000795c */ /* 0x000fe20000300000 */
.L_x_26:
[----:B-1----:R-:W-:Y:S05]  /*93b0*/  @P2 BRA `(.L_x_27) ;  /* 0x0000000000082947 */ /* 0x002fea0003800000 */
[----:B------:R-:W1:Y:S02]  /*93c0*/  SYNCS.PHASECHK.TRANS64.TRYWAIT P0, [UR12+0x31c50], R0 ;  /* 0x031c5000ff0075a7 */ /* 0x000e64000800014c */
[----:B-1----:R-:W-:Y:S05]  /*93d0*/  @!P0 BRA `(.L_x_28) ;  /* 0x0000005c00d88947 */ /* 0x002fea0003800000 */
.L_x_27:
[----:B------:R-:W-:Y:S01]  /*93e0*/  UIADD3 UR4, UR37, 0x200, URZ ;  /* 0x0000020025047890 */ /* 0x000fe2000fffe03f */
[----:B------:R-:W-:Y:S01]  /*93f0*/  WARPGROUP.ARRIVE ;  /* 0x00000000000079c5 */ /* 0x000fe20000000000 */
[----:B------:R-:W-:Y:S01]  /*9400*/  ULOP3.LUT UR6, UR39, 0x10000, URZ, 0xfc, !UPT ;  /* 0x0001000027067892 */ /* 0x000fe2000f8efc3f */
[----:B-1----:R-:W1:Y:S01]  /*9410*/  SHFL.BFLY PT, R5, R4, 0x2, 0x1f ;  /* 0x0c401f0004057f89 */ /* 0x002e6200000e0000 */
[----:B------:R-:W-:-:S03]  /*9420*/  USHF.R.U32.HI UR4, URZ, 0x4, UR4 ;  /* 0x000000043f047899 */ /* 0x000fc60008011604 */
[----:B------:R-:W2:Y:S01]  /*9430*/  S2UR UR5, SR_SWINHI ;  /* 0x00000000000579c3 */ /* 0x000ea20000002f00 */
[----:B------:R-:W-:Y:S01]  /*9440*/  UMOV UR9, 0xc0000010 ;  /* 0xc000001000097882 */ /* 0x000fe20000000000 */
[----:B------:R-:W-:Y:S01]  /*9450*/  UMOV UR11, 0x80000020 ;  /* 0x80000020000b7882 */ /* 0x000fe20000000000 */
[----:B------:R-:W-:Y:S01]  /*9460*/  ULOP3.LUT UR4, UR4, 0x3fff, URZ, 0xc0, !UPT ;  /* 0x00003fff04047892 */ /* 0x000fe2000f8ec03f */
[----:B------:R-:W3:Y:S01]  /*9470*/  SHFL.BFLY PT, R6, R3, 0x2, 0x1f ;  /* 0x0c401f0003067f89 */ /* 0x000ee200000e0000 */
[----:B------:R-:W-:Y:S01]  /*9480*/  UMOV UR8, UR6 ;  /* 0x0000000600087c82 */ /* 0x000fe20008000000 */
[----:B------:R-:W-:Y:S01]  /*9490*/  R2UR UR15, R151 ;  /* 0x00000000970f72ca */ /* 0x000fe200000e0000 */
[----:B------:R-:W-:Y:S01]  /*94a0*/  ULOP3.LUT UR4, UR4, 0x2400000, URZ, 0xfc, !UPT ;  /* 0x0240000004047892 */ /* 0x000fe2000f8efc3f */
[----:B------:R-:W-:Y:S01]  /*94b0*/  R2UR UR17, R152 ;  /* 0x00000000981172ca */ /* 0x000fe200000e0000 */
[----:B------:R-:W-:Y:S01]  /*94c0*/  UIADD3 UR7, UR6, 0xc00, URZ ;  /* 0x00000c0006077890 */ /* 0x000fe2000fffe03f */
[----:B------:R-:W-:Y:S01]  /*94d0*/  IMAD.MOV.U32 R76, RZ, RZ, -0x800000 ;  /* 0xff800000ff4c7424 */ /* 0x000fe200078e00ff */
[----:B------:R-:W-:Y:S01]  /*94e0*/  UIMAD UR4, UR36, 0x6c0, UR4 ;  /* 0x000006c0240478a4 */ /* 0x000fe2000f8e0204 */
[----:B------:R-:W-:Y:S01]  /*94f0*/  CS2R R14, SRZ ;  /* 0x00000000000e7805 */ /* 0x000fe2000001ff00 */
[----:B------:R-:W-:Y:S01]  /*9500*/  ULDC UR13, c[0x0][0xc44] ;  /* 0x00031100000d7ab9 */ /* 0x000fe20000000800 */
[----:B------:R-:W-:Y:S01]  /*9510*/  IMAD.MOV.U32 R77, RZ, RZ, -0x800000 ;  /* 0xff800000ff4d7424 */ /* 0x000fe200078e00ff */
[----:B------:R-:W4:Y:S01]  /*9520*/  LDC R22, c[0x0][0xc38] ;  /* 0x00030e00ff167b82 */ /* 0x000f220000000800 */
[----:B------:R-:W-:-:S02]  /*9530*/  R2UR UR16, R150 ;  /* 0x00000000961072ca */ /* 0x000fc400000e0000 */
[----:B------:R-:W-:Y:S02]  /*9540*/  UMOV UR10, UR4 ;  /* 0x00000004000a7c82 */ /* 0x000fe40008000000 */
[----:B------:R-:W-:Y:S01]  /*9550*/  HGMMA.64x96x16.F32.BF16 R24, gdesc[UR8].tnspB, R24, gsb0 ;  /* 0x41600000081879f0 */ /* 0x000fe20008001818 */
[----:B------:R-:W-:Y:S01]  /*9560*/  UIADD3 UR8, UR6, 0x180, URZ ;  /* 0x0000018006087890 */ /* 0x000fe2000fffe03f */
[----:B-1----:R-:W-:Y:S01]  /*9570*/  FADD.FTZ R5, R5, R4 ;  /* 0x0000000405057221 */ /* 0x002fe20000010000 */
[----:B------:R-:W-:Y:S01]  /*9580*/  UIADD3 UR10, UR4, 0x40, URZ ;  /* 0x00000040040a7890 */ /* 0x000fe2000fffe03f */
[----:B------:R-:W-:Y:S01]  /*9590*/  UMOV UR9, 0xc0000010 ;  /* 0xc000001000097882 */ /* 0x000fe20000000000 */
[----:B------:R-:W-:Y:S02]  /*95a0*/  UMOV UR11, 0x80000020 ;  /* 0x80000020000b7882 */ /* 0x000fe40000000000 */
[----:B0-----:R-:W0:Y:S01]  /*95b0*/  SHFL.BFLY PT, R0, R5, 0x1, 0x1f ;  /* 0x0c201f0005007f89 */ /* 0x001e2200000e0000 */
[----:B---3--:R-:W-:-:S05]  /*95c0*/  FADD.FTZ R6, R6, R3 ;  /* 0x0000000306067221 */ /* 0x008fca0000010000 */
[----:B------:R-:W1:Y:S01]  /*95d0*/  SHFL.BFLY PT, R7, R6, 0x1, 0x1f ;  /* 0x0c201f0006077f89 */ /* 0x000e6200000e0000 */
[----:B0-----:R-:W-:Y:S01]  /*95e0*/  FADD.FTZ R8, R5, R0 ;  /* 0x0000000005087221 */ /* 0x001fe20000010000 */
[----:B------:R-:W-:-:S04]  /*95f0*/  IMAD R5, R148, 0x20, R18 ;  /* 0x0000002094057824 */ /* 0x000fc800078e0212 */
[----:B------:R-:W-:Y:S01]  /*9600*/  FSETP.NE.FTZ.AND P0, PT, R8, RZ, PT ;  /* 0x000000ff0800720b */ /* 0x000fe20003f15000 */
[----:B-1----:R-:W-:-:S05]  /*9610*/  FADD.FTZ R7, R6, R7 ;  /* 0x0000000706077221 */ /* 0x002fca0000010000 */
[----:B------:R-:W-:-:S07]  /*9620*/  FSETP.NE.FTZ.AND P2, PT, R7, RZ, PT ;  /* 0x000000ff0700720b */ /* 0x000fce0003f55000 */
[----:B------:R-:W0:Y:S01]  /*9630*/  @P0 MUFU.LG2 R3, R8 ;  /* 0x0000000800030308 */ /* 0x000e220000000c00 */
[----:B------:R-:W-:-:S05]  /*9640*/  @P0 FMUL.FTZ R0, R74, 0.69314718246459960938 ;  /* 0x3f3172184a000820 */ /* 0x000fca0000410000 */
[----:B------:R-:W-:Y:S02]  /*9650*/  @P2 FMUL.FTZ R74, R74, 0.69314718246459960938 ;  /* 0x3f3172184a4a2820 */ /* 0x000fe40000410000 */
[----:B------:R-:W1:Y:S08]  /*9660*/  @P2 MUFU.LG2 R4, R7 ;  /* 0x0000000700042308 */ /* 0x000e700000000c00 */
[----:B------:R-:W-:Y:S01]  /*9670*/  @P2 MUFU.RCP R14, R7 ;  /* 0x00000007000e2308 */ /* 0x000fe20000001000 */
[----:B0-----:R-:W-:-:S04]  /*9680*/  @P0 FMUL.FTZ R3, R3, 0.69314718246459960938 ;  /* 0x3f31721803030820 */ /* 0x001fc80000410000 */
[----:B------:R-:W-:Y:S02]  /*9690*/  @P0 FFMA.FTZ R76, R0, R75, R3 ;  /* 0x0000004b004c0223 */ /* 0x000fe40000010003 */
[----:B------:R-:W0:Y:S01]  /*96a0*/  LDC R0, c[0x0][0xbe8] ;  /* 0x0002fa00ff007b82 */ /* 0x000e220000000800 */
[----:B------:R3:W4:Y:S01]  /*96b0*/  @P0 MUFU.RCP R15, R8 ;  /* 0x00000008000f0308 */ /* 0x0007220000001000 */
[----:B-1----:R-:W-:-:S04]  /*96c0*/  @P2 FMUL.FTZ R3, R4, 0.69314718246459960938 ;  /* 0x3f31721804032820 */ /* 0x002fc80000410000 */
[----:B------:R-:W-:Y:S01]  /*96d0*/  @P2 FFMA.FTZ R77, R74, R72, R3 ;  /* 0x000000484a4d2223 */ /* 0x000fe20000010003 */
[----:B------:R-:W-:Y:S02]  /*96e0*/  WARPGROUP.DEPBAR.LE gsb0, 0x0 ;  /* 0x00008000000079c5 */ /* 0x000fe40000010000 */
[----:B------:R-:W-:-:S06]  /*96f0*/  WARPGROUP.ARRIVE ;  /* 0x00000000000079c5 */ /* 0x000fcc0000000000 */
[----:B------:R-:W-:Y:S01]  /*9700*/  HGMMA.64x96x16.F32.BF16 R24, gdesc[UR8].tnspB, R24, gsb0 ;  /* 0x41600000081879f0 */ /* 0x000fe20008001818 */
[----:B------:R-:W-:Y:S02]  /*9710*/  UIADD3 UR8, UR6, 0x300, URZ ;  /* 0x0000030006087890 */ /* 0x000fe4000fffe03f */
[----:B------:R-:W-:Y:S01]  /*9720*/  UIADD3 UR10, UR4, 0x80, URZ ;  /* 0x00000080040a7890 */ /* 0x000fe2000fffe03f */
[----:B------:R-:W-:Y:S01]  /*9730*/  UMOV UR9, 0xc0000010 ;  /* 0xc000001000097882 */ /* 0x000fe20000000000 */
[----:B------:R-:W-:Y:S01]  /*9740*/  UMOV UR11, 0x80000020 ;  /* 0x80000020000b7882 */ /* 0x000fe20000000000 */
        /* <DEDUP_REMOVED lines=35> */
[----:B------:R-:W-:-:S03]  /*9980*/  UIADD3 UR6, UR4, 0x200, URZ ;  /* 0x0000020004067890 */ /* 0x000fc6000fffe03f */
[----:B------:R-:W-:Y:S01]  /*9990*/  UMOV UR4, UR7 ;  /* 0x0000000700047c82 */ /* 0x000fe20008000000 */
[----:B------:R-:W-:Y:S01]  /*99a0*/  UMOV UR7, 0x80000020 ;  /* 0x8000002000077882 */ /* 0x000fe20000000000 */
[----:B------:R-:W-:Y:S02]  /*99b0*/  WARPGROUP.DEPBAR.LE gsb0, 0x0 ;  /* 0x00008000000079c5 */ /* 0x000fe40000010000 */
[----:B------:R-:W-:-:S06]  /*99c0*/  WARPGROUP.ARRIVE ;  /* 0x00000000000079c5 */ /* 0x000fcc0000000000 */
[----:B------:R-:W-:Y:S01]  /*99d0*/  HGMMA.64x96x16.F32.BF16 R24, gdesc[UR8].tnspB, R24, gsb0 ;  /* 0x41600000081879f0 */ /* 0x000fe20008001818 */
[----:B------:R-:W-:Y:S01]  /*99e0*/  UMOV UR8, UR37 ;  /* 0x0000002500087c82 */ /* 0x000fe20008000000 */
[----:B--2---:R-:W-:Y:S01]  /*99f0*/  UMOV UR9, UR5 ;  /* 0x0000000500097c82 */ /* 0x004fe20008000000 */
[----:B------:R-:W-:Y:S01]  /*9a00*/  UIADD3 UR5, -UR15, URZ, URZ ;  /* 0x0000003f0f057290 */ /* 0x000fe2000fffe13f */
[----:B------:R-:W-:Y:S01]  /*9a10*/  IMAD.U32 R20, RZ, RZ, UR8 ;  /* 0x00000008ff147e24 */ /* 0x000fe2000f8e00ff */
[----:B------:R-:W-:Y:S01]  /*9a20*/  ULDC.64 UR10, c[0x0][0xb90] ;  /* 0x0002e400000a7ab9 */ /* 0x000fe20000000a00 */
[----:B------:R-:W-:Y:S01]  /*9a30*/  IMAD.U32 R21, RZ, RZ, UR9 ;  /* 0x00000009ff157e24 */ /* 0x000fe2000f8e00ff */
[----:B------:R-:W-:-:S03]  /*9a40*/  UIMAD UR13, UR13, UR5, UR17 ;  /* 0x000000050d0d72a4 */ /* 0x000fc6000f8e0211 */
[----:B------:R-:W-:Y:S01]  /*9a50*/  UMOV UR5, 0xc0000010 ;  /* 0xc000001000057882 */ /* 0x000fe20000000000 */
[--C-:B------:R-:W-:Y:S01]  /*9a60*/  IMAD.WIDE R88, R156, 0x2, R20.reuse ;  /* 0x000000029c587825 */ /* 0x100fe200078e0214 */
[----:B------:R-:W-:Y:S02]  /*9a70*/  USHF.R.S32.HI UR14, URZ, 0x1f, UR13 ;  /* 0x0000001f3f0e7899 */ /* 0x000fe4000801140d */
[----:B------:R-:W-:Y:S01]  /*9a80*/  UIMAD.WIDE.U32 UR8, UR13, UR10, URZ ;  /* 0x0000000a0d0872a5 */ /* 0x000fe2000f8e003f */
[----:B------:R-:W-:Y:S01]  /*9a90*/  IMAD.WIDE R20, R5, 0x2, R20 ;  /* 0x0000000205147825 */ /* 0x000fe200078e0214 */
[C---:B------:R-:W-:Y:S01]  /*9aa0*/  IADD3 R10, P2, R88.reuse, 0x6000, RZ ;  /* 0x00006000580a7810 */ /* 0x040fe20007f5e0ff */
[----:B------:R-:W-:Y:S01]  /*9ab0*/  UIMAD UR10, UR14, UR10, URZ ;  /* 0x0000000a0e0a72a4 */ /* 0x000fe2000f8e023f */
[----:B------:R-:W-:Y:S02]  /*9ac0*/  LOP3.LUT R3, R88, 0x180, RZ, 0xc0, !PT ;  /* 0x0000018058037812 */ /* 0x000fe400078ec0ff */
[----:B------:R-:W-:Y:S01]  /*9ad0*/  LOP3.LUT R5, R10, 0x180, RZ, 0xc0, !PT ;  /* 0x000001800a057812 */ /* 0x000fe200078ec0ff */
[----:B------:R-:W-:Y:S01]  /*9ae0*/  IMAD.X R79, RZ, RZ, R89, P2 ;  /* 0x000000ffff4f7224 */ /* 0x000fe200010e0659 */
[----:B0-----:R-:W-:Y:S01]  /*9af0*/  ISETP.NE.AND P2, PT, R0, 0x1, PT ;  /* 0x000000010000780c */ /* 0x001fe20003f45270 */
[----:B------:R-:W-:Y:S01]  /*9b00*/  UIMAD UR10, UR13, UR11, UR10 ;  /* 0x0000000b0d0a72a4 */ /* 0x000fe2000f8e020a */
[----:B------:R-:W-:Y:S01]  /*9b10*/  SHF.R.U64 R3, R3, 0x3, RZ ;  /* 0x0000000303037819 */ /* 0x000fe200000012ff */
[----:B------:R-:W-:Y:S01]  /*9b20*/  IMAD.U32 R12, RZ, RZ, UR8 ;  /* 0x00000008ff0c7e24 */ /* 0x000fe2000f8e00ff */
[C---:B------:R-:W-:Y:S01]  /*9b30*/  IADD3 R87, P0, R88.reuse, 0x6020, RZ ;  /* 0x0000602058577810 */ /* 0x040fe20007f1e0ff */
[----:B------:R-:W-:Y:S01]  /*9b40*/  UIADD3 UR8, UR9, UR10, URZ ;  /* 0x0000000a09087290 */ /* 0x000fe2000fffe03f */
[C---:B---3--:R-:W-:Y:S01]  /*9b50*/  IADD3 R8, P3, R88.reuse, 0x3020, RZ ;  /* 0x0000302058087810 */ /* 0x048fe20007f7e0ff */
[----:B------:R-:W-:Y:S01]  /*9b60*/  IMAD.U32 R13, RZ, RZ, UR9 ;  /* 0x00000009ff0d7e24 */ /* 0x000fe2000f8e00ff */
[----:B------:R-:W-:-:S02]  /*9b70*/  IADD3 R6, P4, R88, 0x3000, RZ ;  /* 0x0000300058067810 */ /* 0x000fc40007f9e0ff */
[----:B------:R-:W-:Y:S01]  /*9b80*/  IADD3 R4, P5, R88, 0x20, RZ ;  /* 0x0000002058047810 */ /* 0x000fe20007fbe0ff */
[--C-:B------:R-:W-:Y:S01]  /*9b90*/  IMAD.X R85, RZ, RZ, R89.reuse, P3 ;  /* 0x000000ffff557224 */ /* 0x100fe200018e0659 */
[----:B------:R-:W-:Y:S01]  /*9ba0*/  LOP3.LUT R88, R3, R88, RZ, 0x3c, !PT ;  /* 0x0000005803587212 */ /* 0x000fe200078e3cff */
[----:B------:R-:W0:Y:S01]  /*9bb0*/  @P2 LDC R90, c[0x0][0xbec] ;  /* 0x0002fb00ff5a2b82 */ /* 0x000e220000000800 */
[----:B------:R-:W-:Y:S01]  /*9bc0*/  SHF.R.U64 R3, R5, 0x3, RZ ;  /* 0x0000000305037819 */ /* 0x000fe200000012ff */
[--C-:B------:R-:W-:Y:S01]  /*9bd0*/  IMAD.X R81, RZ, RZ, R89.reuse, P4 ;  /* 0x000000ffff517224 */ /* 0x100fe200020e0659 */
[----:B------:R-:W-:Y:S01]  /*9be0*/  LOP3.LUT R5, R6, 0x180, RZ, 0xc0, !PT ;  /* 0x0000018006057812 */ /* 0x000fe200078ec0ff */
[----:B------:R-:W-:Y:S01]  /*9bf0*/  IMAD.X R83, RZ, RZ, R89, P5 ;  /* 0x000000ffff537224 */ /* 0x000fe200028e0659 */
[----:B------:R-:W-:Y:S01]  /*9c00*/  LOP3.LUT R78, R3, R10, RZ, 0x3c, !PT ;  /* 0x0000000a034e7212 */ /* 0x000fe200078e3cff */
[----:B------:R-:W-:Y:S01]  /*9c10*/  IMAD.U32 R13, RZ, RZ, UR8 ;  /* 0x00000008ff0d7e24 */ /* 0x000fe2000f8e00ff */
[----:B------:R-:W-:Y:S01]  /*9c20*/  LOP3.LUT R3, R4, 0x180, RZ, 0xc0, !PT ;  /* 0x0000018004037812 */ /* 0x000fe200078ec0ff */
[----:B------:R-:W1:Y:S01]  /*9c30*/  @P2 LDC R91, c[0x0][0xbf0] ;  /* 0x0002fc00ff5b2b82 */ /* 0x000e620000000800 */
[----:B------:R-:W-:Y:S01]  /*9c40*/  LOP3.LUT R86, R87, 0x180, RZ, 0xc0, !PT ;  /* 0x0000018057567812 */ /* 0x000fe200078ec0ff */
[----:B------:R-:W-:Y:S01]  /*9c50*/  ULDC.64 UR8, c[0x0][0xae8] ;  /* 0x0002ba0000087ab9 */ /* 0x000fe20000000a00 */
[----:B------:R-:W-:-:S02]  /*9c60*/  SHF.R.U64 R3, R3, 0x3, RZ ;  /* 0x0000000303037819 */ /* 0x000fc400000012ff */
[----:B------:R-:W-:Y:S02]  /*9c70*/  SHF.R.U64 R5, R5, 0x3, RZ ;  /* 0x0000000305057819 */ /* 0x000fe400000012ff */
[----:B------:R-:W-:Y:S01]  /*9c80*/  LOP3.LUT R82, R3, R4, RZ, 0x3c, !PT ;  /* 0x0000000403527212 */ /* 0x000fe200078e3cff */
[----:B------:R-:W-:Y:S01]  /*9c90*/  IMAD R3, RZ, RZ, -UR17 ;  /* 0x80000011ff037e24 */ /* 0x000fe2000f8e02ff */
[----:B------:R-:W-:Y:S02]  /*9ca0*/  R2UR UR10, R19 ;  /* 0x00000000130a72ca */ /* 0x000fe400000e0000 */
[----:B------:R-:W-:Y:S01]  /*9cb0*/  IADD3 R19, P6, R20, 0x7800, RZ ;  /* 0x0000780014137810 */ /* 0x000fe20007fde0ff */
[----:B----4-:R-:W-:Y:S01]  /*9cc0*/  IMAD R3, R22, R3, UR16 ;  /* 0x0000001016037e24 */ /* 0x010fe2000f8e0203 */
[----:B------:R-:W-:Y:S01]  /*9cd0*/  LOP3.LUT R75, R20, 0x180, RZ, 0xc0, !PT ;  /* 0x00000180144b7812 */ /* 0x000fe200078ec0ff */
[----:B------:R-:W2:Y:S01]  /*9ce0*/  LDC.64 R22, c[0x0][0xb98] ;  /* 0x0002e600ff167b82 */ /* 0x000ea20000000a00 */
[----:B------:R-:W-:Y:S01]  /*9cf0*/  SHF.R.U64 R86, R86, 0x3, RZ ;  /* 0x0000000356567819 */ /* 0x000fe200000012ff */
[----:B------:R-:W-:Y:S01]  /*9d00*/  IMAD R93, R3, 0xc0, R155 ;  /* 0x000000c0035d7824 */ /* 0x000fe200078e029b */
[----:B------:R-:W-:-:S02]  /*9d10*/  LOP3.LUT R80, R5, R6, RZ, 0x3c, !PT ;  /* 0x0000000605507212 */ /* 0x000fc400078e3cff */
[----:B------:R-:W-:Y:S02]  /*9d20*/  LOP3.LUT R6, R19, 0x180, RZ, 0xc0, !PT ;  /* 0x0000018013067812 */ /* 0x000fe400078ec0ff */
[----:B------:R-:W-:Y:S02]  /*9d30*/  SHF.R.U64 R75, R75, 0x3, RZ ;  /* 0x000000034b4b7819 */ /* 0x000fe400000012ff */
[----:B------:R-:W-:Y:S01]  /*9d40*/  LOP3.LUT R86, R86, R87, RZ, 0x3c, !PT ;  /* 0x0000005756567212 */ /* 0x000fe200078e3cff */
[----:B------:R-:W-:Y:S01]  /*9d50*/  IMAD.X R87, RZ, RZ, R89, P0 ;  /* 0x000000ffff577224 */ /* 0x000fe200000e0659 */
[----:B------:R-:W-:Y:S02]  /*9d60*/  SHF.R.U64 R6, R6, 0x3, RZ ;  /* 0x0000000306067819 */ /* 0x000fe400000012ff */
[C---:B------:R-:W-:Y:S02]  /*9d70*/  IADD3 R73, P0, R20.reuse, 0x1800, RZ ;  /* 0x0000180014497810 */ /* 0x040fe40007f1e0ff */
[----:B------:R-:W-:-:S02]  /*9d80*/  IADD3 R11, P3, R20, 0x3000, RZ ;  /* 0x00003000140b7810 */ /* 0x000fc40007f7e0ff */
[C---:B------:R-:W-:Y:S02]  /*9d90*/  IADD3 R9, P4, R20.reuse, 0x4800, RZ ;  /* 0x0000480014097810 */ /* 0x040fe40007f9e0ff */
[----:B------:R-:W-:Y:S02]  /*9da0*/  IADD3 R5, P5, R20, 0x6000, RZ ;  /* 0x0000600014057810 */ /* 0x000fe40007fbe0ff */
[----:B------:R-:W-:Y:S01]  /*9db0*/  LOP3.LUT R74, R75, R20, RZ, 0x3c, !PT ;  /* 0x000000144b4a7212 */ /* 0x000fe200078e3cff */
[----:B0-----:R-:W-:Y:S01]  /*9dc0*/  @P2 IMAD.HI.U32 R20, R93, R90, RZ ;  /* 0x0000005a5d142227 */ /* 0x001fe200078e00ff */
[----:B------:R-:W-:Y:S02]  /*9dd0*/  LOP3.LUT R6, R6, R19, RZ, 0x3c, !PT ;  /* 0x0000001306067212 */ /* 0x000fe400078e3cff */
[----:B------:R-:W-:Y:S01]  /*9de0*/  MOV R19, R86 ;  /* 0x0000005600137202 */ /* 0x000fe20000000f00 */
[----:B------:R-:W-:Y:S01]  /*9df0*/  IMAD.MOV.U32 R87, RZ, RZ, R93 ;  /* 0x000000ffff577224 */ /* 0x000fe200078e005d */
[----:B-1----:R-:W-:Y:S01]  /*9e00*/  @P2 SHF.R.U32.HI R87, RZ, R91, R20 ;  /* 0x0000005bff572219 */ /* 0x002fe20000011614 */
[----:B------:R-:W-:Y:S01]  /*9e10*/  IMAD.U32 R20, RZ, RZ, UR12 ;  /* 0x0000000cff147e24 */ /* 0x000fe2000f8e00ff */
[----:B------:R-:W-:Y:S01]  /*9e20*/  LOP3.LUT R7, R8, 0x180, RZ, 0xc0, !PT ;  /* 0x0000018008077812 */ /* 0x000fe200078ec0ff */
[----:B--2---:R-:W-:Y:S01]  /*9e30*/  IMAD.WIDE.U32 R12, R22, UR15, R12 ;  /* 0x0000000f160c7c25 */ /* 0x004fe2000f8e000c */
[----:B------:R-:W-:-:S02]  /*9e40*/  LOP3.LUT R72, R73, 0x180, RZ, 0xc0, !PT ;  /* 0x0000018049487812 */ /* 0x000fc400078ec0ff */
[----:B------:R-:W-:Y:S01]  /*9e50*/  SHF.R.U64 R7, R7, 0x3, RZ ;  /* 0x0000000307077819 */ /* 0x000fe200000012ff */
[----:B------:R-:W-:Y:S01]  /*9e60*/  @!P1 VIADD R20, R20, 0x31c60 ;  /* 0x00031c6014149836 */ /* 0x000fe20000000000 */
[----:B------:R-:W-:Y:S01]  /*9e70*/  MOV R80, R80 ;  /* 0x0000005000507202 */ /* 0x000fe20000000f00 */
[----:B------:R-:W-:Y:S01]  /*9e80*/  IMAD.MOV R91, RZ, RZ, -R87 ;  /* 0x000000ffff5b7224 */ /* 0x000fe200078e0a57 */
[----:B------:R-:W-:Y:S01]  /*9e90*/  LOP3.LUT R84, R7, R8, RZ, 0x3c, !PT ;  /* 0x0000000807547212 */ /* 0x000fe200078e3cff */
[----:B------:R-:W-:Y:S01]  /*9ea0*/  IMAD.X R7, RZ, RZ, R21, P6 ;  /* 0x000000ffff077224 */ /* 0x000fe200030e0615 */
[----:B------:R-:W-:Y:S01]  /*9eb0*/  @!P1 PRMT R20, RZ, 0x654, R20 ;  /* 0x00000654ff149816 */ /* 0x000fe20000000014 */
[----:B------:R-:W-:Y:S01]  /*9ec0*/  IMAD R91, R0, R91, R93 ;  /* 0x0000005b005b7224 */ /* 0x000fe200078e025d */
[----:B------:R-:W-:Y:S01]  /*9ed0*/  SHF.R.U64 R72, R72, 0x3, RZ ;  /* 0x0000000348487819 */ /* 0x000fe200000012ff */
[----:B------:R-:W-:Y:S01]  /*9ee0*/  IMAD.MOV.U32 R75, RZ, RZ, R21 ;  /* 0x000000ffff4b7224 */ /* 0x000fe200078e0015 */
[----:B------:R-:W-:-:S02]  /*9ef0*/  LOP3.LUT R10, R11, 0x180, RZ, 0xc0, !PT ;  /* 0x000001800b0a7812 */ /* 0x000fc400078ec0ff */
[----:B------:R-:W-:Y:S01]  /*9f00*/  LOP3.LUT R8, R9, 0x180, RZ, 0xc0, !PT ;  /* 0x0000018009087812 */ /* 0x000fe200078ec0ff */
[----:B------:R-:W-:Y:S02]  /*9f10*/  WARPGROUP.DEPBAR.LE gsb0, 0x0 ;  /* 0x00008000000079c5 */ /* 0x000fe40000010000 */
[----:B------:R-:W-:Y:S01]  /*9f20*/  WARPGROUP.ARRIVE ;  /* 0x00000000000079c5 */ /* 0x000fe20000000000 */
[----:B------:R-:W-:Y:S02]  /*9f30*/  LOP3.LUT R4, R5, 0x180, RZ, 0xc0, !PT ;  /* 0x0000018005047812 */ /* 0x000fe400078ec0ff */
[----:B------:R-:W-:Y:S02]  /*9f40*/  MOV R81, R82 ;  /* 0x0000005200517202 */ /* 0x000fe40000000f00 */
[----:B------:R-:W-:Y:S01]  /*9f50*/  LOP3.LUT R72, R72, R73, RZ, 0x3c, !PT ;  /* 0x0000004948487212 */ /* 0x000fe200078e3cff */
[----:B------:R-:W-:Y:S01]  /*9f60*/  HGMMA.64x96x16.F32.BF16 R24, gdesc[UR4].tnspB, R24, gsb0 ;  /* 0x41600000041879f0 */ /* 0x000fe20008001818 */
[----:B------:R-:W-:Y:S01]  /*9f70*/  USHF.R.S32.HI UR7, URZ, 0x1f, UR15 ;  /* 0x0000001f3f077899 */ /* 0x000fe2000801140f */
[----:B------:R-:W-:Y:S01]  /*9f80*/  SHF.R.U64 R10, R10, 0x3, RZ ;  /* 0x000000030a0a7819 */ /* 0x000fe200000012ff */
[----:B------:R-:W-:Y:S01]  /*9f90*/  IMAD.X R73, RZ, RZ, R21, P0 ;  /* 0x000000ffff497224 */ /* 0x000fe200000e0615 */
[----:B------:R-:W-:Y:S01]  /*9fa0*/  SHF.R.U64 R8, R8, 0x3, RZ ;  /* 0x0000000308087819 */ /* 0x000fe200000012ff */
[----:B------:R-:W-:Y:S01]  /*9fb0*/  ULDC.64 UR4, c[0x0][0xb88] ;  /* 0x0002e20000047ab9 */ /* 0x000fe20000000a00 */
[----:B------:R-:W-:Y:S01]  /*9fc0*/  SHF.R.U64 R4, R4, 0x3, RZ ;  /* 0x0000000304047819 */ /* 0x000fe200000012ff */
[----:B------:R-:W-:Y:S01]  /*9fd0*/  IMAD R82, R22, UR7, RZ ;  /* 0x0000000716527c24 */ /* 0x000fe2000f8e02ff */
[----:B------:R-:W-:Y:S01]  /*9fe0*/  SHF.R.S32.HI R93, RZ, 0x1f, R87 ;  /* 0x0000001fff5d7819 */ /* 0x000fe20000011457 */
[----:B------:R-:W-:Y:S01]  /*9ff0*/  ULDC UR6, c[0x0][0xa88] ;  /* 0x0002a20000067ab9 */ /* 0x000fe20000000800 */
[----:B------:R-:W-:Y:S01]  /*a000*/  SHF.R.S32.HI R90, RZ, 0x1f, R91 ;  /* 0x0000001fff5a7819 */ /* 0x000fe2000001145b */
[----:B------:R-:W-:Y:S01]  /*a010*/  IMAD R92, R23, UR15, R82 ;  /* 0x0000000f175c7c24 */ /* 0x000fe2000f8e0252 */
[----:B------:R-:W-:-:S02]  /*a020*/  IADD3 R12, P0, R87, R12, RZ ;  /* 0x0000000c570c7210 */ /* 0x000fc40007f1e0ff */
[----:B------:R-:W-:Y:S01]  /*a030*/  LOP3.LUT R10, R10, R11, RZ, 0x3c, !PT ;  /* 0x0000000b0a0a7212 */ /* 0x000fe200078e3cff */
[--C-:B------:R-:W-:Y:S01]  /*a040*/  IMAD.X R11, RZ, RZ, R21.reuse, P3 ;  /* 0x000000ffff0b7224 */ /* 0x100fe200018e0615 */
[----:B------:R-:W-:Y:S01]  /*a050*/  LOP3.LUT R8, R8, R9, RZ, 0x3c, !PT ;  /* 0x0000000908087212 */ /* 0x000fe200078e3cff */
[--C-:B------:R-:W-:Y:S01]  /*a060*/  IMAD.X R9, RZ, RZ, R21.reuse, P4 ;  /* 0x000000ffff097224 */ /* 0x100fe200020e0615 */
[----:B------:R-:W-:Y:S01]  /*a070*/  LOP3.LUT R4, R4, R5, RZ, 0x3c, !PT ;  /* 0x0000000504047212 */ /* 0x000fe200078e3cff */
[----:B------:R-:W-:Y:S01]  /*a080*/  IMAD.X R5, RZ, RZ, R21, P5 ;  /* 0x000000ffff057224 */ /* 0x000fe200028e0615 */
[----:B------:R-:W-:Y:S01]  /*a090*/  MOV R78, R78 ;  /* 0x0000004e004e7202 */ /* 0x000fe20000000f00 */
[----:B------:R-:W-:Y:S01]  /*a0a0*/  IMAD R90, R90, UR4, RZ ;  /* 0x000000045a5a7c24 */ /* 0x000fe2000f8e02ff */
[----:B------:R-:W-:Y:S02]  /*a0b0*/  MOV R79, R84 ;  /* 0x00000054004f7202 */ /* 0x000fe40000000f00 */
[----:B------:R-:W-:-:S02]  /*a0c0*/  MOV R21, R88 ;  /* 0x0000005800157202 */ /* 0x000fc40000000f00 */
[----:B------:R-:W-:Y:S02]  /*a0d0*/  IADD3.X R13, R93, R13, R92, P0, !PT ;  /* 0x0000000d5d0d7210 */ /* 0x000fe400007fe45c */
[----:B------:R-:W-:Y:S01]  /*a0e0*/  LOP3.LUT P0, RZ, R149, 0x3, RZ, 0xc0, !PT ;  /* 0x0000000395ff7812 */ /* 0x000fe2000780c0ff */
[----:B------:R-:W-:Y:S01]  /*a0f0*/  IMAD.WIDE.U32 R12, R91, UR4, R12 ;  /* 0x000000045b0c7c25 */ /* 0x000fe2000f8e000c */
[----:B------:R-:W-:Y:S02]  /*a100*/  WARPGROUP.DEPBAR.LE gsb0, 0x0 ;  /* 0x00008000000079c5 */ /* 0x000fe40000010000 */
[----:B------:R0:W-:Y:S01]  /*a110*/  @!P1 SYNCS.ARRIVE.TRANS64.RED.A1T0 RZ, [R20+URZ], RZ ;  /* 0x000000ff14ff99a7 */ /* 0x0001e2000810043f */
[-C--:B------:R-:W-:Y:S01]  /*a120*/  FMUL.FTZ R84, R28, R15.reuse ;  /* 0x0000000f1c547220 */ /* 0x080fe20000410000 */
[-C--:B------:R-:W-:Y:S01]  /*a130*/  FMUL.FTZ R83, R29, R15.reuse ;  /* 0x0000000f1d537220 */ /* 0x080fe20000410000 */
[-C--:B------:R-:W-:Y:S01]  /*a140*/  FMUL.FTZ R85, R33, R15.reuse ;  /* 0x0000000f21557220 */ /* 0x080fe20000410000 */
[-C--:B------:R-:W-:Y:S01]  /*a150*/  FMUL.FTZ R86, R32, R15.reuse ;  /* 0x0000000f20567220 */ /* 0x080fe20000410000 */
[-C--:B------:R-:W-:Y:S01]  /*a160*/  FMUL.FTZ R87, R37, R15.reuse ;  /* 0x0000000f25577220 */ /* 0x080fe20000410000 */
[-C--:B------:R-:W-:Y:S01]  /*a170*/  FMUL.FTZ R88, R36, R15.reuse ;  /* 0x0000000f24587220 */ /* 0x080fe20000410000 */
[-C--:B------:R-:W-:Y:S01]  /*a180*/  FMUL.FTZ R89, R40, R15.reuse ;  /* 0x0000000f28597220 */ /* 0x080fe20000410000 */
[-C--:B0-----:R-:W-:Y:S01]  /*a190*/  FMUL.FTZ R20, R41, R15.reuse ;  /* 0x0000000f29147220 */ /* 0x081fe20000410000 */
[-C--:B------:R-:W-:Y:S01]  /*a1a0*/  FMUL.FTZ R22, R45, R15.reuse ;  /* 0x0000000f2d167220 */ /* 0x080fe20000410000 */
        /* <DEDUP_REMOVED lines=14> */
[----:B------:R-:W-:Y:S01]  /*a290*/  FMUL.FTZ R53, R68, R15 ;  /* 0x0000000f44357220 */ /* 0x000fe20000410000 */
[-C--:B------:R-:W-:Y:S01]  /*a2a0*/  FMUL.FTZ R15, R27, R14.reuse ;  /* 0x0000000e1b0f7220 */ /* 0x080fe20000410000 */
[-C--:B------:R-:W-:Y:S01]  /*a2b0*/  FMUL.FTZ R26, R26, R14.reuse ;  /* 0x0000000e1a1a7220 */ /* 0x080fe20000410000 */
[-C--:B------:R-:W-:Y:S01]  /*a2c0*/  FMUL.FTZ R27, R31, R14.reuse ;  /* 0x0000000e1f1b7220 */ /* 0x080fe20000410000 */
[----:B------:R-:W-:Y:S01]  /*a2d0*/  FMUL.FTZ R30, R30, R14 ;  /* 0x0000000e1e1e7220 */ /* 0x000fe20000410000 */
[----:B------:R-:W-:-:S02]  /*a2e0*/  IMAD R49, R91, UR5, R90 ;  /* 0x000000055b317c24 */ /* 0x000fc4000f8e025a */
[-C--:B------:R-:W-:Y:S01]  /*a2f0*/  FMUL.FTZ R31, R35, R14.reuse ;  /* 0x0000000e231f7220 */ /* 0x080fe20000410000 */
[----:B------:R-:W-:Y:S02]  /*a300*/  IMAD R57, R3, 0xc0, R154 ;  /* 0x000000c003397824 */ /* 0x000fe400078e029a */
[-C--:B------:R-:W-:Y:S01]  /*a310*/  FMUL.FTZ R35, R39, R14.reuse ;  /* 0x0000000e27237220 */ /* 0x080fe20000410000 */
[----:B------:R-:W-:Y:S01]  /*a320*/  FMUL.FTZ R52, R50, R14 ;  /* 0x0000000e32347220 */ /* 0x000fe20000410000 */
[----:B------:R-:W-:Y:S01]  /*a330*/  F2FP.BF16.F32.PACK_AB R24, R25, R24 ;  /* 0x000000181918723e */ /* 0x000fe200000010ff */
[----:B------:R-:W-:Y:S01]  /*a340*/  FMUL.FTZ R39, R43, R14 ;  /* 0x0000000e2b277220 */ /* 0x000fe20000410000 */
[----:B------:R-:W-:Y:S01]  /*a350*/  F2FP.BF16.F32.PACK_AB R25, R15, R26 ;  /* 0x0000001a0f19723e */ /* 0x000fe200000010ff */
[----:B------:R-:W-:Y:S01]  /*a360*/  ULDC.64 UR4, c[0x0][0xb50] ;  /* 0x0002d40000047ab9 */ /* 0x000fe20000000a00 */
[----:B------:R-:W-:Y:S02]  /*a370*/  IMAD R50, R0, UR6, RZ ;  /* 0x0000000600327c24 */ /* 0x000fe4000f8e02ff */
[----:B------:R-:W-:Y:S01]  /*a380*/  FMUL.FTZ R43, R47, R14 ;  /* 0x0000000e2f2b7220 */ /* 0x000fe20000410000 */
[----:B------:R-:W-:Y:S01]  /*a390*/  F2FP.BF16.F32.PACK_AB R27, R27, R30 ;  /* 0x0000001e1b1b723e */ /* 0x000fe200000010ff */
[----:B------:R-:W-:-:S02]  /*a3a0*/  VIADD R15, R57, 0x8 ;  /* 0x00000008390f7836 */ /* 0x000fc40000000000 */
[-C--:B------:R-:W-:Y:S01]  /*a3b0*/  FMUL.FTZ R34, R34, R14.reuse ;  /* 0x0000000e22227220 */ /* 0x080fe20000410000 */
[----:B------:R-:W-:Y:S02]  /*a3c0*/  IMAD.IADD R13, R13, 0x1, R49 ;  /* 0x000000010d0d7824 */ /* 0x000fe400078e0231 */
[-C--:B------:R-:W-:Y:S01]  /*a3d0*/  FMUL.FTZ R38, R38, R14.reuse ;  /* 0x0000000e26267220 */ /* 0x080fe20000410000 */
[----:B------:R-:W-:Y:S01]  /*a3e0*/  FMUL.FTZ R47, R51, R14 ;  /* 0x0000000e332f7220 */ /* 0x000fe20000410000 */
[----:B------:R-:W-:Y:S01]  /*a3f0*/  F2FP.BF16.F32.PACK_AB R26, R83, R84 ;  /* 0x00000054531a723e */ /* 0x000fe200000010ff */
[----:B------:R-:W-:Y:S01]  /*a400*/  BAR.SYNC.DEFER_BLOCKING 0x1, 0x180 ;  /* 0x0046000000007b1d */ /* 0x000fe20000010000 */
[----:B------:R-:W-:Y:S01]  /*a410*/  LEA R30, P3, R12, UR4, 0x2 ;  /* 0x000000040c1e7c11 */ /* 0x000fe2000f8610ff */
        /* <DEDUP_REMOVED lines=8> */
[----:B------:R-:W-:Y:S01]  /*a4a0*/  ISETP.GE.OR P1, PT, R57, R50, P0 ;  /* 0x000000323900720c */ /* 0x000fe20000726670 */
[-C--:B------:R-:W-:Y:S01]  /*a4b0*/  FMUL.FTZ R61, R67, R14.reuse ;  /* 0x0000000e433d7220 */ /* 0x080fe20000410000 */
[-C--:B------:R-:W-:Y:S01]  /*a4c0*/  FMUL.FTZ R62, R66, R14.reuse ;  /* 0x0000000e423e7220 */ /* 0x080fe20000410000 */
[-C--:B------:R-:W-:Y:S01]  /*a4d0*/  FMUL.FTZ R63, R71, R14.reuse ;  /* 0x0000000e473f7220 */ /* 0x080fe20000410000 */
[----:B------:R-:W-:Y:S01]  /*a4e0*/  FMUL.FTZ R70, R70, R14 ;  /* 0x0000000e46467220 */ /* 0x000fe20000410000 */
[----:B------:R-:W-:Y:S01]  /*a4f0*/  ISETP.GE.OR P0, PT, R15, R50, P0 ;  /* 0x000000320f00720c */ /* 0x000fe20000706670 */
[----:B------:R-:W-:Y:S01]  /*a500*/  SHFL.IDX PT, R48, R30, RZ, 0x1c1f ;  /* 0x001c1fff1e307589 */ /* 0x000fe200000e0000 */
[----:B------:R-:W-:-:S02]  /*a510*/  LEA.HI.X R64, R12, UR5, R13, 0x2, P3 ;  /* 0x000000050c407c11 */ /* 0x000fc400098f140d */
[----:B------:R-:W-:Y:S01]  /*a520*/  F2FP.BF16.F32.PACK_AB R12, R85, R86 ;  /* 0x00000056550c723e */ /* 0x000fe200000010ff */
[----:B------:R0:W-:Y:S01]  /*a530*/  SHFL.IDX PT, R56, R30, 0x1, 0x1c1f ;  /* 0x003c1f001e387f89 */ /* 0x0001e200000e0000 */
[----:B------:R-:W-:Y:S02]  /*a540*/  F2FP.BF16.F32.PACK_AB R13, R31, R34 ;  /* 0x000000221f0d723e */ /* 0x000fe400000010ff */
[----:B------:R-:W-:Y:S01]  /*a550*/  F2FP.BF16.F32.PACK_AB R14, R87, R88 ;  /* 0x00000058570e723e */ /* 0x000fe200000010ff */
[----:B------:R1:W-:Y:S01]  /*a560*/  STSM.16.M88.4 [R21], R24 ;  /* 0x0000001815007844 */ /* 0x0003e20000000200 */
[----:B------:R-:W-:Y:S02]  /*a570*/  F2FP.BF16.F32.PACK_AB R15, R35, R38 ;  /* 0x00000026230f723e */ /* 0x000fe400000010ff */
[----:B------:R-:W-:Y:S01]  /*a580*/  F2FP.BF16.F32.PACK_AB R22, R22, R23 ;  /* 0x000000171616723e */ /* 0x000fe200000010ff */
[----:B------:R-:W2:Y:S01]  /*a590*/  SHFL.IDX PT, R49, R64, RZ, 0x1c1f ;  /* 0x001c1fff40317589 */ /* 0x000ea200000e0000 */
[----:B------:R-:W-:-:S02]  /*a5a0*/  F2FP.BF16.F32.PACK_AB R20, R20, R89 ;  /* 0x000000591414723e */ /* 0x000fc400000010ff */
[----:B------:R-:W-:Y:S01]  /*a5b0*/  F2FP.BF16.F32.PACK_AB R23, R43, R46 ;  /* 0x0000002e2b17723e */ /* 0x000fe200000010ff */
[----:B------:R-:W-:Y:S01]  /*a5c0*/  STSM.16.M88.4 [R81], R12 ;  /* 0x0000000c51007844 */ /* 0x000fe20000000200 */
[----:B0-----:R-:W-:Y:S02]  /*a5d0*/  F2FP.BF16.F32.PACK_AB R30, R32, R41 ;  /* 0x00000029201e723e */ /* 0x001fe400000010ff */
[----:B------:R-:W-:Y:S01]  /*a5e0*/  F2FP.BF16.F32.PACK_AB R31, R59, R60 ;  /* 0x0000003c3b1f723e */ /* 0x000fe200000010ff */
[----:B------:R-:W0:Y:S01]  /*a5f0*/  SHFL.IDX PT, R57, R64, 0x1, 0x1c1f ;  /* 0x003c1f0040397f89 */ /* 0x000e2200000e0000 */
[----:B------:R-:W-:Y:S02]  /*a600*/  F2FP.BF16.F32.PACK_AB R32, R33, R40 ;  /* 0x000000282120723e */ /* 0x000fe400000010ff */
[----:B------:R-:W-:Y:S02]  /*a610*/  F2FP.BF16.F32.PACK_AB R33, R61, R62 ;  /* 0x0000003e3d21723e */ /* 0x000fe400000010ff */
[----:B-1----:R-:W-:-:S02]  /*a620*/  F2FP.BF16.F32.PACK_AB R21, R39, R42 ;  /* 0x0000002a2715723e */ /* 0x002fc400000010ff */
[----:B------:R-:W-:Y:S02]  /*a630*/  F2FP.BF16.F32.PACK_AB R26, R28, R45 ;  /* 0x0000002d1c1a723e */ /* 0x000fe400000010ff */
[----:B------:R-:W-:Y:S01]  /*a640*/  F2FP.BF16.F32.PACK_AB R24, R37, R82 ;  /* 0x000000522518723e */ /* 0x000fe200000010ff */
[----:B------:R-:W-:Y:S01]  /*a650*/  STSM.16.M88.4 [R80], R20 ;  /* 0x0000001450007844 */ /* 0x000fe20000000200 */
[----:B------:R-:W-:Y:S02]  /*a660*/  F2FP.BF16.F32.PACK_AB R25, R47, R52 ;  /* 0x000000342f19723e */ /* 0x000fe400000010ff */
[----:B------:R-:W-:Y:S02]  /*a670*/  F2FP.BF16.F32.PACK_AB R27, R51, R54 ;  /* 0x00000036331b723e */ /* 0x000fe400000010ff */
[----:B------:R-:W-:Y:S02]  /*a680*/  F2FP.BF16.F32.PACK_AB R28, R29, R44 ;  /* 0x0000002c1d1c723e */ /* 0x000fe400000010ff */
[----:B------:R-:W-:Y:S01]  /*a690*/  F2FP.BF16.F32.PACK_AB R29, R55, R58 ;  /* 0x0000003a371d723e */ /* 0x000fe200000010ff */
[----:B------:R1:W-:Y:S01]  /*a6a0*/  STSM.16.M88.4 [R79], R24 ;  /* 0x000000184f007844 */ /* 0x0003e20000000200 */
[----:B------:R-:W-:-:S02]  /*a6b0*/  F2FP.BF16.F32.PACK_AB R34, R36, R53 ;  /* 0x000000352422723e */ /* 0x000fc400000010ff */
[----:B------:R-:W-:Y:S01]  /*a6c0*/  F2FP.BF16.F32.PACK_AB R35, R63, R70 ;  /* 0x000000463f23723e */ /* 0x000fe200000010ff */
[----:B------:R3:W-:Y:S04]  /*a6d0*/  STSM.16.M88.4 [R78], R28 ;  /* 0x0000001c4e007844 */ /* 0x0007e80000000200 */
[----:B------:R4:W-:Y:S01]  /*a6e0*/  STSM.16.M88.4 [R19], R32 ;  /* 0x0000002013007844 */ /* 0x0009e20000000200 */
[----:B------:R-:W-:Y:S08]  /*a6f0*/  BAR.SYNC.DEFER_BLOCKING 0x1, 0x180 ;  /* 0x0046000000007b1d */ /* 0x000ff00000010000 */
[----:B-1----:R-:W1:Y:S08]  /*a700*/  @P2 LDC R25, c[0x0][0xbec] ;  /* 0x0002fb00ff192b82 */ /* 0x002e700000000800 */
[----:B---3--:R-:W3:Y:S01]  /*a710*/  @P2 LDC R28, c[0x0][0xbf0] ;  /* 0x0002fc00ff1c2b82 */ /* 0x008ee20000000800 */
[----:B------:R-:W-:Y:S01]  /*a720*/  IMAD R24, R147, 0x60, R148 ;  /* 0x0000006093187824 */ /* 0x000fe200078e0294 */
[----:B------:R-:W-:-:S06]  /*a730*/  UIMAD UR6, UR14, UR8, URZ ;  /* 0x000000080e0672a4 */ /* 0x000fcc000f8e023f */
[----:B------:R-:W4:Y:S01]  /*a740*/  LDC.64 R26, c[0x0][0xae0] ;  /* 0x0002b800ff1a7b82 */ /* 0x000f220000000a00 */
[----:B------:R-:W-:Y:S01]  /*a750*/  IMAD R24, R3, 0xc0, R24 ;  /* 0x000000c003187824 */ /* 0x000fe200078e0218 */
[----:B--2---:R2:W-:Y:S01]  /*a760*/  @!P1 ST.E desc[UR60][R48.64], R76 ;  /* 0x0000004c30009985 */ /* 0x0045e2000c10193c */
[----:B------:R-:W-:-:S03]  /*a770*/  UIMAD.WIDE.U32 UR4, UR13, UR8, URZ ;  /* 0x000000080d0472a5 */ /* 0x000fc6000f8e003f */
[----:B0-----:R2:W-:Y:S01]  /*a780*/  @!P0 ST.E desc[UR60][R56.64], R77 ;  /* 0x0000004d38008985 */ /* 0x0015e2000c10193c */
[----:B------:R-:W-:-:S03]  /*a790*/  UIMAD UR6, UR13, UR9, UR6 ;  /* 0x000000090d0672a4 */ /* 0x000fc6000f8e0206 */
[----:B------:R1:W5:Y:S01]  /*a7a0*/  LD.E.128 R52, desc[UR60][R4.64] ;  /* 0x0000003c04347980 */ /* 0x000362000c101d00 */
[----:B------:R-:W-:Y:S01]  /*a7b0*/  ULDC.64 UR8, c[0x0][0xaf0] ;  /* 0x0002bc0000087ab9 */ /* 0x000fe20000000a00 */
[----:B------:R-:W-:Y:S02]  /*a7c0*/  UIADD3 UR5, UR5, UR6, URZ ;  /* 0x0000000605057290 */ /* 0x000fe4000fffe03f */
[----:B------:R-:W-:Y:S01]  /*a7d0*/  UIMAD UR6, UR7, UR8, URZ ;  /* 0x00000008070672a4 */ /* 0x000fe2000f8e023f */
[----:B------:R0:W5:Y:S04]  /*a7e0*/  LD.E.128 R20, desc[UR60][R6.64] ;  /* 0x0000003c06147980 */ /* 0x000168000c101d00 */
[----:B------:R-:W5:Y:S01]  /*a7f0*/  LD.E.128 R40, desc[UR60][R74.64] ;  /* 0x0000003c4a287980 */ /* 0x000f62000c101d00 */
[----:B-1----:R-:W-:-:S03]  /*a800*/  @P2 IMAD.HI.U32 R5, R24, R25, RZ ;  /* 0x0000001918052227 */ /* 0x002fc600078e00ff */
[----:B------:R-:W5:Y:S01]  /*a810*/  LD.E.128 R36, desc[UR60][R72.64] ;  /* 0x0000003c48247980 */ /* 0x000f62000c101d00 */
[----:B------:R-:W-:Y:S01]  /*a820*/  IMAD.MOV.U32 R4, RZ, RZ, R24 ;  /* 0x000000ffff047224 */ /* 0x000fe200078e0018 */
[----:B---3--:R-:W-:Y:S01]  /*a830*/  @P2 SHF.R.U32.HI R4, RZ, R28, R5 ;  /* 0x0000001cff042219 */ /* 0x008fe20000011605 */
[----:B------:R-:W-:Y:S01]  /*a840*/  UIMAD UR6, UR15, UR9, UR6 ;  /* 0x000000090f0672a4 */ /* 0x000fe2000f8e0206 */
[----:B------:R-:W5:Y:S01]  /*a850*/  LD.E.128 R44, desc[UR60][R10.64] ;  /* 0x0000003c0a2c7980 */ /* 0x000f62000c101d00 */
[----:B------:R-:W-:Y:S01]  /*a860*/  UIMAD.WIDE.U32 UR4, UR15, UR8, UR4 ;  /* 0x000000080f0472a5 */ /* 0x000fe2000f8e0004 */
[--C-:B------:R-:W-:Y:S01]  /*a870*/  SHF.R.S32.HI R5, RZ, 0x1f, R4.reuse ;  /* 0x0000001fff057819 */ /* 0x100fe20000011404 */
[----:B0-----:R-:W-:Y:S01]  /*a880*/  IMAD.MOV R7, RZ, RZ, -R4 ;  /* 0x000000ffff077224 */ /* 0x001fe200078e0a04 */
[----:B------:R0:W5:Y:S01]  /*a890*/  LD.E.128 R12, desc[UR60][R8.64] ;  /* 0x0000003c080c7980 */ /* 0x000162000c101d00 */
[----:B------:R-:W-:Y:S02]  /*a8a0*/  UIADD3 UR5, UR5, UR6, URZ ;  /* 0x0000000605057290 */ /* 0x000fe4000fffe03f */
[----:B------:R-:W-:Y:S01]  /*a8b0*/  IMAD R7, R0, R7, R24 ;  /* 0x0000000700077224 */ /* 0x000fe200078e0218 */
[----:B------:R-:W-:Y:S01]  /*a8c0*/  @!PT LDS RZ, [RZ] ;  /* 0x00000000fffff984 */ /* 0x000fe20000000800 */
[----:B------:R-:W-:Y:S01]  /*a8d0*/  @!PT LDS RZ, [RZ] ;  /* 0x00000000fffff984 */ /* 0x000fe20000000800 */
[----:B------:R-:W-:Y:S01]  /*a8e0*/  @!PT LDS RZ, [RZ] ;  /* 0x00000000fffff984 */ /* 0x000fe20000000800 */
[----:B------:R-:W-:Y:S01]  /*a8f0*/  @!PT LDS RZ, [RZ] ;  /* 0x00000000fffff984 */ /* 0x000fe20000000800 */
[----:B------:R1:W-:Y:S06]  /*a900*/  MEMBAR.ALL.CTA ;  /* 0x0000000000007992 */ /* 0x0003ec0000008000 */
[----:B-1----:R-:W1:Y:S01]  /*a910*/  FENCE.VIEW.ASYNC.S ;  /* 0x00000000000073c6 */ /* 0x002e620000000000 */
[-C--:B----4-:R-:W-:Y:S01]  /*a920*/  IMAD R5, R5, R26.reuse, RZ ;  /* 0x0000001a05057224 */ /* 0x090fe200078e02ff */
[----:B------:R-:W-:Y:S01]  /*a930*/  ULDC.64 UR6, c[0x0][0xad8] ;  /* 0x0002b60000067ab9 */ /* 0x000fe20000000a00 */
[----:B------:R-:W-:Y:S01]  /*a940*/  IMAD R25, R3, 0xc0, R148 ;  /* 0x000000c003197824 */ /* 0x000fe200078e0294 */
[----:B------:R-:W-:Y:S01]  /*a950*/  SHF.R.S32.HI R0, RZ, 0x1f, R7 ;  /* 0x0000001fff007819 */ /* 0x000fe20000011407 */
[----:B------:R-:W-:Y:S01]  /*a960*/  UIADD3 UR36, UR36, 0x1, URZ ;  /* 0x0000000124247890 */ /* 0x000fe2000fffe03f */
[C---:B0-----:R-:W-:Y:S01]  /*a970*/  IMAD R9, R4.reuse, R27, R5 ;  /* 0x0000001b04097224 */ /* 0x041fe200078e0205 */
[----:B------:R-:W-:Y:S01]  /*a980*/  ULDC.64 UR8, c[0x0][0xa80] ;  /* 0x0002a00000087ab9 */ /* 0x000fe20000000a00 */
[----:B------:R-:W-:-:S04]  /*a990*/  IMAD.WIDE.U32 R4, R4, R26, UR4 ;  /* 0x0000000404047e25 */ /* 0x000fc8000f8e001a */
[----:B------:R-:W-:Y:S02]  /*a9a0*/  IMAD.IADD R5, R5, 0x1, R9 ;  /* 0x0000000105057824 */ /* 0x000fe400078e0209 */
[----:B------:R-:W-:Y:S01]  /*a9b0*/  IMAD R0, R0, UR6, RZ ;  /* 0x0000000600007c24 */ /* 0x000fe2000f8e02ff */
[----:B------:R-:W-:Y:S01]  /*a9c0*/  UIADD3 UR4, UR37, 0x31c20, URZ ;  /* 0x00031c2025047890 */ /* 0x000fe2000fffe03f */
[----:B------:R-:W-:Y:S01]  /*a9d0*/  IMAD.WIDE.U32 R4, R7, UR6, R4 ;  /* 0x0000000607047c25 */ /* 0x000fe2000f8e0004 */
[----:B------:R-:W-:-:S03]  /*a9e0*/  ISETP.GE.AND P0, PT, R25, R50, PT ;  /* 0x000000321900720c */ /* 0x000fc60003f06270 */
[----:B------:R-:W-:Y:S01]  /*a9f0*/  IMAD R9, R7, UR7, R0 ;  /* 0x0000000707097c24 */ /* 0x000fe2000f8e0200 */
[----:B------:R-:W-:Y:S01]  /*aa00*/  UISETP.NE.AND UP0, UPT, UR36, 0x2, UPT ;  /* 0x000000022400788c */ /* 0x000fe2000bf05270 */
[C---:B------:R-:W-:Y:S01]  /*aa10*/  LEA R0, P1, R4.reuse, UR8, 0x1 ;  /* 0x0000000804007c11 */ /* 0x040fe2000f8208ff */
[----:B------:R-:W-:Y:S01]  /*aa20*/  UPRMT UR4, URZ, 0x654, UR4 ;  /* 0x000006543f047896 */ /* 0x000fe20008000004 */
[----:B------:R-:W-:Y:S01]  /*aa30*/  IMAD.IADD R3, R5, 0x1, R9 ;  /* 0x0000000105037824 */ /* 0x000fe200078e0209 */
[----:B------:R-:W-:Y:S01]  /*aa40*/  ULDC UR5, c[0x0][0xc] ;  /* 0x0000030000057ab9 */ /* 0x000fe20000000800 */
[----:B------:R-:W-:Y:S02]  /*aa50*/  USEL UR6, URZ, 0x1, UP0 ;  /* 0x000000013f067887 */ /* 0x000fe40008000000 */
[----:B------:R-:W-:Y:S01]  /*aa60*/  UIADD3 UR10, UR5, UR10, URZ ;  /* 0x0000000a050a7290 */ /* 0x000fe2000fffe03f */
[----:B------:R-:W-:Y:S01]  /*aa70*/  LEA.HI.X R24, R4, UR9, R3, 0x1, P1 ;  /* 0x0000000904187c11 */ /* 0x000fe200088f0c03 */
[----:B------:R-:W-:Y:S01]  /*aa80*/  USEL UR36, UR36, URZ, UP0 ;  /* 0x0000003f24247287 */ /* 0x000fe20008000000 */
[----:B-1----:R2:W0:Y:S01]  /*aa90*/  SHFL.IDX PT, R6, R0, RZ, 0x1c1f ;  /* 0x001c1fff00067589 */ /* 0x00242200000e0000 */
[----:B------:R-:W-:Y:S01]  /*aaa0*/  LOP3.LUT R16, R16, UR6, RZ, 0x3c, !PT ;  /* 0x0000000610107c12 */ /* 0x000fe2000f8e3cff */
[----:B------:R-:W-:Y:S01]  /*aab0*/  SYNCS.ARRIVE.TRANS64.RED.A1T0 RZ, [UR4], RZ ;  /* 0x000000ffffff79a7 */ /* 0x000fe20008100404 */
[----:B------:R-:W-:Y:S01]  /*aac0*/  IMAD.U32 R19, RZ, RZ, UR10 ;  /* 0x0000000aff137e24 */ /* 0x000fe2000f8e00ff */
[----:B------:R2:W1:Y:S01]  /*aad0*/  SHFL.IDX PT, R7, R24, RZ, 0x1c1f ;  /* 0x001c1fff18077589 */ /* 0x00046200000e0000 */
[----:B------:R-:W-:Y:S01]  /*aae0*/  BSSY B0, `(.L_x_29) ;  /* 0x0000010000007945 */ /* 0x000fe20003800000 */
[----:B------:R-:W-:-:S02]  /*aaf0*/  SHF.R.S32.HI R94, RZ, 0x1f, R144 ;  /* 0x0000001fff5e7819 */ /* 0x000fc40000011490 */
[----:B------:R-:W-:Y:S01]  /*ab00*/  SHF.R.S32.HI R95, RZ, 0x1f, R145 ;  /* 0x0000001fff5f7819 */ /* 0x000fe20000011491 */
[----:B------:R-:W-:Y:S06]  /*ab10*/  @P0 BRA `(.L_x_30) ;  /* 0x0000000000300947 */ /* 0x000fec0003800000 */
[----:B------:R-:W-:Y:S02]  /*ab20*/  ULDC UR4, c[0x0][0xac8] ;  /* 0x0002b20000047ab9 */ /* 0x000fe40000000800 */
[----:B------:R-:W-:Y:S02]  /*ab30*/  ISETP.GE.AND P1, PT, R145, UR4, PT ;  /* 0x0000000491007c0c */ /* 0x000fe4000bf26270 */
[----:B------:R-:W-:Y:S02]  /*ab40*/  ISETP.GE.AND P2, PT, R144, UR4, PT ;  /* 0x0000000490007c0c */ /* 0x000fe4000bf46270 */
[----:B------:R-:W-:-:S09]  /*ab50*/  ISETP.GE.AND P0, PT, R18, UR4, PT ;  /* 0x0000000412007c0c */ /* 0x000fd2000bf06270 */
[CC--:B0-----:R-:W-:Y:S02]  /*ab60*/  @!P1 LEA R8, P3, R145.reuse, R6.reuse, 0x1 ;  /* 0x0000000691089211 */ /* 0x0c1fe400078608ff */
[----:B------:R-:W-:Y:S02]  /*ab70*/  @!P2 LEA R10, P4, R144, R6, 0x1 ;  /* 0x00000006900aa211 */ /* 0x000fe400078808ff */
[----:B-1----:R-:W-:Y:S01]  /*ab80*/  @!P0 IMAD.WIDE R4, R18, 0x2, R6 ;  /* 0x0000000212048825 */ /* 0x002fe200078e0206 */
[-C--:B------:R-:W-:Y:S02]  /*ab90*/  @!P1 LEA.HI.X R9, R145, R7.reuse, R95, 0x1, P3 ;  /* 0x0000000791099211 */ /* 0x080fe400018f0c5f */
[----:B------:R-:W-:Y:S02]  /*aba0*/  @!P2 LEA.HI.X R11, R144, R7, R94, 0x1, P4 ;  /* 0x00000007900ba211 */ /* 0x000fe400020f0c5e */
[----:B-----5:R3:W-:Y:S04]  /*abb0*/  @!P0 ST.E.128 desc[UR60][R4.64], R40 ;  /* 0x0000002804008985 */ /* 0x0207e8000c101d3c */
[----:B------:R3:W-:Y:S04]  /*abc0*/  @!P1 ST.E.128 desc[UR60][R8.64], R44 ;  /* 0x0000002c08009985 */ /* 0x0007e8000c101d3c */
[----:B------:R3:W-:Y:S02]  /*abd0*/  @!P2 ST.E.128 desc[UR60][R10.64], R52 ;  /* 0x000000340a00a985 */ /* 0x0007e4000c101d3c */
.L_x_30:
[----:B------:R-:W-:Y:S05]  /*abe0*/  BSYNC B0 ;  /* 0x0000000000007941 */ /* 0x000fea0003800000 */
.L_x_29:
[----:B------:R-:W-:Y:S01]  /*abf0*/  VIADD R3, R25, 0x60 ;  /* 0x0000006019037836 */ /* 0x000fe20000000000 */
[----:B-1----:R1:W4:Y:S01]  /*ac00*/  SHFL.IDX PT, R7, R24, 0x1, 0x1c1f ;  /* 0x003c1f0018077f89 */ /* 0x00232200000e0000 */
[----:B------:R-:W-:Y:S01]  /*ac10*/  BSSY B0, `(.L_x_31) ;  /* 0x0000011000007945 */ /* 0x000fe20003800000 */
[----:B------:R-:W-:Y:S02]  /*ac20*/  VIADD R146, R146, 0x1 ;  /* 0x0000000192927836 */ /* 0x000fe40000000000 */
[----:B------:R-:W-:Y:S01]  /*ac30*/  ISETP.GE.AND P0, PT, R3, R50, PT ;  /* 0x000000320300720c */ /* 0x000fe20003f06270 */
[----:B0-----:R1:W0:-:S12]  /*ac40*/  SHFL.IDX PT, R6, R0, 0x1, 0x1c1f ;  /* 0x003c1f0000067f89 */ /* 0x00121800000e0000 */
[----:B-1----:R-:W-:Y:S05]  /*ac50*/  @P0 BRA `(.L_x_32) ;  /* 0x0000000000300947 */ /* 0x002fea0003800000 */
[----:B------:R-:W-:Y:S02]  /*ac60*/  ULDC UR4, c[0x0][0xac8] ;  /* 0x0002b20000047ab9 */ /* 0x000fe40000000800 */
[----:B------:R-:W-:Y:S02]  /*ac70*/  ISETP.GE.AND P3, PT, R145, UR4, PT ;  /* 0x0000000491007c0c */ /* 0x000fe4000bf66270 */
[----:B------:R-:W-:Y:S02]  /*ac80*/  ISETP.GE.AND P4, PT, R144, UR4, PT ;  /* 0x0000000490007c0c */ /* 0x000fe4000bf86270 */
[----:B------:R-:W-:-:S09]  /*ac90*/  ISETP.GE.AND P2, PT, R18, UR4, PT ;  /* 0x0000000412007c0c */ /* 0x000fd2000bf46270 */
[CC--:B0--3--:R-:W-:Y:S02]  /*aca0*/  @!P3 LEA R8, P0, R145.reuse, R6.reuse, 0x1 ;  /* 0x000000069108b211 */ /* 0x0c9fe400078008ff */
[----:B------:R-:W-:Y:S02]  /*acb0*/  @!P4 LEA R10, P1, R144, R6, 0x1 ;  /* 0x00000006900ac211 */ /* 0x000fe400078208ff */
[----:B----4-:R-:W-:Y:S01]  /*acc0*/  @!P2 IMAD.WIDE R4, R18, 0x2, R6 ;  /* 0x000000021204a825 */ /* 0x010fe200078e0206 */
[-C--:B------:R-:W-:Y:S02]  /*acd0*/  @!P3 LEA.HI.X R9, R145, R7.reuse, R95, 0x1, P0 ;  /* 0x000000079109b211 */ /* 0x080fe400000f0c5f */
[----:B------:R-:W-:Y:S02]  /*ace0*/  @!P4 LEA.HI.X R11, R144, R7, R94, 0x1, P1 ;  /* 0x00000007900bc211 */ /* 0x000fe400008f0c5e */
[----:B-----5:R1:W-:Y:S04]  /*acf0*/  @!P2 ST.E.128 desc[UR60][R4.64], R36 ;  /* 0x000000240400a985 */ /* 0x0203e8000c101d3c */
[----:B------:R1:W-:Y:S04]  /*ad00*/  @!P3 ST.E.128 desc[UR60][R8.64], R12 ;  /* 0x0000000c0800b985 */ /* 0x0003e8000c101d3c */
[----:B------:R1:W-:Y:S02]  /*ad10*/  @!P4 ST.E.128 desc[UR60][R10.64], R20 ;  /* 0x000000140a00c985 */ /* 0x0003e4000c101d3c */
.L_x_32:
[----:B------:R-:W-:Y:S05]  /*ad20*/  BSYNC B0 ;  /* 0x0000000000007941 */ /* 0x000fea0003800000 */
.L_x_31:
[----:B--2---:R-:W2:Y:S01]  /*ad30*/  LDC R0, c[0x0][0xc34] ;  /* 0x00030d00ff007b82 */ /* 0x004ea20000000800 */
[----:B------:R-:W-:-:S13]  /*ad40*/  R2UR UR4, R19 ;  /* 0x00000000130472ca */ /* 0x000fda00000e0000 */
[----:B--2---:R-:W-:-:S13]  /*ad50*/  ISETP.LE.AND P0, PT, R0, UR4, PT ;  /* 0x0000000400007c0c */ /* 0x004fda000bf03270 */
[----:B------:R-:W-:Y:S05]  /*ad60*/  @!P0 BRA `(.L_x_33) ;  /* 0xffffff60005c8947 */ /* 0x000fea000383ffff */
[----:B------:R-:W-:Y:S05]  /*ad70*/  EXIT ;  /* 0x000000000000794d */ /* 0x000fea0003800000 */
.L_x_7:
[----:B------:R-:W-:-:S08]  /*ad80*/  NOP ;  /* 0x0000000000007918 */ /* 0x000fd00000000000 */
[----:B--2---:R-:W0:-:S00]  /*ad90*/  USETMAXREG.DEALLOC.CTAPOOL 0x20 ;  /* 0x00000020000079c8 */ /* 0x004e0000080e0500 */
[----:B------:R-:W1:Y:S01]  /*ada0*/  S2UR UR5, SR_CTAID.X ;  /* 0x00000000000579c3 */ /* 0x000e620000002500 */
[----:B0-----:R-:W-:Y:S02]  /*adb0*/  IMAD.MOV.U32 R0, RZ, RZ, 0x1 ;  /* 0x00000001ff007424 */ /* 0x001fe400078e00ff */
[----:B------:R-:W-:Y:S02]  /*adc0*/  IMAD.MOV.U32 R16, RZ, RZ, RZ ;  /* 0x000000ffff107224 */ /* 0x000fe400078e00ff */
[----:B------:R-:W-:-:S03]  /*add0*/  IMAD.MOV.U32 R22, RZ, RZ, 0x1 ;  /* 0x00000001ff167424 */ /* 0x000fc600078e00ff */
[----:B------:R-:W1:Y:S02]  /*ade0*/  LDC R2, c[0x0][0xc34] ;  /* 0x00030d00ff027b82 */ /* 0x000e640000000800 */
[----:B-1----:R-:W-:-:S13]  /*adf0*/  ISETP.LE.AND P0, PT, R2, UR5, PT ;  /* 0x0000000502007c0c */ /* 0x002fda000bf03270 */
[----:B------:R-:W-:Y:S05]  /*ae00*/  @P0 BRA `(.L_x_34) ;  /* 0x00000040001c0947 */ /* 0x000fea0003800000 */
[----:B------:R-:W0:Y:S01]  /*ae10*/  S2R R6, SR_TID.X ;  /* 0x0000000000067919 */ /* 0x000e220000002100 */
[----:B------:R-:W1:Y:S01]  /*ae20*/  S2UR UR4, SR_CgaCtaId ;  /* 0x00000000000479c3 */ /* 0x000e620000008800 */
[----:B------:R-:W-:Y:S01]  /*ae30*/  UMOV UR36, 0x400 ;  /* 0x0000040000247882 */ /* 0x000fe20000000000 */
[----:B------:R-:W-:Y:S01]  /*ae40*/  IMAD.MOV.U32 R22, RZ, RZ, 0x1 ;  /* 0x00000001ff167424 */ /* 0x000fe200078e00ff */
[----:B------:R-:W-:Y:S01]  /*ae50*/  ULDC.64 UR38, c[0x0][0x198] ;  /* 0x0000660000267ab9 */ /* 0x000fe20000000a00 */
[----:B------:R-:W-:Y:S01]  /*ae60*/  IMAD.MOV.U32 R16, RZ, RZ, RZ ;  /* 0x000000ffff107224 */ /* 0x000fe200078e00ff */
[----:B------:R-:W-:Y:S01]  /*ae70*/  ULDC UR37, c[0x0][0xc] ;  /* 0x0000030000257ab9 */ /* 0x000fe20000000800 */
[----:B-1----:R-:W-:Y:S01]  /*ae80*/  ULEA UR36, UR4, UR36, 0x18 ;  /* 0x0000002404247291 */ /* 0x002fe2000f8ec03f */
[C---:B0-----:R-:W-:Y:S01]  /*ae90*/  LOP3.LUT R5, R6.reuse, 0x7f, RZ, 0xc0, !PT ;  /* 0x0000007f06057812 */ /* 0x041fe200078ec0ff */
[----:B------:R-:W-:-:S04]  /*aea0*/  IMAD.SHL.U32 R0, R6, 0x8, RZ ;  /* 0x0000000806007824 */ /* 0x000fc800078e00ff */
[----:B------:R-:W-:Y:S01]  /*aeb0*/  IMAD.SHL.U32 R4, R5, 0x8, RZ ;  /* 0x0000000805047824 */ /* 0x000fe200078e00ff */
[C---:B------:R-:W-:Y:S02]  /*aec0*/  LOP3.LUT R3, R0.reuse, 0x20, RZ, 0xc0, !PT ;  /* 0x0000002000037812 */ /* 0x040fe400078ec0ff */
[----:B------:R-:W-:Y:S02]  /*aed0*/  LOP3.LUT R2, R0, 0xd8, RZ, 0xc0, !PT ;  /* 0x000000d800027812 */ /* 0x000fe400078ec0ff */
[----:B------:R-:W-:Y:S02]  /*aee0*/  LOP3.LUT R3, R3, 0x300, R4, 0xf8, !PT ;  /* 0x0000030003037812 */ /* 0x000fe400078ef804 */
[----:B------:R-:W-:Y:S01]  /*aef0*/  SHF.R.U32.HI R4, RZ, 0x2, R5 ;  /* 0x00000002ff047819 */ /* 0x000fe20000011605 */
[----:B------:R-:W-:Y:S01]  /*af00*/  IMAD.U32 R5, RZ, RZ, UR5 ;  /* 0x00000005ff057e24 */ /* 0x000fe2000f8e00ff */
[----:B------:R-:W-:Y:S02]  /*af10*/  LOP3.LUT R2, R2, 0x18, R6, 0x78, !PT ;  /* 0x0000001802027812 */ /* 0x000fe400078e7806 */
[----:B------:R-:W-:-:S02]  /*af20*/  LOP3.LUT R0, R0, 0x18, RZ, 0xc0, !PT ;  /* 0x0000001800007812 */ /* 0x000fc400078ec0ff */
[----:B------:R0:W-:Y:S01]  /*af30*/  STL [R1+0x8], R5 ;  /* 0x0000080501007387 */ /* 0x0001e20000100800 */
[----:B------:R-:W-:Y:S01]  /*af40*/  LOP3.LUT R3, R3, R2, RZ, 0xfc, !PT ;  /* 0x0000000203037212 */ /* 0x000fe200078efcff */
[----:B------:R-:W-:Y:S02]  /*af50*/  IMAD.SHL.U32 R2, R6, 0x20, RZ ;  /* 0x0000002006027824 */ /* 0x000fe400078e00ff */
[----:B------:R0:W-:Y:S01]  /*af60*/  STL [R1+0x1c], RZ ;  /* 0x00001cff01007387 */ /* 0x0001e20000100800 */
[----:B------:R-:W-:Y:S02]  /*af70*/  LEA R27, R3, UR36, 0x1 ;  /* 0x00000024031b7c11 */ /* 0x000fe4000f8e08ff */
[----:B------:R-:W-:Y:S02]  /*af80*/  LOP3.LUT R4, R4, 0x60, R2, 0xf8, !PT ;  /* 0x0000006004047812 */ /* 0x000fe400078ef802 */
[C---:B------:R-:W-:Y:S02]  /*af90*/  LOP3.LUT R2, R0.reuse, 0x20, RZ, 0xfc, !PT ;  /* 0x0000002000027812 */ /* 0x040fe400078efcff */
[----:B------:R-:W-:-:S07]  /*afa0*/  LOP3.LUT R0, R0, 0x40, RZ, 0xfc, !PT ;  /* 0x0000004000007812 */ /* 0x000fce00078efcff */
.L_x_112:
[----:B------:R-:W2:Y:S01]  /*afb0*/  LDL R4, [R1+0x8] ;  /* 0x0000080001047983 */ /* 0x000ea20000100800 */
[----:B0-----:R-:W1:Y:S01]  /*afc0*/  LDC R0, c[0x0][0xc38] ;  /* 0x00030e00ff007b82 */ /* 0x001e620000000800 */
[----:B------:R-:W-:Y:S05]  /*afd0*/  YIELD ;  /* 0x0000000000007946 */ /* 0x000fea0003800000 */
[----:B------:R-:W-:Y:S02]  /*afe0*/  ULDC.64 UR4, c[0x0][0x418] ;  /* 0x0001060000047ab9 */ /* 0x000fe40000000a00 */
[----:B------:R-:W3:Y:S01]  /*aff0*/  LDC R17, c[0x0][0xc44] ;  /* 0x00031100ff117b82 */ /* 0x000ee20000000800 */
[----:B------:R-:W-:-:S03]  /*b000*/  UISETP.NE.U32.AND UP0, UPT, UR4, URZ, UPT ;  /* 0x0000003f0400728c */ /* 0x000fc6000bf05070 */
[----:B------:R-:W-:Y:S01]  /*b010*/  ULDC UR4, c[0x0][0x424] ;  /* 0x0001090000047ab9 */ /* 0x000fe20000000800 */
[----:B------:R-:W-:Y:S02]  /*b020*/  UISETP.NE.AND.EX UP0, UPT, UR5, URZ, UPT, UP0 ;  /* 0x0000003f0500728c */ /* 0x000fe4000bf05300 */
[----:B------:R-:W-:Y:S02]  /*b030*/  UIADD3 UR5, UR36, 0x16a00, URZ ;  /* 0x00016a0024057890 */ /* 0x000fe4000fffe03f */
[----:B------:R-:W-:Y:S02]  /*b040*/  USEL UR4, UR4, 0x1, UP0 ;  /* 0x0000000104047887 */ /* 0x000fe40008000000 */
[----:B------:R-:W-:Y:S01]  /*b050*/  ULOP3.LUT UP0, URZ, UR5, 0x1bf, URZ, 0xc0, !UPT ;  /* 0x000001bf053f7892 */ /* 0x000fe2000f80c03f */
[----:B-1----:R-:W-:Y:S02]  /*b060*/  ISETP.NE.AND P0, PT, R0, 0x1, PT ;  /* 0x000000010000780c */ /* 0x002fe40003f05270 */
[----:B---3--:R-:W-:-:S11]  /*b070*/  ISETP.NE.AND P1, PT, R17, 0x1, PT ;  /* 0x000000011100780c */ /* 0x008fd60003f25270 */
[----:B------:R-:W2:Y:S08]  /*b080*/  @P0 LDC R0, c[0x0][0xc3c] ;  /* 0x00030f00ff000b82 */ /* 0x000eb00000000800 */
[----:B0-----:R-:W0:Y:S08]  /*b090*/  @P0 LDC R5, c[0x0][0xc40] ;  /* 0x00031000ff050b82 */ /* 0x001e300000000800 */
[----:B------:R-:W1:Y:S01]  /*b0a0*/  @P1 LDC.64 R2, c[0x0][0xc48] ;  /* 0x00031200ff021b82 */ /* 0x000e620000000a00 */
[----:B--2---:R-:W-:-:S05]  /*b0b0*/  @P0 IMAD.HI.U32 R0, R4, R0, RZ ;  /* 0x0000000004000227 */ /* 0x004fca00078e00ff */
[----:B0-----:R-:W-:Y:S02]  /*b0c0*/  @P0 SHF.R.U32.HI R4, RZ, R5, R0 ;  /* 0x00000005ff040219 */ /* 0x001fe40000011600 */
[----:B------:R-:W0:Y:S01]  /*b0d0*/  LDC R0, c[0x0][0x2f0] ;  /* 0x0000bc00ff007b82 */ /* 0x000e220000000800 */
[----:B------:R-:W-:Y:S02]  /*b0e0*/  PLOP3.LUT P0, PT, PT, PT, UP0, 0x80, 0x0 ;  /* 0x000000000000781c */ /* 0x000fe40003f0f008 */
[----:B-1----:R-:W-:Y:S01]  /*b0f0*/  @P1 IMAD.HI.U32 R2, R4, R2, RZ ;  /* 0x0000000204021227 */ /* 0x002fe200078e00ff */
[----:B------:R1:W-:Y:S03]  /*b100*/  STL [R1], R4 ;  /* 0x0000000401007387 */ /* 0x0003e60000100800 */
[----:B------:R-:W-:Y:S01]  /*b110*/  IMAD.MOV.U32 R28, RZ, RZ, R4 ;  /* 0x000000ffff1c7224 */ /* 0x000fe200078e0004 */
[----:B------:R-:W-:Y:S01]  /*b120*/  @P1 SHF.R.U32.HI R28, RZ, R3, R2 ;  /* 0x00000003ff1c1219 */ /* 0x000fe20000011602 */
[----:B0-----:R-:W-:-:S04]  /*b130*/  IMAD R6, R0, UR4, RZ ;  /* 0x0000000400067c24 */ /* 0x001fc8000f8e02ff */
[----:B------:R-:W-:Y:S02]  /*b140*/  IMAD.MOV R0, RZ, RZ, -R28 ;  /* 0x000000ffff007224 */ /* 0x000fe400078e0a1c */
[----:B------:R-:W-:Y:S01]  /*b150*/  VIADD R2, R6, 0x8f ;  /* 0x0000008f06027836 */ /* 0x000fe20000000000 */
[----:B------:R1:W-:Y:S01]  /*b160*/  STL [R1+0x18], R6 ;  /* 0x0000180601007387 */ /* 0x0003e20000100800 */
[----:B------:R-:W-:Y:S02]  /*b170*/  IMAD R17, R17, R0, R4 ;  /* 0x0000000011117224 */ /* 0x000fe400078e0204 */
[----:B------:R-:W-:-:S05]  /*b180*/  IMAD.HI R2, R2, 0x38e38e39, RZ ;  /* 0x38e38e3902027827 */ /* 0x000fca00078e02ff */
[----:B------:R-:W-:-:S04]  /*b190*/  SHF.R.U32.HI R3, RZ, 0x1f, R2 ;  /* 0x0000001fff037819 */ /* 0x000fc80000011602 */
[----:B------:R-:W-:-:S05]  /*b1a0*/  LEA.HI.SX32 R24, R2, R3, 0x1b ;  /* 0x0000000302187211 */ /* 0x000fca00078fdaff */
[----:B------:R1:W-:Y:S01]  /*b1b0*/  STL [R1+0x4], R24 ;  /* 0x0000041801007387 */ /* 0x0003e20000100800 */
[----:B------:R-:W-:Y:S05]  /*b1c0*/  @!P0 BRA `(.L_x_35) ;  /* 0x0000000000408947 */ /* 0x000fea0003800000 */
[----:B------:R-:W-:Y:S01]  /*b1d0*/  MOV R2, 0x0 ;  /* 0x0000000000027802 */ /* 0x000fe20000000f00 */
[----:B------:R-:W-:Y:S01]  /*b1e0*/  ULDC.64 UR6, c[0x4][0xa8] ;  /* 0x01002a0000067ab9 */ /* 0x000fe20000000a00 */
[----:B------:R-:W-:Y:S01]  /*b1f0*/  ULDC.64 UR8, c[0x4][0xb0] ;  /* 0x01002c0000087ab9 */ /* 0x000fe20000000a00 */
[----:B------:R-:W-:Y:S01]  /*b200*/  ULDC.64 UR4, c[0x4][0x8] ;  /* 0x0100020000047ab9 */ /* 0x000fe20000000a00 */
[----:B-1----:R-:W-:Y:S02]  /*b210*/  IMAD.U32 R4, RZ, RZ, UR6 ;  /* 0x00000006ff047e24 */ /* 0x002fe4000f8e00ff */
[----:B------:R-:W0:Y:S01]  /*b220*/  LDC.64 R2, c[0x4][R2] ;  /* 0x0100000002027b82 */ /* 0x000e220000000a00 */
[----:B------:R-:W-:Y:S02]  /*b230*/  IMAD.U32 R5, RZ, RZ, UR7 ;  /* 0x00000007ff057e24 */ /* 0x000fe4000f8e00ff */
[----:B------:R-:W-:Y:S02]  /*b240*/  IMAD.U32 R6, RZ, RZ, UR8 ;  /* 0x00000008ff067e24 */ /* 0x000fe4000f8e00ff */
[----:B------:R-:W-:-:S02]  /*b250*/  IMAD.U32 R7, RZ, RZ, UR9 ;  /* 0x00000009ff077e24 */ /* 0x000fc4000f8e00ff */
[----:B------:R-:W-:Y:S02]  /*b260*/  IMAD.U32 R10, RZ, RZ, UR4 ;  /* 0x00000004ff0a7e24 */ /* 0x000fe4000f8e00ff */
[----:B------:R-:W-:Y:S02]  /*b270*/  IMAD.U32 R11, RZ, RZ, UR5 ;  /* 0x00000005ff0b7e24 */ /* 0x000fe4000f8e00ff */
[----:B------:R-:W-:Y:S02]  /*b280*/  IMAD.MOV.U32 R8, RZ, RZ, 0x70 ;  /* 0x00000070ff087424 */ /* 0x000fe400078e00ff */
[----:B------:R-:W-:Y:S02]  /*b290*/  IMAD.MOV.U32 R12, RZ, RZ, 0x1 ;  /* 0x00000001ff0c7424 */ /* 0x000fe400078e00ff */
[----:B------:R-:W-:-:S07]  /*b2a0*/  IMAD.MOV.U32 R13, RZ, RZ, RZ ;  /* 0x000000ffff0d7224 */ /* 0x000fce00078e00ff */
[----:B------:R-:W-:-:S07]  /*b2b0*/  LEPC R20, `(.L_x_35) ;  /* 0x000000001014794e */ /* 0x000fce0000000000 */
[----:B0-----:R-:W-:Y:S05]  /*b2c0*/  CALL.ABS.NOINC R2 ;  /* 0x0000000002007343 */ /* 0x001fea0003c00000 */
.L_x_35:
[----:B------:R-:W-:-:S04]  /*b2d0*/  UIADD3 UR4, UR36, 0x200, URZ ;  /* 0x0000020024047890 */ /* 0x000fc8000fffe03f */
[----:B------:R-:W-:-:S06]  /*b2e0*/  ULOP3.LUT UP0, URZ, UR4, 0x1bf, URZ, 0xc0, !UPT ;  /* 0x000001bf043f7892 */ /* 0x000fcc000f80c03f */
[----:B------:R-:W-:-:S13]  /*b2f0*/  PLOP3.LUT P0, PT, PT, PT, UP0, 0x80, 0x0 ;  /* 0x000000000000781c */ /* 0x000fda0003f0f008 */
[----:B------:R-:W-:Y:S05]  /*b300*/  @!P0 BRA `(.L_x_36) ;  /* 0x00000000007c8947 */ /* 0x000fea0003800000 */
[----:B------:R-:W-:Y:S01]  /*b310*/  MOV R18, 0x0 ;  /* 0x0000000000127802 */ /* 0x000fe20000000f00 */
[----:B------:R-:W-:Y:S01]  /*b320*/  ULDC.64 UR6, c[0x4][0xa8] ;  /* 0x01002a0000067ab9 */ /* 0x000fe20000000a00 */
[----:B------:R-:W-:Y:S01]  /*b330*/  ULDC.64 UR8, c[0x4][0xb0] ;  /* 0x01002c0000087ab9 */ /* 0x000fe20000000a00 */
[----:B------:R-:W-:Y:S01]  /*b340*/  ULDC.64 UR4, c[0x4][0x10] ;  /* 0x0100040000047ab9 */ /* 0x000fe20000000a00 */
[----:B------:R0:W2:Y:S01]  /*b350*/  LDC.64 R2, c[0x4][R18] ;  /* 0x0100000012027b82 */ /* 0x0000a20000000a00 */
[----:B-1----:R-:W-:Y:S02]  /*b360*/  IMAD.U32 R4, RZ, RZ, UR6 ;  /* 0x00000006ff047e24 */ /* 0x002fe4000f8e00ff */
[----:B------:R-:W-:Y:S02]  /*b370*/  IMAD.U32 R5, RZ, RZ, UR7 ;  /* 0x00000007ff057e24 */ /* 0x000fe4000f8e00ff */
[----:B------:R-:W-:Y:S02]  /*b380*/  IMAD.U32 R6, RZ, RZ, UR8 ;  /* 0x00000008ff067e24 */ /* 0x000fe4000f8e00ff */
[----:B------:R-:W-:-:S02]  /*b390*/  IMAD.U32 R7, RZ, RZ, UR9 ;  /* 0x00000009ff077e24 */ /* 0x000fc4000f8e00ff */
[----:B------:R-:W-:Y:S02]  /*b3a0*/  IMAD.U32 R10, RZ, RZ, UR4 ;  /* 0x00000004ff0a7e24 */ /* 0x000fe4000f8e00ff */
[----:B------:R-:W-:Y:S02]  /*b3b0*/  IMAD.U32 R11, RZ, RZ, UR5 ;  /* 0x00000005ff0b7e24 */ /* 0x000fe4000f8e00ff */
[----:B------:R-:W-:Y:S02]  /*b3c0*/  IMAD.MOV.U32 R8, RZ, RZ, 0x70 ;  /* 0x00000070ff087424 */ /* 0x000fe400078e00ff */
[----:B------:R-:W-:Y:S02]  /*b3d0*/  IMAD.MOV.U32 R12, RZ, RZ, 0x1 ;  /* 0x00000001ff0c7424 */ /* 0x000fe400078e00ff */
[----:B0-----:R-:W-:-:S07]  /*b3e0*/  IMAD.MOV.U32 R13, RZ, RZ, RZ ;  /* 0x000000ffff0d7224 */ /* 0x001fce00078e00ff */
[----:B------:R-:W-:-:S07]  /*b3f0*/  LEPC R20, `(.L_x_37) ;  /* 0x000000001014794e */ /* 0x000fce0000000000 */
[----:B--2---:R-:W-:Y:S05]  /*b400*/  CALL.ABS.NOINC R2 ;  /* 0x0000000002007343 */ /* 0x004fea0003c00000 */
.L_x_37:
[----:B------:R0:W1:Y:S01]  /*b410*/  LDC.64 R2, c[0x4][R18] ;  /* 0x0100000012027b82 */ /* 0x0000620000000a00 */
[----:B------:R-:W-:Y:S01]  /*b420*/  ULDC.64 UR6, c[0x4][0xa8] ;  /* 0x01002a0000067ab9 */ /* 0x000fe20000000a00 */
[----:B------:R-:W-:Y:S01]  /*b430*/  ULDC.64 UR8, c[0x4][0xb0] ;  /* 0x01002c0000087ab9 */ /* 0x000fe20000000a00 */
[----:B------:R-:W-:Y:S01]  /*b440*/  ULDC.64 UR4, c[0x4][0x18] ;  /* 0x0100060000047ab9 */ /* 0x000fe20000000a00 */
[----:B------:R-:W-:Y:S02]  /*b450*/  IMAD.U32 R4, RZ, RZ, UR6 ;  /* 0x00000006ff047e24 */ /* 0x000fe4000f8e00ff */
        /* <DEDUP_REMOVED lines=9> */
[----:B-1----:R-:W-:Y:S05]  /*b4f0*/  CALL.ABS.NOINC R2 ;  /* 0x0000000002007343 */ /* 0x002fea0003c00000 */
.L_x_36:
[----:B------:R-:W-:Y:S01]  /*b500*/  ULDC.64 UR4, c[0x0][0x9f8] ;  /* 0x00027e0000047ab9 */ /* 0x000fe20000000a00 */
[----:B------:R-:W-:Y:S01]  /*b510*/  IMAD.MOV.U32 R19, RZ, RZ, R28 ;  /* 0x000000ffff137224 */ /* 0x000fe200078e001c */
[----:B------:R-:W-:-:S04]  /*b520*/  ISETP.NE.U32.AND P0, PT, RZ, UR4, PT ;  /* 0x00000004ff007c0c */ /* 0x000fc8000bf05070 */
[----:B------:R-:W-:-:S13]  /*b530*/  ISETP.NE.AND.EX P0, PT, RZ, UR5, PT, P0 ;  /* 0x00000005ff007c0c */ /* 0x000fda000bf05300 */
[----:B------:R-:W0:Y:S02]  /*b540*/  @P0 LDC.64 R2, c[0x0][0x9f8] ;  /* 0x00027e00ff020b82 */ /* 0x000e240000000a00 */
[----:B0-----:R-:W-:-:S05]  /*b550*/  @P0 IMAD.WIDE R2, R28, 0x4, R2 ;  /* 0x000000041c020825 */ /* 0x001fca00078e0202 */
[----:B------:R0:W1:Y:S01]  /*b560*/  @P0 LDG.E R19, desc[UR60][R2.64] ;  /* 0x0000003c02130981 */ /* 0x000062000c1e1900 */
[----:B------:R-:W-:Y:S01]  /*b570*/  UMOV UR4, 0xffffffff ;  /* 0xffffffff00047882 */ /* 0x000fe20000000000 */
[----:B------:R-:W-:Y:S01]  /*b580*/  VIADD R29, R24, 0xffffffff ;  /* 0xffffffff181d7836 */ /* 0x000fe20000000000 */
[----:B0-----:R-:W0:Y:S02]  /*b590*/  LDC.64 R2, c[0x0][0x418] ;  /* 0x00010600ff027b82 */ /* 0x001e240000000a00 */
[----:B0-----:R-:W-:-:S04]  /*b5a0*/  ISETP.NE.U32.AND P0, PT, R2, RZ, PT ;  /* 0x000000ff0200720c */ /* 0x001fc80003f05070 */
[----:B------:R-:W-:-:S04]  /*b5b0*/  ISETP.NE.AND.EX P1, PT, R3, RZ, PT, P0 ;  /* 0x000000ff0300720c */ /* 0x000fc80003f25300 */
[----:B------:R-:W-:Y:S02]  /*b5c0*/  P2R R26, PR, RZ, 0x2 ;  /* 0x00000002ff1a7803 */ /* 0x000fe40000000000 */
[----:B-1----:R-:W-:Y:S02]  /*b5d0*/  SHF.R.S32.HI R24, RZ, 0x1f, R19 ;  /* 0x0000001fff187819 */ /* 0x002fe40000011413 */
[----:B------:R-:W-:Y:S01]  /*b5e0*/  SEL R18, R19, RZ, !P1 ;  /* 0x000000ff13127207 */ /* 0x000fe20004800000 */
[----:B------:R-:W-:Y:S06]  /*b5f0*/  BRA.DIV UR4, `(.L_x_38) ;  /* 0x0000003e04687947 */ /* 0x000fec000b800000 */
[----:B------:R-:W0:Y:S02]  /*b600*/  S2R R0, SR_TID.X ;  /* 0x0000000000007919 */ /* 0x000e240000002100 */
[----:B0-----:R-:W-:-:S04]  /*b610*/  SHF.R.U32.HI R0, RZ, 0x5, R0 ;  /* 0x00000005ff007819 */ /* 0x001fc80000011600 */
[----:B------:R-:W-:-:S05]  /*b620*/  LOP3.LUT R0, R0, 0x3, RZ, 0xc0, !PT ;  /* 0x0000000300007812 */ /* 0x000fca00078ec0ff */
[----:B------:R0:W1:Y:S02]  /*b630*/  SHFL.IDX PT, R14, R0, RZ, 0x1f ;  /* 0x00001fff000e7589 */ /* 0x00006400000e0000 */
.L_x_128:
[----:B-1----:R-:W-:Y:S02]  /*b640*/  ISETP.NE.AND P0, PT, R14, RZ, PT ;  /* 0x000000ff0e00720c */ /* 0x002fe40003f05270 */
[----:B------:R-:W-:-:S04]  /*b650*/  PLOP3.LUT P2, PT, PT, PT, PT, 0x8, 0x0 ;  /* 0x000000000000781c */ /* 0x000fc80003f4e170 */
[----:B------:R-:W-:-:S07]  /*b660*/  P2R R25, PR, RZ, 0x4 ;  /* 0x00000004ff197803 */ /* 0x000fce0000000000 */
[----:B------:R-:W-:Y:S05]  /*b670*/  @P0 BRA `(.L_x_39) ;  /* 0x0000000400100947 */ /* 0x000fea0003800000 */
[----:B------:R-:W-:-:S03]  /*b680*/  UMOV UR4, 0xffffffff ;  /* 0xffffffff00047882 */ /* 0x000fc60000000000 */
[----:B------:R-:W-:Y:S05]  /*b690*/  BRA.DIV UR4, `(.L_x_40) ;  /* 0x0000003e04747947 */ /* 0x000fea000b800000 */
[----:B------:R-:W-:-:S13]  /*b6a0*/  ELECT P6, URZ, PT ;  /* 0x00000000003f782f */ /* 0x000fda00038c0000 */
.L_x_131:
[----:B------:R-:W-:Y:S05]  /*b6b0*/  @!P6 BRA `(.L_x_39) ;  /* 0x000000040000e947 */ /* 0x000fea0003800000 */
[----:B------:R-:W-:Y:S02]  /*b6c0*/  IMAD.MOV.U32 R23, RZ, RZ, R29 ;  /* 0x000000ffff177224 */ /* 0x000fe400078e001d */
[----:B------:R-:W-:Y:S01]  /*b6d0*/  IMAD.MOV.U32 R18, RZ, RZ, R19 ;  /* 0x000000ffff127224 */ /* 0x000fe200078e0013 */
[----:B------:R-:W-:Y:S06]  /*b6e0*/  @!P1 BRA `(.L_x_41) ;  /* 0x0000000000449947 */ /* 0x000fec0003800000 */
[----:B0-----:R-:W0:Y:S01]  /*b6f0*/  LDC R0, c[0x0][0x43c] ;  /* 0x00010f00ff007b82 */ /* 0x001e220000000800 */
[----:B------:R-:W-:Y:S01]  /*b700*/  ULDC.64 UR4, c[0x0][0x428] ;  /* 0x00010a0000047ab9 */ /* 0x000fe20000000a00 */
[----:B0-----:R-:W-:-:S13]  /*b710*/  ISETP.NE.AND P0, PT, R0, 0x1, PT ;  /* 0x000000010000780c */ /* 0x001fda0003f05270 */
[----:B------:R-:W0:Y:S02]  /*b720*/  @P0 LDC.64 R4, c[0x0][0x440] ;  /* 0x00011000ff040b82 */ /* 0x000e240000000a00 */
[----:B0-----:R-:W-:-:S04]  /*b730*/  @P0 IMAD.HI.U32 R6, R29, R4, RZ ;  /* 0x000000041d060227 */ /* 0x001fc800078e00ff */
[----:B------:R-:W-:Y:S01]  /*b740*/  IMAD.MOV.U32 R4, RZ, RZ, R29 ;  /* 0x000000ffff047224 */ /* 0x000fe200078e001d */
[----:B------:R-:W-:-:S04]  /*b750*/  @P0 SHF.R.U32.HI R4, RZ, R5, R6 ;  /* 0x00000005ff040219 */ /* 0x000fc80000011606 */
[--C-:B------:R-:W-:Y:S01]  /*b760*/  SHF.R.S32.HI R5, RZ, 0x1f, R4.reuse ;  /* 0x0000001fff057819 */ /* 0x100fe20000011404 */
[----:B------:R-:W-:-:S04]  /*b770*/  IMAD.MOV R23, RZ, RZ, -R4 ;  /* 0x000000ffff177224 */ /* 0x000fc800078e0a04 */
[----:B------:R-:W-:Y:S02]  /*b780*/  IMAD R23, R0, R23, R29 ;  /* 0x0000001700177224 */ /* 0x000fe400078e021d */
[----:B------:R-:W-:Y:S02]  /*b790*/  IMAD R0, R24, UR4, RZ ;  /* 0x0000000418007c24 */ /* 0x000fe4000f8e02ff */
[----:B------:R-:W-:-:S04]  /*b7a0*/  IMAD.WIDE.U32 R4, R19, UR4, R4 ;  /* 0x0000000413047c25 */ /* 0x000fc8000f8e0004 */
[----:B------:R-:W-:Y:S01]  /*b7b0*/  IMAD R0, R19, UR5, R0 ;  /* 0x0000000513007c24 */ /* 0x000fe2000f8e0200 */
[----:B------:R-:W-:-:S03]  /*b7c0*/  LEA R2, P0, R4, R2, 0x2 ;  /* 0x0000000204027211 */ /* 0x000fc600078010ff */
[----:B------:R-:W-:-:S05]  /*b7d0*/  IMAD.IADD R0, R5, 0x1, R0 ;  /* 0x0000000105007824 */ /* 0x000fca00078e0200 */
[----:B------:R-:W-:-:S05]  /*b7e0*/  LEA.HI.X R3, R4, R3, R0, 0x2, P0 ;  /* 0x0000000304037211 */ /* 0x000fca00000f1400 */
[----:B------:R1:W5:Y:S02]  /*b7f0*/  LDG.E R18, desc[UR60][R2.64] ;  /* 0x0000003c02127981 */ /* 0x000364000c1e1900 */
.L_x_41:
[----:B0-----:R-:W0:Y:S01]  /*b800*/  S2R R0, SR_TID.X ;  /* 0x0000000000007919 */ /* 0x001e220000002100 */
[----:B-1----:R-:W-:Y:S02]  /*b810*/  LEA R3, R16, UR36, 0x3 ;  /* 0x0000002410037c11 */ /* 0x002fe4000f8e18ff */
[----:B0-----:R-:W-:Y:S02]  /*b820*/  LOP3.LUT R2, R0, 0x7f, RZ, 0xc0, !PT ;  /* 0x0000007f00027812 */ /* 0x001fe400078ec0ff */
[----:B------:R-:W-:Y:S02]  /*b830*/  SHF.L.U32 R0, R22, 0x1f, RZ ;  /* 0x0000001f16007819 */ /* 0x000fe400000006ff */
[----:B------:R-:W-:Y:S02]  /*b840*/  ISETP.NE.AND P1, PT, R2, RZ, PT ;  /* 0x000000ff0200720c */ /* 0x000fe40003f25270 */
[----:B------:R-:W0:Y:S02]  /*b850*/  SYNCS.PHASECHK.TRANS64.TRYWAIT P0, [R3+URZ+0x31c40], R0 ;  /* 0x031c4000030075a7 */ /* 0x000e24000800017f */
[----:B0-----:R-:W-:Y:S09]  /*b860*/  @!P0 BRA `(.L_x_42) ;  /* 0x0000003c00208947 */ /* 0x001ff20003800000 */
.L_x_132:
[----:B------:R-:W-:Y:S05]  /*b870*/  @P1 BRA `(.L_x_43) ;  /* 0x00000000001c1947 */ /* 0x000fea0003800000 */
[----:B------:R-:W1:Y:S01]  /*b880*/  S2R R2, SR_TID.X ;  /* 0x0000000000027919 */ /* 0x000e620000002100 */
[----:B0-----:R-:W-:-:S04]  /*b890*/  IMAD.MOV.U32 R0, RZ, RZ, 0x6c00 ;  /* 0x00006c00ff007424 */ /* 0x001fc800078e00ff */
[----:B------:R2:W-:Y:S01]  /*b8a0*/  SYNCS.ARRIVE.TRANS64 RZ, [R3+URZ+0x31c30], R0 ;  /* 0x031c300003ff79a7 */ /* 0x0005e2000800003f */
[----:B-1----:R-:W-:-:S04]  /*b8b0*/  LOP3.LUT R2, R2, 0x1f, RZ, 0xc0, !PT ;  /* 0x0000001f02027812 */ /* 0x002fc800078ec0ff */
[----:B------:R-:W-:-:S13]  /*b8c0*/  ISETP.NE.AND P0, PT, R2, RZ, PT ;  /* 0x000000ff0200720c */ /* 0x000fda0003f05270 */
[----:B--2---:R-:W-:Y:S05]  /*b8d0*/  @!P0 BRA `(.L_x_43) ;  /* 0x0000000000048947 */ /* 0x004fea0003800000 */
[----:B------:R-:W-:Y:S01]  /*b8e0*/  BPT.TRAP 0x1 ;  /* 0x000000040000795c */ /* 0x000fe20000300000 */
.L_x_43:
[----:B------:R-:W-:Y:S01]  /*b8f0*/  R2UR UR8, R16 ;  /* 0x00000000100872ca */ /* 0x000fe200000e0000 */
[----:B------:R-:W-:Y:S01]  /*b900*/  UIADD3 UR4, UP0, UR38, 0x370, URZ ;  /* 0x0000037026047890 */ /* 0x000fe2000ff1e03f */
[----:B------:R-:W-:Y:S01]  /*b910*/  R2UR UR9, R3 ;  /* 0x00000000030972ca */ /* 0x000fe200000e0000 */
[----:B------:R-:W-:Y:S01]  /*b920*/  UMOV UR10, URZ ;  /* 0x0000003f000a7c82 */ /* 0x000fe20008000000 */
[----:B------:R-:W-:Y:S01]  /*b930*/  R2UR UR11, R23 ;  /* 0x00000000170b72ca */ /* 0x000fe200000e0000 */
[----:B------:R-:W-:Y:S01]  /*b940*/  UIADD3.X UR5, URZ, UR39, URZ, UP0, !UPT ;  /* 0x000000273f057290 */ /* 0x000fe200087fe43f */
[----:B------:R-:W-:Y:S01]  /*b950*/  R2UR UR12, R17 ;  /* 0x00000000110c72ca */ /* 0x000fe200000e0000 */
[----:B------:R-:W-:Y:S01]  /*b960*/  UMOV UR6, 0x0 ;  /* 0x0000000000067882 */ /* 0x000fe20000000000 */
[----:B-----5:R-:W-:Y:S01]  /*b970*/  R2UR UR13, R18 ;  /* 0x00000000120d72ca */ /* 0x020fe200000e0000 */
[----:B------:R-:W-:Y:S01]  /*b980*/  UMOV UR7, 0x14f00000 ;  /* 0x14f0000000077882 */ /* 0x000fe20000000000 */
[----:B------:R-:W-:Y:S01]  /*b990*/  UMOV UR16, 0x20 ;  /* 0x0000002000107882 */ /* 0x000fe20000000000 */
[----:B------:R-:W-:-:S02]  /*b9a0*/  PLOP3.LUT P0, PT, PT, PT, PT, 0x80, 0x0 ;  /* 0x000000000000781c */ /* 0x000fc40003f0f070 */
[----:B------:R-:W-:Y:S02]  /*b9b0*/  UIMAD UR8, UR8, 0x6c00, UR36 ;  /* 0x00006c00080878a4 */ /* 0x000fe4000f8e0224 */
[----:B------:R-:W-:Y:S01]  /*b9c0*/  UIADD3 UR9, UR9, 0x31c30, URZ ;  /* 0x00031c3009097890 */ /* 0x000fe2000fffe03f */
[----:B------:R-:W-:Y:S01]  /*b9d0*/  P2R R25, PR, RZ, 0x1 ;  /* 0x00000001ff197803 */ /* 0x000fe20000000000 */
[----:B------:R-:W-:Y:S02]  /*b9e0*/  UIMAD UR11, UR11, 0x90, URZ ;  /* 0x000000900b0b78a4 */ /* 0x000fe4000f8e023f */
[----:B------:R-:W-:Y:S02]  /*b9f0*/  UIADD3 UR14, UR8, 0x16a00, URZ ;  /* 0x00016a00080e7890 */ /* 0x000fe4000fffe03f */
[----:B------:R-:W-:Y:S02]  /*ba00*/  UIADD3 UR15, UR8, 0x18e00, URZ ;  /* 0x00018e00080f7890 */ /* 0x000fe4000fffe03f */
[----:B------:R-:W-:-:S03]  /*ba10*/  UIADD3 UR17, UR8, 0x1b200, URZ ;  /* 0x0001b20008117890 */ /* 0x000fc6000fffe03f */
[----:B------:R-:W-:Y:S01]  /*ba20*/  UMOV UR8, UR14 ;  /* 0x0000000e00087c82 */ /* 0x000fe20008000000 */
[----:B------:R-:W-:Y:S01]  /*ba30*/  UMOV UR14, 0x40 ;  /* 0x00000040000e7882 */ /* 0x000fe20000000000 */
[----:B------:R1:W-:Y:S02]  /*ba40*/  UTMALDG.4D [UR8], [UR4], desc[UR6] ;  /* 0x00000608040075b4 */ /* 0x0003e40008019000 */
[----:B-1----:R-:W-:Y:S01]  /*ba50*/  UMOV UR8, UR15 ;  /* 0x0000000f00087c82 */ /* 0x002fe20008000000 */
[----:B------:R-:W-:Y:S02]  /*ba60*/  UMOV UR10, UR16 ;  /* 0x00000010000a7c82 */ /* 0x000fe40008000000 */
[----:B------:R1:W-:Y:S02]  /*ba70*/  UTMALDG.4D [UR8], [UR4], desc[UR6] ;  /* 0x00000608040075b4 */ /* 0x0003e40008019000 */
[----:B-1----:R-:W-:Y:S01]  /*ba80*/  UMOV UR8, UR17 ;  /* 0x0000001100087c82 */ /* 0x002fe20008000000 */
[----:B------:R-:W-:-:S02]  /*ba90*/  UMOV UR10, UR14 ;  /* 0x0000000e000a7c82 */ /* 0x000fc40008000000 */
[----:B------:R1:W-:Y:S02]  /*baa0*/  UTMALDG.4D [UR8], [UR4], desc[UR6] ;  /* 0x00000608040075b4 */ /* 0x0003e40008019000 */
[----:B-1----:R-:W-:Y:S01]  /*bab0*/  NOP ;  /* 0x0000000000007918 */ /* 0x002fe20000000000 */
.L_x_39:
[----:B------:R-:W-:Y:S05]  /*bac0*/  WARPSYNC.ALL ;  /* 0x0000000000007948 */ /* 0x000fea0003800000 */
[----:B------:R-:W-:Y:S01]  /*bad0*/  UIADD3 UR4, UR36, 0xda00, URZ ;  /* 0x0000da0024047890 */ /* 0x000fe2000fffe03f */
[----:B0-----:R-:W-:Y:S01]  /*bae0*/  SHF.R.S32.HI R0, RZ, 0x1f, R17 ;  /* 0x0000001fff007819 */ /* 0x001fe20000011411 */
[----:B------:R-:W-:Y:S02]  /*baf0*/  BAR.SYNC.DEFER_BLOCKING 0x8, 0x200 ;  /* 0x0208000000007b1d */ /* 0x000fe40000010000 */
[----:B------:R-:W-:-:S04]  /*bb00*/  ULOP3.LUT UP0, URZ, UR4, 0x1bf, URZ, 0xc0, !UPT ;  /* 0x000001bf043f7892 */ /* 0x000fc8000f80c03f */
[----:B------:R-:W-:Y:S02]  /*bb10*/  ULDC.64 UR4, c[0x0][0x2d8] ;  /* 0x0000b60000047ab9 */ /* 0x000fe40000000a00 */
[----:B------:R-:W-:Y:S01]  /*bb20*/  IMAD R0, R0, UR4, RZ ;  /* 0x0000000400007c24 */ /* 0x000fe2000f8e02ff */
[----:B------:R-:W-:Y:S01]  /*bb30*/  PLOP3.LUT P0, PT, PT, PT, UP0, 0x80, 0x0 ;  /* 0x000000000000781c */ /* 0x000fe20003f0f008 */
[----:B------:R-:W-:-:S04]  /*bb40*/  IMAD.WIDE.U32 R2, R17, UR4, RZ ;  /* 0x0000000411027c25 */ /* 0x000fc8000f8e00ff */
[----:B------:R-:W-:Y:S01]  /*bb50*/  IMAD R0, R17, UR5, R0 ;  /* 0x0000000511007c24 */ /* 0x000fe2000f8e0200 */
[----:B------:R0:W-:Y:S03]  /*bb60*/  STL.64 [R1+0x10], R2 ;  /* 0x0000100201007387 */ /* 0x0001e60000100a00 */
[----:B0-----:R-:W-:Y:S01]  /*bb70*/  IMAD.IADD R2, R3, 0x1, R0 ;  /* 0x0000000103027824 */ /* 0x001fe200078e0200 */
[----:B------:R-:W-:-:S05]  /*bb80*/  SHF.R.S32.HI R0, RZ, 0x1f, R28 ;  /* 0x0000001fff007819 */ /* 0x000fca000001141c */
[----:B------:R0:W-:Y:S04]  /*bb90*/  STL [R1+0x24], R0 ;  /* 0x0000240001007387 */ /* 0x0001e80000100800 */
[----:B------:R0:W-:Y:S01]  /*bba0*/  STL [R1+0x20], R2 ;  /* 0x0000200201007387 */ /* 0x0001e20000100800 */
[----:B------:R-:W-:Y:S05]  /*bbb0*/  @!P0 BRA `(.L_x_44) ;  /* 0x0000000000408947 */ /* 0x000fea0003800000 */
[----:B0-----:R-:W-:Y:S01]  /*bbc0*/  MOV R2, 0x0 ;  /* 0x0000000000027802 */ /* 0x001fe20000000f00 */
[----:B------:R-:W-:Y:S01]  /*bbd0*/  ULDC.64 UR6, c[0x4][0xa8] ;  /* 0x01002a0000067ab9 */ /* 0x000fe20000000a00 */
[----:B------:R-:W-:Y:S01]  /*bbe0*/  ULDC.64 UR8, c[0x4][0xb0] ;  /* 0x01002c0000087ab9 */ /* 0x000fe20000000a00 */
[----:B------:R-:W-:Y:S01]  /*bbf0*/  ULDC.64 UR4, c[0x4][0x20] ;  /* 0x0100080000047ab9 */ /* 0x000fe20000000a00 */
[----:B------:R-:W-:Y:S02]  /*bc00*/  IMAD.U32 R4, RZ, RZ, UR6 ;  /* 0x00000006ff047e24 */ /* 0x000fe4000f8e00ff */
        /* <DEDUP_REMOVED lines=11> */
.L_x_44:
[----:B------:R-:W2:Y:S01]  /*bcc0*/  LDL.LU R20, [R1+0x20] ;  /* 0x0000200001147983 */ /* 0x000ea20000300800 */
[----:B------:R-:W1:Y:S01]  /*bcd0*/  LDC R10, c[0x0][0x448] ;  /* 0x00011200ff0a7b82 */ /* 0x000e620000000800 */
[----:B------:R-:W-:Y:S01]  /*bce0*/  ULDC.64 UR4, c[0x0][0x2e0] ;  /* 0x0000b80000047ab9 */ /* 0x000fe20000000a00 */
[----:B------:R-:W-:Y:S01]  /*bcf0*/  ULDC.64 UR6, c[0x0][0x2c8] ;  /* 0x0000b20000067ab9 */ /* 0x000fe20000000a00 */
[----:B0-----:R-:W2:Y:S01]  /*bd00*/  LDL.LU.64 R2, [R1+0x10] ;  /* 0x0000100001027983 */ /* 0x001ea20000300a00 */
[----:B------:R-:W-:-:S03]  /*bd10*/  ULDC.64 UR8, c[0x0][0x280] ;  /* 0x0000a00000087ab9 */ /* 0x000fc60000000a00 */
[----:B------:R-:W3:Y:S04]  /*bd20*/  LDL.LU R0, [R1+0x24] ;  /* 0x0000240001007983 */ /* 0x000ee80000300800 */
[----:B------:R-:W4:Y:S04]  /*bd30*/  LDL.LU R6, [R1] ;  /* 0x0000000001067983 */ /* 0x000f280000300800 */
[----:B------:R-:W5:Y:S01]  /*bd40*/  LDL R21, [R1+0x8] ;  /* 0x0000080001157983 */ /* 0x000f620000100800 */
[----:B------:R-:W0:Y:S01]  /*bd50*/  S2R R12, SR_TID.X ;  /* 0x00000000000c7919 */ /* 0x000e220000002100 */
[----:B------:R-:W0:Y:S01]  /*bd60*/  S2R R11, SR_TID.X ;  /* 0x00000000000b7919 */ /* 0x000e220000002100 */
[----:B-1----:R-:W-:-:S13]  /*bd70*/  ISETP.NE.AND P0, PT, R10, 0x1, PT ;  /* 0x000000010a00780c */ /* 0x002fda0003f05270 */
[----:B------:R-:W1:Y:S08]  /*bd80*/  @P0 LDC R4, c[0x0][0x450] ;  /* 0x00011400ff040b82 */ /* 0x000e700000000800 */
[----:B------:R-:W1:Y:S01]  /*bd90*/  @P0 LDC R9, c[0x0][0x44c] ;  /* 0x00011300ff090b82 */ /* 0x000e620000000800 */
[----:B--2---:R-:W-:Y:S02]  /*bda0*/  IMAD.MOV.U32 R3, RZ, RZ, R20 ;  /* 0x000000ffff037224 */ /* 0x004fe400078e0014 */
[----:B------:R-:W2:Y:S01]  /*bdb0*/  S2R R20, SR_TID.X ;  /* 0x0000000000147919 */ /* 0x000ea20000002100 */
[----:B---3--:R-:W-:-:S02]  /*bdc0*/  IMAD R0, R0, UR4, RZ ;  /* 0x0000000400007c24 */ /* 0x008fc4000f8e02ff */
[----:B------:R-:W-:Y:S01]  /*bdd0*/  IMAD.WIDE.U32 R2, R28, UR4, R2 ;  /* 0x000000041c027c25 */ /* 0x000fe2000f8e0002 */
[----:B------:R-:W-:-:S03]  /*bde0*/  ULDC UR4, c[0x0][0xc38] ;  /* 0x00030e0000047ab9 */ /* 0x000fc60000000800 */
[----:B------:R-:W-:Y:S02]  /*bdf0*/  IMAD R5, R28, UR5, R0 ;  /* 0x000000051c057c24 */ /* 0x000fe4000f8e0200 */
[----:B------:R-:W3:Y:S01]  /*be00*/  @P0 LDC R0, c[0x0][0x44c] ;  /* 0x00011300ff000b82 */ /* 0x000ee20000000800 */
[----:B----4-:R-:W-:Y:S02]  /*be10*/  IMAD.MOV R6, RZ, RZ, -R6 ;  /* 0x000000ffff067224 */ /* 0x010fe400078e0a06 */
[----:B------:R-:W-:Y:S02]  /*be20*/  IMAD.IADD R3, R3, 0x1, R5 ;  /* 0x0000000103037824 */ /* 0x000fe400078e0205 */
[----:B-----5:R-:W-:Y:S01]  /*be30*/  IMAD R6, R6, UR4, R21 ;  /* 0x0000000406067c24 */ /* 0x020fe2000f8e0215 */
[----:B------:R-:W-:Y:S01]  /*be40*/  ULDC.64 UR4, c[0x0][0x2d0] ;  /* 0x0000b40000047ab9 */ /* 0x000fe20000000a00 */
[----:B0-----:R-:W-:-:S05]  /*be50*/  IMAD.SHL.U32 R21, R12, 0x8, RZ ;  /* 0x000000080c157824 */ /* 0x001fca00078e00ff */
[----:B------:R-:W-:-:S04]  /*be60*/  LOP3.LUT R21, R21, 0x18, RZ, 0xc0, !PT ;  /* 0x0000001815157812 */ /* 0x000fc800078ec0ff */
[C---:B------:R-:W-:Y:S02]  /*be70*/  LOP3.LUT R13, R21.reuse, 0x20, RZ, 0xfc, !PT ;  /* 0x00000020150d7812 */ /* 0x040fe400078efcff */
[----:B------:R-:W-:Y:S02]  /*be80*/  LOP3.LUT R12, R21, 0x40, RZ, 0xfc, !PT ;  /* 0x00000040150c7812 */ /* 0x000fe400078efcff */
[----:B------:R-:W-:Y:S02]  /*be90*/  LOP3.LUT R21, R11, 0x7f, RZ, 0xc0, !PT ;  /* 0x0000007f0b157812 */ /* 0x000fe400078ec0ff */
[C---:B--2---:R-:W-:Y:S01]  /*bea0*/  LOP3.LUT R7, R20.reuse, 0x7f, RZ, 0xc0, !PT ;  /* 0x0000007f14077812 */ /* 0x044fe200078ec0ff */
[----:B------:R-:W-:-:S03]  /*beb0*/  IMAD.SHL.U32 R20, R20, 0x20, RZ ;  /* 0x0000002014147824 */ /* 0x000fc600078e00ff */
[----:B------:R-:W-:-:S04]  /*bec0*/  SHF.R.U32.HI R7, RZ, 0x2, R7 ;  /* 0x00000002ff077819 */ /* 0x000fc80000011607 */
[----:B------:R-:W-:-:S05]  /*bed0*/  LOP3.LUT R20, R7, 0x60, R20, 0xf8, !PT ;  /* 0x0000006007147812 */ /* 0x000fca00078ef814 */
[----:B------:R-:W-:Y:S02]  /*bee0*/  IMAD R7, R6, 0xc0, R20 ;  /* 0x000000c006077824 */ /* 0x000fe400078e0214 */
[----:B------:R-:W-:Y:S02]  /*bef0*/  IMAD.SHL.U32 R20, R11, 0x8, RZ ;  /* 0x000000080b147824 */ /* 0x000fe400078e00ff */
[----:B---3--:R-:W-:-:S03]  /*bf00*/  @P0 IMAD.HI.U32 R0, R7, R0, RZ ;  /* 0x0000000007000227 */ /* 0x008fc600078e00ff */
[----:B------:R-:W-:Y:S01]  /*bf10*/  LOP3.LUT R20, R20, 0x18, RZ, 0xc0, !PT ;  /* 0x0000001814147812 */ /* 0x000fe200078ec0ff */
[----:B------:R-:W-:Y:S01]  /*bf20*/  IMAD.MOV.U32 R5, RZ, RZ, R7 ;  /* 0x000000ffff057224 */ /* 0x000fe200078e0007 */
[----:B-1----:R-:W-:-:S04]  /*bf30*/  @P0 SHF.R.U32.HI R5, RZ, R4, R0 ;  /* 0x00000004ff050219 */ /* 0x002fc80000011600 */
[----:B------:R-:W-:-:S05]  /*bf40*/  SHF.R.S32.HI R0, RZ, 0x1f, R5 ;  /* 0x0000001fff007819 */ /* 0x000fca0000011405 */
[----:B------:R-:W-:-:S04]  /*bf50*/  IMAD R0, R0, UR4, RZ ;  /* 0x0000000400007c24 */ /* 0x000fc8000f8e02ff */
[C---:B------:R-:W-:Y:S02]  /*bf60*/  IMAD R8, R5.reuse, UR5, R0 ;  /* 0x0000000505087c24 */ /* 0x040fe4000f8e0200 */
[----:B------:R-:W-:Y:S02]  /*bf70*/  IMAD.MOV R0, RZ, RZ, -R5 ;  /* 0x000000ffff007224 */ /* 0x000fe400078e0a05 */
[----:B------:R-:W-:-:S04]  /*bf80*/  IMAD.WIDE.U32 R4, R5, UR4, R2 ;  /* 0x0000000405047c25 */ /* 0x000fc8000f8e0002 */
[----:B------:R-:W-:Y:S02]  /*bf90*/  IMAD R0, R10, R0, R7 ;  /* 0x000000000a007224 */ /* 0x000fe400078e0207 */
[----:B------:R-:W-:-:S03]  /*bfa0*/  IMAD.IADD R5, R5, 0x1, R8 ;  /* 0x0000000105057824 */ /* 0x000fc600078e0208 */
[----:B------:R-:W-:Y:S01]  /*bfb0*/  SHF.R.S32.HI R8, RZ, 0x1f, R0 ;  /* 0x0000001fff087819 */ /* 0x000fe20000011400 */
[----:B------:R-:W-:-:S04]  /*bfc0*/  IMAD.WIDE.U32 R4, R0, UR6, R4 ;  /* 0x0000000600047c25 */ /* 0x000fc8000f8e0004 */
[----:B------:R-:W-:-:S04]  /*bfd0*/  IMAD R8, R8, UR6, RZ ;  /* 0x0000000608087c24 */ /* 0x000fc8000f8e02ff */
[----:B------:R-:W-:Y:S01]  /*bfe0*/  IMAD R8, R0, UR7, R8 ;  /* 0x0000000700087c24 */ /* 0x000fe2000f8e0208 */
[----:B------:R-:W-:-:S03]  /*bff0*/  LEA R0, P1, R4, UR8, 0x1 ;  /* 0x0000000804007c11 */ /* 0x000fc6000f8208ff */
[----:B------:R-:W-:Y:S02]  /*c000*/  IMAD.IADD R5, R5, 0x1, R8 ;  /* 0x0000000105057824 */ /* 0x000fe400078e0208 */
[----:B------:R-:W-:-:S03]  /*c010*/  VIADD R8, R7, 0x80 ;  /* 0x0000008007087836 */ /* 0x000fc60000000000 */
[----:B------:R-:W-:Y:S01]  /*c020*/  LEA.HI.X R4, R4, UR9, R5, 0x1, P1 ;  /* 0x0000000904047c11 */ /* 0x000fe200088f0c05 */
[----:B------:R-:W-:Y:S01]  /*c030*/  @P0 IMAD.HI.U32 R9, R8, R9, RZ ;  /* 0x0000000908090227 */ /* 0x000fe200078e00ff */
[----:B------:R-:W0:Y:S03]  /*c040*/  @P0 LDC R5, c[0x0][0x450] ;  /* 0x00011400ff050b82 */ /* 0x000e260000000800 */
[----:B------:R-:W-:Y:S01]  /*c050*/  IMAD.MOV.U32 R7, RZ, RZ, R8 ;  /* 0x000000ffff077224 */ /* 0x000fe200078e0008 */
[----:B0-----:R-:W-:Y:S02]  /*c060*/  @P0 SHF.R.U32.HI R7, RZ, R5, R9 ;  /* 0x00000005ff070219 */ /* 0x001fe40000011609 */
[----:B------:R-:W-:-:S03]  /*c070*/  SHF.R.U32.HI R9, RZ, 0x2, R21 ;  /* 0x00000002ff097819 */ /* 0x000fc60000011615 */
[----:B------:R-:W-:Y:S02]  /*c080*/  IMAD.MOV R5, RZ, RZ, -R7 ;  /* 0x000000ffff057224 */ /* 0x000fe400078e0a07 */
[----:B------:R-:W-:-:S04]  /*c090*/  IMAD.WIDE.U32 R2, R7, UR4, R2 ;  /* 0x0000000407027c25 */ /* 0x000fc8000f8e0002 */
[----:B------:R-:W-:Y:S01]  /*c0a0*/  IMAD R5, R10, R5, R8 ;  /* 0x000000050a057224 */ /* 0x000fe200078e0208 */
[----:B------:R-:W-:-:S05]  /*c0b0*/  SHF.R.S32.HI R8, RZ, 0x1f, R7 ;  /* 0x0000001fff087819 */ /* 0x000fca0000011407 */
[----:B------:R-:W-:Y:S01]  /*c0c0*/  IMAD R8, R8, UR4, RZ ;  /* 0x0000000408087c24 */ /* 0x000fe2000f8e02ff */
[----:B------:R-:W-:Y:S02]  /*c0d0*/  ULDC UR4, c[0x0][0x2b8] ;  /* 0x0000ae0000047ab9 */ /* 0x000fe40000000800 */
[----:B------:R-:W-:Y:S01]  /*c0e0*/  ISETP.GE.AND P0, PT, R20, UR4, PT ;  /* 0x0000000414007c0c */ /* 0x000fe2000bf06270 */
[----:B------:R-:W-:Y:S01]  /*c0f0*/  IMAD R8, R7, UR5, R8 ;  /* 0x0000000507087c24 */ /* 0x000fe2000f8e0208 */
[----:B------:R-:W-:Y:S02]  /*c100*/  SHF.R.S32.HI R7, RZ, 0x1f, R5 ;  /* 0x0000001fff077819 */ /* 0x000fe40000011405 */
[----:B------:R-:W-:Y:S01]  /*c110*/  ISETP.GE.AND P1, PT, R13, UR4, PT ;  /* 0x000000040d007c0c */ /* 0x000fe2000bf26270 */
[----:B------:R-:W-:Y:S01]  /*c120*/  IMAD.IADD R3, R3, 0x1, R8 ;  /* 0x0000000103037824 */ /* 0x000fe200078e0208 */
[----:B------:R-:W-:Y:S01]  /*c130*/  ISETP.GE.AND P2, PT, R12, UR4, PT ;  /* 0x000000040c007c0c */ /* 0x000fe2000bf46270 */
[----:B------:R-:W-:Y:S01]  /*c140*/  IMAD R7, R7, UR6, RZ ;  /* 0x0000000607077c24 */ /* 0x000fe2000f8e02ff */
[----:B------:R-:W-:Y:S01]  /*c150*/  UMOV UR4, 0xffffffff ;  /* 0xffffffff00047882 */ /* 0x000fe20000000000 */
[----:B------:R-:W-:-:S04]  /*c160*/  IMAD.WIDE.U32 R2, R5, UR6, R2 ;  /* 0x0000000605027c25 */ /* 0x000fc8000f8e0002 */
[----:B------:R-:W-:Y:S01]  /*c170*/  IMAD R7, R5, UR7, R7 ;  /* 0x0000000705077c24 */ /* 0x000fe2000f8e0207 */
[----:B------:R-:W-:-:S03]  /*c180*/  LEA R8, P3, R2, UR8, 0x1 ;  /* 0x0000000802087c11 */ /* 0x000fc6000f8608ff */
[----:B------:R-:W-:-:S05]  /*c190*/  IMAD.IADD R7, R3, 0x1, R7 ;  /* 0x0000000103077824 */ /* 0x000fca00078e0207 */
[----:B------:R-:W-:Y:S01]  /*c1a0*/  LEA.HI.X R7, R2, UR9, R7, 0x1, P3 ;  /* 0x0000000902077c11 */ /* 0x000fe200098f0c07 */
[----:B------:R-:W-:Y:S06]  /*c1b0*/  BRA.DIV UR4, `(.L_x_45) ;  /* 0x0000003204e07947 */ /* 0x000fec000b800000 */
[----:B------:R-:W0:Y:S01]  /*c1c0*/  SHFL.IDX PT, R3, R0, RZ, 0x1c1f ;  /* 0x001c1fff00037589 */ /* 0x000e2200000e0000 */
[----:B------:R-:W-:Y:S01]  /*c1d0*/  ULDC UR4, c[0x0][0x288] ;  /* 0x0000a20000047ab9 */ /* 0x000fe20000000800 */
[----:B------:R-:W-:Y:S02]  /*c1e0*/  IMAD R6, R6, 0xc0, R9 ;  /* 0x000000c006067824 */ /* 0x000fe400078e0209 */
[----:B------:R-:W1:Y:S01]  /*c1f0*/  SHFL.IDX PT, R2, R4, RZ, 0x1c1f ;  /* 0x001c1fff04027589 */ /* 0x000e6200000e0000 */
[----:B------:R-:W-:-:S03]  /*c200*/  IMAD R5, R10, UR4, RZ ;  /* 0x000000040a057c24 */ /* 0x000fc6000f8e02ff */
[----:B------:R-:W-:Y:S02]  /*c210*/  SHFL.IDX PT, R14, R8, 0x1, 0x1c1f ;  /* 0x003c1f00080e7f89 */ /* 0x000fe400000e0000 */
[----:B------:R-:W-:-:S13]  /*c220*/  ISETP.GE.AND P4, PT, R6, R5, PT ;  /* 0x000000050600720c */ /* 0x000fda0003f86270 */
[----:B0-----:R-:W-:-:S05]  /*c230*/  @!P4 LEA R3, P3, R20, R3, 0x1 ;  /* 0x000000031403c211 */ /* 0x001fca00078608ff */
[----:B-1----:R-:W-:-:S05]  /*c240*/  @!P4 IMAD.X R2, RZ, RZ, R2, P3 ;  /* 0x000000ffff02c224 */ /* 0x002fca00018e0602 */
[----:B------:R-:W-:-:S04]  /*c250*/  @!P4 LOP3.LUT R3, R3, R2, RZ, 0x3c, !PT ;  /* 0x000000020303c212 */ /* 0x000fc800078e3cff */
[----:B------:R-:W-:-:S04]  /*c260*/  @!P4 LOP3.LUT R2, R3, R2, RZ, 0x3c, !PT ;  /* 0x000000020302c212 */ /* 0x000fc800078e3cff */
[----:B------:R-:W-:-:S05]  /*c270*/  @!P4 LOP3.LUT R3, R3, R2, RZ, 0x3c, !PT ;  /* 0x000000020303c212 */ /* 0x000fca00078e3cff */
[----:B------:R-:W-:Y:S04]  /*c280*/  @!P4 LDGSTS.E.BYPASS.LTC128B.128 [R27+0xda00], desc[UR60][R2.64], !P0 ;  /* 0x0da00000021bcfae */ /* 0x000fe8000c101d7c */
[----:B------:R-:W-:Y:S04]  /*c290*/  @!P4 LDGSTS.E.BYPASS.LTC128B.128 [R27+0x10a00], desc[UR60][R2.64+0x40], !P1 ;  /* 0x10a00040021bcfae */ /* 0x000fe8000c901d7c */
[----:B------:R0:W-:Y:S02]  /*c2a0*/  @!P4 LDGSTS.E.BYPASS.LTC128B.128 [R27+0x13a00], desc[UR60][R2.64+0x80], !P2 ;  /* 0x13a00080021bcfae */ /* 0x0001e4000d101d7c */
[----:B0-----:R-:W-:-:S02]  /*c2b0*/  VIADD R2, R6, 0x20 ;  /* 0x0000002006027836 */ /* 0x001fc40000000000 */
[----:B------:R-:W0:Y:S03]  /*c2c0*/  SHFL.IDX PT, R3, R0, 0x1, 0x1c1f ;  /* 0x003c1f0000037f89 */ /* 0x000e2600000e0000 */
[----:B------:R-:W-:Y:S02]  /*c2d0*/  ISETP.GE.AND P3, PT, R2, R5, PT ;  /* 0x000000050200720c */ /* 0x000fe40003f66270 */
[----:B------:R-:W1:Y:S11]  /*c2e0*/  SHFL.IDX PT, R2, R4, 0x1, 0x1c1f ;  /* 0x003c1f0004027f89 */ /* 0x000e7600000e0000 */
        /* <DEDUP_REMOVED lines=11> */
[----:B------:R-:W1:Y:S04]  /*c3a0*/  SHFL.IDX PT, R2, R4, 0x2, 0x1c1f ;  /* 0x005c1f0004027f89 */ /* 0x000e6800000e0000 */
[----:B------:R-:W-:Y:S07]  /*c3b0*/  SHFL.IDX PT, R4, R4, 0x3, 0x1c1f ;  /* 0x007c1f0004047f89 */ /* 0x000fee00000e0000 */
[----:B0-----:R-:W-:-:S05]  /*c3c0*/  @!P3 LEA R3, P4, R20, R3, 0x1 ;  /* 0x000000031403b211 */ /* 0x001fca00078808ff */
[----:B-1----:R-:W-:-:S05]  /*c3d0*/  @!P3 IMAD.X R2, RZ, RZ, R2, P4 ;  /* 0x000000ffff02b224 */ /* 0x002fca00020e0602 */
[----:B------:R-:W-:-:S04]  /*c3e0*/  @!P3 LOP3.LUT R3, R3, R2, RZ, 0x3c, !PT ;  /* 0x000000020303b212 */ /* 0x000fc800078e3cff */
[----:B------:R-:W-:-:S04]  /*c3f0*/  @!P3 LOP3.LUT R2, R3, R2, RZ, 0x3c, !PT ;  /* 0x000000020302b212 */ /* 0x000fc800078e3cff */
[----:B------:R-:W-:-:S05]  /*c400*/  @!P3 LOP3.LUT R3, R3, R2, RZ, 0x3c, !PT ;  /* 0x000000020303b212 */ /* 0x000fca00078e3cff */
[----:B------:R-:W-:Y:S04]  /*c410*/  @!P3 LDGSTS.E.BYPASS.LTC128B.128 [R27+0xea00], desc[UR60][R2.64], !P0 ;  /* 0x0ea00000021bbfae */ /* 0x000fe8000c101d7c */
[----:B------:R-:W-:Y:S04]  /*c420*/  @!P3 LDGSTS.E.BYPASS.LTC128B.128 [R27+0x11a00], desc[UR60][R2.64+0x40], !P1 ;  /* 0x11a00040021bbfae */ /* 0x000fe8000c901d7c */
[----:B------:R0:W-:Y:S04]  /*c430*/  @!P3 LDGSTS.E.BYPASS.LTC128B.128 [R27+0x14a00], desc[UR60][R2.64+0x80], !P2 ;  /* 0x14a00080021bbfae */ /* 0x0001e8000d101d7c */
[----:B0-----:R0:W1:Y:S02]  /*c440*/  SHFL.IDX PT, R2, R0, 0x3, 0x1c1f ;  /* 0x007c1f0000027f89 */ /* 0x00106400000e0000 */
[----:B0-----:R-:W-:-:S05]  /*c450*/  VIADD R0, R6, 0x80 ;  /* 0x0000008006007836 */ /* 0x001fca0000000000 */
[----:B------:R-:W-:Y:S01]  /*c460*/  ISETP.GE.AND P3, PT, R0, R5, PT ;  /* 0x000000050000720c */ /* 0x000fe20003f66270 */
[----:B------:R-:W-:-:S05]  /*c470*/  VIADD R0, R6, 0x60 ;  /* 0x0000006006007836 */ /* 0x000fca0000000000 */
[----:B------:R-:W-:Y:S02]  /*c480*/  ISETP.GE.AND P4, PT, R0, R5, PT ;  /* 0x000000050000720c */ /* 0x000fe40003f86270 */
[----:B------:R-:W-:Y:S04]  /*c490*/  SHFL.IDX PT, R0, R7, RZ, 0x1c1f ;  /* 0x001c1fff07007589 */ /* 0x000fe800000e0000 */
[----:B------:R-:W-:Y:S07]  /*c4a0*/  SHFL.IDX PT, R7, R7, 0x1, 0x1c1f ;  /* 0x003c1f0007077f89 */ /* 0x000fee00000e0000 */
[----:B-1----:R-:W-:-:S05]  /*c4b0*/  @!P4 LEA R2, P5, R20, R2, 0x1 ;  /* 0x000000021402c211 */ /* 0x002fca00078a08ff */
[----:B------:R-:W-:Y:S02]  /*c4c0*/  @!P4 IMAD.X R3, RZ, RZ, R4, P5 ;  /* 0x000000ffff03c224 */ /* 0x000fe400028e0604 */
[----:B------:R-:W0:Y:S04]  /*c4d0*/  SHFL.IDX PT, R4, R8, RZ, 0x1c1f ;  /* 0x001c1fff08047589 */ /* 0x000e2800000e0000 */
[----:B------:R-:W-:Y:S04]  /*c4e0*/  @!P4 LDGSTS.E.BYPASS.LTC128B.128 [R27+0xf200], desc[UR60][R2.64], !P0 ;  /* 0x0f200000021bcfae */ /* 0x000fe8000c101d7c */
[----:B------:R-:W-:Y:S04]  /*c4f0*/  @!P4 LDGSTS.E.BYPASS.LTC128B.128 [R27+0x12200], desc[UR60][R2.64+0x40], !P1 ;  /* 0x12200040021bcfae */ /* 0x000fe8000c901d7c */
[----:B------:R1:W-:Y:S01]  /*c500*/  @!P4 LDGSTS.E.BYPASS.LTC128B.128 [R27+0x15200], desc[UR60][R2.64+0x80], !P2 ;  /* 0x15200080021bcfae */ /* 0x0003e2000d101d7c */
[----:B0-----:R-:W-:-:S05]  /*c510*/  @!P3 LEA R4, P5, R20, R4, 0x1 ;  /* 0x000000041404b211 */ /* 0x001fca00078a08ff */
[----:B------:R-:W-:Y:S02]  /*c520*/  @!P3 IMAD.X R0, RZ, RZ, R0, P5 ;  /* 0x000000ffff00b224 */ /* 0x000fe400028e0600 */
[----:B-1----:R-:W-:Y:S02]  /*c530*/  @!P3 IMAD.MOV.U32 R2, RZ, RZ, R4 ;  /* 0x000000ffff02b224 */ /* 0x002fe400078e0004 */
[----:B------:R-:W-:-:S05]  /*c540*/  @!P3 IMAD.MOV.U32 R3, RZ, RZ, R0 ;  /* 0x000000ffff03b224 */ /* 0x000fca00078e0000 */
[----:B------:R0:W-:Y:S04]  /*c550*/  @!P3 LDGSTS.E.BYPASS.LTC128B.128 [R27+0xfa00], desc[UR60][R2.64], !P0 ;  /* 0x0fa00000021bbfae */ /* 0x0001e8000c101d7c */
[----:B------:R0:W-:Y:S04]  /*c560*/  @!P3 LDGSTS.E.BYPASS.LTC128B.128 [R27+0x12a00], desc[UR60][R2.64+0x40], !P1 ;  /* 0x12a00040021bbfae */ /* 0x0001e8000c901d7c */
[----:B------:R0:W-:Y:S02]  /*c570*/  @!P3 LDGSTS.E.BYPASS.LTC128B.128 [R27+0x15a00], desc[UR60][R2.64+0x80], !P2 ;  /* 0x15a00080021bbfae */ /* 0x0001e4000d101d7c */
.L_x_145:
[----:B------:R-:W2:Y:S01]  /*c580*/  LDL R0, [R1+0x1c] ;  /* 0x00001c0001007983 */ /* 0x000ea20000100800 */
[----:B------:R-:W-:-:S05]  /*c590*/  VIADD R6, R6, 0xa0 ;  /* 0x000000a006067836 */ /* 0x000fca0000000000 */
[----:B------:R-:W-:-:S13]  /*c5a0*/  ISETP.GE.AND P3, PT, R6, R5, PT ;  /* 0x000000050600720c */ /* 0x000fda0003f66270 */
[----:B0-----:R-:W-:-:S05]  /*c5b0*/  @!P3 LEA R2, P4, R20, R14, 0x1 ;  /* 0x0000000e1402b211 */ /* 0x001fca00078808ff */
[----:B------:R-:W-:-:S05]  /*c5c0*/  @!P3 IMAD.X R3, RZ, RZ, R7, P4 ;  /* 0x000000ffff03b224 */ /* 0x000fca00020e0607 */
[----:B------:R-:W-:Y:S01]  /*c5d0*/  @!PT LDS RZ, [RZ] ;  /* 0x00000000fffff984 */ /* 0x000fe20000000800 */
[----:B------:R-:W-:Y:S01]  /*c5e0*/  @!PT LDS RZ, [RZ] ;  /* 0x00000000fffff984 */ /* 0x000fe20000000800 */
[----:B------:R-:W-:Y:S01]  /*c5f0*/  @!PT LDS RZ, [RZ] ;  /* 0x00000000fffff984 */ /* 0x000fe20000000800 */
[----:B------:R0:W-:Y:S04]  /*c600*/  @!P3 LDGSTS.E.BYPASS.LTC128B.128 [R27+0x10200], desc[UR60][R2.64], !P0 ;  /* 0x10200000021bbfae */ /* 0x0001e8000c101d7c */
[----:B------:R0:W-:Y:S04]  /*c610*/  @!P3 LDGSTS.E.BYPASS.LTC128B.128 [R27+0x13200], desc[UR60][R2.64+0x40], !P1 ;  /* 0x13200040021bbfae */ /* 0x0001e8000c901d7c */
[----:B------:R0:W-:Y:S01]  /*c620*/  @!P3 LDGSTS.E.BYPASS.LTC128B.128 [R27+0x16200], desc[UR60][R2.64+0x80], !P2 ;  /* 0x16200080021bbfae */ /* 0x0001e2000d101d7c */
[----:B------:R-:W-:Y:S01]  /*c630*/  NOP ;  /* 0x0000000000007918 */ /* 0x000fe20000000000 */
[----:B------:R-:W-:Y:S02]  /*c640*/  SYNCS.ARRIVE.TRANS64.RED.A0T1 RZ, [UR36+0x31c00], RZ ;  /* 0x031c00ffffff79a7 */ /* 0x000fe40008200424 */
[----:B------:R-:W-:Y:S01]  /*c650*/  ARRIVES.LDGSTSBAR.64.TRANSCNT [UR36+0x31c00] ;  /* 0x031c0000ff0079b0 */ /* 0x000fe20008000aa4 */
[----:B--2---:R-:W-:-:S04]  /*c660*/  LOP3.LUT R0, R0, 0x1, RZ, 0xc, !PT ;  /* 0x0000000100007812 */ /* 0x004fc800078e0cff */
[----:B------:R-:W-:Y:S01]  /*c670*/  SHF.L.U32 R0, R0, 0x1f, RZ ;  /* 0x0000001f00007819 */ /* 0x000fe200000006ff */
[----:B------:R-:W-:Y:S01]  /*c680*/  NOP ;  /* 0x0000000000007918 */ /* 0x000fe20000000000 */
[----:B------:R-:W2:Y:S01]  /*c690*/  LDL.LU R8, [R1+0x18] ;  /* 0x0000180001087983 */ /* 0x000ea20000300800 */
[----:B------:R-:W-:Y:S01]  /*c6a0*/  SYNCS.ARRIVE.TRANS64.A1T0 RZ, [UR36+0x31c00], RZ ;  /* 0x031c00ffffff79a7 */ /* 0x000fe20008100024 */
[----:B------:R-:W-:Y:S01]  /*c6b0*/  BSSY B0, `(.L_x_46) ;  /* 0x0000005000007945 */ /* 0x000fe20003800000 */
[----:B------:R-:W-:Y:S01]  /*c6c0*/  IMAD.U32 R9, RZ, RZ, UR36 ;  /* 0x00000024ff097e24 */ /* 0x000fe2000f8e00ff */
[----:B------:R-:W1:Y:S01]  /*c6d0*/  SYNCS.PHASECHK.TRANS64.TRYWAIT P0, [UR36+0x31c20], R0 ;  /* 0x031c2000ff0075a7 */ /* 0x000e620008000164 */
[----:B--2---:R-:W-:Y:S01]  /*c6e0*/  ISETP.GE.AND P1, PT, R8, 0x91, PT ;  /* 0x000000910800780c */ /* 0x004fe20003f26270 */
[----:B01----:R-:W-:-:S12]  /*c6f0*/  @!P0 BRA `(.L_x_47) ;  /* 0x00000034009c8947 */ /* 0x003fd80003800000 */
.L_x_146:
[----:B------:R-:W-:Y:S05]  /*c700*/  BSYNC B0 ;  /* 0x0000000000007941 */ /* 0x000fea0003800000 */
.L_x_46:
[----:B------:R-:W-:Y:S01]  /*c710*/  VIADD R8, R9, 0x31c00 ;  /* 0x00031c0009087836 */ /* 0x000fe20000000000 */
[----:B------:R-:W-:Y:S06]  /*c720*/  @!P1 BRA `(.L_x_48) ;  /* 0x0000002000749947 */ /* 0x000fec0003800000 */
[----:B------:R-:W2:Y:S01]  /*c730*/  LDL R2, [R1+0x4] ;  /* 0x0000040001027983 */ /* 0x000ea20000100800 */
[----:B------:R-:W-:Y:S02]  /*c740*/  IMAD.MOV.U32 R3, RZ, RZ, 0x1 ;  /* 0x00000001ff037424 */ /* 0x000fe400078e00ff */
[----:B--2---:R-:W-:-:S05]  /*c750*/  IMAD.MOV R6, RZ, RZ, -R2 ;  /* 0x000000ffff067224 */ /* 0x004fca00078e0a02 */
[----:B------:R-:W-:-:S05]  /*c760*/  VIADDMNMX R6, R6, R3, 0xffffffff, !PT ;  /* 0xffffffff06067446 */ /* 0x000fca0007800103 */
[----:B0-----:R-:W-:-:S05]  /*c770*/  IMAD.IADD R0, R2, 0x1, R6 ;  /* 0x0000000102007824 */ /* 0x001fca00078e0206 */
[----:B------:R-:W-:-:S04]  /*c780*/  LOP3.LUT R0, R0, 0x1, RZ, 0xc0, !PT ;  /* 0x0000000100007812 */ /* 0x000fc800078ec0ff */
[----:B------:R-:W-:Y:S01]  /*c790*/  ISETP.NE.U32.AND P0, PT, R0, 0x1, PT ;  /* 0x000000010000780c */ /* 0x000fe20003f05070 */
[----:B------:R-:W-:-:S12]  /*c7a0*/  VIADD R0, R2, 0xfffffffe ;  /* 0xfffffffe02007836 */ /* 0x000fd80000000000 */
[----:B------:R-:W-:Y:S05]  /*c7b0*/  @P0 BRA `(.L_x_49) ;  /* 0x0000000800c80947 */ /* 0x000fea0003800000 */
[----:B------:R-:W-:Y:S01]  /*c7c0*/  ISETP.NE.AND P2, PT, R25, RZ, PT ;  /* 0x000000ff1900720c */ /* 0x000fe20003f45270 */
[----:B------:R-:W-:Y:S01]  /*c7d0*/  VIADD R7, R16, 0x1 ;  /* 0x0000000110077836 */ /* 0x000fe20000000000 */
[----:B------:R-:W-:Y:S04]  /*c7e0*/  BSSY B0, `(.L_x_50) ;  /* 0x00000ab000007945 */ /* 0x000fe80003800000 */
[----:B------:R-:W-:-:S04]  /*c7f0*/  ISETP.NE.AND P0, PT, R7, 0x2, PT ;  /* 0x000000020700780c */ /* 0x000fc80003f05270 */
[----:B------:R-:W-:Y:S02]  /*c800*/  SEL R3, RZ, 0x1, P0 ;  /* 0x00000001ff037807 */ /* 0x000fe40000000000 */
[----:B------:R-:W-:Y:S02]  /*c810*/  SEL R7, R7, RZ, P0 ;  /* 0x000000ff07077207 */ /* 0x000fe40000000000 */
[----:B------:R-:W-:Y:S01]  /*c820*/  LOP3.LUT R10, R22, R3, RZ, 0x3c, !PT ;  /* 0x00000003160a7212 */ /* 0x000fe200078e3cff */
[----:B------:R-:W-:Y:S06]  /*c830*/  @!P2 BRA `(.L_x_51) ;  /* 0x000000080094a947 */ /* 0x000fec0003800000 */
[----:B------:R-:W-:Y:S01]  /*c840*/  ISETP.NE.AND P2, PT, R26, RZ, PT ;  /* 0x000000ff1a00720c */ /* 0x000fe20003f45270 */
[----:B------:R-:W-:-:S12]  /*c850*/  IMAD.MOV.U32 R5, RZ, RZ, R18 ;  /* 0x000000ffff057224 */ /* 0x000fd800078e0012 */
[----:B------:R-:W-:Y:S05]  /*c860*/  @!P2 BRA `(.L_x_52) ;  /* 0x000000000048a947 */ /* 0x000fea0003800000 */
[----:B------:R-:W0:Y:S01]  /*c870*/  LDC R5, c[0x0][0x43c] ;  /* 0x00010f00ff057b82 */ /* 0x000e220000000800 */
[----:B------:R-:W-:Y:S01]  /*c880*/  ULDC.64 UR4, c[0x0][0x428] ;  /* 0x00010a0000047ab9 */ /* 0x000fe20000000a00 */
[----:B0-----:R-:W-:-:S13]  /*c890*/  ISETP.NE.AND P0, PT, R5, 0x1, PT ;  /* 0x000000010500780c */ /* 0x001fda0003f05270 */
[----:B------:R-:W0:Y:S02]  /*c8a0*/  @P0 LDC.64 R2, c[0x0][0x440] ;  /* 0x00011000ff020b82 */ /* 0x000e240000000a00 */
[----:B0-----:R-:W-:-:S04]  /*c8b0*/  @P0 IMAD.HI.U32 R4, R0, R2, RZ ;  /* 0x0000000200040227 */ /* 0x001fc800078e00ff */
[----:B------:R-:W-:Y:S01]  /*c8c0*/  IMAD.MOV.U32 R2, RZ, RZ, R0 ;  /* 0x000000ffff027224 */ /* 0x000fe200078e0000 */
[----:B------:R-:W-:Y:S01]  /*c8d0*/  @P0 SHF.R.U32.HI R2, RZ, R3, R4 ;  /* 0x00000003ff020219 */ /* 0x000fe20000011604 */
[----:B------:R-:W-:-:S04]  /*c8e0*/  IMAD R4, R24, UR4, RZ ;  /* 0x0000000418047c24 */ /* 0x000fc8000f8e02ff */
[----:B------:R-:W-:Y:S02]  /*c8f0*/  IMAD.MOV R3, RZ, RZ, -R2 ;  /* 0x000000ffff037224 */ /* 0x000fe400078e0a02 */
[----:B------:R-:W-:Y:S02]  /*c900*/  IMAD R4, R19, UR5, R4 ;  /* 0x0000000513047c24 */ /* 0x000fe4000f8e0204 */
[----:B------:R-:W-:Y:S01]  /*c910*/  IMAD R0, R5, R3, R0 ;  /* 0x0000000305007224 */ /* 0x000fe200078e0200 */
[----:B------:R-:W-:-:S03]  /*c920*/  SHF.R.S32.HI R3, RZ, 0x1f, R2 ;  /* 0x0000001fff037819 */ /* 0x000fc60000011402 */
[----:B------:R-:W-:Y:S01]  /*c930*/  IMAD.WIDE.U32 R2, R19, UR4, R2 ;  /* 0x0000000413027c25 */ /* 0x000fe2000f8e0002 */
[----:B------:R-:W-:-:S03]  /*c940*/  ULDC.64 UR4, c[0x0][0x418] ;  /* 0x0001060000047ab9 */ /* 0x000fc60000000a00 */
[----:B------:R-:W-:Y:S01]  /*c950*/  IMAD.IADD R3, R4, 0x1, R3 ;  /* 0x0000000104037824 */ /* 0x000fe200078e0203 */
[----:B------:R-:W-:-:S04]  /*c960*/  LEA R4, P0, R2, UR4, 0x2 ;  /* 0x0000000402047c11 */ /* 0x000fc8000f8010ff */
[----:B------:R-:W-:-:S06]  /*c970*/  LEA.HI.X R5, R2, UR5, R3, 0x2, P0 ;  /* 0x0000000502057c11 */ /* 0x000fcc00080f1403 */
[----:B------:R0:W5:Y:S03]  /*c980*/  LDG.E R5, desc[UR60][R4.64] ;  /* 0x0000003c04057981 */ /* 0x000166000c1e1900 */
.L_x_52:
[----:B------:R-:W-:Y:S01]  /*c990*/  LEA R3, R7, UR36, 0x3 ;  /* 0x0000002407037c11 */ /* 0x000fe2000f8e18ff */
[----:B------:R-:W-:Y:S01]  /*c9a0*/  BSSY B1, `(.L_x_53) ;  /* 0x0000004000017945 */ /* 0x000fe20003800000 */
[----:B------:R-:W-:-:S04]  /*c9b0*/  SHF.L.U32 R2, R10, 0x1f, RZ ;  /* 0x0000001f0a027819 */ /* 0x000fc800000006ff */
[----:B------:R-:W1:Y:S02]  /*c9c0*/  SYNCS.PHASECHK.TRANS64.TRYWAIT P0, [R3+URZ+0x31c40], R2 ;  /* 0x031c4002030075a7 */ /* 0x000e64000800017f */
[----:B-1----:R-:W-:Y:S05]  /*c9d0*/  @!P0 BRA `(.L_x_54) ;  /* 0x0000003000f88947 */ /* 0x002fea0003800000 */
.L_x_147:
[----:B------:R-:W-:Y:S05]  /*c9e0*/  BSYNC B1 ;  /* 0x0000000000017941 */ /* 0x000fea0003800000 */
.L_x_53:
[----:B0-----:R-:W0:Y:S01]  /*c9f0*/  S2R R4, SR_TID.X ;  /* 0x0000000000047919 */ /* 0x001e220000002100 */
[----:B------:R-:W-:Y:S01]  /*ca00*/  BSSY B1, `(.L_x_55) ;  /* 0x000000b000017945 */ /* 0x000fe20003800000 */
[----:B0-----:R-:W-:-:S04]  /*ca10*/  LOP3.LUT R4, R4, 0x7f, RZ, 0xc0, !PT ;  /* 0x0000007f04047812 */ /* 0x001fc800078ec0ff */
[----:B------:R-:W-:-:S13]  /*ca20*/  ISETP.NE.AND P1, PT, R4, RZ, PT ;  /* 0x000000ff0400720c */ /* 0x000fda0003f25270 */
[----:B------:R-:W-:Y:S05]  /*ca30*/  @P1 BRA `(.L_x_56) ;  /* 0x00000000001c1947 */ /* 0x000fea0003800000 */
[----:B------:R-:W0:Y:S01]  /*ca40*/  S2R R4, SR_TID.X ;  /* 0x0000000000047919 */ /* 0x000e220000002100 */
[----:B-1----:R-:W-:-:S04]  /*ca50*/  IMAD.MOV.U32 R2, RZ, RZ, 0x6c00 ;  /* 0x00006c00ff027424 */ /* 0x002fc800078e00ff */
[----:B------:R2:W-:Y:S01]  /*ca60*/  SYNCS.ARRIVE.TRANS64 RZ, [R3+URZ+0x31c30], R2 ;  /* 0x031c300203ff79a7 */ /* 0x0005e2000800003f */
[----:B0-----:R-:W-:-:S04]  /*ca70*/  LOP3.LUT R4, R4, 0x1f, RZ, 0xc0, !PT ;  /* 0x0000001f04047812 */ /* 0x001fc800078ec0ff */
[----:B------:R-:W-:-:S13]  /*ca80*/  ISETP.NE.AND P0, PT, R4, RZ, PT ;  /* 0x000000ff0400720c */ /* 0x000fda0003f05270 */
[----:B--2---:R-:W-:Y:S05]  /*ca90*/  @!P0 BRA `(.L_x_56) ;  /* 0x0000000000048947 */ /* 0x004fea0003800000 */
[----:B------:R-:W-:Y:S01]  /*caa0*/  BPT.TRAP 0x1 ;  /* 0x000000040000795c */ /* 0x000fe20000300000 */
.L_x_56:
[----:B------:R-:W-:Y:S05]  /*cab0*/  BSYNC B1 ;  /* 0x0000000000017941 */ /* 0x000fea0003800000 */
.L_x_55:
[----:B------:R-:W-:Y:S01]  /*cac0*/  IMAD.MOV.U32 R14, RZ, RZ, RZ ;  /* 0x000000ffff0e7224 */ /* 0x000fe200078e00ff */
[----:B------:R-:W-:Y:S01]  /*cad0*/  UIADD3 UR4, UP0, UR38, 0x370, URZ ;  /* 0x0000037026047890 */ /* 0x000fe2000ff1e03f */
[----:B------:R-:W-:Y:S01]  /*cae0*/  IMAD R4, R7, 0x6c00, R9 ;  /* 0x00006c0007047824 */ /* 0x000fe200078e0209 */
[----:B------:R-:W-:Y:S01]  /*caf0*/  PLOP3.LUT P0, PT, PT, PT, PT, 0x80, 0x0 ;  /* 0x000000000000781c */ /* 0x000fe20003f0f070 */
[----:B-1----:R-:W-:Y:S01]  /*cb00*/  VIADD R3, R3, 0x31c30 ;  /* 0x00031c3003037836 */ /* 0x002fe20000000000 */
[----:B------:R-:W-:Y:S01]  /*cb10*/  R2UR UR10, R14 ;  /* 0x000000000e0a72ca */ /* 0x000fe200000e0000 */
[----:B------:R-:W-:Y:S01]  /*cb20*/  IMAD R2, R0, 0x90, RZ ;  /* 0x0000009000027824 */ /* 0x000fe200078e02ff */
[----:B------:R-:W-:Y:S01]  /*cb30*/  UIADD3.X UR5, URZ, UR39, URZ, UP0, !UPT ;  /* 0x000000273f057290 */ /* 0x000fe200087fe43f */
[----:B------:R-:W-:Y:S01]  /*cb40*/  VIADD R11, R4, 0x16a00 ;  /* 0x00016a00040b7836 */ /* 0x000fe20000000000 */
[----:B------:R-:W-:Y:S01]  /*cb50*/  UMOV UR6, 0x0 ;  /* 0x0000000000067882 */ /* 0x000fe20000000000 */
[----:B------:R-:W-:-:S10]  /*cb60*/  UMOV UR7, 0x14f00000 ;  /* 0x14f0000000077882 */ /* 0x000fd40000000000 */
.L_x_57:
[----:B------:R-:W-:-:S13]  /*cb70*/  @P0 ELECT P2, URZ, PT ;  /* 0x00000000003f082f */ /* 0x000fda0003840000 */
[----:B-----5:R-:W-:Y:S02]  /*cb80*/  @P2 R2UR UR13, R5 ;  /* 0x00000000050d22ca */ /* 0x020fe400000e0000 */
[----:B------:R-:W-:Y:S02]  /*cb90*/  @P2 R2UR UR12, R17 ;  /* 0x00000000110c22ca */ /* 0x000fe400000e0000 */
[----:B------:R-:W-:Y:S02]  /*cba0*/  @P2 R2UR UR11, R2 ;  /* 0x00000000020b22ca */ /* 0x000fe400000e0000 */
[----:B------:R-:W-:Y:S02]  /*cbb0*/  @P2 R2UR UR9, R3 ;  /* 0x00000000030922ca */ /* 0x000fe400000e0000 */
[----:B------:R-:W-:Y:S02]  /*cbc0*/  @P2 R2UR UR8, R11 ;  /* 0x000000000b0822ca */ /* 0x000fe400000e0000 */
[----:B------:R-:W-:-:S02]  /*cbd0*/  @P2 PLOP3.LUT P0, PT, P2, PT, PT, 0x8, 0x0 ;  /* 0x000000000000281c */ /* 0x000fc4000170e170 */
[----:B------:R-:W-:-:S09]  /*cbe0*/  PLOP3.LUT P2, PT, PT, PT, PT, 0x8, 0x0 ;  /* 0x000000000000781c */ /* 0x000fd20003f4e170 */
[----:B------:R0:W-:Y:S02]  /*cbf0*/  UTMALDG.4D [UR8], [UR4], desc[UR6] ;  /* 0x00000608040075b4 */ /* 0x0001e40008019000 */
[----:B0-----:R-:W-:Y:S05]  /*cc00*/  @P0 BRA.U.ANY `(.L_x_57) ;  /* 0xfffffffd00d80947 */ /* 0x001fea000393ffff */
[----:B------:R-:W-:Y:S01]  /*cc10*/  IMAD.MOV.U32 R20, RZ, RZ, 0x20 ;  /* 0x00000020ff147424 */ /* 0x000fe200078e00ff */
[----:B------:R-:W-:Y:S01]  /*cc20*/  PLOP3.LUT P0, PT, PT, PT, PT, 0x80, 0x0 ;  /* 0x000000000000781c */ /* 0x000fe20003f0f070 */
[----:B------:R-:W-:Y:S01]  /*cc30*/  VIADD R11, R4, 0x18e00 ;  /* 0x00018e00040b7836 */ /* 0x000fe20000000000 */
[----:B------:R-:W-:Y:S01]  /*cc40*/  UMOV UR6, 0x0 ;  /* 0x0000000000067882 */ /* 0x000fe20000000000 */
[----:B------:R-:W-:Y:S01]  /*cc50*/  UMOV UR7, 0x14f00000 ;  /* 0x14f0000000077882 */ /* 0x000fe20000000000 */
[----:B------:R-:W-:-:S15]  /*cc60*/  R2UR UR10, R20 ;  /* 0x00000000140a72ca */ /* 0x000fde00000e0000 */
.L_x_58:
[----:B------:R-:W-:-:S13]  /*cc70*/  @P0 ELECT P2, URZ, PT ;  /* 0x00000000003f082f */ /* 0x000fda0003840000 */
[----:B------:R-:W-:Y:S02]  /*cc80*/  @P2 R2UR UR13, R5 ;  /* 0x00000000050d22ca */ /* 0x000fe400000e0000 */
        /* <DEDUP_REMOVED lines=14> */
.L_x_59:
        /* <DEDUP_REMOVED lines=10> */
[----:B------:R-:W-:Y:S01]  /*ce10*/  SHF.L.U32 R2, R22, 0x1f, RZ ;  /* 0x0000001f16027819 */ /* 0x000fe200000006ff */
[----:B------:R-:W-:Y:S01]  /*ce20*/  IMAD R3, R16, 0x8, R8 ;  /* 0x0000000810037824 */ /* 0x000fe200078e0208 */
[----:B------:R-:W-:Y:S03]  /*ce30*/  BSSY B1, `(.L_x_60) ;  /* 0x0000003000017945 */ /* 0x000fe60003800000 */
[----:B------:R-:W0:Y:S02]  /*ce40*/  SYNCS.PHASECHK.TRANS64.TRYWAIT P0, [R3+URZ+0x60], R2 ;  /* 0x00006002030075a7 */ /* 0x000e24000800017f */
[----:B0-----:R-:W-:Y:S05]  /*ce50*/  @!P0 BRA `(.L_x_61) ;  /* 0x0000002c00ec8947 */ /* 0x001fea0003800000 */
.L_x_148:
[----:B------:R-:W-:Y:S05]  /*ce60*/  BSYNC B1 ;  /* 0x0000000000017941 */ /* 0x000fea0003800000 */
.L_x_60:
[----:B------:R-:W-:Y:S01]  /*ce70*/  BSSY B1, `(.L_x_62) ;  /* 0x000000c000017945 */ /* 0x000fe20003800000 */
[----:B------:R-:W-:Y:S02]  /*ce80*/  IMAD.MOV.U32 R12, RZ, RZ, 0x0 ;  /* 0x00000000ff0c7424 */ /* 0x000fe400078e00ff */
[----:B------:R-:W-:Y:S01]  /*ce90*/  IMAD.MOV.U32 R13, RZ, RZ, 0x14f00000 ;  /* 0x14f00000ff0d7424 */ /* 0x000fe200078e00ff */
[----:B------:R-:W-:Y:S06]  /*cea0*/  @P1 BRA `(.L_x_63) ;  /* 0x0000000000201947 */ /* 0x000fec0003800000 */
[----:B------:R-:W1:Y:S01]  /*ceb0*/  S2R R4, SR_TID.X ;  /* 0x0000000000047919 */ /* 0x000e620000002100 */
[----:B0-----:R-:W-:Y:S01]  /*cec0*/  LEA R2, R16, UR36, 0x3 ;  /* 0x0000002410027c11 */ /* 0x001fe2000f8e18ff */
[----:B------:R-:W-:-:S04]  /*ced0*/  IMAD.MOV.U32 R3, RZ, RZ, 0x6c00 ;  /* 0x00006c00ff037424 */ /* 0x000fc800078e00ff */
[----:B------:R2:W-:Y:S01]  /*cee0*/  SYNCS.ARRIVE.TRANS64 RZ, [R2+URZ+0x31c50], R3 ;  /* 0x031c500302ff79a7 */ /* 0x0005e2000800003f */
[----:B-1----:R-:W-:-:S04]  /*cef0*/  LOP3.LUT R4, R4, 0x1f, RZ, 0xc0, !PT ;  /* 0x0000001f04047812 */ /* 0x002fc800078ec0ff */
[----:B------:R-:W-:-:S13]  /*cf00*/  ISETP.NE.AND P0, PT, R4, RZ, PT ;  /* 0x000000ff0400720c */ /* 0x000fda0003f05270 */
[----:B--2---:R-:W-:Y:S05]  /*cf10*/  @!P0 BRA `(.L_x_63) ;  /* 0x0000000000048947 */ /* 0x004fea0003800000 */
[----:B------:R-:W-:Y:S01]  /*cf20*/  BPT.TRAP 0x1 ;  /* 0x000000040000795c */ /* 0x000fe20000300000 */
.L_x_63:
[----:B------:R-:W-:Y:S05]  /*cf30*/  BSYNC B1 ;  /* 0x0000000000017941 */ /* 0x000fea0003800000 */
.L_x_62:
[----:B------:R-:W-:Y:S01]  /*cf40*/  R2UR UR10, R14 ;  /* 0x000000000e0a72ca */ /* 0x000fe200000e0000 */
[----:B0-----:R-:W-:Y:S01]  /*cf50*/  IMAD R3, R16, 0x6c00, R9 ;  /* 0x00006c0010037824 */ /* 0x001fe200078e0209 */
[----:B------:R-:W-:Y:S01]  /*cf60*/  R2UR UR6, R12 ;  /* 0x000000000c0672ca */ /* 0x000fe200000e0000 */
[----:B------:R-:W-:Y:S01]  /*cf70*/  UIADD3 UR4, UP0, UR38, 0x470, URZ ;  /* 0x0000047026047890 */ /* 0x000fe2000ff1e03f */
[----:B------:R-:W-:Y:S01]  /*cf80*/  R2UR UR7, R13 ;  /* 0x000000000d0772ca */ /* 0x000fe200000e0000 */
[----:B------:R-:W-:Y:S01]  /*cf90*/  IMAD R4, R23, 0x90, RZ ;  /* 0x0000009017047824 */ /* 0x000fe200078e02ff */
[----:B------:R-:W-:Y:S01]  /*cfa0*/  LEA R2, R16, UR36, 0x3 ;  /* 0x0000002410027c11 */ /* 0x000fe2000f8e18ff */
[----:B------:R-:W-:Y:S01]  /*cfb0*/  VIADD R11, R3, 0x200 ;  /* 0x00000200030b7836 */ /* 0x000fe20000000000 */
[----:B------:R-:W-:Y:S01]  /*cfc0*/  PLOP3.LUT P0, PT, PT, PT, PT, 0x80, 0x0 ;  /* 0x000000000000781c */ /* 0x000fe20003f0f070 */
[----:B------:R-:W-:Y:S02]  /*cfd0*/  UIADD3.X UR5, URZ, UR39, URZ, UP0, !UPT ;  /* 0x000000273f057290 */ /* 0x000fe400087fe43f */
[----:B------:R-:W-:-:S10]  /*cfe0*/  VIADD R2, R2, 0x31c50 ;  /* 0x00031c5002027836 */ /* 0x000fd40000000000 */
.L_x_64:
        /* <DEDUP_REMOVED lines=10> */
[----:B------:R-:W-:Y:S01]  /*d090*/  R2UR UR10, R20 ;  /* 0x00000000140a72ca */ /* 0x000fe200000e0000 */
[----:B------:R-:W-:Y:S01]  /*d0a0*/  VIADD R11, R3, 0x2600 ;  /* 0x00002600030b7836 */ /* 0x000fe20000000000 */
[----:B------:R-:W-:Y:S02]  /*d0b0*/  R2UR UR6, R12 ;  /* 0x000000000c0672ca */ /* 0x000fe400000e0000 */
[----:B------:R-:W-:Y:S02]  /*d0c0*/  R2UR UR7, R13 ;  /* 0x000000000d0772ca */ /* 0x000fe400000e0000 */
[----:B------:R-:W-:-:S13]  /*d0d0*/  PLOP3.LUT P0, PT, PT, PT, PT, 0x80, 0x0 ;  /* 0x000000000000781c */ /* 0x000fda0003f0f070 */
.L_x_65:
        /* <DEDUP_REMOVED lines=15> */
.L_x_66:
        /* <DEDUP_REMOVED lines=10> */
[----:B------:R-:W-:Y:S02]  /*d270*/  IMAD.MOV.U32 R18, RZ, RZ, R5 ;  /* 0x000000ffff127224 */ /* 0x000fe400078e0005 */
[----:B------:R-:W-:-:S07]  /*d280*/  IMAD.MOV.U32 R23, RZ, RZ, R0 ;  /* 0x000000ffff177224 */ /* 0x000fce00078e0000 */
.L_x_51:
[----:B------:R-:W-:Y:S05]  /*d290*/  BSYNC B0 ;  /* 0x0000000000007941 */ /* 0x000fea0003800000 */
.L_x_50:
[----:B------:R-:W2:Y:S01]  /*d2a0*/  LDL.LU R0, [R1+0x4] ;  /* 0x0000040001007983 */ /* 0x000ea20000300800 */
[----:B------:R-:W-:Y:S02]  /*d2b0*/  IMAD.MOV.U32 R16, RZ, RZ, R7 ;  /* 0x000000ffff107224 */ /* 0x000fe400078e0007 */
[----:B------:R-:W-:Y:S02]  /*d2c0*/  IMAD.MOV.U32 R22, RZ, RZ, R10 ;  /* 0x000000ffff167224 */ /* 0x000fe400078e000a */
[----:B--2---:R-:W-:-:S07]  /*d2d0*/  VIADD R0, R0, 0xfffffffd ;  /* 0xfffffffd00007836 */ /* 0x004fce0000000000 */
.L_x_49:
[----:B------:R-:W-:Y:S01]  /*d2e0*/  IMAD.MOV R6, RZ, RZ, -R6 ;  /* 0x000000ffff067224 */ /* 0x000fe200078e0a06 */
[----:B------:R-:W-:Y:S04]  /*d2f0*/  BSSY B0, `(.L_x_48) ;  /* 0x0000160000007945 */ /* 0x000fe80003800000 */
[----:B------:R-:W-:-:S13]  /*d300*/  ISETP.NE.AND P0, PT, R29, R6, PT ;  /* 0x000000061d00720c */ /* 0x000fda0003f05270 */
[----:B------:R-:W-:Y:S05]  /*d310*/  @!P0 BRA `(.L_x_67) ;  /* 0x0000001400748947 */ /* 0x000fea0003800000 */
[----:B------:R-:W-:-:S07]  /*d320*/  IMAD.MOV.U32 R4, RZ, RZ, R18 ;  /* 0x000000ffff047224 */ /* 0x000fce00078e0012 */
.L_x_102:
        /* <DEDUP_REMOVED lines=27> */
[----:B------:R-:W-:-:S05]  /*d4e0*/  LEA.HI.X R5, R2, UR5, R3, 0x2, P0 ;  /* 0x0000000502057c11 */ /* 0x000fca00080f1403 */
[----:B------:R0:W5:Y:S04]  /*d4f0*/  LDG.E R4, desc[UR60][R4.64] ;  /* 0x0000003c04047981 */ /* 0x000168000c1e1900 */
.L_x_70:
[----:B------:R-:W-:Y:S01]  /*d500*/  LEA R3, R6, UR36, 0x3 ;  /* 0x0000002406037c11 */ /* 0x000fe2000f8e18ff */
[----:B------:R-:W-:Y:S01]  /*d510*/  BSSY B2, `(.L_x_71) ;  /* 0x0000004000027945 */ /* 0x000fe20003800000 */
[----:B------:R-:W-:-:S04]  /*d520*/  SHF.L.U32 R2, R7, 0x1f, RZ ;  /* 0x0000001f07027819 */ /* 0x000fc800000006ff */
[----:B------:R-:W1:Y:S02]  /*d530*/  SYNCS.PHASECHK.TRANS64.TRYWAIT P0, [R3+URZ+0x31c40], R2 ;  /* 0x031c4002030075a7 */ /* 0x000e64000800017f */
[----:B-1----:R-:W-:Y:S05]  /*d540*/  @!P0 BRA `(.L_x_72) ;  /* 0x0000002800448947 */ /* 0x002fea0003800000 */
.L_x_149:
[----:B------:R-:W-:Y:S05]  /*d550*/  BSYNC B2 ;  /* 0x0000000000027941 */ /* 0x000fea0003800000 */
.L_x_71:
        /* <DEDUP_REMOVED lines=12> */
.L_x_74:
[----:B------:R-:W-:Y:S05]  /*d620*/  BSYNC B2 ;  /* 0x0000000000027941 */ /* 0x000fea0003800000 */
.L_x_73:
        /* <DEDUP_REMOVED lines=11> */
.L_x_75:
        /* <DEDUP_REMOVED lines=16> */
.L_x_76:
        /* <DEDUP_REMOVED lines=16> */
.L_x_77:
        /* <DEDUP_REMOVED lines=15> */
.L_x_150:
[----:B------:R-:W-:Y:S05]  /*d9d0*/  BSYNC B2 ;  /* 0x0000000000027941 */ /* 0x000fea0003800000 */
.L_x_78:
[----:B------:R-:W-:Y:S01]  /*d9e0*/  BSSY B2, `(.L_x_80) ;  /* 0x000000b000027945 */ /* 0x000fe20003800000 */
[----:B------:R-:W-:Y:S02]  /*d9f0*/  IMAD.MOV.U32 R2, RZ, RZ, 0x0 ;  /* 0x00000000ff027424 */ /* 0x000fe400078e00ff */
[----:B------:R-:W-:Y:S01]  /*da00*/  IMAD.MOV.U32 R3, RZ, RZ, 0x14f00000 ;  /* 0x14f00000ff037424 */ /* 0x000fe200078e00ff */
[----:B------:R-:W-:Y:S06]  /*da10*/  @P1 BRA `(.L_x_81) ;  /* 0x00000000001c1947 */ /* 0x000fec0003800000 */
[----:B------:R-:W1:Y:S02]  /*da20*/  S2R R14, SR_TID.X ;  /* 0x00000000000e7919 */ /* 0x000e640000002100 */
[----:B-1----:R-:W-:Y:S01]  /*da30*/  LOP3.LUT R15, R14, 0x1f, RZ, 0xc0, !PT ;  /* 0x0000001f0e0f7812 */ /* 0x002fe200078ec0ff */
[----:B------:R-:W-:-:S03]  /*da40*/  IMAD.MOV.U32 R14, RZ, RZ, 0x6c00 ;  /* 0x00006c00ff0e7424 */ /* 0x000fc600078e00ff */
[----:B------:R-:W-:Y:S01]  /*da50*/  ISETP.NE.AND P0, PT, R15, RZ, PT ;  /* 0x000000ff0f00720c */ /* 0x000fe20003f05270 */
[----:B------:R1:W-:-:S12]  /*da60*/  SYNCS.ARRIVE.TRANS64 RZ, [R13+URZ+0x50], R14 ;  /* 0x0000500e0dff79a7 */ /* 0x0003d8000800003f */
[----:B-1----:R-:W-:Y:S05]  /*da70*/  @!P0 BRA `(.L_x_81) ;  /* 0x0000000000048947 */ /* 0x002fea0003800000 */
[----:B------:R-:W-:Y:S01]  /*da80*/  BPT.TRAP 0x1 ;  /* 0x000000040000795c */ /* 0x000fe20000300000 */
.L_x_81:
[----:B------:R-:W-:Y:S05]  /*da90*/  BSYNC B2 ;  /* 0x0000000000027941 */ /* 0x000fea0003800000 */
.L_x_80:
[----:B------:R-:W-:Y:S01]  /*daa0*/  R2UR UR6, R2 ;  /* 0x00000000020672ca */ /* 0x000fe200000e0000 */
[----:B------:R-:W-:Y:S01]  /*dab0*/  IMAD R16, R16, 0x6c00, R9 ;  /* 0x00006c0010107824 */ /* 0x000fe200078e0209 */
[----:B------:R-:W-:Y:S01]  /*dac0*/  R2UR UR7, R3 ;  /* 0x00000000030772ca */ /* 0x000fe200000e0000 */
[----:B------:R-:W-:Y:S01]  /*dad0*/  UIADD3 UR4, UP0, UR38, 0x470, URZ ;  /* 0x0000047026047890 */ /* 0x000fe2000ff1e03f */
[----:B------:R-:W-:Y:S01]  /*dae0*/  R2UR UR10, R5 ;  /* 0x00000000050a72ca */ /* 0x000fe200000e0000 */
[----:B------:R-:W-:Y:S01]  /*daf0*/  IMAD R5, R23, 0x90, RZ ;  /* 0x0000009017057824 */ /* 0x000fe200078e02ff */
[----:B------:R-:W-:Y:S01]  /*db00*/  PLOP3.LUT P0, PT, PT, PT, PT, 0x80, 0x0 ;  /* 0x000000000000781c */ /* 0x000fe20003f0f070 */
[----:B0-----:R-:W-:Y:S01]  /*db10*/  VIADD R13, R13, 0x50 ;  /* 0x000000500d0d7836 */ /* 0x001fe20000000000 */
[----:B------:R-:W-:Y:S01]  /*db20*/  UIADD3.X UR5, URZ, UR39, URZ, UP0, !UPT ;  /* 0x000000273f057290 */ /* 0x000fe200087fe43f */
[----:B------:R-:W-:-:S11]  /*db30*/  VIADD R14, R16, 0x200 ;  /* 0x00000200100e7836 */ /* 0x000fd60000000000 */
.L_x_82:
        /* <DEDUP_REMOVED lines=10> */
[----:B------:R-:W-:Y:S02]  /*dbe0*/  R2UR UR6, R2 ;  /* 0x00000000020672ca */ /* 0x000fe400000e0000 */
[----:B------:R-:W-:Y:S02]  /*dbf0*/  R2UR UR7, R3 ;  /* 0x00000000030772ca */ /* 0x000fe400000e0000 */
[----:B------:R-:W-:Y:S01]  /*dc00*/  R2UR UR10, R11 ;  /* 0x000000000b0a72ca */ /* 0x000fe200000e0000 */
[----:B------:R-:W-:Y:S01]  /*dc10*/  VIADD R11, R16, 0x2600 ;  /* 0x00002600100b7836 */ /* 0x000fe20000000000 */
[----:B------:R-:W-:-:S13]  /*dc20*/  PLOP3.LUT P0, PT, PT, PT, PT, 0x80, 0x0 ;  /* 0x000000000000781c */ /* 0x000fda0003f0f070 */
.L_x_83:
        /* <DEDUP_REMOVED lines=15> */
.L_x_84:
        /* <DEDUP_REMOVED lines=12> */
.L_x_69:
[----:B------:R-:W-:Y:S05]  /*dde0*/  BSYNC B1 ;  /* 0x0000000000017941 */ /* 0x000fea0003800000 */
.L_x_68:
        /* <DEDUP_REMOVED lines=9> */
[----:B------:R-:W-:-:S12]  /*de80*/  VIADD R10, R0, 0xffffffff ;  /* 0xffffffff000a7836 */ /* 0x000fd80000000000 */
[----:B------:R-:W-:Y:S05]  /*de90*/  @!P1 BRA `(.L_x_87) ;  /* 0x0000000000489947 */ /* 0x000fea0003800000 */
[----:B------:R-:W0:Y:S01]  /*dea0*/  LDC R4, c[0x0][0x43c] ;  /* 0x00010f00ff047b82 */ /* 0x000e220000000800 */
[----:B------:R-:W-:Y:S01]  /*deb0*/  ULDC.64 UR4, c[0x0][0x428] ;  /* 0x00010a0000047ab9 */ /* 0x000fe20000000a00 */
[----:B0-----:R-:W-:-:S13]  /*dec0*/  ISETP.NE.AND P0, PT, R4, 0x1, PT ;  /* 0x000000010400780c */ /* 0x001fda0003f05270 */
[----:B------:R-:W0:Y:S02]  /*ded0*/  @P0 LDC.64 R2, c[0x0][0x440] ;  /* 0x00011000ff020b82 */ /* 0x000e240000000a00 */
[----:B0-----:R-:W-:-:S04]  /*dee0*/  @P0 IMAD.HI.U32 R5, R10, R2, RZ ;  /* 0x000000020a050227 */ /* 0x001fc800078e00ff */
[----:B------:R-:W-:Y:S01]  /*def0*/  IMAD.MOV.U32 R2, RZ, RZ, R10 ;  /* 0x000000ffff027224 */ /* 0x000fe200078e000a */
[----:B------:R-:W-:-:S05]  /*df00*/  @P0 SHF.R.U32.HI R2, RZ, R3, R5 ;  /* 0x00000003ff020219 */ /* 0x000fca0000011605 */
[----:B------:R-:W-:-:S04]  /*df10*/  IMAD.MOV R3, RZ, RZ, -R2 ;  /* 0x000000ffff037224 */ /* 0x000fc800078e0a02 */
[----:B------:R-:W-:Y:S01]  /*df20*/  IMAD R10, R4, R3, R10 ;  /* 0x00000003040a7224 */ /* 0x000fe200078e020a */
[----:B------:R-:W-:Y:S01]  /*df30*/  SHF.R.S32.HI R3, RZ, 0x1f, R2 ;  /* 0x0000001fff037819 */ /* 0x000fe20000011402 */
[----:B------:R-:W-:-:S04]  /*df40*/  IMAD R4, R24, UR4, RZ ;  /* 0x0000000418047c24 */ /* 0x000fc8000f8e02ff */
[C---:B------:R-:W-:Y:S02]  /*df50*/  IMAD R4, R19.reuse, UR5, R4 ;  /* 0x0000000513047c24 */ /* 0x040fe4000f8e0204 */
[----:B------:R-:W-:Y:S01]  /*df60*/  IMAD.WIDE.U32 R2, R19, UR4, R2 ;  /* 0x0000000413027c25 */ /* 0x000fe2000f8e0002 */
[----:B------:R-:W-:-:S03]  /*df70*/  ULDC.64 UR4, c[0x0][0x418] ;  /* 0x0001060000047ab9 */ /* 0x000fc60000000a00 */
[----:B------:R-:W-:Y:S01]  /*df80*/  IMAD.IADD R3, R4, 0x1, R3 ;  /* 0x0000000104037824 */ /* 0x000fe200078e0203 */
[----:B------:R-:W-:-:S04]  /*df90*/  LEA R4, P0, R2, UR4, 0x2 ;  /* 0x0000000402047c11 */ /* 0x000fc8000f8010ff */
[----:B------:R-:W-:-:S05]  /*dfa0*/  LEA.HI.X R5, R2, UR5, R3, 0x2, P0 ;  /* 0x0000000502057c11 */ /* 0x000fca00080f1403 */
[----:B------:R0:W5:Y:S04]  /*dfb0*/  LDG.E R4, desc[UR60][R4.64] ;  /* 0x0000003c04047981 */ /* 0x000168000c1e1900 */
.L_x_87:
[----:B------:R-:W-:Y:S01]  /*dfc0*/  LEA R2, R16, UR36, 0x3 ;  /* 0x0000002410027c11 */ /* 0x000fe2000f8e18ff */
[----:B------:R-:W-:Y:S01]  /*dfd0*/  BSSY B2, `(.L_x_88) ;  /* 0x0000004000027945 */ /* 0x000fe20003800000 */
[----:B------:R-:W-:-:S04]  /*dfe0*/  SHF.L.U32 R3, R22, 0x1f, RZ ;  /* 0x0000001f16037819 */ /* 0x000fc800000006ff */
[----:B------:R-:W1:Y:S02]  /*dff0*/  SYNCS.PHASECHK.TRANS64.TRYWAIT P0, [R2+URZ+0x31c40], R3 ;  /* 0x031c4003020075a7 */ /* 0x000e64000800017f */
[----:B-1----:R-:W-:Y:S05]  /*e000*/  @!P0 BRA `(.L_x_89) ;  /* 0x0000001c00bc8947 */ /* 0x002fea0003800000 */
.L_x_151:
[----:B------:R-:W-:Y:S05]  /*e010*/  BSYNC B2 ;  /* 0x0000000000027941 */ /* 0x000fea0003800000 */
.L_x_88:
        /* <DEDUP_REMOVED lines=12> */
.L_x_91:
[----:B------:R-:W-:Y:S05]  /*e0e0*/  BSYNC B2 ;  /* 0x0000000000027941 */ /* 0x000fea0003800000 */
.L_x_90:
[----:B------:R-:W-:Y:S01]  /*e0f0*/  IMAD.MOV.U32 R5, RZ, RZ, RZ ;  /* 0x000000ffff057224 */ /* 0x000fe200078e00ff */
[----:B------:R-:W-:Y:S01]  /*e100*/  UIADD3 UR4, UP0, UR38, 0x370, URZ ;  /* 0x0000037026047890 */ /* 0x000fe2000ff1e03f */
[C---:B-1----:R-:W-:Y:S01]  /*e110*/  IMAD R3, R16.reuse, 0x8, R8 ;  /* 0x0000000810037824 */ /* 0x042fe200078e0208 */
[----:B------:R-:W-:Y:S01]  /*e120*/  PLOP3.LUT P0, PT, PT, PT, PT, 0x80, 0x0 ;  /* 0x000000000000781c */ /* 0x000fe20003f0f070 */
[----:B------:R-:W-:Y:S01]  /*e130*/  IMAD R13, R16, 0x6c00, R9 ;  /* 0x00006c00100d7824 */ /* 0x000fe200078e0209 */
[----:B------:R-:W-:Y:S01]  /*e140*/  R2UR UR10, R5 ;  /* 0x00000000050a72ca */ /* 0x000fe200000e0000 */
[----:B------:R-:W-:Y:S01]  /*e150*/  VIADD R3, R3, 0x30 ;  /* 0x0000003003037836 */ /* 0x000fe20000000000 */
[----:B------:R-:W-:Y:S01]  /*e160*/  UIADD3.X UR5, URZ, UR39, URZ, UP0, !UPT ;  /* 0x000000273f057290 */ /* 0x000fe200087fe43f */
[----:B------:R-:W-:Y:S01]  /*e170*/  IMAD R2, R10, 0x90, RZ ;  /* 0x000000900a027824 */ /* 0x000fe200078e02ff */
[----:B------:R-:W-:Y:S01]  /*e180*/  UMOV UR6, 0x0 ;  /* 0x0000000000067882 */ /* 0x000fe20000000000 */
[----:B------:R-:W-:Y:S01]  /*e190*/  VIADD R11, R13, 0x16a00 ;  /* 0x00016a000d0b7836 */ /* 0x000fe20000000000 */
[----:B------:R-:W-:-:S09]  /*e1a0*/  UMOV UR7, 0x14f00000 ;  /* 0x14f0000000077882 */ /* 0x000fd20000000000 */
.L_x_92:
        /* <DEDUP_REMOVED lines=16> */
.L_x_93:
        /* <DEDUP_REMOVED lines=16> */
.L_x_94:
        /* <DEDUP_REMOVED lines=15> */
.L_x_152:
[----:B------:R-:W-:Y:S05]  /*e4a0*/  BSYNC B2 ;  /* 0x0000000000027941 */ /* 0x000fea0003800000 */
.L_x_95:
[----:B------:R-:W-:Y:S01]  /*e4b0*/  BSSY B2, `(.L_x_97) ;  /* 0x000000b000027945 */ /* 0x000fe20003800000 */
[----:B0-----:R-:W-:Y:S02]  /*e4c0*/  IMAD.MOV.U32 R2, RZ, RZ, 0x0 ;  /* 0x00000000ff027424 */ /* 0x001fe400078e00ff */
[----:B------:R-:W-:Y:S01]  /*e4d0*/  IMAD.MOV.U32 R3, RZ, RZ, 0x14f00000 ;  /* 0x14f00000ff037424 */ /* 0x000fe200078e00ff */
[----:B------:R-:W-:Y:S06]  /*e4e0*/  @P1 BRA `(.L_x_98) ;  /* 0x00000000001c1947 */ /* 0x000fec0003800000 */
[----:B------:R-:W0:Y:S02]  /*e4f0*/  S2R R13, SR_TID.X ;  /* 0x00000000000d7919 */ /* 0x000e240000002100 */
[----:B0-----:R-:W-:Y:S01]  /*e500*/  LOP3.LUT R14, R13, 0x1f, RZ, 0xc0, !PT ;  /* 0x0000001f0d0e7812 */ /* 0x001fe200078ec0ff */
[----:B------:R-:W-:-:S03]  /*e510*/  IMAD.MOV.U32 R13, RZ, RZ, 0x6c00 ;  /* 0x00006c00ff0d7424 */ /* 0x000fc600078e00ff */
[----:B------:R-:W-:Y:S01]  /*e520*/  ISETP.NE.AND P0, PT, R14, RZ, PT ;  /* 0x000000ff0e00720c */ /* 0x000fe20003f05270 */
[----:B------:R0:W-:-:S12]  /*e530*/  SYNCS.ARRIVE.TRANS64 RZ, [R7+URZ+0x50], R13 ;  /* 0x0000500d07ff79a7 */ /* 0x0001d8000800003f */
[----:B0-----:R-:W-:Y:S05]  /*e540*/  @!P0 BRA `(.L_x_98) ;  /* 0x0000000000048947 */ /* 0x001fea0003800000 */
[----:B------:R-:W-:Y:S01]  /*e550*/  BPT.TRAP 0x1 ;  /* 0x000000040000795c */ /* 0x000fe20000300000 */
.L_x_98:
[----:B------:R-:W-:Y:S05]  /*e560*/  BSYNC B2 ;  /* 0x0000000000027941 */ /* 0x000fea0003800000 */
.L_x_97:
[----:B------:R-:W-:Y:S01]  /*e570*/  R2UR UR6, R2 ;  /* 0x00000000020672ca */ /* 0x000fe200000e0000 */
[----:B------:R-:W-:Y:S01]  /*e580*/  IMAD R6, R6, 0x6c00, R9 ;  /* 0x00006c0006067824 */ /* 0x000fe200078e0209 */
[----:B------:R-:W-:Y:S01]  /*e590*/  R2UR UR7, R3 ;  /* 0x00000000030772ca */ /* 0x000fe200000e0000 */
[----:B------:R-:W-:Y:S01]  /*e5a0*/  UIADD3 UR4, UP0, UR38, 0x470, URZ ;  /* 0x0000047026047890 */ /* 0x000fe2000ff1e03f */
[----:B------:R-:W-:Y:S01]  /*e5b0*/  R2UR UR10, R5 ;  /* 0x00000000050a72ca */ /* 0x000fe200000e0000 */
[----:B------:R-:W-:Y:S01]  /*e5c0*/  IMAD R5, R23, 0x90, RZ ;  /* 0x0000009017057824 */ /* 0x000fe200078e02ff */
[----:B------:R-:W-:Y:S01]  /*e5d0*/  PLOP3.LUT P0, PT, PT, PT, PT, 0x80, 0x0 ;  /* 0x000000000000781c */ /* 0x000fe20003f0f070 */
[----:B------:R-:W-:Y:S01]  /*e5e0*/  VIADD R7, R7, 0x50 ;  /* 0x0000005007077836 */ /* 0x000fe20000000000 */
[----:B------:R-:W-:Y:S01]  /*e5f0*/  UIADD3.X UR5, URZ, UR39, URZ, UP0, !UPT ;  /* 0x000000273f057290 */ /* 0x000fe200087fe43f */
[----:B------:R-:W-:-:S11]  /*e600*/  VIADD R13, R6, 0x200 ;  /* 0x00000200060d7836 */ /* 0x000fd60000000000 */
.L_x_99:
        /* <DEDUP_REMOVED lines=15> */
.L_x_100:
        /* <DEDUP_REMOVED lines=15> */
.L_x_101:
        /* <DEDUP_REMOVED lines=12> */
.L_x_86:
[----:B------:R-:W-:Y:S05]  /*e8b0*/  BSYNC B1 ;  /* 0x0000000000017941 */ /* 0x000fea0003800000 */
.L_x_85:
[C---:B------:R-:W-:Y:S01]  /*e8c0*/  ISETP.GT.AND P0, PT, R0.reuse, 0x1, PT ;  /* 0x000000010000780c */ /* 0x040fe20003f04270 */
[----:B------:R-:W-:-:S12]  /*e8d0*/  VIADD R0, R0, 0xfffffffe ;  /* 0xfffffffe00007836 */ /* 0x000fd80000000000 */
[----:B------:R-:W-:Y:S05]  /*e8e0*/  @P0 BRA `(.L_x_102) ;  /* 0xffffffe800900947 */ /* 0x000fea000383ffff */
.L_x_67:
[----:B------:R-:W-:Y:S05]  /*e8f0*/  BSYNC B0 ;  /* 0x0000000000007941 */ /* 0x000fea0003800000 */
.L_x_48:
[----:B------:R-:W-:Y:S01]  /*e900*/  ISETP.NE.AND P0, PT, R25, RZ, PT ;  /* 0x000000ff1900720c */ /* 0x000fe20003f05270 */
[----:B------:R-:W-:-:S12]  /*e910*/  BSSY B0, `(.L_x_103) ;  /* 0x0000047000007945 */ /* 0x000fd80003800000 */
[----:B------:R-:W-:Y:S05]  /*e920*/  @!P0 BRA `(.L_x_104) ;  /* 0x0000000400148947 */ /* 0x000fea0003800000 */
[----:B0-----:R-:W0:Y:S01]  /*e930*/  S2R R0, SR_TID.X ;  /* 0x0000000000007919 */ /* 0x001e220000002100 */
[----:B------:R-:W-:Y:S01]  /*e940*/  LEA R3, R16, UR36, 0x3 ;  /* 0x0000002410037c11 */ /* 0x000fe2000f8e18ff */
[----:B------:R-:W-:Y:S01]  /*e950*/  BSSY B1, `(.L_x_105) ;  /* 0x0000006000017945 */ /* 0x000fe20003800000 */
[----:B0-----:R-:W-:Y:S02]  /*e960*/  LOP3.LUT R2, R0, 0x7f, RZ, 0xc0, !PT ;  /* 0x0000007f00027812 */ /* 0x001fe400078ec0ff */
[----:B------:R-:W-:Y:S02]  /*e970*/  SHF.L.U32 R0, R22, 0x1f, RZ ;  /* 0x0000001f16007819 */ /* 0x000fe400000006ff */
[----:B------:R-:W-:Y:S02]  /*e980*/  ISETP.NE.AND P1, PT, R2, RZ, PT ;  /* 0x000000ff0200720c */ /* 0x000fe40003f25270 */
[----:B------:R-:W0:Y:S02]  /*e990*/  SYNCS.PHASECHK.TRANS64.TRYWAIT P0, [R3+URZ+0x31c60], R0 ;  /* 0x031c6000030075a7 */ /* 0x000e24000800017f */
[----:B0-----:R-:W-:Y:S09]  /*e9a0*/  @!P0 BRA `(.L_x_106) ;  /* 0x00000014007c8947 */ /* 0x001ff20003800000 */
.L_x_153:
[----:B------:R-:W-:Y:S05]  /*e9b0*/  BSYNC B1 ;  /* 0x0000000000017941 */ /* 0x000fea0003800000 */
.L_x_105:
[----:B------:R-:W-:Y:S04]  /*e9c0*/  BSSY B1, `(.L_x_107) ;  /* 0x0000009000017945 */ /* 0x000fe80003800000 */
        /* <DEDUP_REMOVED lines=8> */
.L_x_108:
[----:B------:R-:W-:Y:S05]  /*ea50*/  BSYNC B1 ;  /* 0x0000000000017941 */ /* 0x000fea0003800000 */
.L_x_107:
[----:B------:R-:W-:Y:S01]  /*ea60*/  IMAD R9, R16, 0x6c00, R9 ;  /* 0x00006c0010097824 */ /* 0x000fe200078e0209 */
[----:B------:R-:W-:Y:S01]  /*ea70*/  UIADD3 UR4, UP0, UR38, 0x470, URZ ;  /* 0x0000047026047890 */ /* 0x000fe2000ff1e03f */
[----:B0-----:R-:W-:Y:S01]  /*ea80*/  VIADD R0, R3, 0x31c50 ;  /* 0x00031c5003007836 */ /* 0x001fe20000000000 */
[----:B------:R-:W-:Y:S01]  /*ea90*/  PLOP3.LUT P0, PT, PT, PT, PT, 0x80, 0x0 ;  /* 0x000000000000781c */ /* 0x000fe20003f0f070 */
[----:B------:R-:W-:Y:S01]  /*eaa0*/  IMAD R3, R23, 0x90, RZ ;  /* 0x0000009017037824 */ /* 0x000fe200078e02ff */
[----:B------:R-:W-:Y:S01]  /*eab0*/  UIADD3.X UR5, URZ, UR39, URZ, UP0, !UPT ;  /* 0x000000273f057290 */ /* 0x000fe200087fe43f */
[----:B------:R-:W-:Y:S01]  /*eac0*/  VIADD R2, R9, 0x200 ;  /* 0x0000020009027836 */ /* 0x000fe20000000000 */
[----:B------:R-:W-:Y:S01]  /*ead0*/  UMOV UR6, 0x0 ;  /* 0x0000000000067882 */ /* 0x000fe20000000000 */
[----:B------:R-:W-:Y:S01]  /*eae0*/  UMOV UR7, 0x14f00000 ;  /* 0x14f0000000077882 */ /* 0x000fe20000000000 */
[----:B------:R-:W-:-:S08]  /*eaf0*/  UMOV UR10, URZ ;  /* 0x0000003f000a7c82 */ /* 0x000fd00008000000 */
.L_x_109:
        /* <DEDUP_REMOVED lines=10> */
[----:B------:R-:W-:Y:S01]  /*eba0*/  PLOP3.LUT P0, PT, PT, PT, PT, 0x80, 0x0 ;  /* 0x000000000000781c */ /* 0x000fe20003f0f070 */
[----:B------:R-:W-:Y:S01]  /*ebb0*/  VIADD R2, R9, 0x2600 ;  /* 0x0000260009027836 */ /* 0x000fe20000000000 */
[----:B------:R-:W-:Y:S01]  /*ebc0*/  UMOV UR6, 0x0 ;  /* 0x0000000000067882 */ /* 0x000fe20000000000 */
[----:B------:R-:W-:Y:S01]  /*ebd0*/  UMOV UR7, 0x14f00000 ;  /* 0x14f0000000077882 */ /* 0x000fe20000000000 */
[----:B------:R-:W-:-:S09]  /*ebe0*/  UMOV UR10, 0x20 ;  /* 0x00000020000a7882 */ /* 0x000fd20000000000 */
.L_x_110:
        /* <DEDUP_REMOVED lines=15> */
.L_x_111:
        /* <DEDUP_REMOVED lines=9> */
[----:B-1----:R-:W-:Y:S05]  /*ed70*/  @P0 BRA.U.ANY `(.L_x_111) ;  /* 0xfffffffd00d80947 */ /* 0x002fea000393ffff */
.L_x_104:
[----:B------:R-:W-:Y:S05]  /*ed80*/  BSYNC B0 ;  /* 0x0000000000007941 */ /* 0x000fea0003800000 */
.L_x_103:
[----:B------:R-:W2:Y:S01]  /*ed90*/  LDL.LU R4, [R1+0x8] ;  /* 0x0000080001047983 */ /* 0x000ea20000300800 */
[----:B------:R-:W-:-:S03]  /*eda0*/  ULDC UR4, c[0x0][0xc34] ;  /* 0x00030d0000047ab9 */ /* 0x000fc60000000800 */
[----:B------:R-:W3:Y:S01]  /*edb0*/  LDL.LU R2, [R1+0x1c] ;  /* 0x00001c0001027983 */ /* 0x000ee20000300800 */
[----:B------:R-:W-:-:S05]  /*edc0*/  VIADD R16, R16, 0x1 ;  /* 0x0000000110107836 */ /* 0x000fca0000000000 */
[----:B------:R-:W-:-:S04]  /*edd0*/  ISETP.NE.AND P0, PT, R16, 0x2, PT ;  /* 0x000000021000780c */ /* 0x000fc80003f05270 */
[----:B------:R-:W-:Y:S02]  /*ede0*/  SEL R3, RZ, 0x1, P0 ;  /* 0x00000001ff037807 */ /* 0x000fe40000000000 */
[----:B------:R-:W-:Y:S02]  /*edf0*/  SEL R16, R16, RZ, P0 ;  /* 0x000000ff10107207 */ /* 0x000fe40000000000 */
[----:B------:R-:W-:Y:S01]  /*ee00*/  LOP3.LUT R22, R22, R3, RZ, 0x3c, !PT ;  /* 0x0000000316167212 */ /* 0x000fe200078e3cff */
[----:B--2---:R-:W-:Y:S02]  /*ee10*/  VIADD R4, R4, UR37 ;  /* 0x0000002504047c36 */ /* 0x004fe40008000000 */
[----:B---3--:R-:W-:-:S03]  /*ee20*/  VIADD R2, R2, 0x1 ;  /* 0x0000000102027836 */ /* 0x008fc60000000000 */
[----:B------:R1:W-:Y:S01]  /*ee30*/  STL [R1+0x8], R4 ;  /* 0x0000080401007387 */ /* 0x0003e20000100800 */
[----:B------:R-:W-:-:S03]  /*ee40*/  ISETP.GE.AND P1, PT, R4, UR4, PT ;  /* 0x0000000404007c0c */ /* 0x000fc6000bf26270 */
[----:B------:R1:W-:Y:S10]  /*ee50*/  STL [R1+0x1c], R2 ;  /* 0x00001c0201007387 */ /* 0x0003f40000100800 */
[----:B-1----:R-:W-:Y:S05]  /*ee60*/  @!P1 BRA `(.L_x_112) ;  /* 0xffffffc000509947 */ /* 0x002fea000383ffff */
[----:B0-----:R-:W-:-:S07]  /*ee70*/  LOP3.LUT R0, R2, 0x1, RZ, 0xc, !PT ;  /* 0x0000000102007812 */ /* 0x001fce00078e0cff */
.L_x_34:
[----:B------:R-:W0:Y:S01]  /*ee80*/  S2R R3, SR_CgaCtaId ;  /* 0x0000000000037919 */ /* 0x000e220000008800 */
[----:B------:R-:W-:Y:S01]  /*ee90*/  MOV R2, 0x400 ;  /* 0x0000040000027802 */ /* 0x000fe20000000f00 */
[----:B------:R-:W-:Y:S01]  /*eea0*/  BSSY B0, `(.L_x_113) ;  /* 0x0000005000007945 */ /* 0x000fe20003800000 */
[----:B------:R-:W-:Y:S02]  /*eeb0*/  SHF.L.U32 R0, R0, 0x1f, RZ ;  /* 0x0000001f00007819 */ /* 0x000fe400000006ff */
[----:B0-----:R-:W-:-:S04]  /*eec0*/  LEA R9, R3, R2, 0x18 ;  /* 0x0000000203097211 */ /* 0x001fc800078ec0ff */
[----:B------:R-:W0:Y:S02]  /*eed0*/  SYNCS.PHASECHK.TRANS64.TRYWAIT P0, [R9+URZ+0x31c20], R0 ;  /* 0x031c2000090075a7 */ /* 0x000e24000800017f */
[----:B0-----:R-:W-:Y:S05]  /*eee0*/  @!P0 BRA `(.L_x_114) ;  /* 0x0000001000408947 */ /* 0x001fea0003800000 */
.L_x_154:
[----:B------:R-:W-:Y:S05]  /*eef0*/  BSYNC B0 ;  /* 0x0000000000007941 */ /* 0x000fea0003800000 */
.L_x_113:
[----:B------:R-:W-:-:S03]  /*ef00*/  UMOV UR4, 0xffffffff ;  /* 0xffffffff00047882 */ /* 0x000fc60000000000 */
[----:B------:R-:W-:Y:S05]  /*ef10*/  BRA.DIV UR4, `(.L_x_115) ;  /* 0x0000001204487947 */ /* 0x000fea000b800000 */
[----:B0-----:R-:W0:Y:S02]  /*ef20*/  S2R R0, SR_TID.X ;  /* 0x0000000000007919 */ /* 0x001e240000002100 */
[----:B0-----:R-:W-:-:S04]  /*ef30*/  SHF.R.U32.HI R0, RZ, 0x5, R0 ;  /* 0x00000005ff007819 */ /* 0x001fc80000011600 */
[----:B------:R-:W-:-:S05]  /*ef40*/  LOP3.LUT R0, R0, 0x3, RZ, 0xc0, !PT ;  /* 0x0000000300007812 */ /* 0x000fca00078ec0ff */
[----:B------:R0:W1:Y:S02]  /*ef50*/  SHFL.IDX PT, R14, R0, RZ, 0x1f ;  /* 0x00001fff000e7589 */ /* 0x00006400000e0000 */
.L_x_157:
[----:B-1----:R-:W-:Y:S01]  /*ef60*/  ISETP.NE.AND P0, PT, R14, RZ, PT ;  /* 0x000000ff0e00720c */ /* 0x002fe20003f05270 */
[----:B------:R-:W-:-:S12]  /*ef70*/  BSSY B0, `(.L_x_116) ;  /* 0x0000024000007945 */ /* 0x000fd80003800000 */
[----:B------:R-:W-:Y:S05]  /*ef80*/  @P0 BRA `(.L_x_117) ;  /* 0x0000000000880947 */ /* 0x000fea0003800000 */
[----:B------:R-:W-:-:S03]  /*ef90*/  UMOV UR4, 0xffffffff ;  /* 0xffffffff00047882 */ /* 0x000fc60000000000 */
[----:B------:R-:W-:Y:S05]  /*efa0*/  BRA.DIV UR4, `(.L_x_118) ;  /* 0x0000001204587947 */ /* 0x000fea000b800000 */
[----:B------:R-:W-:-:S13]  /*efb0*/  ELECT P6, URZ, PT ;  /* 0x00000000003f782f */ /* 0x000fda00038c0000 */
.L_x_160:
[----:B------:R-:W-:Y:S05]  /*efc0*/  @!P6 BRA `(.L_x_117) ;  /* 0x000000000078e947 */ /* 0x000fea0003800000 */
[----:B0-----:R-:W2:Y:S02]  /*efd0*/  LDL.LU R0, [R1+0x28] ;  /* 0x0000280001007983 */ /* 0x001ea40000300800 */
[----:B--2---:R-:W-:-:S04]  /*efe0*/  LOP3.LUT R0, R0, 0x2, RZ, 0xfc, !PT ;  /* 0x0000000200007812 */ /* 0x004fc800078efcff */
[----:B------:R-:W-:-:S13]  /*eff0*/  ISETP.NE.AND P2, PT, R0, 0x3, PT ;  /* 0x000000030000780c */ /* 0x000fda0003f45270 */
[----:B------:R-:W-:Y:S05]  /*f000*/  @!P2 BRA `(.L_x_119) ;  /* 0x000000000004a947 */ /* 0x000fea0003800000 */
[----:B------:R-:W-:Y:S01]  /*f010*/  BPT.TRAP 0x1 ;  /* 0x000000040000795c */ /* 0x000fe20000300000 */
.L_x_119:
[----:B------:R-:W-:Y:S01]  /*f020*/  VIADD R3, R9, 0x31c40 ;  /* 0x00031c4009037836 */ /* 0x000fe20000000000 */
[----:B------:R-:W-:Y:S01]  /*f030*/  SHF.L.U32 R2, R22, 0x1f, RZ ;  /* 0x0000001f16027819 */ /* 0x000fe200000006ff */
[C---:B------:R-:W-:Y:S02]  /*f040*/  VIADD R0, R16.reuse, 0x1 ;  /* 0x0000000110007836 */ /* 0x040fe40000000000 */
[----:B------:R-:W-:-:S03]  /*f050*/  IMAD R7, R16, 0x8, R3 ;  /* 0x0000000810077824 */ /* 0x000fc600078e0203 */
[C---:B------:R-:W-:Y:S01]  /*f060*/  ISETP.NE.AND P1, PT, R0.reuse, 0x2, PT ;  /* 0x000000020000780c */ /* 0x040fe20003f25270 */
[----:B------:R-:W0:Y:S03]  /*f070*/  SYNCS.PHASECHK.TRANS64.TRYWAIT P0, [R7+URZ], R2 ;  /* 0x00000002070075a7 */ /* 0x000e26000800017f */
[----:B------:R-:W-:Y:S02]  /*f080*/  SEL R5, RZ, 0x1, P1 ;  /* 0x00000001ff057807 */ /* 0x000fe40000800000 */
[----:B------:R-:W-:Y:S02]  /*f090*/  SEL R4, R0, RZ, P1 ;  /* 0x000000ff00047207 */ /* 0x000fe40000800000 */
[----:B------:R-:W-:-:S03]  /*f0a0*/  LOP3.LUT R0, R22, R5, RZ, 0x3c, !PT ;  /* 0x0000000516007212 */ /* 0x000fc600078e3cff */
[----:B------:R-:W-:Y:S01]  /*f0b0*/  IMAD R3, R4, 0x8, R3 ;  /* 0x0000000804037824 */ /* 0x000fe200078e0203 */
[----:B------:R-:W-:Y:S01]  /*f0c0*/  SHF.L.U32 R0, R0, 0x1f, RZ ;  /* 0x0000001f00007819 */ /* 0x000fe200000006ff */
[----:B0-----:R-:W-:Y:S06]  /*f0d0*/  @!P0 BRA `(.L_x_120) ;  /* 0x00000010002c8947 */ /* 0x001fec0003800000 */
.L_x_161:
[----:B------:R-:W1:Y:S02]  /*f0e0*/  SYNCS.PHASECHK.TRANS64.TRYWAIT P0, [R3+URZ], R0 ;  /* 0x00000000030075a7 */ /* 0x000e64000800017f */
[----:B-1----:R-:W-:Y:S05]  /*f0f0*/  @!P0 BRA `(.L_x_121) ;  /* 0x0000001000388947 */ /* 0x002fea0003800000 */
.L_x_162:
[----:B------:R-:W-:Y:S05]  /*f100*/  @!P2 BRA `(.L_x_122) ;  /* 0x000000000004a947 */ /* 0x000fea0003800000 */
[----:B------:R-:W-:Y:S01]  /*f110*/  BPT.TRAP 0x1 ;  /* 0x000000040000795c */ /* 0x000fe20000300000 */
.L_x_122:
[----:B-1----:R-:W-:-:S04]  /*f120*/  VIADD R3, R9, 0x31c60 ;  /* 0x00031c6009037836 */ /* 0x002fc80000000000 */
[----:B------:R-:W-:-:S04]  /*f130*/  IMAD R5, R16, 0x8, R3 ;  /* 0x0000000810057824 */ /* 0x000fc800078e0203 */
[----:B------:R-:W1:Y:S02]  /*f140*/  SYNCS.PHASECHK.TRANS64.TRYWAIT P0, [R5+URZ], R2 ;  /* 0x00000002050075a7 */ /* 0x000e64000800017f */
[----:B-1----:R-:W-:Y:S05]  /*f150*/  @!P0 BRA `(.L_x_123) ;  /* 0x0000001000348947 */ /* 0x002fea0003800000 */
.L_x_163:
[----:B------:R-:W-:-:S07]  /*f160*/  IMAD R3, R4, 0x8, R3 ;  /* 0x0000000804037824 */ /* 0x000fce00078e0203 */
.L_x_124:
[----:B--2---:R2:W3:Y:S02]  /*f170*/  SYNCS.PHASECHK.TRANS64.TRYWAIT P0, [R3+URZ], R0 ;  /* 0x00000000030075a7 */ /* 0x0044e4000800017f */
[----:B---3--:R-:W-:Y:S05]  /*f180*/  @!P0 NANOSLEEP.SYNCS 0x989680 ;  /* 0x009896800000895d */ /* 0x008fea0003900000 */
[----:B------:R-:W3:Y:S02]  /*f190*/  @!P0 SYNCS.PHASECHK.TRANS64 P0, [R3+URZ], R0 ;  /* 0x00000000030085a7 */ /* 0x000ee4000800007f */
[----:B---3--:R-:W-:Y:S05]  /*f1a0*/  @!P0 BRA `(.L_x_124) ;  /* 0xfffffffc00f08947 */ /* 0x008fea000383ffff */
.L_x_117:
[----:B------:R-:W-:Y:S05]  /*f1b0*/  BSYNC B0 ;  /* 0x0000000000007941 */ /* 0x000fea0003800000 */
.L_x_116:
[----:B------:R-:W-:Y:S05]  /*f1c0*/  EXIT ;  /* 0x000000000000794d */ /* 0x000fea0003800000 */
.L_x_10:
[----:B0-----:R-:W-:-:S04]  /*f1d0*/  IMAD.U32 R3, RZ, RZ, UR37 ;  /* 0x00000025ff037e24 */ /* 0x001fc8000f8e00ff */
[----:B------:R0:W1:Y:S03]  /*f1e0*/  SYNCS.PHASECHK.TRANS64.TRYWAIT P1, [R3+URZ+0x31c00], R0 ;  /* 0x031c0000030075a7 */ /* 0x000066000802017f */
[----:B-1----:R-:W-:Y:S05]  /*f1f0*/  @!P1 NANOSLEEP.SYNCS 0x989680 ;  /* 0x009896800000995d */ /* 0x002fea0003900000 */
[----:B------:R-:W1:Y:S02]  /*f200*/  @!P1 SYNCS.PHASECHK.TRANS64 P1, [R3+URZ+0x31c00], R0 ;  /* 0x031c0000030095a7 */ /* 0x000e64000802007f */
[----:B-1----:R-:W-:Y:S05]  /*f210*/  @!P1 BRA `(.L_x_10) ;  /* 0xfffffffc00ec9947 */ /* 0x002fea000383ffff */
[----:B------:R-:W-:Y:S05]  /*f220*/  BRA `(.L_x_125) ;  /* 0xffffff2000247947 */ /* 0x000fea000383ffff */
.L_x_14:
[----:B-1----:R1:W2:Y:S02]  /*f230*/  SYNCS.PHASECHK.TRANS64.TRYWAIT P2, [R0+URZ+0x31c30], R3 ;  /* 0x031c3003000075a7 */ /* 0x0022a4000804017f */
[----:B--2---:R-:W-:Y:S05]  /*f240*/  @!P2 NANOSLEEP.SYNCS 0x989680 ;  /* 0x009896800000a95d */ /* 0x004fea0003900000 */
[----:B------:R-:W2:Y:S02]  /*f250*/  @!P2 SYNCS.PHASECHK.TRANS64 P2, [R0+URZ+0x31c30], R3 ;  /* 0x031c30030000a5a7 */ /* 0x000ea4000804007f */
[----:B--2---:R-:W-:Y:S05]  /*f260*/  @!P2 BRA `(.L_x_14) ;  /* 0xfffffffc00f0a947 */ /* 0x004fea000383ffff */
[----:B------:R-:W-:Y:S05]  /*f270*/  BRA `(.L_x_13) ;  /* 0xffffff2000487947 */ /* 0x000fea000383ffff */
.L_x_19:
[----:B-1----:R-:W-:-:S04]  /*f280*/  IMAD.U32 R9, RZ, RZ, UR4 ;  /* 0x00000004ff097e24 */ /* 0x002fc8000f8e00ff */
[----:B------:R1:W2:Y:S03]  /*f290*/  SYNCS.PHASECHK.TRANS64.TRYWAIT P2, [R9+URZ+0x31c30], R8 ;  /* 0x031c3008090075a7 */ /* 0x0002a6000804017f */
[----:B--2---:R-:W-:Y:S05]  /*f2a0*/  @!P2 NANOSLEEP.SYNCS 0x989680 ;  /* 0x009896800000a95d */ /* 0x004fea0003900000 */
[----:B------:R-:W2:Y:S02]  /*f2b0*/  @!P2 SYNCS.PHASECHK.TRANS64 P2, [R9+URZ+0x31c30], R8 ;  /* 0x031c30080900a5a7 */ /* 0x000ea4000804007f */
[----:B--2---:R-:W-:Y:S05]  /*f2c0*/  @!P2 BRA `(.L_x_19) ;  /* 0xfffffffc00eca947 */ /* 0x004fea000383ffff */
[----:B------:R-:W-:Y:S05]  /*f2d0*/  BRA `(.L_x_16) ;  /* 0xffffff6000607947 */ /* 0x000fea000383ffff */
.L_x_23:
[----:B-1----:R-:W-:-:S04]  /*f2e0*/  IMAD.U32 R8, RZ, RZ, UR4 ;  /* 0x00000004ff087e24 */ /* 0x002fc8000f8e00ff */
[----:B------:R1:W2:Y:S03]  /*f2f0*/  SYNCS.PHASECHK.TRANS64.TRYWAIT P2, [R8+URZ+0x31c50], R7 ;  /* 0x031c5007080075a7 */ /* 0x0002a6000804017f */
[----:B--2---:R-:W-:Y:S05]  /*f300*/  @!P2 NANOSLEEP.SYNCS 0x989680 ;  /* 0x009896800000a95d */ /* 0x004fea0003900000 */
[----:B------:R-:W2:Y:S02]  /*f310*/  @!P2 SYNCS.PHASECHK.TRANS64 P2, [R8+URZ+0x31c50], R7 ;  /* 0x031c50070800a5a7 */ /* 0x000ea4000804007f */
[----:B--2---:R-:W-:Y:S05]  /*f320*/  @!P2 BRA `(.L_x_23) ;  /* 0xfffffffc00eca947 */ /* 0x004fea000383ffff */
[----:B------:R-:W-:Y:S05]  /*f330*/  BRA `(.L_x_20) ;  /* 0xffffff7400f87947 */ /* 0x000fea000383ffff */
.L_x_28:
[----:B-1----:R-:W-:-:S04]  /*f340*/  IMAD.U32 R5, RZ, RZ, UR12 ;  /* 0x0000000cff057e24 */ /* 0x002fc8000f8e00ff */
[----:B------:R1:W2:Y:S03]  /*f350*/  SYNCS.PHASECHK.TRANS64.TRYWAIT P0, [R5+URZ+0x31c50], R0 ;  /* 0x031c5000050075a7 */ /* 0x0002a6000800017f */
[----:B--2---:R-:W-:Y:S05]  /*f360*/  @!P0 NANOSLEEP.SYNCS 0x989680 ;  /* 0x009896800000895d */ /* 0x004fea0003900000 */
[----:B------:R-:W2:Y:S02]  /*f370*/  @!P0 SYNCS.PHASECHK.TRANS64 P0, [R5+URZ+0x31c50], R0 ;  /* 0x031c5000050085a7 */ /* 0x000ea4000800007f */
[----:B--2---:R-:W-:Y:S05]  /*f380*/  @!P0 BRA `(.L_x_28) ;  /* 0xfffffffc00ec8947 */ /* 0x004fea000383ffff */
[----:B------:R-:W-:Y:S05]  /*f390*/  BRA `(.L_x_27) ;  /* 0xffffffa000107947 */ /* 0x000fea000383ffff */
.L_x_38:
[----:B------:R-:W0:Y:S01]  /*f3a0*/  S2R R20, SR_TID.X ;  /* 0x0000000000147919 */ /* 0x000e220000002100 */
[----:B------:R-:W-:Y:S01]  /*f3b0*/  BSSY B0, `(.L_x_126) ;  /* 0x000000a000007945 */ /* 0x000fe20003800000 */
[----:B------:R-:W-:Y:S02]  /*f3c0*/  IMAD.MOV.U32 R12, RZ, RZ, RZ ;  /* 0x000000ffff0c7224 */ /* 0x000fe400078e00ff */
[----:B------:R-:W-:Y:S02]  /*f3d0*/  IMAD.MOV.U32 R11, RZ, RZ, 0x1f ;  /* 0x0000001fff0b7424 */ /* 0x000fe400078e00ff */
[----:B------:R-:W-:Y:S01]  /*f3e0*/  IMAD.MOV.U32 R15, RZ, RZ, -0x1 ;  /* 0xffffffffff0f7424 */ /* 0x000fe200078e00ff */
[----:B0-----:R-:W-:-:S04]  /*f3f0*/  SHF.R.U32.HI R20, RZ, 0x5, R20 ;  /* 0x00000005ff147819 */ /* 0x001fc80000011614 */
[----:B------:R-:W-:-:S05]  /*f400*/  LOP3.LUT R20, R20, 0x3, RZ, 0xc0, !PT ;  /* 0x0000000314147812 */ /* 0x000fca00078ec0ff */
[----:B------:R-:W-:-:S07]  /*f410*/  IMAD.MOV.U32 R13, RZ, RZ, R20 ;  /* 0x000000ffff0d7224 */ /* 0x000fce00078e0014 */
[----:B------:R-:W-:Y:S05]  /*f420*/  WARPSYNC.COLLECTIVE R15, `(.L_x_127) ;  /* 0x000000000f087348 */ /* 0x000fea0003c00000 */
[----:B------:R0:W1:Y:S02]  /*f430*/  SHFL.IDX P6, R14, R13, R12, R11 ;  /* 0x0000000c0d0e7389 */ /* 0x00006400000c000b */
[----:B01----:R-:W-:Y:S01]  /*f440*/  ENDCOLLECTIVE ;  /* 0x000000000000791b */ /* 0x003fe20003800000 */
.L_x_127:
[----:B------:R-:W-:Y:S05]  /*f450*/  BSYNC B0 ;  /* 0x0000000000007941 */ /* 0x000fea0003800000 */
.L_x_126:
[----:B------:R-:W-:Y:S05]  /*f460*/  BRA `(.L_x_128) ;  /* 0xffffffc000747947 */ /* 0x000fea000383ffff */
.L_x_40:
[----:B------:R-:W-:Y:S01]  /*f470*/  BSSY B0, `(.L_x_129) ;  /* 0x0000006000007945 */ /* 0x000fe20003800000 */
[----:B------:R-:W-:-:S07]  /*f480*/  IMAD.MOV.U32 R15, RZ, RZ, -0x1 ;  /* 0xffffffffff0f7424 */ /* 0x000fce00078e00ff */
[----:B0-----:R-:W-:Y:S05]  /*f490*/  WARPSYNC.COLLECTIVE R15, `(.L_x_130) ;  /* 0x000000000f0c7348 */ /* 0x001fea0003c00000 */
[----:B------:R-:W-:Y:S02]  /*f4a0*/  ELECT P6, UR62, PT ;  /* 0x00000000003e782f */ /* 0x000fe400038c0000 */
[----:B------:R-:W-:Y:S01]  /*f4b0*/  MOV R14, UR62 ;  /* 0x0000003e000e7c02 */ /* 0x000fe20008000f00 */
[----:B0-----:R-:W-:Y:S10]  /*f4c0*/  ENDCOLLECTIVE ;  /* 0x000000000000791b */ /* 0x001ff40003800000 */
.L_x_130:
[----:B------:R-:W-:Y:S05]  /*f4d0*/  BSYNC B0 ;  /* 0x0000000000007941 */ /* 0x000fea0003800000 */
.L_x_129:
[----:B------:R-:W-:Y:S05]  /*f4e0*/  BRA `(.L_x_131) ;  /* 0xffffffc000707947 */ /* 0x000fea000383ffff */
.L_x_42:
[----:B0-----:R0:W1:Y:S02]  /*f4f0*/  SYNCS.PHASECHK.TRANS64.TRYWAIT P0, [R3+URZ+0x31c40], R0 ;  /* 0x031c4000030075a7 */ /* 0x001064000800017f */
[----:B-1----:R-:W-:Y:S05]  /*f500*/  @!P0 NANOSLEEP.SYNCS 0x989680 ;  /* 0x009896800000895d */ /* 0x002fea0003900000 */
[----:B------:R-:W1:Y:S02]  /*f510*/  @!P0 SYNCS.PHASECHK.TRANS64 P0, [R3+URZ+0x31c40], R0 ;  /* 0x031c4000030085a7 */ /* 0x000e64000800007f */
[----:B-1----:R-:W-:Y:S05]  /*f520*/  @!P0 BRA `(.L_x_42) ;  /* 0xfffffffc00f08947 */ /* 0x002fea000383ffff */
[----:B------:R-:W-:Y:S05]  /*f530*/  BRA `(.L_x_132) ;  /* 0xffffffc000cc7947 */ /* 0x000fea000383ffff */
.L_x_45:
[----:B------:R-:W-:Y:S02]  /*f540*/  IMAD.MOV.U32 R13, RZ, RZ, R4 ;  /* 0x000000ffff0d7224 */ /* 0x000fe400078e0004 */
[----:B------:R-:W-:Y:S02]  /*f550*/  IMAD.MOV.U32 R12, RZ, RZ, RZ ;  /* 0x000000ffff0c7224 */ /* 0x000fe400078e00ff */
[----:B------:R-:W-:Y:S02]  /*f560*/  IMAD.MOV.U32 R11, RZ, RZ, 0x1c1f ;  /* 0x00001c1fff0b7424 */ /* 0x000fe400078e00ff */
[----:B------:R-:W-:Y:S02]  /*f570*/  IMAD.MOV.U32 R15, RZ, RZ, -0x1 ;  /* 0xffffffffff0f7424 */ /* 0x000fe400078e00ff */
[----:B------:R-:W-:-:S07]  /*f580*/  IMAD R6, R6, 0xc0, R9 ;  /* 0x000000c006067824 */ /* 0x000fce00078e0209 */
[----:B------:R-:W-:Y:S05]  /*f590*/  WARPSYNC.COLLECTIVE R15, `(.L_x_133) ;  /* 0x000000000f087348 */ /* 0x000fea0003c00000 */
[----:B------:R0:W1:Y:S02]  /*f5a0*/  SHFL.IDX P6, R14, R13, R12, R11 ;  /* 0x0000000c0d0e7389 */ /* 0x00006400000c000b */
[----:B01----:R-:W-:Y:S01]  /*f5b0*/  ENDCOLLECTIVE ;  /* 0x000000000000791b */ /* 0x003fe20003800000 */
.L_x_133:
[----:B------:R-:W-:Y:S02]  /*f5c0*/  IMAD.MOV.U32 R13, RZ, RZ, R0 ;  /* 0x000000ffff0d7224 */ /* 0x000fe400078e0000 */
[----:B------:R-:W-:-:S07]  /*f5d0*/  IMAD.MOV.U32 R2, RZ, RZ, R14 ;  /* 0x000000ffff027224 */ /* 0x000fce00078e000e */
[----:B------:R-:W-:Y:S05]  /*f5e0*/  WARPSYNC.COLLECTIVE R15, `(.L_x_134) ;  /* 0x000000000f087348 */ /* 0x000fea0003c00000 */
[----:B------:R0:W1:Y:S02]  /*f5f0*/  SHFL.IDX P6, R14, R13, R12, R11 ;  /* 0x0000000c0d0e7389 */ /* 0x00006400000c000b */
[----:B01----:R-:W-:Y:S01]  /*f600*/  ENDCOLLECTIVE ;  /* 0x000000000000791b */ /* 0x003fe20003800000 */
.L_x_134:
[----:B------:R-:W-:Y:S02]  /*f610*/  ULDC UR4, c[0x0][0x288] ;  /* 0x0000a20000047ab9 */ /* 0x000fe40000000800 */
[----:B------:R-:W-:Y:S02]  /*f620*/  IMAD R5, R10, UR4, RZ ;  /* 0x000000040a057c24 */ /* 0x000fe4000f8e02ff */
[----:B------:R-:W-:-:S03]  /*f630*/  VIADD R10, R6, 0x20 ;  /* 0x00000020060a7836 */ /* 0x000fc60000000000 */
[----:B------:R-:W-:Y:S01]  /*f640*/  ISETP.GE.AND P4, PT, R6, R5, PT ;  /* 0x000000050600720c */ /* 0x000fe20003f86270 */
[----:B------:R-:W-:Y:S02]  /*f650*/  IMAD.MOV.U32 R13, RZ, RZ, R4 ;  /* 0x000000ffff0d7224 */ /* 0x000fe400078e0004 */
[----:B------:R-:W-:Y:S02]  /*f660*/  IMAD.MOV.U32 R12, RZ, RZ, 0x1 ;  /* 0x00000001ff0c7424 */ /* 0x000fe400078e00ff */
[----:B------:R-:W-:-:S08]  /*f670*/  IMAD.MOV.U32 R3, RZ, RZ, R14 ;  /* 0x000000ffff037224 */ /* 0x000fd000078e000e */
[----:B------:R-:W-:Y:S05]  /*f680*/  WARPSYNC.COLLECTIVE R15, `(.L_x_135) ;  /* 0x000000000f087348 */ /* 0x000fea0003c00000 */
[----:B------:R0:W1:Y:S02]  /*f690*/  SHFL.IDX P6, R14, R13, R12, R11 ;  /* 0x0000000c0d0e7389 */ /* 0x00006400000c000b */
[----:B01----:R-:W-:Y:S01]  /*f6a0*/  ENDCOLLECTIVE ;  /* 0x000000000000791b */ /* 0x003fe20003800000 */
.L_x_135:
[----:B------:R-:W-:-:S05]  /*f6b0*/  @!P4 LEA R3, P3, R20, R3, 0x1 ;  /* 0x000000031403c211 */ /* 0x000fca00078608ff */
[----:B------:R-:W-:Y:S01]  /*f6c0*/  @!P4 IMAD.X R2, RZ, RZ, R2, P3 ;  /* 0x000000ffff02c224 */ /* 0x000fe200018e0602 */
[----:B------:R-:W-:-:S04]  /*f6d0*/  ISETP.GE.AND P3, PT, R10, R5, PT ;  /* 0x000000050a00720c */ /* 0x000fc80003f66270 */
[----:B------:R-:W-:Y:S01]  /*f6e0*/  @!P4 LOP3.LUT R3, R3, R2, RZ, 0x3c, !PT ;  /* 0x000000020303c212 */ /* 0x000fe200078e3cff */
[----:B------:R-:W-:-:S03]  /*f6f0*/  IMAD.MOV.U32 R13, RZ, RZ, R0 ;  /* 0x000000ffff0d7224 */ /* 0x000fc600078e0000 */
[----:B------:R-:W-:-:S04]  /*f700*/  @!P4 LOP3.LUT R2, R3, R2, RZ, 0x3c, !PT ;  /* 0x000000020302c212 */ /* 0x000fc800078e3cff */
[----:B------:R-:W-:-:S05]  /*f710*/  @!P4 LOP3.LUT R3, R3, R2, RZ, 0x3c, !PT ;  /* 0x000000020303c212 */ /* 0x000fca00078e3cff */
[----:B------:R-:W-:Y:S01]  /*f720*/  @!PT LDS RZ, [RZ] ;  /* 0x00000000fffff984 */ /* 0x000fe20000000800 */
[----:B------:R-:W-:Y:S01]  /*f730*/  @!PT LDS RZ, [RZ] ;  /* 0x00000000fffff984 */ /* 0x000fe20000000800 */
[----:B------:R-:W-:Y:S01]  /*f740*/  @!PT LDS RZ, [RZ] ;  /* 0x00000000fffff984 */ /* 0x000fe20000000800 */
[----:B------:R-:W-:Y:S04]  /*f750*/  @!P4 LDGSTS.E.BYPASS.LTC128B.128 [R27+0xda00], desc[UR60][R2.64], !P0 ;  /* 0x0da00000021bcfae */ /* 0x000fe8000c101d7c */
[----:B------:R-:W-:Y:S04]  /*f760*/  @!P4 LDGSTS.E.BYPASS.LTC128B.128 [R27+0x10a00], desc[UR60][R2.64+0x40], !P1 ;  /* 0x10a00040021bcfae */ /* 0x000fe8000c901d7c */
[----:B------:R0:W-:Y:S02]  /*f770*/  @!P4 LDGSTS.E.BYPASS.LTC128B.128 [R27+0x13a00], desc[UR60][R2.64+0x80], !P2 ;  /* 0x13a00080021bcfae */ /* 0x0001e4000d101d7c */
[----:B0-----:R-:W-:-:S07]  /*f780*/  IMAD.MOV.U32 R2, RZ, RZ, R14 ;  /* 0x000000ffff027224 */ /* 0x001fce00078e000e */
[----:B------:R-:W-:Y:S05]  /*f790*/  WARPSYNC.COLLECTIVE R15, `(.L_x_136) ;  /* 0x000000000f087348 */ /* 0x000fea0003c00000 */
[----:B------:R0:W1:Y:S02]  /*f7a0*/  SHFL.IDX P6, R14, R13, R12, R11 ;  /* 0x0000000c0d0e7389 */ /* 0x00006400000c000b */
[----:B01----:R-:W-:Y:S01]  /*f7b0*/  ENDCOLLECTIVE ;  /* 0x000000000000791b */ /* 0x003fe20003800000 */
.L_x_136:
[----:B------:R-:W-:Y:S02]  /*f7c0*/  IMAD.MOV.U32 R13, RZ, RZ, R4 ;  /* 0x000000ffff0d7224 */ /* 0x000fe400078e0004 */
[----:B------:R-:W-:Y:S02]  /*f7d0*/  IMAD.MOV.U32 R12, RZ, RZ, 0x2 ;  /* 0x00000002ff0c7424 */ /* 0x000fe400078e00ff */
[----:B------:R-:W-:-:S07]  /*f7e0*/  IMAD.MOV.U32 R3, RZ, RZ, R14 ;  /* 0x000000ffff037224 */ /* 0x000fce00078e000e */
[----:B------:R-:W-:Y:S05]  /*f7f0*/  WARPSYNC.COLLECTIVE R15, `(.L_x_137) ;  /* 0x000000000f087348 */ /* 0x000fea0003c00000 */
[----:B------:R0:W1:Y:S02]  /*f800*/  SHFL.IDX P6, R14, R13, R12, R11 ;  /* 0x0000000c0d0e7389 */ /* 0x00006400000c000b */
[----:B01----:R-:W-:Y:S01]  /*f810*/  ENDCOLLECTIVE ;  /* 0x000000000000791b */ /* 0x003fe20003800000 */
.L_x_137:
[----:B------:R-:W-:-:S05]  /*f820*/  @!P3 LEA R3, P4, R20, R3, 0x1 ;  /* 0x000000031403b211 */ /* 0x000fca00078808ff */
[----:B------:R-:W-:-:S05]  /*f830*/  @!P3 IMAD.X R2, RZ, RZ, R2, P4 ;  /* 0x000000ffff02b224 */ /* 0x000fca00020e0602 */
        /* <DEDUP_REMOVED lines=10> */
[----:B0-----:R-:W-:-:S05]  /*f8e0*/  VIADD R2, R6, 0x40 ;  /* 0x0000004006027836 */ /* 0x001fca0000000000 */
[----:B------:R-:W-:Y:S01]  /*f8f0*/  ISETP.GE.AND P3, PT, R2, R5, PT ;  /* 0x000000050200720c */ /* 0x000fe20003f66270 */
[----:B------:R-:W-:-:S12]  /*f900*/  IMAD.MOV.U32 R2, RZ, RZ, R14 ;  /* 0x000000ffff027224 */ /* 0x000fd800078e000e */
[----:B------:R-:W-:Y:S05]  /*f910*/  WARPSYNC.COLLECTIVE R15, `(.L_x_138) ;  /* 0x000000000f087348 */ /* 0x000fea0003c00000 */
[----:B------:R0:W1:Y:S02]  /*f920*/  SHFL.IDX P6, R14, R13, R12, R11 ;  /* 0x0000000c0d0e7389 */ /* 0x00006400000c000b */
[----:B01----:R-:W-:Y:S01]  /*f930*/  ENDCOLLECTIVE ;  /* 0x000000000000791b */ /* 0x003fe20003800000 */
.L_x_138:
[----:B------:R-:W-:Y:S02]  /*f940*/  IMAD.MOV.U32 R13, RZ, RZ, R4 ;  /* 0x000000ffff0d7224 */ /* 0x000fe400078e0004 */
[----:B------:R-:W-:Y:S02]  /*f950*/  IMAD.MOV.U32 R12, RZ, RZ, 0x3 ;  /* 0x00000003ff0c7424 */ /* 0x000fe400078e00ff */
[----:B------:R-:W-:-:S07]  /*f960*/  IMAD.MOV.U32 R3, RZ, RZ, R14 ;  /* 0x000000ffff037224 */ /* 0x000fce00078e000e */
[----:B------:R-:W-:Y:S05]  /*f970*/  WARPSYNC.COLLECTIVE R15, `(.L_x_139) ;  /* 0x000000000f087348 */ /* 0x000fea0003c00000 */
[----:B------:R0:W1:Y:S02]  /*f980*/  SHFL.IDX P6, R14, R13, R12, R11 ;  /* 0x0000000c0d0e7389 */ /* 0x00006400000c000b */
[----:B01----:R-:W-:Y:S01]  /*f990*/  ENDCOLLECTIVE ;  /* 0x000000000000791b */ /* 0x003fe20003800000 */
.L_x_139:
[----:B------:R-:W-:-:S05]  /*f9a0*/  @!P3 LEA R3, P4, R20, R3, 0x1 ;  /* 0x000000031403b211 */ /* 0x000fca00078808ff */
[----:B------:R-:W-:-:S05]  /*f9b0*/  @!P3 IMAD.X R2, RZ, RZ, R2, P4 ;  /* 0x000000ffff02b224 */ /* 0x000fca00020e0602 */
[-C--:B------:R-:W-:Y:S01]  /*f9c0*/  @!P3 LOP3.LUT R3, R3, R2.reuse, RZ, 0x3c, !PT ;  /* 0x000000020303b212 */ /* 0x080fe200078e3cff */
[----:B------:R-:W-:Y:S02]  /*f9d0*/  IMAD.MOV.U32 R13, RZ, RZ, R0 ;  /* 0x000000ffff0d7224 */ /* 0x000fe400078e0000 */
[----:B------:R-:W-:Y:S01]  /*f9e0*/  VIADD R0, R6, 0x60 ;  /* 0x0000006006007836 */ /* 0x000fe20000000000 */
[----:B------:R-:W-:-:S04]  /*f9f0*/  @!P3 LOP3.LUT R2, R3, R2, RZ, 0x3c, !PT ;  /* 0x000000020302b212 */ /* 0x000fc800078e3cff */
[----:B------:R-:W-:Y:S01]  /*fa00*/  @!P3 LOP3.LUT R3, R3, R2, RZ, 0x3c, !PT ;  /* 0x000000020303b212 */ /* 0x000fe200078e3cff */
[----:B------:R-:W-:-:S07]  /*fa10*/  IMAD.MOV.U32 R4, RZ, RZ, R14 ;  /* 0x000000ffff047224 */ /* 0x000fce00078e000e */
[----:B------:R-:W-:Y:S05]  /*fa20*/  WARPSYNC.COLLECTIVE R15, `(.L_x_140) ;  /* 0x000000000f087348 */ /* 0x000fea0003c00000 */
[----:B------:R0:W1:Y:S02]  /*fa30*/  SHFL.IDX P6, R14, R13, R12, R11 ;  /* 0x0000000c0d0e7389 */ /* 0x00006400000c000b */
[----:B01----:R-:W-:Y:S01]  /*fa40*/  ENDCOLLECTIVE ;  /* 0x000000000000791b */ /* 0x003fe20003800000 */
.L_x_140:
[----:B------:R-:W-:Y:S01]  /*fa50*/  @!PT LDS RZ, [RZ] ;  /* 0x00000000fffff984 */ /* 0x000fe20000000800 */
[----:B------:R-:W-:Y:S01]  /*fa60*/  @!PT LDS RZ, [RZ] ;  /* 0x00000000fffff984 */ /* 0x000fe20000000800 */
[----:B------:R-:W-:Y:S01]  /*fa70*/  @!PT LDS RZ, [RZ] ;  /* 0x00000000fffff984 */ /* 0x000fe20000000800 */
[----:B------:R-:W-:Y:S04]  /*fa80*/  @!P3 LDGSTS.E.BYPASS.LTC128B.128 [R27+0xea00], desc[UR60][R2.64], !P0 ;  /* 0x0ea00000021bbfae */ /* 0x000fe8000c101d7c */
[----:B------:R-:W-:Y:S04]  /*fa90*/  @!P3 LDGSTS.E.BYPASS.LTC128B.128 [R27+0x11a00], desc[UR60][R2.64+0x40], !P1 ;  /* 0x11a00040021bbfae */ /* 0x000fe8000c901d7c */
[----:B------:R0:W-:Y:S01]  /*faa0*/  @!P3 LDGSTS.E.BYPASS.LTC128B.128 [R27+0x14a00], desc[UR60][R2.64+0x80], !P2 ;  /* 0x14a00080021bbfae */ /* 0x0001e2000d101d7c */
[----:B------:R-:W-:Y:S01]  /*fab0*/  ISETP.GE.AND P3, PT, R0, R5, PT ;  /* 0x000000050000720c */ /* 0x000fe20003f66270 */
[----:B------:R-:W-:-:S02]  /*fac0*/  IMAD.MOV.U32 R13, RZ, RZ, R7 ;  /* 0x000000ffff0d7224 */ /* 0x000fc400078e0007 */
[----:B------:R-:W-:Y:S02]  /*fad0*/  IMAD.MOV.U32 R12, RZ, RZ, RZ ;  /* 0x000000ffff0c7224 */ /* 0x000fe400078e00ff */
[----:B0-----:R-:W-:-:S08]  /*fae0*/  IMAD.MOV.U32 R2, RZ, RZ, R14 ;  /* 0x000000ffff027224 */ /* 0x001fd000078e000e */
[----:B------:R-:W-:Y:S05]  /*faf0*/  WARPSYNC.COLLECTIVE R15, `(.L_x_141) ;  /* 0x000000000f087348 */ /* 0x000fea0003c00000 */
[----:B------:R0:W1:Y:S02]  /*fb00*/  SHFL.IDX P6, R14, R13, R12, R11 ;  /* 0x0000000c0d0e7389 */ /* 0x00006400000c000b */
[----:B01----:R-:W-:Y:S01]  /*fb10*/  ENDCOLLECTIVE ;  /* 0x000000000000791b */ /* 0x003fe20003800000 */
.L_x_141:
[----:B------:R-:W-:-:S05]  /*fb20*/  @!P3 LEA R2, P5, R20, R2, 0x1 ;  /* 0x000000021402b211 */ /* 0x000fca00078a08ff */
[----:B------:R-:W-:-:S05]  /*fb30*/  @!P3 IMAD.X R3, RZ, RZ, R4, P5 ;  /* 0x000000ffff03b224 */ /* 0x000fca00028e0604 */
[----:B------:R-:W-:Y:S01]  /*fb40*/  @!PT LDS RZ, [RZ] ;  /* 0x00000000fffff984 */ /* 0x000fe20000000800 */
[----:B------:R-:W-:Y:S01]  /*fb50*/  @!PT LDS RZ, [RZ] ;  /* 0x00000000fffff984 */ /* 0x000fe20000000800 */
[----:B------:R-:W-:Y:S01]  /*fb60*/  @!PT LDS RZ, [RZ] ;  /* 0x00000000fffff984 */ /* 0x000fe20000000800 */
[----:B------:R0:W-:Y:S01]  /*fb70*/  @!P3 LDGSTS.E.BYPASS.LTC128B.128 [R27+0xf200], desc[UR60][R2.64], !P0 ;  /* 0x0f200000021bbfae */ /* 0x0001e2000c101d7c */
[----:B------:R-:W-:-:S03]  /*fb80*/  IMAD.MOV.U32 R13, RZ, RZ, R8 ;  /* 0x000000ffff0d7224 */ /* 0x000fc600078e0008 */
[----:B------:R0:W-:Y:S04]  /*fb90*/  @!P3 LDGSTS.E.BYPASS.LTC128B.128 [R27+0x12200], desc[UR60][R2.64+0x40], !P1 ;  /* 0x12200040021bbfae */ /* 0x0001e8000c901d7c */
[----:B------:R0:W-:Y:S01]  /*fba0*/  @!P3 LDGSTS.E.BYPASS.LTC128B.128 [R27+0x15200], desc[UR60][R2.64+0x80], !P2 ;  /* 0x15200080021bbfae */ /* 0x0001e2000d101d7c */
[----:B------:R-:W-:-:S07]  /*fbb0*/  IMAD.MOV.U32 R0, RZ, RZ, R14 ;  /* 0x000000ffff007224 */ /* 0x000fce00078e000e */
[----:B0-----:R-:W-:Y:S05]  /*fbc0*/  WARPSYNC.COLLECTIVE R15, `(.L_x_142) ;  /* 0x000000000f087348 */ /* 0x001fea0003c00000 */
[----:B------:R1:W2:Y:S02]  /*fbd0*/  SHFL.IDX P6, R14, R13, R12, R11 ;  /* 0x0000000c0d0e7389 */ /* 0x0002a400000c000b */
[----:B012---:R-:W-:Y:S01]  /*fbe0*/  ENDCOLLECTIVE ;  /* 0x000000000000791b */ /* 0x007fe20003800000 */
.L_x_142:
[----:B------:R-:W-:-:S05]  /*fbf0*/  VIADD R2, R6, 0x80 ;  /* 0x0000008006027836 */ /* 0x000fca0000000000 */
[----:B------:R-:W-:Y:S01]  /*fc00*/  ISETP.GE.AND P3, PT, R2, R5, PT ;  /* 0x000000050200720c */ /* 0x000fe20003f66270 */
[----:B------:R-:W-:Y:S02]  /*fc10*/  IMAD.MOV.U32 R13, RZ, RZ, R7 ;  /* 0x000000ffff0d7224 */ /* 0x000fe400078e0007 */
[----:B------:R-:W-:Y:S02]  /*fc20*/  IMAD.MOV.U32 R12, RZ, RZ, 0x1 ;  /* 0x00000001ff0c7424 */ /* 0x000fe400078e00ff */
[----:B------:R-:W-:-:S08]  /*fc30*/  IMAD.MOV.U32 R4, RZ, RZ, R14 ;  /* 0x000000ffff047224 */ /* 0x000fd000078e000e */
[----:B------:R-:W-:Y:S05]  /*fc40*/  WARPSYNC.COLLECTIVE R15, `(.L_x_143) ;  /* 0x000000000f087348 */ /* 0x000fea0003c00000 */
[----:B------:R0:W1:Y:S02]  /*fc50*/  SHFL.IDX P6, R14, R13, R12, R11 ;  /* 0x0000000c0d0e7389 */ /* 0x00006400000c000b */
[----:B01----:R-:W-:Y:S01]  /*fc60*/  ENDCOLLECTIVE ;  /* 0x000000000000791b */ /* 0x003fe20003800000 */
.L_x_143:
[----:B------:R-:W-:-:S05]  /*fc70*/  @!P3 LEA R4, P5, R20, R4, 0x1 ;  /* 0x000000041404b211 */ /* 0x000fca00078a08ff */
[----:B------:R-:W-:Y:S02]  /*fc80*/  @!P3 IMAD.X R0, RZ, RZ, R0, P5 ;  /* 0x000000ffff00b224 */ /* 0x000fe400028e0600 */
[----:B------:R-:W-:Y:S02]  /*fc90*/  @!P3 IMAD.MOV.U32 R2, RZ, RZ, R4 ;  /* 0x000000ffff02b224 */ /* 0x000fe400078e0004 */
[----:B------:R-:W-:Y:S02]  /*fca0*/  @!P3 IMAD.MOV.U32 R3, RZ, RZ, R0 ;  /* 0x000000ffff03b224 */ /* 0x000fe400078e0000 */
[----:B------:R-:W-:-:S03]  /*fcb0*/  IMAD.MOV.U32 R13, RZ, RZ, R8 ;  /* 0x000000ffff0d7224 */ /* 0x000fc600078e0008 */
[----:B------:R-:W-:Y:S01]  /*fcc0*/  @!PT LDS RZ, [RZ] ;  /* 0x00000000fffff984 */ /* 0x000fe20000000800 */
[----:B------:R-:W-:Y:S01]  /*fcd0*/  @!PT LDS RZ, [RZ] ;  /* 0x00000000fffff984 */ /* 0x000fe20000000800 */
[----:B------:R-:W-:Y:S01]  /*fce0*/  @!PT LDS RZ, [RZ] ;  /* 0x00000000fffff984 */ /* 0x000fe20000000800 */
[----:B------:R0:W-:Y:S04]  /*fcf0*/  @!P3 LDGSTS.E.BYPASS.LTC128B.128 [R27+0xfa00], desc[UR60][R2.64], !P0 ;  /* 0x0fa00000021bbfae */ /* 0x0001e8000c101d7c */
[----:B------:R0:W-:Y:S01]  /*fd00*/  @!P3 LDGSTS.E.BYPASS.LTC128B.128 [R27+0x12a00], desc[UR60][R2.64+0x40], !P1 ;  /* 0x12a00040021bbfae */ /* 0x0001e2000c901d7c */
[----:B------:R-:W-:-:S03]  /*fd10*/  IMAD.MOV.U32 R7, RZ, RZ, R14 ;  /* 0x000000ffff077224 */ /* 0x000fc600078e000e */
[----:B------:R0:W-:Y:S04]  /*fd20*/  @!P3 LDGSTS.E.BYPASS.LTC128B.128 [R27+0x15a00], desc[UR60][R2.64+0x80], !P2 ;  /* 0x15a00080021bbfae */ /* 0x0001e8000d101d7c */
[----:B0-----:R-:W-:Y:S05]  /*fd30*/  WARPSYNC.COLLECTIVE R15, `(.L_x_144) ;  /* 0x000000000f087348 */ /* 0x001fea0003c00000 */
[----:B------:R1:W2:Y:S02]  /*fd40*/  SHFL.IDX P6, R14, R13, R12, R11 ;  /* 0x0000000c0d0e7389 */ /* 0x0002a400000c000b */
[----:B012---:R-:W-:Y:S01]  /*fd50*/  ENDCOLLECTIVE ;  /* 0x000000000000791b */ /* 0x007fe20003800000 */
.L_x_144:
[----:B------:R-:W-:Y:S05]  /*fd60*/  BRA `(.L_x_145) ;  /* 0xffffffc800047947 */ /* 0x000fea000383ffff */
.L_x_47:
[----:B0-----:R0:W1:Y:S02]  /*fd70*/  SYNCS.PHASECHK.TRANS64.TRYWAIT P0, [R9+URZ+0x31c20], R0 ;  /* 0x031c2000090075a7 */ /* 0x001064000800017f */
[----:B-1----:R-:W-:Y:S05]  /*fd80*/  @!P0 NANOSLEEP.SYNCS 0x989680 ;  /* 0x009896800000895d */ /* 0x002fea0003900000 */
[----:B------:R-:W1:Y:S02]  /*fd90*/  @!P0 SYNCS.PHASECHK.TRANS64 P0, [R9+URZ+0x31c20], R0 ;  /* 0x031c2000090085a7 */ /* 0x000e64000800007f */
[----:B-1----:R-:W-:Y:S05]  /*fda0*/  @!P0 BRA `(.L_x_47) ;  /* 0xfffffffc00f08947 */ /* 0x002fea000383ffff */
[----:B------:R-:W-:Y:S05]  /*fdb0*/  BRA `(.L_x_146) ;  /* 0xffffffc800507947 */ /* 0x000fea000383ffff */
.L_x_54:
[----:B-1----:R1:W2:Y:S02]  /*fdc0*/  SYNCS.PHASECHK.TRANS64.TRYWAIT P0, [R3+URZ+0x31c40], R2 ;  /* 0x031c4002030075a7 */ /* 0x0022a4000800017f */
[----:B--2---:R-:W-:Y:S05]  /*fdd0*/  @!P0 NANOSLEEP.SYNCS 0x989680 ;  /* 0x009896800000895d */ /* 0x004fea0003900000 */
[----:B------:R-:W2:Y:S02]  /*fde0*/  @!P0 SYNCS.PHASECHK.TRANS64 P0, [R3+URZ+0x31c40], R2 ;  /* 0x031c4002030085a7 */ /* 0x000ea4000800007f */
[----:B--2---:R-:W-:Y:S05]  /*fdf0*/  @!P0 BRA `(.L_x_54) ;  /* 0xfffffffc00f08947 */ /* 0x004fea000383ffff */
[----:B------:R-:W-:Y:S05]  /*fe00*/  BRA `(.L_x_147) ;  /* 0xffffffc800f47947 */ /* 0x000fea000383ffff */
.L_x_61:
[----:B0-----:R0:W1:Y:S02]  /*fe10*/  SYNCS.PHASECHK.TRANS64.TRYWAIT P0, [R3+URZ+0x60], R2 ;  /* 0x00006002030075a7 */ /* 0x001064000800017f */
[----:B-1----:R-:W-:Y:S05]  /*fe20*/  @!P0 NANOSLEEP.SYNCS 0x989680 ;  /* 0x009896800000895d */ /* 0x002fea0003900000 */
[----:B------:R-:W1:Y:S02]  /*fe30*/  @!P0 SYNCS.PHASECHK.TRANS64 P0, [R3+URZ+0x60], R2 ;  /* 0x00006002030085a7 */ /* 0x000e64000800007f */
[----:B-1----:R-:W-:Y:S05]  /*fe40*/  @!P0 BRA `(.L_x_61) ;  /* 0xfffffffc00f08947 */ /* 0x002fea000383ffff */
[----:B------:R-:W-:Y:S05]  /*fe50*/  BRA `(.L_x_148) ;  /* 0xffffffd000007947 */ /* 0x000fea000383ffff */
.L_x_72:
[----:B-1----:R1:W2:Y:S02]  /*fe60*/  SYNCS.PHASECHK.TRANS64.TRYWAIT P0, [R3+URZ+0x31c40], R2 ;  /* 0x031c4002030075a7 */ /* 0x0022a4000800017f */
[----:B--2---:R-:W-:Y:S05]  /*fe70*/  @!P0 NANOSLEEP.SYNCS 0x989680 ;  /* 0x009896800000895d */ /* 0x004fea0003900000 */
[----:B------:R-:W2:Y:S02]  /*fe80*/  @!P0 SYNCS.PHASECHK.TRANS64 P0, [R3+URZ+0x31c40], R2 ;  /* 0x031c4002030085a7 */ /* 0x000ea4000800007f */
[----:B--2---:R-:W-:Y:S05]  /*fe90*/  @!P0 BRA `(.L_x_72) ;  /* 0xfffffffc00f08947 */ /* 0x004fea000383ffff */
[----:B------:R-:W-:Y:S05]  /*fea0*/  BRA `(.L_x_149) ;  /* 0xffffffd400a87947 */ /* 0x000fea000383ffff */
.L_x_79:
[----:B0-----:R0:W1:Y:S02]  /*feb0*/  SYNCS.PHASECHK.TRANS64.TRYWAIT P0, [R13+URZ+0x60], R22 ;  /* 0x000060160d0075a7 */ /* 0x001064000800017f */
[----:B-1----:R-:W-:Y:S05]  /*fec0*/  @!P0 NANOSLEEP.SYNCS 0x989680 ;  /* 0x009896800000895d */ /* 0x002fea0003900000 */
[----:B------:R-:W1:Y:S02]  /*fed0*/  @!P0 SYNCS.PHASECHK.TRANS64 P0, [R13+URZ+0x60], R22 ;  /* 0x000060160d0085a7 */ /* 0x000e64000800007f */
[----:B-1----:R-:W-:Y:S05]  /*fee0*/  @!P0 BRA `(.L_x_79) ;  /* 0xfffffffc00f08947 */ /* 0x002fea000383ffff */
[----:B------:R-:W-:Y:S05]  /*fef0*/  BRA `(.L_x_150) ;  /* 0xffffffd800b47947 */ /* 0x000fea000383ffff */
.L_x_89:
[----:B-1----:R1:W2:Y:S02]  /*ff00*/  SYNCS.PHASECHK.TRANS64.TRYWAIT P0, [R2+URZ+0x31c40], R3 ;  /* 0x031c4003020075a7 */ /* 0x0022a4000800017f */
[----:B--2---:R-:W-:Y:S05]  /*ff10*/  @!P0 NANOSLEEP.SYNCS 0x989680 ;  /* 0x009896800000895d */ /* 0x004fea0003900000 */
[----:B------:R-:W2:Y:S02]  /*ff20*/  @!P0 SYNCS.PHASECHK.TRANS64 P0, [R2+URZ+0x31c40], R3 ;  /* 0x031c4003020085a7 */ /* 0x000ea4000800007f */
[----:B--2---:R-:W-:Y:S05]  /*ff30*/  @!P0 BRA `(.L_x_89) ;  /* 0xfffffffc00f08947 */ /* 0x004fea000383ffff */
[----:B------:R-:W-:Y:S05]  /*ff40*/  BRA `(.L_x_151) ;  /* 0xffffffe000307947 */ /* 0x000fea000383ffff */
.L_x_96:
[----:B0-----:R0:W1:Y:S02]  /*ff50*/  SYNCS.PHASECHK.TRANS64.TRYWAIT P0, [R7+URZ+0x60], R2 ;  /* 0x00006002070075a7 */ /* 0x001064000800017f */
[----:B-1----:R-:W-:Y:S05]  /*ff60*/  @!P0 NANOSLEEP.SYNCS 0x989680 ;  /* 0x009896800000895d */ /* 0x002fea0003900000 */
[----:B------:R-:W1:Y:S02]  /*ff70*/  @!P0 SYNCS.PHASECHK.TRANS64 P0, [R7+URZ+0x60], R2 ;  /* 0x00006002070085a7 */ /* 0x000e64000800007f */
[----:B-1----:R-:W-:Y:S05]  /*ff80*/  @!P0 BRA `(.L_x_96) ;  /* 0xfffffffc00f08947 */ /* 0x002fea000383ffff */
[----:B------:R-:W-:Y:S05]  /*ff90*/  BRA `(.L_x_152) ;  /* 0xffffffe400407947 */ /* 0x000fea000383ffff */
.L_x_106:
[----:B0-----:R0:W1:Y:S02]  /*ffa0*/  SYNCS.PHASECHK.TRANS64.TRYWAIT P0, [R3+URZ+0x31c60], R0 ;  /* 0x031c6000030075a7 */ /* 0x001064000800017f */
[----:B-1----:R-:W-:Y:S05]  /*ffb0*/  @!P0 NANOSLEEP.SYNCS 0x989680 ;  /* 0x009896800000895d */ /* 0x002fea0003900000 */
[----:B------:R-:W1:Y:S02]  /*ffc0*/  @!P0 SYNCS.PHASECHK.TRANS64 P0, [R3+URZ+0x31c60], R0 ;  /* 0x031c6000030085a7 */ /* 0x000e64000800007f */
[----:B-1----:R-:W-:Y:S05]  /*ffd0*/  @!P0 BRA `(.L_x_106) ;  /* 0xfffffffc00f08947 */ /* 0x002fea000383ffff */
[----:B------:R-:W-:Y:S05]  /*ffe0*/  BRA `(.L_x_153) ;  /* 0xffffffe800707947 */ /* 0x000fea000383ffff */
.L_x_114:
[----:B0-----:R0:W1:Y:S02]  /*fff0*/  SYNCS.PHASECHK.TRANS64.TRYWAIT P0, [R9+URZ+0x31c20], R0 ;  /* 0x031c2000090075a7 */ /* 0x001064000800017f */
[----:B-1----:R-:W-:Y:S05]  /*10000*/  @!P0 NANOSLEEP.SYNCS 0x989680 ;  /* 0x009896800000895d */ /* 0x002fea0003900000 */
[----:B------:R-:W1:Y:S02]  /*10010*/  @!P0 SYNCS.PHASECHK.TRANS64 P0, [R9+URZ+0x31c20], R0 ;  /* 0x031c2000090085a7 */ /* 0x000e64000800007f */
[----:B-1----:R-:W-:Y:S05]  /*10020*/  @!P0 BRA `(.L_x_114) ;  /* 0xfffffffc00f08947 */ /* 0x002fea000383ffff */
[----:B------:R-:W-:Y:S05]  /*10030*/  BRA `(.L_x_154) ;  /* 0xffffffec00ac7947 */ /* 0x000fea000383ffff */
.L_x_115:
[----:B------:R-:W1:Y:S01]  /*10040*/  S2R R2, SR_TID.X ;  /* 0x0000000000027919 */ /* 0x000e620000002100 */
[----:B------:R-:W-:Y:S01]  /*10050*/  BSSY B0, `(.L_x_155) ;  /* 0x000000a000007945 */ /* 0x000fe20003800000 */
[----:B------:R-:W-:Y:S02]  /*10060*/  IMAD.MOV.U32 R12, RZ, RZ, RZ ;  /* 0x000000ffff0c7224 */ /* 0x000fe400078e00ff */
[----:B------:R-:W-:Y:S02]  /*10070*/  IMAD.MOV.U32 R11, RZ, RZ, 0x1f ;  /* 0x0000001fff0b7424 */ /* 0x000fe400078e00ff */
[----:B------:R-:W-:Y:S01]  /*10080*/  IMAD.MOV.U32 R15, RZ, RZ, -0x1 ;  /* 0xffffffffff0f7424 */ /* 0x000fe200078e00ff */
[----:B-1----:R-:W-:-:S04]  /*10090*/  SHF.R.U32.HI R2, RZ, 0x5, R2 ;  /* 0x00000005ff027819 */ /* 0x002fc80000011602 */
[----:B------:R-:W-:-:S05]  /*100a0*/  LOP3.LUT R2, R2, 0x3, RZ, 0xc0, !PT ;  /* 0x0000000302027812 */ /* 0x000fca00078ec0ff */
[----:B------:R-:W-:-:S07]  /*100b0*/  IMAD.MOV.U32 R13, RZ, RZ, R2 ;  /* 0x000000ffff0d7224 */ /* 0x000fce00078e0002 */
[----:B0-----:R-:W-:Y:S05]  /*100c0*/  WARPSYNC.COLLECTIVE R15, `(.L_x_156) ;  /* 0x000000000f087348 */ /* 0x001fea0003c00000 */
[----:B------:R1:W2:Y:S02]  /*100d0*/  SHFL.IDX P6, R14, R13, R12, R11 ;  /* 0x0000000c0d0e7389 */ /* 0x0002a400000c000b */
[----:B012---:R-:W-:Y:S01]  /*100e0*/  ENDCOLLECTIVE ;  /* 0x000000000000791b */ /* 0x007fe20003800000 */
.L_x_156:
[----:B------:R-:W-:Y:S05]  /*100f0*/  BSYNC B0 ;  /* 0x0000000000007941 */ /* 0x000fea0003800000 */
.L_x_155:
[----:B------:R-:W-:Y:S05]  /*10100*/  BRA `(.L_x_157) ;  /* 0xffffffec00947947 */ /* 0x000fea000383ffff */
.L_x_118:
[----:B------:R-:W-:Y:S01]  /*10110*/  BSSY B1, `(.L_x_158) ;  /* 0x0000006000017945 */ /* 0x000fe20003800000 */
[----:B------:R-:W-:-:S07]  /*10120*/  IMAD.MOV.U32 R15, RZ, RZ, -0x1 ;  /* 0xffffffffff0f7424 */ /* 0x000fce00078e00ff */
[----:B0-----:R-:W-:Y:S05]  /*10130*/  WARPSYNC.COLLECTIVE R15, `(.L_x_159) ;  /* 0x000000000f0c7348 */ /* 0x001fea0003c00000 */
[----:B------:R-:W-:Y:S02]  /*10140*/  ELECT P6, UR62, PT ;  /* 0x00000000003e782f */ /* 0x000fe400038c0000 */
[----:B------:R-:W-:Y:S01]  /*10150*/  MOV R14, UR62 ;  /* 0x0000003e000e7c02 */ /* 0x000fe20008000f00 */
[----:B0-----:R-:W-:Y:S10]  /*10160*/  ENDCOLLECTIVE ;  /* 0x000000000000791b */ /* 0x001ff40003800000 */
.L_x_159:
[----:B------:R-:W-:Y:S05]  /*10170*/  BSYNC B1 ;  /* 0x0000000000017941 */ /* 0x000fea0003800000 */
.L_x_158:
[----:B------:R-:W-:Y:S05]  /*10180*/  BRA `(.L_x_160) ;  /* 0xffffffec008c7947 */ /* 0x000fea000383ffff */
.L_x_120:
[----:B0-----:R0:W1:Y:S02]  /*10190*/  SYNCS.PHASECHK.TRANS64.TRYWAIT P0, [R7+URZ], R2 ;  /* 0x00000002070075a7 */ /* 0x001064000800017f */
[----:B-1----:R-:W-:Y:S05]  /*101a0*/  @!P0 NANOSLEEP.SYNCS 0x989680 ;  /* 0x009896800000895d */ /* 0x002fea0003900000 */
[----:B------:R-:W1:Y:S02]  /*101b0*/  @!P0 SYNCS.PHASECHK.TRANS64 P0, [R7+URZ], R2 ;  /* 0x00000002070085a7 */ /* 0x000e64000800007f */
[----:B-1----:R-:W-:Y:S05]  /*101c0*/  @!P0 BRA `(.L_x_120) ;  /* 0xfffffffc00f08947 */ /* 0x002fea000383ffff */
[----:B------:R-:W-:Y:S05]  /*101d0*/  BRA `(.L_x_161) ;  /* 0xffffffec00c07947 */ /* 0x000fea000383ffff */
.L_x_121:
[----:B-1----:R1:W2:Y:S02]  /*101e0*/  SYNCS.PHASECHK.TRANS64.TRYWAIT P0, [R3+URZ], R0 ;  /* 0x00000000030075a7 */ /* 0x0022a4000800017f */
[----:B--2---:R-:W-:Y:S05]  /*101f0*/  @!P0 NANOSLEEP.SYNCS 0x989680 ;  /* 0x009896800000895d */ /* 0x004fea0003900000 */
[----:B------:R-:W2:Y:S02]  /*10200*/  @!P0 SYNCS.PHASECHK.TRANS64 P0, [R3+URZ], R0 ;  /* 0x00000000030085a7 */ /* 0x000ea4000800007f */
[----:B--2---:R-:W-:Y:S05]  /*10210*/  @!P0 BRA `(.L_x_121) ;  /* 0xfffffffc00f08947 */ /* 0x004fea000383ffff */
[----:B------:R-:W-:Y:S05]  /*10220*/  BRA `(.L_x_162) ;  /* 0xffffffec00b47947 */ /* 0x000fea000383ffff */
.L_x_123:
[----:B-1----:R1:W2:Y:S02]  /*10230*/  SYNCS.PHASECHK.TRANS64.TRYWAIT P0, [R5+URZ], R2 ;  /* 0x00000002050075a7 */ /* 0x0022a4000800017f */
[----:B--2---:R-:W-:Y:S05]  /*10240*/  @!P0 NANOSLEEP.SYNCS 0x989680 ;  /* 0x009896800000895d */ /* 0x004fea0003900000 */
[----:B------:R-:W2:Y:S02]  /*10250*/  @!P0 SYNCS.PHASECHK.TRANS64 P0, [R5+URZ], R2 ;  /* 0x00000002050085a7 */ /* 0x000ea4000800007f */
[----:B--2---:R-:W-:Y:S05]  /*10260*/  @!P0 BRA `(.L_x_123) ;  /* 0xfffffffc00f08947 */ /* 0x004fea000383ffff */
[----:B------:R-:W-:Y:S05]  /*10270*/  BRA `(.L_x_163) ;  /* 0xffffffec00b87947 */ /* 0x000fea000383ffff */
.L_x_164:
[----:B------:R-:W-:-:S00]  /*10280*/  BRA `(.L_x_164) ;  /* 0xfffffffc00fc7947 */ /* 0x000fc0000383ffff */
[----:B------:R-:W-:-:S00]  /*10290*/  NOP ;  /* 0x0000000000007918 */ /* 0x000fc00000000000 */
        /* <DEDUP_REMOVED lines=14> */
.L_x_2724:


//--------------------- .text._ZN7cutlass13device_kernelIN5flash11enable_sm90INS1_16FlashAttnFwdSm90INS1_25CollectiveMainloopFwdSm90ILi2EN4cute5tupleIJNS5_1CILi1EEES8_S8_EEENS6_IJNS7_ILi192EEENS7_ILi144EEENS7_ILi96EEEEEELi96ENS_10bfloat16_tEfNS_4arch4Sm90ELb0ELb0ELb1ELb1ELb0ELb0ELb0ELb0ELb1ELb1ELb0ELb0EEENS1_21CollectiveEpilogueFwdINS6_IJSA_SC_SB_EEES9_SE_SG_Li384ELb1ELb1ELb0ELb0EEENS1_36VarlenDynamicPersistentTileSchedulerILi192ELi144ELi384ELi128ELb0ELb1ELb1ELb0ELb1ELb1EEEEEEEEEvNT_6ParamsE --------------------------
	.section	.text._ZN7cutlass13device_kernelIN5flash11enable_sm90INS1_16FlashAttnFwdSm90INS1_25CollectiveMainloopFwdSm90ILi2EN4cute5tupleIJNS5_1CILi1EEES8_S8_EEENS6_IJNS7_ILi192EEENS7_ILi144EEENS7_ILi96EEEEEELi96ENS_10bfloat16_tEfNS_4arch4Sm90ELb0ELb0ELb1ELb1ELb0ELb0ELb0ELb0ELb1ELb1ELb0ELb0EEENS1_21CollectiveEpilogueFwdINS6_IJSA_SC_SB_EEES9_SE_SG_Li384ELb1ELb1ELb0ELb0EEENS1_36VarlenDynamicPersistentTileSchedulerILi192ELi144ELi384ELi128ELb0ELb1ELb1ELb0ELb1ELb1EEEEEEEEEvNT_6ParamsE,"ax",@progbits
	.align	128
.text._ZN7cutlass13device_kernelIN5flash11enable_sm90INS1_16FlashAttnFwdSm90INS1_25CollectiveMainloopFwdSm90ILi2EN4cute5tupleIJNS5_1CILi1EEES8_S8_EEENS6_IJNS7_ILi192EEENS7_ILi144EEENS7_ILi96EEEEEELi96ENS_10bfloat16_tEfNS_4arch4Sm90ELb0ELb0ELb1ELb1ELb0ELb0ELb0ELb0ELb1ELb1ELb0ELb0EEENS1_21CollectiveEpilogueFwdINS6_IJSA_SC_SB_EEES9_SE_SG_Li384ELb1ELb1ELb0ELb0EEENS1_36VarlenDynamicPersistentTileSchedulerILi192ELi144ELi384ELi128ELb0ELb1ELb1ELb0ELb1ELb1EEEEEEEEEvNT_6ParamsE:
        .type           _ZN7cutlass13device_kernelIN5flash11enable_sm90INS1_16FlashAttnFwdSm90INS1_25CollectiveMainloopFwdSm90ILi2EN4cute5tupleIJNS5_1CILi1EEES8_S8_EEENS6_IJNS7_ILi192EEENS7_ILi144EEENS7_ILi96EEEEEELi96ENS_10bfloat16_tEfNS_4arch4Sm90ELb0ELb0ELb1ELb1ELb0ELb0ELb0ELb0ELb1ELb1ELb0ELb0EEENS1_21CollectiveEpilogueFwdINS6_IJSA_SC_SB_EEES9_SE_SG_Li384ELb1ELb1ELb0ELb0EEENS1_36VarlenDynamicPersistentTileSchedulerILi192ELi144ELi384ELi128ELb0ELb1ELb1ELb0ELb1ELb1EEEEEEEEEvNT_6ParamsE,@function
        .size           _ZN7cutlass13device_kernelIN5flash11enable_sm90INS1_16FlashAttnFwdSm90INS1_25CollectiveMainloopFwdSm90ILi2EN4cute5tupleIJNS5_1CILi1EEES8_S8_EEENS6_IJNS7_ILi192EEENS7_ILi144EEENS7_ILi96EEEEEELi96ENS_10bfloat16_tEfNS_4arch4Sm90ELb0ELb0ELb1ELb1ELb0ELb0ELb0ELb0ELb1ELb1ELb0ELb0EEENS1_21CollectiveEpilogueFwdINS6_IJSA_SC_SB_EEES9_SE_SG_Li384ELb1ELb1ELb0ELb0EEENS1_36VarlenDynamicPersistentTileSchedulerILi192ELi144ELi384ELi128ELb0ELb1ELb1ELb0ELb1ELb1EEEEEEEEEvNT_6ParamsE,(.L_x_2725 - _ZN7cutlass13device_kernelIN5flash11enable_sm90INS1_16FlashAttnFwdSm90INS1_25CollectiveMainloopFwdSm90ILi2EN4cute5tupleIJNS5_1CILi1EEES8_S8_EEENS6_IJNS7_ILi192EEENS7_ILi144EEENS7_ILi96EEEEEELi96ENS_10bfloat16_tEfNS_4arch4Sm90ELb0ELb0ELb1ELb1ELb0ELb0ELb0ELb0ELb1ELb1ELb0ELb0EEENS1_21CollectiveEpilogueFwdINS6_IJSA_SC_SB_EEES9_SE_SG_Li384ELb1ELb1ELb0ELb0EEENS1_36VarlenDynamicPersistentTileSchedulerILi192ELi144ELi384ELi128ELb0ELb1ELb1ELb0ELb1ELb1EEEEEEEEEvNT_6ParamsE)
        .other          _ZN7cutlass13device_kernelIN5flash11enable_sm90INS1_16FlashAttnFwdSm90INS1_25CollectiveMainloopFwdSm90ILi2EN4cute5tupleIJNS5_1CILi1EEES8_S8_EEENS6_IJNS7_ILi192EEENS7_ILi144EEENS7_ILi96EEEEEELi96ENS_10bfloat16_tEfNS_4arch4Sm90ELb0ELb0ELb1ELb1ELb0ELb0ELb0ELb0ELb1ELb1ELb0ELb0EEENS1_21CollectiveEpilogueFwdINS6_IJSA_SC_SB_EEES9_SE_SG_Li384ELb1ELb1ELb0ELb0EEENS1_36VarlenDynamicPersistentTileSchedulerILi192ELi144ELi384ELi128ELb0ELb1ELb1ELb0ELb1ELb1EEEEEEEEEvNT_6ParamsE,@"STO_CUDA_ENTRY STV_DEFAULT"
_ZN7cutlass13device_kernelIN5flash11enable_sm90INS1_16FlashAttnFwdSm90INS1_25CollectiveMainloopFwdSm90ILi2EN4cute5tupleIJNS5_1CILi1EEES8_S8_EEENS6_IJNS7_ILi192EEENS7_ILi144EEENS7_ILi96EEEEEELi96ENS_10bfloat16_tEfNS_4arch4Sm90ELb0ELb0ELb1ELb1ELb0ELb0ELb0ELb0ELb1ELb1ELb0ELb0EEENS1_21CollectiveEpilogueFwdINS6_IJSA_SC_SB_EEES9_SE_SG_Li384ELb1ELb1ELb0ELb0EEENS1_36VarlenDynamicPersistentTileSchedulerILi192ELi144ELi384ELi128ELb0ELb1ELb1ELb0ELb1ELb1EEEEEEEEEvNT_6ParamsE:
        /* <DEDUP_REMOVED lines=17> */
.L_x_166:
[----:B------:R-:W-:Y:S05]  /*0110*/  BSYNC B0 ;  /* 0x0000000000007941 */ /* 0x000fea0003800000 */
.L_x_165:
        /* <DEDUP_REMOVED lines=40> */
.L_x_167:
        /* <DEDUP_REMOVED lines=22> */
.L_x_168:
        /* <DEDUP_REMOVED lines=18> */
.L_x_169:
        /* <DEDUP_REMOVED lines=22> */
.L_x_170:
        /* <DEDUP_REMOVED lines=22> */
.L_x_171:
        /* <DEDUP_REMOVED lines=8> */
.L_x_173:
[----:B------:R-:W-:-:S08]  /*0960*/  NOP ;  /* 0x0000000000007918 */ /* 0x000fd00000000000 */
[----:B------:R-:W0:Y:S02]  /*0970*/  USETMAXREG.TRY_ALLOC.CTAPOOL UP0, 0xa0 ;  /* 0x000000a0000079c8 */ /* 0x000e240008000600 */
[----:B0-----:R-:W-:-:S13]  /*0980*/  PLOP3.LUT P0, PT, PT, PT, UP0, 0x80, 0x0 ;  /* 0x000000000000781c */ /* 0x001fda0003f0f008 */
[----:B------:R-:W-:Y:S05]  /*0990*/  @!P0 BRA `(.L_x_173) ;  /* 0xfffffffc00f08947 */ /* 0x000fea000383ffff */
[----:B--2---:R-:W0:Y:S01]  /*09a0*/  S2R R2, SR_TID.X ;  /* 0x0000000000027919 */ /* 0x004e220000002100 */
[----:B------:R-:W1:Y:S01]  /*09b0*/  S2UR UR4, SR_CgaCtaId ;  /* 0x00000000000479c3 */ /* 0x000e620000008800 */
[----:B------:R-:W-:-:S07]  /*09c0*/  UMOV UR36, 0x400 ;  /* 0x0000040000247882 */ /* 0x000fce0000000000 */
[----:B------:R-:W-:Y:S06]  /*09d0*/  BAR.ARV 0x8, 0x200 ;  /* 0x0208000000007b1d */ /* 0x000fec0000002000 */
[----:B-1----:R-:W-:-:S03]  /*09e0*/  ULEA UR36, UR4, UR36, 0x18 ;  /* 0x0000002404247291 */ /* 0x002fc6000f8ec03f */
[----:B------:R-:W-:Y:S01]  /*09f0*/  ULDC UR4, c[0x0][0xc3c] ;  /* 0x00030f0000047ab9 */ /* 0x000fe20000000800 */
[----:B0-----:R-:W-:-:S04]  /*0a00*/  LOP3.LUT R0, R2, 0xffffff80, RZ, 0xc0, !PT ;  /* 0xffffff8002007812 */ /* 0x001fc800078ec0ff */
[----:B------:R-:W-:-:S13]  /*0a10*/  ISETP.NE.AND P0, PT, R0, 0x80, PT ;  /* 0x000000800000780c */ /* 0x000fda0003f05270 */
[----:B------:R-:W-:Y:S08]  /*0a20*/  @!P0 BAR.ARV 0x9, 0x100 ;  /* 0x0244000000008b1d */ /* 0x000ff00000002000 */
[----:B------:R-:W-:Y:S06]  /*0a30*/  BAR.SYNC.DEFER_BLOCKING 0x5, 0x200 ;  /* 0x0148000000007b1d */ /* 0x000fec0000010000 */
[----:B------:R-:W0:Y:S02]  /*0a40*/  LDS.128 R32, [UR36+0x31cd0] ;  /* 0x031cd024ff207984 */ /* 0x000e240008000c00 */
[----:B------:R-:W-:Y:S06]  /*0a50*/  BAR.ARV 0x4, 0x200 ;  /* 0x0108000000007b1d */ /* 0x000fec0000002000 */
[----:B0-----:R-:W-:-:S13]  /*0a60*/  ISETP.GE.AND P0, PT, R35, UR4, PT ;  /* 0x0000000423007c0c */ /* 0x001fda000bf06270 */
[----:B------:R-:W-:Y:S05]  /*0a70*/  @P0 EXIT ;  /* 0x000000000000094d */ /* 0x000fea0003800000 */
[----:B------:R-:W2:Y:S01]  /*0a80*/  LDL.LU R13, [R1+0x3c] ;  /* 0x00003c00010d7983 */ /* 0x000ea20000300800 */
[----:B------:R-:W-:-:S05]  /*0a90*/  VIADD R15, R2, 0xffffff80 ;  /* 0xffffff80020f7836 */ /* 0x000fca0000000000 */
[----:B------:R-:W-:-:S04]  /*0aa0*/  SHF.R.S32.HI R0, RZ, 0x1f, R15 ;  /* 0x0000001fff007819 */ /* 0x000fc8000001140f */
[----:B------:R-:W-:-:S04]  /*0ab0*/  LEA.HI R2, R0, R15, RZ, 0x4 ;  /* 0x0000000f00027211 */ /* 0x000fc800078f20ff */
[----:B------:R-:W-:Y:S02]  /*0ac0*/  SHF.R.S32.HI R5, RZ, 0x4, R2 ;  /* 0x00000004ff057819 */ /* 0x000fe40000011402 */
[C---:B------:R-:W-:Y:S02]  /*0ad0*/  LOP3.LUT R3, R2.reuse, 0xfffffff0, RZ, 0xc0, !PT ;  /* 0xfffffff002037812 */ /* 0x040fe400078ec0ff */
[----:B------:R-:W-:Y:S02]  /*0ae0*/  LEA.HI R2, R2, R5, RZ, 0x1 ;  /* 0x0000000502027211 */ /* 0x000fe400078f08ff */
[----:B------:R-:W-:Y:S01]  /*0af0*/  LEA.HI R151, R0, R15, RZ, 0x7 ;  /* 0x0000000f00977211 */ /* 0x000fe200078f38ff */
[----:B------:R-:W-:Y:S01]  /*0b00*/  IMAD.IADD R3, R15, 0x1, -R3 ;  /* 0x000000010f037824 */ /* 0x000fe200078e0a03 */
[----:B------:R-:W-:Y:S02]  /*0b10*/  LOP3.LUT R4, R2, 0x1ffffffe, RZ, 0xc0, !PT ;  /* 0x1ffffffe02047812 */ /* 0x000fe400078ec0ff */
[----:B------:R-:W-:-:S02]  /*0b20*/  LOP3.LUT R150, R151, 0xffffff80, RZ, 0xc0, !PT ;  /* 0xffffff8097967812 */ /* 0x000fc400078ec0ff */
[----:B------:R-:W-:Y:S01]  /*0b30*/  SHF.R.S32.HI R2, RZ, 0x1f, R3 ;  /* 0x0000001fff027819 */ /* 0x000fe20000011403 */
[----:B------:R-:W-:Y:S02]  /*0b40*/  IMAD.IADD R4, R5, 0x1, -R4 ;  /* 0x0000000105047824 */ /* 0x000fe400078e0a04 */
[----:B------:R-:W-:Y:S01]  /*0b50*/  IMAD.IADD R150, R15, 0x1, -R150 ;  /* 0x000000010f967824 */ /* 0x000fe200078e0a96 */
[CC--:B------:R-:W-:Y:S02]  /*0b60*/  LEA.HI R5, R2.reuse, R3.reuse, RZ, 0x3 ;  /* 0x0000000302057211 */ /* 0x0c0fe400078f18ff */
[----:B------:R-:W-:Y:S02]  /*0b70*/  LEA.HI R2, R2, R3, RZ, 0x2 ;  /* 0x0000000302027211 */ /* 0x000fe400078f10ff */
[----:B------:R-:W-:Y:S01]  /*0b80*/  LEA.HI R7, R0, R15, RZ, 0x5 ;  /* 0x0000000f00077211 */ /* 0x000fe200078f28ff */
[----:B------:R-:W-:Y:S01]  /*0b90*/  IMAD.SHL.U32 R5, R5, 0x10, RZ ;  /* 0x0000001005057824 */ /* 0x000fe200078e00ff */
[----:B------:R-:W-:-:S02]  /*0ba0*/  LOP3.LUT R6, R2, 0x7fffffc, RZ, 0xc0, !PT ;  /* 0x07fffffc02067812 */ /* 0x000fc400078ec0ff */
[----:B------:R-:W-:Y:S02]  /*0bb0*/  SHF.R.S32.HI R9, RZ, 0x1f, R150 ;  /* 0x0000001fff097819 */ /* 0x000fe40000011496 */
[----:B------:R-:W-:Y:S02]  /*0bc0*/  SHF.R.S32.HI R2, RZ, 0x2, R2 ;  /* 0x00000002ff027819 */ /* 0x000fe40000011402 */
[----:B------:R-:W-:Y:S02]  /*0bd0*/  SHF.R.S32.HI R8, RZ, 0x5, R7 ;  /* 0x00000005ff087819 */ /* 0x000fe40000011407 */
[----:B------:R-:W-:Y:S01]  /*0be0*/  LEA.HI R10, R9, R150, RZ, 0x2 ;  /* 0x00000096090a7211 */ /* 0x000fe200078f10ff */
[----:B------:R-:W-:Y:S01]  /*0bf0*/  IMAD.SHL.U32 R2, R2, 0x40, RZ ;  /* 0x0000004002027824 */ /* 0x000fe200078e00ff */
[----:B------:R-:W-:Y:S02]  /*0c00*/  LOP3.LUT R5, R5, 0x7fffff80, RZ, 0xc0, !PT ;  /* 0x7fffff8005057812 */ /* 0x000fe400078ec0ff */
[----:B------:R-:W-:Y:S01]  /*0c10*/  LEA.HI R0, R0, R15, RZ, 0x2 ;  /* 0x0000000f00007211 */ /* 0x000fe200078f10ff */
[----:B------:R-:W-:Y:S01]  /*0c20*/  IMAD.IADD R6, R3, 0x1, -R6 ;  /* 0x0000000103067824 */ /* 0x000fe200078e0a06 */
[--C-:B------:R-:W-:Y:S01]  /*0c30*/  SHF.R.S32.HI R11, RZ, 0x2, R10.reuse ;  /* 0x00000002ff0b7819 */ /* 0x100fe2000001140a */
[----:B------:R-:W-:Y:S01]  /*0c40*/  IMAD R14, R8, 0x10, R3 ;  /* 0x00000010080e7824 */ /* 0x000fe200078e0203 */
[----:B------:R-:W-:Y:S01]  /*0c50*/  SHF.R.S32.HI R12, RZ, 0x1f, R10 ;  /* 0x0000001fff0c7819 */ /* 0x000fe2000001140a */
[----:B------:R-:W-:Y:S01]  /*0c60*/  IMAD.SHL.U32 R3, R4, 0x8, RZ ;  /* 0x0000000804037824 */ /* 0x000fe200078e00ff */
[----:B------:R-:W-:Y:S01]  /*0c70*/  SHF.R.S32.HI R151, RZ, 0x7, R151 ;  /* 0x00000007ff977819 */ /* 0x000fe20000011497 */
[----:B------:R-:W-:Y:S01]  /*0c80*/  IMAD R5, R8, 0x100, R5 ;  /* 0x0000010008057824 */ /* 0x000fe200078e0205 */
[----:B------:R-:W-:-:S02]  /*0c90*/  LOP3.LUT R2, R2, 0x40, RZ, 0xc0, !PT ;  /* 0x0000004002027812 */ /* 0x000fc400078ec0ff */
[----:B------:R-:W-:Y:S01]  /*0ca0*/  LOP3.LUT R147, R0, 0xfffffffc, RZ, 0xc0, !PT ;  /* 0xfffffffc00937812 */ /* 0x000fe200078ec0ff */
[----:B------:R-:W-:Y:S01]  /*0cb0*/  IMAD.U32 R155, R14, 0x20, R3 ;  /* 0x000000200e9b7824 */ /* 0x000fe200078e0003 */
[----:B------:R-:W-:Y:S01]  /*0cc0*/  LEA.HI R12, R12, R11, RZ, 0x3 ;  /* 0x0000000b0c0c7211 */ /* 0x000fe200078f18ff */
[----:B------:R-:W-:Y:S01]  /*0cd0*/  IMAD R5, R6, 0x10, R5 ;  /* 0x0000001006057824 */ /* 0x000fe200078e0205 */
[----:B------:R-:W-:Y:S01]  /*0ce0*/  LOP3.LUT R3, R2, 0x8, R3, 0xf8, !PT ;  /* 0x0000000802037812 */ /* 0x000fe200078ef803 */
[----:B------:R-:W-:Y:S01]  /*0cf0*/  IMAD.HI R6, R151, 0x55555556, RZ ;  /* 0x5555555697067827 */ /* 0x000fe200078e02ff */
[----:B------:R-:W-:Y:S02]  /*0d00*/  SHF.R.U32.HI R2, RZ, 0x3, R2 ;  /* 0x00000003ff027819 */ /* 0x000fe40000011602 */
[----:B------:R-:W-:Y:S01]  /*0d10*/  LOP3.LUT R12, R12, 0xfffffff8, RZ, 0xc0, !PT ;  /* 0xfffffff80c0c7812 */ /* 0x000fe200078ec0ff */
[----:B------:R-:W-:Y:S01]  /*0d20*/  IMAD.IADD R147, R15, 0x1, -R147 ;  /* 0x000000010f937824 */ /* 0x000fe200078e0a93 */
[----:B------:R-:W-:-:S02]  /*0d30*/  LEA.HI R9, R9, R150, RZ, 0x5 ;  /* 0x0000009609097211 */ /* 0x000fc400078f28ff */
[----:B------:R-:W-:Y:S01]  /*0d40*/  LOP3.LUT R2, R3, R2, RZ, 0x3c, !PT ;  /* 0x0000000203027212 */ /* 0x000fe200078e3cff */
[----:B------:R-:W-:Y:S01]  /*0d50*/  IMAD.IADD R12, R11, 0x1, -R12 ;  /* 0x000000010b0c7824 */ /* 0x000fe200078e0a0c */
[----:B------:R-:W-:Y:S02]  /*0d60*/  LEA.HI R6, R6, R6, RZ, 0x1 ;  /* 0x0000000606067211 */ /* 0x000fe400078f08ff */
[----:B------:R-:W-:Y:S02]  /*0d70*/  SHF.R.S32.HI R9, RZ, 0x5, R9 ;  /* 0x00000005ff097819 */ /* 0x000fe40000011409 */
[C---:B------:R-:W-:Y:S02]  /*0d80*/  LEA.HI R3, R147.reuse, R147, RZ, 0x1 ;  /* 0x0000009393037211 */ /* 0x040fe400078f08ff */
[----:B------:R-:W-:Y:S01]  /*0d90*/  SHF.L.U32 R18, R147, 0x3, RZ ;  /* 0x0000000393127819 */ /* 0x000fe200000006ff */
[----:B------:R-:W-:Y:S01]  /*0da0*/  IMAD R6, R6, -0x3, R151 ;  /* 0xfffffffd06067824 */ /* 0x000fe200078e0297 */
[----:B------:R-:W-:Y:S01]  /*0db0*/  LOP3.LUT R7, R10, 0x7ffffffc, RZ, 0xc0, !PT ;  /* 0x7ffffffc0a077812 */ /* 0x000fe200078ec0ff */
[----:B------:R-:W-:Y:S01]  /*0dc0*/  IMAD R9, R9, 0x10, R12 ;  /* 0x0000001009097824 */ /* 0x000fe200078e020c */
[----:B------:R-:W-:Y:S01]  /*0dd0*/  LOP3.LUT R4, R3, 0x1ffffffe, RZ, 0xc0, !PT ;  /* 0x1ffffffe03047812 */ /* 0x000fe200078ec0ff */
[----:B------:R-:W-:-:S02]  /*0de0*/  IMAD.IADD R2, R2, 0x1, R5 ;  /* 0x0000000102027824 */ /* 0x000fc400078e0205 */
[C---:B------:R-:W-:Y:S02]  /*0df0*/  VIADD R144, R18.reuse, 0x20 ;  /* 0x0000002012907836 */ /* 0x040fe40000000000 */
        /* <DEDUP_REMOVED lines=12> */
[----:B------:R-:W-:Y:S01]  /*0ec0*/  IMAD R154, R3, 0x8, R152 ;  /* 0x00000008039a7824 */ /* 0x000fe200078e0298 */
[----:B------:R-:W-:Y:S01]  /*0ed0*/  UMOV UR39, URZ ;  /* 0x0000003f00277c82 */ /* 0x000fe20008000000 */
[----:B--2---:R-:W-:-:S07]  /*0ee0*/  LOP3.LUT R17, R13, 0x1, RZ, 0xfc, !PT ;  /* 0x000000010d117812 */ /* 0x004fce00078efcff */
.L_x_207:
[----:B0-2---:R-:W0:Y:S01]  /*0ef0*/  LDC.64 R4, c[0x0][0xc88] ;  /* 0x00032200ff047b82 */ /* 0x005e220000000a00 */
[----:B------:R-:W-:Y:S01]  /*0f00*/  ULDC.64 UR4, c[0x0][0xa28] ;  /* 0x00028a0000047ab9 */ /* 0x000fe20000000a00 */
[----:B------:R-:W-:Y:S01]  /*0f10*/  IMAD.MOV.U32 R3, RZ, RZ, RZ ;  /* 0x000000ffff037224 */ /* 0x000fe200078e00ff */
[----:B------:R-:W-:Y:S01]  /*0f20*/  ULDC.64 UR6, c[0x0][0xa20] ;  /* 0x0002880000067ab9 */ /* 0x000fe20000000a00 */
[----:B0-----:R-:W-:-:S05]  /*0f30*/  IMAD.WIDE R4, R35, 0x4, R4 ;  /* 0x0000000423047825 */ /* 0x001fca00078e0204 */
[----:B------:R-:W2:Y:S01]  /*0f40*/  LDG.E R19, desc[UR60][R4.64] ;  /* 0x0000003c04137981 */ /* 0x000ea2000c1e1900 */
[----:B------:R-:W-:-:S04]  /*0f50*/  ISETP.NE.U32.AND P0, PT, RZ, UR4, PT ;  /* 0x00000004ff007c0c */ /* 0x000fc8000bf05070 */
[----:B------:R-:W-:Y:S02]  /*0f60*/  ISETP.NE.AND.EX P0, PT, RZ, UR5, PT, P0 ;  /* 0x00000005ff007c0c */ /* 0x000fe4000bf05300 */
[----:B--2---:R-:W-:-:S11]  /*0f70*/  SHF.R.S32.HI R146, RZ, 0x1f, R19 ;  /* 0x0000001fff927819 */ /* 0x004fd60000011413 */
[----:B---3--:R-:W-:-:S04]  /*0f80*/  @P0 LEA R6, P1, R19, UR4, 0x2 ;  /* 0x0000000413060c11 */ /* 0x008fc8000f8210ff */
[----:B----4-:R-:W-:Y:S01]  /*0f90*/  @P0 LEA.HI.X R7, R19, UR5, R146, 0x2, P1 ;  /* 0x0000000513070c11 */ /* 0x010fe200088f1492 */
[----:B------:R-:W-:-:S04]  /*0fa0*/  ULDC.64 UR4, c[0x0][0x418] ;  /* 0x0001060000047ab9 */ /* 0x000fc80000000a00 */
[----:B------:R0:W5:Y:S01]  /*0fb0*/  @P0 LDG.E R3, desc[UR60][R6.64] ;  /* 0x0000003c06030981 */ /* 0x000162000c1e1900 */
[----:B------:R-:W-:Y:S01]  /*0fc0*/  ISETP.NE.U32.AND P0, PT, RZ, UR6, PT ;  /* 0x00000006ff007c0c */ /* 0x000fe2000bf05070 */
[----:B------:R-:W-:-:S03]  /*0fd0*/  UISETP.NE.U32.AND UP0, UPT, UR4, URZ, UPT ;  /* 0x0000003f0400728c */ /* 0x000fc6000bf05070 */
[----:B------:R-:W-:Y:S01]  /*0fe0*/  ISETP.NE.AND.EX P0, PT, RZ, UR7, PT, P0 ;  /* 0x00000007ff007c0c */ /* 0x000fe2000bf05300 */
[----:B------:R-:W-:Y:S01]  /*0ff0*/  UISETP.NE.AND.EX UP0, UPT, UR5, URZ, UPT, UP0 ;  /* 0x0000003f0500728c */ /* 0x000fe2000bf05300 */
[----:B------:R-:W-:Y:S02]  /*1000*/  ULDC UR4, c[0x0][0x424] ;  /* 0x0001090000047ab9 */ /* 0x000fe40000000800 */
[----:B------:R-:W-:Y:S01]  /*1010*/  ULDC UR5, c[0x0][0x2f0] ;  /* 0x0000bc0000057ab9 */ /* 0x000fe20000000800 */
[----:B------:R-:W-:-:S04]  /*1020*/  USEL UR4, UR4, 0x1, UP0 ;  /* 0x0000000104047887 */ /* 0x000fc80008000000 */
[----:B------:R-:W-:-:S04]  /*1030*/  UIMAD UR4, UR4, UR5, URZ ;  /* 0x00000005040472a4 */ /* 0x000fc8000f8e023f */
[C---:B------:R-:W-:Y:S02]  /*1040*/  @P0 LEA R4, P1, R19.reuse, UR6, 0x2 ;  /* 0x0000000613040c11 */ /* 0x040fe4000f8210ff */
[----:B------:R-:W-:Y:S02]  /*1050*/  IMAD.U32 R64, RZ, RZ, UR4 ;  /* 0x00000004ff407e24 */ /* 0x000fe4000f8e00ff */
[----:B------:R-:W-:-:S05]  /*1060*/  @P0 LEA.HI.X R5, R19, UR7, R146, 0x2, P1 ;  /* 0x0000000713050c11 */ /* 0x000fca00088f1492 */
[----:B------:R0:W5:Y:S01]  /*1070*/  @P0 LDG.E R64, desc[UR60][R4.64] ;  /* 0x0000003c04400981 */ /* 0x000162000c1e1900 */
[----:B------:R-:W-:Y:S05]  /*1080*/  @P0 BRA `(.L_x_174) ;  /* 0x0000000000240947 */ /* 0x000fea0003800000 */
[----:B------:R-:W-:Y:S02]  /*1090*/  ULDC.64 UR4, c[0x0][0xa08] ;  /* 0x0002820000047ab9 */ /* 0x000fe40000000a00 */
[----:B------:R-:W-:-:S04]  /*10a0*/  ISETP.NE.U32.AND P0, PT, RZ, UR4, PT ;  /* 0x00000004ff007c0c */ /* 0x000fc8000bf05070 */
[----:B------:R-:W-:-:S13]  /*10b0*/  ISETP.NE.AND.EX P0, PT, RZ, UR5, PT, P0 ;  /* 0x00000005ff007c0c */ /* 0x000fda000bf05300 */
[----:B------:R-:W-:Y:S05]  /*10c0*/  @!P0 BRA `(.L_x_174) ;  /* 0x0000000000148947 */ /* 0x000fea0003800000 */
[----:B0-----:R-:W0:Y:S02]  /*10d0*/  LDC.64 R4, c[0x0][0xa08] ;  /* 0x00028200ff047b82 */ /* 0x001e240000000a00 */
[----:B0-----:R-:W-:-:S05]  /*10e0*/  IMAD.WIDE R4, R19, 0x4, R4 ;  /* 0x0000000413047825 */ /* 0x001fca00078e0204 */
[----:B-----5:R-:W2:Y:S04]  /*10f0*/  LDG.E R64, desc[UR60][R4.64] ;  /* 0x0000003c04407981 */ /* 0x020ea8000c1e1900 */
[----:B------:R-:W2:Y:S02]  /*1100*/  LDG.E R7, desc[UR60][R4.64+0x4] ;  /* 0x0000043c04077981 */ /* 0x000ea4000c1e1900 */
[----:B--2---:R-:W-:-:S07]  /*1110*/  IMAD.IADD R64, R7, 0x1, -R64 ;  /* 0x0000000107407824 */ /* 0x004fce00078e0a40 */
.L_x_174:
[----:B-----5:R-:W-:Y:S01]  /*1120*/  IMAD.IADD R64, R64, 0x1, -R3 ;  /* 0x0000000140407824 */ /* 0x020fe200078e0a03 */
[----:B------:R-:W-:Y:S01]  /*1130*/  PLOP3.LUT P0, PT, PT, PT, PT, 0x80, 0x0 ;  /* 0x000000000000781c */ /* 0x000fe20003f0f070 */
[----:B------:R-:W-:Y:S01]  /*1140*/  IMAD.MOV.U32 R23, RZ, RZ, R33 ;  /* 0x000000ffff177224 */ /* 0x000fe200078e0021 */
[----:B------:R-:W-:Y:S01]  /*1150*/  CS2R R30, SRZ ;  /* 0x00000000001e7805 */ /* 0x000fe2000001ff00 */
[C---:B------:R-:W-:Y:S01]  /*1160*/  VIADD R0, R64.reuse, 0x8f ;  /* 0x0000008f40007836 */ /* 0x040fe20000000000 */
[----:B------:R-:W-:Y:S01]  /*1170*/  ISETP.GE.AND P1, PT, R64, 0x1, PT ;  /* 0x000000014000780c */ /* 0x000fe20003f26270 */
[----:B------:R-:W-:Y:S01]  /*1180*/  IMAD.MOV.U32 R22, RZ, RZ, R34 ;  /* 0x000000ffff167224 */ /* 0x000fe200078e0022 */
[----:B------:R-:W-:Y:S01]  /*1190*/  CS2R R36, SRZ ;  /* 0x0000000000247805 */ /* 0x000fe2000001ff00 */
[----:B------:R-:W-:Y:S01]  /*11a0*/  IMAD.HI R0, R0, 0x38e38e39, RZ ;  /* 0x38e38e3900007827 */ /* 0x000fe200078e02ff */
[----:B------:R-:W-:Y:S02]  /*11b0*/  CS2R R38, SRZ ;  /* 0x0000000000267805 */ /* 0x000fe4000001ff00 */
[----:B------:R-:W-:-:S02]  /*11c0*/  CS2R R48, SRZ ;  /* 0x0000000000307805 */ /* 0x000fc4000001ff00 */
[----:B------:R-:W-:Y:S01]  /*11d0*/  CS2R R40, SRZ ;  /* 0x0000000000287805 */ /* 0x000fe2000001ff00 */
[----:B------:R-:W-:Y:S01]  /*11e0*/  IMAD.MOV.U32 R71, RZ, RZ, RZ ;  /* 0x000000ffff477224 */ /* 0x000fe200078e00ff */
[----:B------:R-:W-:Y:S02]  /*11f0*/  SHF.R.U32.HI R3, RZ, 0x1f, R0 ;  /* 0x0000001fff037819 */ /* 0x000fe40000011600 */
[----:B------:R-:W-:Y:S02]  /*1200*/  CS2R R42, SRZ ;  /* 0x00000000002a7805 */ /* 0x000fe4000001ff00 */
[----:B------:R-:W-:Y:S02]  /*1210*/  CS2R R52, SRZ ;  /* 0x0000000000347805 */ /* 0x000fe4000001ff00 */
[----:B------:R-:W-:Y:S02]  /*1220*/  CS2R R46, SRZ ;  /* 0x00000000002e7805 */ /* 0x000fe4000001ff00 */
[----:B------:R-:W-:Y:S01]  /*1230*/  LEA.HI.SX32 R104, R0, R3, 0x1b ;  /* 0x0000000300687211 */ /* 0x000fe200078fdaff */
[----:B------:R-:W-:Y:S01]  /*1240*/  IMAD.MOV.U32 R0, RZ, RZ, RZ ;  /* 0x000000ffff007224 */ /* 0x000fe200078e00ff */
[----:B------:R-:W-:Y:S01]  /*1250*/  CS2R R44, SRZ ;  /* 0x00000000002c7805 */ /* 0x000fe2000001ff00 */
[----:B------:R-:W-:Y:S01]  /*1260*/  IMAD.MOV.U32 R3, RZ, RZ, RZ ;  /* 0x000000ffff037224 */ /* 0x000fe200078e00ff */
        /* <DEDUP_REMOVED lines=8> */
[----:B------:R-:W-:Y:S01]  /*12f0*/  CS2R R74, SRZ ;  /* 0x00000000004a7805 */ /* 0x000fe2000001ff00 */
[----:B------:R-:W-:Y:S01]  /*1300*/  IMAD.MOV.U32 R65, RZ, RZ, RZ ;  /* 0x000000ffff417224 */ /* 0x000fe200078e00ff */
[----:B------:R-:W-:Y:S02]  /*1310*/  CS2R R80, SRZ ;  /* 0x0000000000507805 */ /* 0x000fe4000001ff00 */
[----:B------:R-:W-:Y:S01]  /*1320*/  CS2R R82, SRZ ;  /* 0x0000000000527805 */ /* 0x000fe2000001ff00 */
[----:B------:R-:W-:Y:S01]  /*1330*/  IMAD.MOV.U32 R24, RZ, RZ, RZ ;  /* 0x000000ffff187224 */ /* 0x000fe200078e00ff */
[----:B0-----:R-:W-:Y:S01]  /*1340*/  CS2R R6, SRZ ;  /* 0x0000000000067805 */ /* 0x001fe2000001ff00 */
[----:B------:R-:W-:Y:S01]  /*1350*/  IMAD.MOV.U32 R29, RZ, RZ, RZ ;  /* 0x000000ffff1d7224 */ /* 0x000fe200078e00ff */
[----:B------:R-:W-:Y:S01]  /*1360*/  MOV R8, RZ ;  /* 0x000000ff00087202 */ /* 0x000fe20000000f00 */
[----:B------:R-:W-:Y:S01]  /*1370*/  IMAD.MOV.U32 R26, RZ, RZ, RZ ;  /* 0x000000ffff1a7224 */ /* 0x000fe200078e00ff */
[----:B------:R-:W-:Y:S06]  /*1380*/  @!P1 BRA `(.L_x_175) ;  /* 0x0000008c00749947 */ /* 0x000fec0003800000 */
[----:B------:R-:W0:Y:S01]  /*1390*/  SHFL.IDX PT, R0, R151, RZ, 0x1f ;  /* 0x00001fff97007589 */ /* 0x000e2200000e0000 */
[----:B------:R-:W-:-:S04]  /*13a0*/  UIADD3 UR6, UR36, 0x24300, URZ ;  /* 0x0002430024067890 */ /* 0x000fc8000fffe03f */
[----:B------:R-:W-:-:S06]  /*13b0*/  ULOP3.LUT UP0, URZ, UR6, 0x9f, URZ, 0xc0, !UPT ;  /* 0x0000009f063f7892 */ /* 0x000fcc000f80c03f */
[----:B------:R-:W-:Y:S02]  /*13c0*/  PLOP3.LUT P0, PT, PT, PT, UP0, 0x80, 0x0 ;  /* 0x000000000000781c */ /* 0x000fe40003f0f008 */
[----:B0-----:R-:W-:-:S13]  /*13d0*/  R2UR UR38, R0 ;  /* 0x00000000002672ca */ /* 0x001fda00000e0000 */
[----:B------:R-:W-:-:S04]  /*13e0*/  UIMAD.WIDE UR4, UR38, 0x55555556, URZ ;  /* 0x55555556260478a5 */ /* 0x000fc8000f8e023f */
[----:B------:R-:W-:-:S04]  /*13f0*/  ULEA.HI UR5, UR5, UR5, URZ, 0x1 ;  /* 0x0000000505057291 */ /* 0x000fc8000f8f083f */
[----:B------:R-:W-:-:S04]  /*1400*/  UIMAD UR40, UR5, -0x3, UR38 ;  /* 0xfffffffd052878a4 */ /* 0x000fc8000f8e0226 */
[----:B------:R-:W-:-:S04]  /*1410*/  ULEA UR4, UR40, UR6, 0xb ;  /* 0x0000000628047291 */ /* 0x000fc8000f8e583f */
[----:B------:R-:W-:-:S04]  /*1420*/  USHF.R.U32.HI UR4, URZ, 0x4, UR4 ;  /* 0x000000043f047899 */ /* 0x000fc80008011604 */
[----:B------:R-:W-:Y:S01]  /*1430*/  ULOP3.LUT UR37, UR4, 0x3fff, URZ, 0xc0, !UPT ;  /* 0x00003fff04257892 */ /* 0x000fe2000f8ec03f */
[----:B------:R-:W-:Y:S11]  /*1440*/  @!P0 BRA `(.L_x_176) ;  /* 0x0000000000408947 */ /* 0x000ff60003800000 */
        /* <DEDUP_REMOVED lines=16> */
.L_x_176:
[----:B------:R-:W-:Y:S02]  /*1550*/  LEA.HI R0, R149, R149, RZ, 0x1 ;  /* 0x0000009595007211 */ /* 0x000fe400078f08ff */
[----:B------:R-:W-:Y:S02]  /*1560*/  ISETP.NE.AND P0, PT, R17, 0x3, PT ;  /* 0x000000031100780c */ /* 0x000fe40003f05270 */
[----:B------:R-:W-:-:S05]  /*1570*/  LOP3.LUT R0, R0, 0xfffffffe, RZ, 0xc0, !PT ;  /* 0xfffffffe00007812 */ /* 0x000fca00078ec0ff */
[----:B------:R-:W-:-:S05]  /*1580*/  IMAD.IADD R0, R149, 0x1, -R0 ;  /* 0x0000000195007824 */ /* 0x000fca00078e0a00 */
[----:B------:R-:W-:-:S04]  /*1590*/  SHF.L.U32 R0, R0, 0x1f, RZ ;  /* 0x0000001f00007819 */ /* 0x000fc800000006ff */
[----:B------:R-:W0:Y:S02]  /*15a0*/  SYNCS.PHASECHK.TRANS64.TRYWAIT P1, [UR36+0x31c00], R0 ;  /* 0x031c0000ff0075a7 */ /* 0x000e240008020164 */
[----:B0-----:R-:W-:Y:S05]  /*15b0*/  @!P1 BRA `(.L_x_177) ;  /* 0x0000010400389947 */ /* 0x001fea0003800000 */
.L_x_334:
[----:B------:R-:W-:Y:S05]  /*15c0*/  @!P0 BRA `(.L_x_178) ;  /* 0x0000000000048947 */ /* 0x000fea0003800000 */
[----:B------:R-:W-:Y:S01]  /*15d0*/  BPT.TRAP 0x1 ;  /* 0x000000040000795c */ /* 0x000fe20000300000 */
.L_x_178:
[----:B0-----:R-:W-:Y:S01]  /*15e0*/  IMAD.U32 R0, RZ, RZ, UR39 ;  /* 0x00000027ff007e24 */ /* 0x001fe2000f8e00ff */
[----:B------:R-:W-:-:S04]  /*15f0*/  SHF.L.U32 R3, R16, 0x1f, RZ ;  /* 0x0000001f10037819 */ /* 0x000fc800000006ff */
[----:B------:R-:W-:-:S04]  /*1600*/  LEA R0, R0, UR36, 0x3 ;  /* 0x0000002400007c11 */ /* 0x000fc8000f8e18ff */
[----:B------:R0:W1:Y:S01]  /*1610*/  SYNCS.PHASECHK.TRANS64.TRYWAIT P2, [R0+URZ+0x31c30], R3 ;  /* 0x031c3003000075a7 */ /* 0x000062000804017f */
[----:B------:R-:W-:Y:S05]  /*1620*/  @!P0 BRA `(.L_x_179) ;  /* 0x0000000000048947 */ /* 0x000fea0003800000 */
[----:B------:R-:W-:Y:S01]  /*1630*/  BPT.TRAP 0x1 ;  /* 0x000000040000795c */ /* 0x000fe20000300000 */
.L_x_179:
[----:B------:R-:W2:Y:S01]  /*1640*/  S2R R4, SR_TID.X ;  /* 0x0000000000047919 */ /* 0x000ea20000002100 */
[----:B------:R-:W-:Y:S01]  /*1650*/  IMAD.MOV.U32 R71, RZ, RZ, RZ ;  /* 0x000000ffff477224 */ /* 0x000fe200078e00ff */
[----:B--2---:R-:W-:Y:S01]  /*1660*/  LOP3.LUT P1, RZ, R4, 0x7f, RZ, 0xc0, !PT ;  /* 0x0000007f04ff7812 */ /* 0x004fe2000782c0ff */
[----:B-1----:R-:W-:-:S12]  /*1670*/  @P2 BRA `(.L_x_180) ;  /* 0x0000000000082947 */ /* 0x002fd80003800000 */
[----:B------:R-:W1:Y:S02]  /*1680*/  SYNCS.PHASECHK.TRANS64.TRYWAIT P2, [R0+URZ+0x31c30], R3 ;  /* 0x031c3003000075a7 */ /* 0x000e64000804017f */
[----:B-1----:R-:W-:Y:S05]  /*1690*/  @!P2 BRA `(.L_x_181) ;  /* 0x000001040018a947 */ /* 0x002fea0003800000 */
.L_x_180:
[----:B------:R-:W-:Y:S05]  /*16a0*/  WARPSYNC.ALL ;  /* 0x0000000000007948 */ /* 0x000fea0003800000 */
[----:B------:R-:W-:Y:S01]  /*16b0*/  UIADD3 UR4, UR36, 0x16a00, URZ ;  /* 0x00016a0024047890 */ /* 0x000fe2000fffe03f */
[----:B------:R-:W-:Y:S01]  /*16c0*/  WARPGROUP.ARRIVE ;  /* 0x00000000000079c5 */ /* 0x000fe20000000000 */
[----:B------:R-:W-:Y:S01]  /*16d0*/  ULEA UR40, UR40, UR36, 0xc ;  /* 0x0000002428287291 */ /* 0x000fe2000f8e603f */
[----:B------:R-:W-:Y:S01]  /*16e0*/  IMAD.IADD R5, R153, 0x1, R64 ;  /* 0x0000000199057824 */ /* 0x000fe200078e0240 */
[----:B------:R-:W-:Y:S01]  /*16f0*/  USHF.R.U32.HI UR4, URZ, 0x4, UR4 ;  /* 0x000000043f047899 */ /* 0x000fe20008011604 */
[----:B------:R-:W-:Y:S01]  /*1700*/  P2R R67, PR, RZ, 0x1 ;  /* 0x00000001ff437803 */ /* 0x000fe20000000000 */
[----:B------:R-:W-:Y:S01]  /*1710*/  UIADD3 UR40, UR40, 0xda00, URZ ;  /* 0x0000da0028287890 */ /* 0x000fe2000fffe03f */
[----:B------:R-:W-:Y:S01]  /*1720*/  IMAD R5, R104, -0x90, R5 ;  /* 0xffffff7068057824 */ /* 0x000fe200078e0205 */
[----:B------:R-:W-:Y:S01]  /*1730*/  ULOP3.LUT UR4, UR4, 0x3fff, URZ, 0xc0, !UPT ;  /* 0x00003fff04047892 */ /* 0x000fe2000f8ec03f */
[----:B01----:R-:W-:Y:S01]  /*1740*/  @!P1 VIADD R0, R0, 0x31c40 ;  /* 0x00031c4000009836 */ /* 0x003fe20000000000 */
[----:B------:R-:W-:-:S02]  /*1750*/  USHF.R.U32.HI UR40, URZ, 0x4, UR40 ;  /* 0x000000043f287899 */ /* 0x000fc40008011628 */
[----:B------:R-:W-:Y:S01]  /*1760*/  ULOP3.LUT UR56, UR4, 0x10000, URZ, 0xfc, !UPT ;  /* 0x0001000004387892 */ /* 0x000fe2000f8efc3f */
[C---:B------:R-:W-:Y:S01]  /*1770*/  ISETP.GT.AND P2, PT, R5.reuse, RZ, PT ;  /* 0x000000ff0500720c */ /* 0x040fe20003f44270 */
[----:B------:R-:W-:Y:S01]  /*1780*/  ULOP3.LUT UR24, UR40, 0x3fff, URZ, 0xc0, !UPT ;  /* 0x00003fff28187892 */ /* 0x000fe2000f8ec03f */
[C---:B------:R-:W-:Y:S01]  /*1790*/  ISETP.GT.AND P6, PT, R5.reuse, 0x1, PT ;  /* 0x000000010500780c */ /* 0x040fe20003fc4270 */
[----:B------:R-:W-:Y:S01]  /*17a0*/  UIMAD UR26, UR39, 0x6c0, UR56 ;  /* 0x000006c0271a78a4 */ /* 0x000fe2000f8e0238 */
[C---:B------:R-:W-:Y:S01]  /*17b0*/  ISETP.GT.AND P5, PT, R5.reuse, 0x8, PT ;  /* 0x000000080500780c */ /* 0x040fe20003fa4270 */
[----:B------:R-:W-:Y:S01]  /*17c0*/  ULOP3.LUT UR24, UR24, 0x10000, URZ, 0xfc, !UPT ;  /* 0x0001000018187892 */ /* 0x000fe2000f8efc3f */
[C---:B------:R-:W-:Y:S01]  /*17d0*/  ISETP.GT.AND P4, PT, R5.reuse, 0x9, PT ;  /* 0x000000090500780c */ /* 0x040fe20003f84270 */
[----:B------:R-:W-:Y:S01]  /*17e0*/  UMOV UR27, 0x80000020 ;  /* 0x80000020001b7882 */ /* 0x000fe20000000000 */
[----:B------:R-:W-:Y:S01]  /*17f0*/  UMOV UR25, 0x80000020 ;  /* 0x8000002000197882 */ /* 0x000fe20000000000 */
[----:B------:R-:W-:Y:S01]  /*1800*/  UIADD3 UR6, UR26, 0x40, URZ ;  /* 0x000000401a067890 */ /* 0x000fe2000fffe03f */
[----:B------:R-:W-:Y:S01]  /*1810*/  ISETP.GT.AND P3, PT, R5, 0x10, PT ;  /* 0x000000100500780c */ /* 0x000fe20003f64270 */
[----:B------:R-:W-:Y:S01]  /*1820*/  UMOV UR5, UR25 ;  /* 0x0000001900057c82 */ /* 0x000fe20008000000 */
[----:B------:R-:W-:Y:S01]  /*1830*/  UMOV UR4, UR24 ;  /* 0x0000001800047c82 */ /* 0x000fe20008000000 */
[----:B------:R-:W-:Y:S01]  /*1840*/  UMOV UR7, 0x80000020 ;  /* 0x8000002000077882 */ /* 0x000fe20000000000 */
[----:B------:R-:W-:Y:S01]  /*1850*/  HGMMA.64x16x16.F32.BF16 R96, gdesc[UR24], RZ, !UPT, gsb0 ;  /* 0x00200000186079f0 */ /* 0x000fe2000c0018ff */
[----:B------:R-:W-:-:S02]  /*1860*/  UIADD3 UR8, UR26, 0x80, URZ ;  /* 0x000000801a087890 */ /* 0x000fc4000fffe03f */
[----:B------:R-:W-:Y:S02]  /*1870*/  UIADD3 UR9, UR26, 0xc0, URZ ;  /* 0x000000c01a097890 */ /* 0x000fe4000fffe03f */
[----:B------:R-:W-:Y:S02]  /*1880*/  UIADD3 UR10, UR26, 0x100, URZ ;  /* 0x000001001a0a7890 */ /* 0x000fe4000fffe03f */
[----:B------:R-:W-:Y:S02]  /*1890*/  UIADD3 UR11, UR26, 0x140, URZ ;  /* 0x000001401a0b7890 */ /* 0x000fe4000fffe03f */
[----:B------:R-:W-:Y:S02]  /*18a0*/  UIADD3 UR12, UR26, 0x240, URZ ;  /* 0x000002401a0c7890 */ /* 0x000fe4000fffe03f */
[----:B------:R-:W-:Y:S02]  /*18b0*/  UIADD3 UR13, UR26, 0x380, URZ ;  /* 0x000003801a0d7890 */ /* 0x000fe4000fffe03f */
[----:B------:R-:W-:Y:S01]  /*18c0*/  UIADD3 UR14, UR24, 0x302, URZ ;  /* 0x00000302180e7890 */ /* 0x000fe2000fffe03f */
[----:B------:R-:W-:Y:S01]  /*18d0*/  UMOV UR15, 0x80000020 ;  /* 0x80000020000f7882 */ /* 0x000fe20000000000 */
[----:B------:R-:W-:-:S02]  /*18e0*/  UIADD3 UR16, UR24, 0x600, URZ ;  /* 0x0000060018107890 */ /* 0x000fc4000fffe03f */
[----:B------:R-:W-:Y:S01]  /*18f0*/  UIADD3 UR18, UR26, 0x480, URZ ;  /* 0x000004801a127890 */ /* 0x000fe2000fffe03f */
[----:B------:R-:W-:Y:S01]  /*1900*/  UMOV UR17, 0x80000020 ;  /* 0x8000002000117882 */ /* 0x000fe20000000000 */
[----:B------:R-:W-:Y:S01]  /*1910*/  UMOV UR19, 0x80000020 ;  /* 0x8000002000137882 */ /* 0x000fe20000000000 */
[----:B------:R-:W-:Y:S02]  /*1920*/  UIADD3 UR20, UR24, 0x602, URZ ;  /* 0x0000060218147890 */ /* 0x000fe4000fffe03f */
[----:B------:R-:W-:Y:S01]  /*1930*/  UIADD3 UR22, UR26, 0x482, URZ ;  /* 0x000004821a167890 */ /* 0x000fe2000fffe03f */
[----:B------:R-:W-:Y:S01]  /*1940*/  UMOV UR21, 0x80000020 ;  /* 0x8000002000157882 */ /* 0x000fe20000000000 */
[----:B------:R-:W-:Y:S01]  /*1950*/  UMOV UR23, 0x80000020 ;  /* 0x8000002000177882 */ /* 0x000fe20000000000 */
[----:B------:R-:W-:Y:S02]  /*1960*/  WARPGROUP.DEPBAR.LE gsb0, 0x0 ;  /* 0x00008000000079c5 */ /* 0x000fe40000010000 */
[----:B------:R-:W-:-:S06]  /*1970*/  WARPGROUP.ARRIVE ;  /* 0x00000000000079c5 */ /* 0x000fcc0000000000 */
[----:B------:R-:W-:Y:S01]  /*1980*/  HGMMA.64x16x16.F32.BF16 R88, gdesc[UR4], RZ, !UPT, gsb0 ;  /* 0x00200000045879f0 */ /* 0x000fe2000c0018ff */
[----:B------:R-:W-:Y:S01]  /*1990*/  UMOV UR4, UR24 ;  /* 0x0000001800047c82 */ /* 0x000fe20008000000 */
[----:B------:R-:W-:Y:S01]  /*19a0*/  UMOV UR5, UR25 ;  /* 0x0000001900057c82 */ /* 0x000fe20008000000 */
[----:B------:R-:W-:Y:S01]  /*19b0*/  UMOV UR6, UR8 ;  /* 0x0000000800067c82 */ /* 0x000fe20008000000 */
[----:B------:R-:W-:Y:S01]  /*19c0*/  UMOV UR7, 0x80000020 ;  /* 0x8000002000077882 */ /* 0x000fe20000000000 */
[----:B------:R-:W-:Y:S01]  /*19d0*/  UIADD3 UR8, UR26, 0x180, URZ ;  /* 0x000001801a087890 */ /* 0x000fe2000fffe03f */
        /* <DEDUP_REMOVED lines=54> */
[----:B------:R-:W-:Y:S01]  /*1d40*/  UMOV UR7, 0x80000020 ;  /* 0x8000002000077882 */ /* 0x000fe20000000000 */
        /* <DEDUP_REMOVED lines=37> */
[----:B------:R-:W-:Y:S01]  /*1fa0*/  UMOV UR11, 0x80000020 ;  /* 0x80000020000b7882 */ /* 0x000fe20000000000 */
        /* <DEDUP_REMOVED lines=9> */
[----:B------:R-:W-:Y:S01]  /*2040*/  UMOV UR6, UR10 ;  /* 0x0000000a00067c82 */ /* 0x000fe20008000000 */
[----:B------:R-:W-:Y:S01]  /*2050*/  UMOV UR7, 0x80000020 ;  /* 0x8000002000077882 */ /* 0x000fe20000000000 */
[----:B------:R-:W-:Y:S01]  /*2060*/  UMOV UR10, UR12 ;  /* 0x0000000c000a7c82 */ /* 0x000fe20008000000 */
[----:B------:R-:W-:Y:S01]  /*2070*/  UIADD3 UR12, UR26, 0x340, URZ ;  /* 0x000003401a0c7890 */ /* 0x000fe2000fffe03f */
        /* <DEDUP_REMOVED lines=176> */
[----:B------:R-:W1:Y:S08]  /*2b80*/  MUFU.TANH R7, R7 ;  /* 0x0000000700077308 */ /* 0x000e700000002400 */
[----:B------:R-:W-:Y:S01]  /*2b90*/  MUFU.TANH R10, R10 ;  /* 0x0000000a000a7308 */ /* 0x000fe20000002400 */
[----:B0-----:R-:W-:-:S07]  /*2ba0*/  FSEL R8, R8, -INF , P2 ;  /* 0xff80000008087808 */ /* 0x001fce0001000000 */
[----:B------:R-:W-:Y:S01]  /*2bb0*/  MUFU.TANH R12, R12 ;  /* 0x0000000c000c7308 */ /* 0x000fe20000002400 */
[----:B-1----:R-:W-:-:S07]  /*2bc0*/  FSEL R7, R7, -INF , P6 ;  /* 0xff80000007077808 */ /* 0x002fce0003000000 */
[----:B------:R-:W0:Y:S08]  /*2bd0*/  MUFU.TANH R4, R4 ;  /* 0x0000000400047308 */ /* 0x000e300000002400 */
[----:B------:R-:W1:Y:S08]  /*2be0*/  MUFU.TANH R3, R3 ;  /* 0x0000000300037308 */ /* 0x000e700000002400 */
[----:B------:R-:W2:Y:S01]  /*2bf0*/  MUFU.TANH R6, R6 ;  /* 0x0000000600067308 */ /* 0x000ea20000002400 */
[----:B0-----:R-:W-:Y:S01]  /*2c00*/  FSEL R4, R4, -INF , P2 ;  /* 0xff80000004047808 */ /* 0x001fe20001000000 */
        /* <DEDUP_REMOVED lines=13> */
[----:B------:R-:W-:Y:S01]  /*2ce0*/  ISETP.GT.AND P2, PT, R5, 0x11, PT ;  /* 0x000000110500780c */ /* 0x000fe20003f44270 */
[----:B------:R-:W-:Y:S01]  /*2cf0*/  FMUL.FTZ R91, R95, UR6 ;  /* 0x000000065f5b7c20 */ /* 0x000fe20008410000 */
[----:B-1----:R-:W-:-:S02]  /*2d00*/  FSEL R3, R3, -INF , P6 ;  /* 0xff80000003037808 */ /* 0x002fc40003000000 */
[----:B------:R-:W1:Y:S01]  /*2d10*/  MUFU.TANH R70, R70 ;  /* 0x0000004600467308 */ /* 0x000e620000002400 */
[----:B------:R-:W-:Y:S02]  /*2d20*/  ISETP.GT.AND P6, PT, R5, 0x18, PT ;  /* 0x000000180500780c */ /* 0x000fe40003fc4270 */
[----:B--2---:R-:W-:-:S05]  /*2d30*/  FSEL R6, R6, -INF , P5 ;  /* 0xff80000006067808 */ /* 0x004fca0002800000 */
[----:B------:R-:W2:Y:S01]  /*2d40*/  MUFU.TANH R69, R69 ;  /* 0x0000004500457308 */ /* 0x000ea20000002400 */
[----:B0-----:R-:W-:-:S07]  /*2d50*/  FSEL R66, R66, -INF , P3 ;  /* 0xff80000042427808 */ /* 0x001fce0001800000 */
[----:B------:R-:W0:Y:S01]  /*2d60*/  MUFU.TANH R14, R14 ;  /* 0x0000000e000e7308 */ /* 0x000e220000002400 */
[----:B-1----:R-:W-:-:S07]  /*2d70*/  FSEL R70, R70, -INF , P2 ;  /* 0xff80000046467808 */ /* 0x002fce0001000000 */
[----:B------:R-:W1:Y:S08]  /*2d80*/  MUFU.TANH R88, R88 ;  /* 0x0000005800587308 */ /* 0x000e700000002400 */
[----:B------:R-:W3:Y:S08]  /*2d90*/  MUFU.TANH R89, R89 ;  /* 0x0000005900597308 */ /* 0x000ef00000002400 */
        /* <DEDUP_REMOVED lines=10> */
[----:B------:R-:W4:Y:S01]  /*2e40*/  MUFU.TANH R90, R90 ;  /* 0x0000005a005a7308 */ /* 0x000f220000002400 */
[----:B------:R-:W-:Y:S01]  /*2e50*/  UMOV UR23, 0x80000020 ;  /* 0x8000002000177882 */ /* 0x000fe20000000000 */
[----:B------:R-:W-:Y:S01]  /*2e60*/  FMUL.FTZ R81, R85, UR6 ;  /* 0x0000000655517c20 */ /* 0x000fe20008410000 */
[----:B------:R-:W-:Y:S01]  /*2e70*/  FMUL.FTZ R83, R87, UR6 ;  /* 0x0000000657537c20 */ /* 0x000fe20008410000 */
[----:B------:R-:W-:-:S04]  /*2e80*/  FMUL.FTZ R85, R86, UR6 ;  /* 0x0000000656557c20 */ /* 0x000fc80008410000 */
[----:B------:R-:W5:Y:S08]  /*2e90*/  MUFU.TANH R80, R80 ;  /* 0x0000005000507308 */ /* 0x000f700000002400 */
[----:B------:R-:W5:Y:S08]  /*2ea0*/  MUFU.TANH R92, R92 ;  /* 0x0000005c005c7308 */ /* 0x000f700000002400 */
[----:B------:R-:W5:Y:S08]  /*2eb0*/  MUFU.TANH R84, R84 ;  /* 0x0000005400547308 */ /* 0x000f700000002400 */
[----:B------:R-:W-:Y:S08]  /*2ec0*/  MUFU.TANH R91, R91 ;  /* 0x0000005b005b7308 */ /* 0x000ff00000002400 */
[----:B------:R-:W5:Y:S08]  /*2ed0*/  MUFU.TANH R81, R81 ;  /* 0x0000005100517308 */ /* 0x000f700000002400 */
[----:B------:R-:W5:Y:S01]  /*2ee0*/  MUFU.TANH R93, R93 ;  /* 0x0000005d005d7308 */ /* 0x000f620000002400 */
[----:B------:R-:W-:-:S02]  /*2ef0*/  WARPGROUP.DEPBAR.LE gsb0, 0x0 ;  /* 0x00008000000079c5 */ /* 0x000fc40000010000 */
[----:B------:R-:W-:Y:S01]  /*2f00*/  WARPGROUP.ARRIVE ;  /* 0x00000000000079c5 */ /* 0x000fe20000000000 */
[----:B------:R-:W-:Y:S01]  /*2f10*/  FMUL.FTZ R13, R77, UR6 ;  /* 0x000000064d0d7c20 */ /* 0x000fe20008410000 */
[----:B------:R-:W-:Y:S01]  /*2f20*/  FMUL.FTZ R77, R79, UR6 ;  /* 0x000000064f4d7c20 */ /* 0x000fe20008410000 */
[----:B------:R-:W-:Y:S01]  /*2f30*/  FMUL.FTZ R87, R74, UR6 ;  /* 0x000000064a577c20 */ /* 0x000fe20008410000 */
[----:B--2---:R-:W-:Y:S01]  /*2f40*/  FSEL R74, R69, -INF , P6 ;  /* 0xff800000454a7808 */ /* 0x004fe20003000000 */
[----:B------:R-:W-:Y:S01]  /*2f50*/  FMUL.FTZ R72, R72, UR6 ;  /* 0x0000000648487c20 */ /* 0x000fe20008410000 */
[----:B------:R-:W-:Y:S01]  /*2f60*/  HGMMA.64x16x16.F32.BF16 R56, gdesc[UR20], R56, gsb0 ;  /* 0x00200000143879f0 */ /* 0x000fe20008001838 */
[----:B------:R-:W-:Y:S01]  /*2f70*/  UIADD3 UR22, UR26, 0x5c2, URZ ;  /* 0x000005c21a167890 */ /* 0x000fe2000fffe03f */
[----:B------:R-:W-:Y:S01]  /*2f80*/  FMUL.FTZ R94, R76, UR6 ;  /* 0x000000064c5e7c20 */ /* 0x000fe20008410000 */
[----:B------:R-:W-:Y:S01]  /*2f90*/  UMOV UR23, 0x80000020 ;  /* 0x8000002000177882 */ /* 0x000fe20000000000 */
[----:B------:R-:W-:Y:S01]  /*2fa0*/  FMUL.FTZ R73, R73, UR6 ;  /* 0x0000000649497c20 */ /* 0x000fe20008410000 */
[----:B------:R-:W-:Y:S01]  /*2fb0*/  MUFU.TANH R72, R72 ;  /* 0x0000004800487308 */ /* 0x000fe20000002400 */
[----:B------:R-:W-:Y:S01]  /*2fc0*/  FMUL.FTZ R95, R78, UR6 ;  /* 0x000000064e5f7c20 */ /* 0x000fe20008410000 */
[----:B------:R-:W-:-:S06]  /*2fd0*/  FMUL.FTZ R75, R75, UR6 ;  /* 0x000000064b4b7c20 */ /* 0x000fcc0008410000 */
[----:B------:R-:W2:Y:S08]  /*2fe0*/  MUFU.TANH R82, R82 ;  /* 0x0000005200527308 */ /* 0x000eb00000002400 */
[----:B------:R-:W2:Y:S08]  /*2ff0*/  MUFU.TANH R73, R73 ;  /* 0x0000004900497308 */ /* 0x000eb00000002400 */
[----:B------:R-:W2:Y:S08]  /*3000*/  MUFU.TANH R85, R85 ;  /* 0x0000005500557308 */ /* 0x000eb00000002400 */
[----:B------:R-:W2:Y:S08]  /*3010*/  MUFU.TANH R94, R94 ;  /* 0x0000005e005e7308 */ /* 0x000eb00000002400 */
[----:B------:R-:W2:Y:S01]  /*3020*/  MUFU.TANH R83, R83 ;  /* 0x0000005300537308 */ /* 0x000ea20000002400 */
[----:B------:R-:W-:-:S02]  /*3030*/  WARPGROUP.DEPBAR.LE gsb0, 0x0 ;  /* 0x00008000000079c5 */ /* 0x000fc40000010000 */
[----:B------:R-:W-:Y:S01]  /*3040*/  WARPGROUP.ARRIVE ;  /* 0x00000000000079c5 */ /* 0x000fe20000000000 */
[----:B------:R-:W-:Y:S01]  /*3050*/  FMUL.FTZ R21, R60, UR6 ;  /* 0x000000063c157c20 */ /* 0x000fe20008410000 */
[----:B------:R-:W-:Y:S01]  /*3060*/  FSEL R60, R10, -INF , P5 ;  /* 0xff8000000a3c7808 */ /* 0x000fe20002800000 */
[----:B------:R-:W-:Y:S01]  /*3070*/  FMUL.FTZ R79, R58, UR6 ;  /* 0x000000063a4f7c20 */ /* 0x000fe20008410000 */
[----:B------:R-:W-:Y:S01]  /*3080*/  FMUL.FTZ R58, R59, UR6 ;  /* 0x000000063b3a7c20 */ /* 0x000fe20008410000 */
[----:B------:R-:W-:Y:S01]  /*3090*/  FMUL.FTZ R59, R62, UR6 ;  /* 0x000000063e3b7c20 */ /* 0x000fe20008410000 */
[----:B------:R-:W-:Y:S01]  /*30a0*/  HGMMA.64x16x16.F32.BF16 R48, gdesc[UR20], R48, gsb0 ;  /* 0x00200000143079f0 */ /* 0x000fe20008001830 */
[----:B------:R-:W-:Y:S01]  /*30b0*/  UIADD3 UR22, UR26, 0x602, URZ ;  /* 0x000006021a167890 */ /* 0x000fe2000fffe03f */
[----:B------:R-:W-:Y:S01]  /*30c0*/  FSEL R62, R12, -INF , P4 ;  /* 0xff8000000c3e7808 */ /* 0x000fe20002000000 */
[----:B------:R-:W-:Y:S01]  /*30d0*/  UMOV UR23, 0x80000020 ;  /* 0x8000002000177882 */ /* 0x000fe20000000000 */
[----:B------:R-:W-:Y:S01]  /*30e0*/  FMUL.FTZ R68, R63, UR6 ;  /* 0x000000063f447c20 */ /* 0x000fe20008410000 */
[C---:B------:R-:W-:Y:S01]  /*30f0*/  ISETP.GT.AND P5, PT, R5.reuse, 0x19, PT ;  /* 0x000000190500780c */ /* 0x040fe20003fa4270 */
[----:B------:R-:W-:Y:S01]  /*3100*/  FMUL.FTZ R65, R56, UR6 ;  /* 0x0000000638417c20 */ /* 0x000fe20008410000 */
[----:B0-----:R-:W-:Y:S01]  /*3110*/  FSEL R10, R14, -INF , P4 ;  /* 0xff8000000e0a7808 */ /* 0x001fe20002000000 */
[----:B------:R-:W0:Y:S01]  /*3120*/  MUFU.TANH R13, R13 ;  /* 0x0000000d000d7308 */ /* 0x000e220000002400 */
[----:B------:R-:W-:Y:S01]  /*3130*/  ISETP.GT.AND P4, PT, R5, 0x20, PT ;  /* 0x000000200500780c */ /* 0x000fe20003f84270 */
[----:B------:R-:W-:Y:S01]  /*3140*/  FMUL.FTZ R11, R57, UR6 ;  /* 0x00000006390b7c20 */ /* 0x000fe20008410000 */
[----:B-1----:R-:W-:Y:S01]  /*3150*/  FSEL R76, R88, -INF , P5 ;  /* 0xff800000584c7808 */ /* 0x002fe20002800000 */
[----:B------:R-:W-:Y:S01]  /*3160*/  FMUL.FTZ R9, R61, UR6 ;  /* 0x000000063d097c20 */ /* 0x000fe20008410000 */
[----:B---3--:R-:W-:-:S02]  /*3170*/  FSEL R12, R89, -INF , P3 ;  /* 0xff800000590c7808 */ /* 0x008fc40001800000 */
[C---:B------:R-:W-:Y:S01]  /*3180*/  ISETP.GT.AND P3, PT, R5.reuse, 0x21, PT ;  /* 0x000000210500780c */ /* 0x040fe20003f64270 */
[----:B------:R-:W1:Y:S01]  /*3190*/  MUFU.TANH R87, R87 ;  /* 0x0000005700577308 */ /* 0x000e620000002400 */
[----:B----4-:R-:W-:Y:S02]  /*31a0*/  FSEL R78, R90, -INF , P4 ;  /* 0xff8000005a4e7808 */ /* 0x010fe40002000000 */
[----:B------:R-:W-:Y:S02]  /*31b0*/  FSEL R14, R20, -INF , P2 ;  /* 0xff800000140e7808 */ /* 0x000fe40001000000 */
[----:B------:R-:W-:Y:S02]  /*31c0*/  ISETP.GT.AND P2, PT, R5, 0x28, PT ;  /* 0x000000280500780c */ /* 0x000fe40003f44270 */
[----:B-----5:R-:W-:Y:S01]  /*31d0*/  FSEL R80, R80, -INF , P3 ;  /* 0xff80000050507808 */ /* 0x020fe20001800000 */
[----:B------:R-:W3:Y:S01]  /*31e0*/  MUFU.TANH R65, R65 ;  /* 0x0000004100417308 */ /* 0x000ee20000002400 */
[----:B------:R-:W-:-:S02]  /*31f0*/  FSEL R20, R92, -INF , P6 ;  /* 0xff8000005c147808 */ /* 0x000fc40003000000 */
[----:B------:R-:W-:Y:S02]  /*3200*/  ISETP.GT.AND P6, PT, R5, 0x29, PT ;  /* 0x000000290500780c */ /* 0x000fe40003fc4270 */
[----:B------:R-:W-:Y:S02]  /*3210*/  FSEL R84, R84, -INF , P2 ;  /* 0xff80000054547808 */ /* 0x000fe40001000000 */
[----:B------:R-:W-:Y:S01]  /*3220*/  FSEL R88, R81, -INF , P6 ;  /* 0xff80000051587808 */ /* 0x000fe20003000000 */
[----:B------:R-:W4:Y:S08]  /*3230*/  MUFU.TANH R75, R75 ;  /* 0x0000004b004b7308 */ /* 0x000f300000002400 */
        /* <DEDUP_REMOVED lines=8> */
[----:B------:R-:W5:Y:S01]  /*32c0*/  MUFU.TANH R21, R21 ;  /* 0x0000001500157308 */ /* 0x000f620000002400 */
[----:B------:R-:W-:Y:S01]  /*32d0*/  HGMMA.64x16x16.F32.BF16 R40, gdesc[UR20], R40, gsb0 ;  /* 0x00200000142879f0 */ /* 0x000fe20008001828 */
[----:B------:R-:W-:Y:S01]  /*32e0*/  UIADD3 UR22, UR26, 0x642, URZ ;  /* 0x000006421a167890 */ /* 0x000fe2000fffe03f */
[----:B------:R-:W-:Y:S01]  /*32f0*/  FMUL.FTZ R15, R49, UR6 ;  /* 0x00000006310f7c20 */ /* 0x000fe20008410000 */
[----:B------:R-:W-:Y:S01]  /*3300*/  UMOV UR23, 0x80000020 ;  /* 0x8000002000177882 */ /* 0x000fe20000000000 */
[----:B------:R-:W-:Y:S01]  /*3310*/  FMUL.FTZ R61, R50, UR6 ;  /* 0x00000006323d7c20 */ /* 0x000fe20008410000 */
[----:B------:R-:W-:Y:S01]  /*3320*/  FMUL.FTZ R49, R52, UR6 ;  /* 0x0000000634317c20 */ /* 0x000fe20008410000 */
[----:B------:R-:W-:Y:S01]  /*3330*/  FMUL.FTZ R54, R54, UR6 ;  /* 0x0000000636367c20 */ /* 0x000fe20008410000 */
[----:B------:R-:W5:Y:S08]  /*3340*/  MUFU.TANH R77, R77 ;  /* 0x0000004d004d7308 */ /* 0x000f700000002400 */
        /* <DEDUP_REMOVED lines=8> */
[----:B------:R-:W-:-:S03]  /*33d0*/  FMUL.FTZ R40, R40, UR6 ;  /* 0x0000000628287c20 */ /* 0x000fc60008410000 */
[----:B------:R2:W-:Y:S01]  /*33e0*/  MUFU.TANH R43, R55 ;  /* 0x00000037002b7308 */ /* 0x0005e20000002400 */
[----:B------:R-:W-:Y:S01]  /*33f0*/  FMUL.FTZ R138, R45, UR6 ;  /* 0x000000062d8a7c20 */ /* 0x000fe20008410000 */
[----:B------:R-:W-:Y:S01]  /*3400*/  FMUL.FTZ R53, R42, UR6 ;  /* 0x000000062a357c20 */ /* 0x000fe20008410000 */
[----:B------:R-:W-:Y:S01]  /*3410*/  HGMMA.64x16x16.F32.BF16 R32, gdesc[UR20], R32, gsb0 ;  /* 0x00200000142079f0 */ /* 0x000fe20008001820 */
[----:B------:R-:W-:Y:S01]  /*3420*/  UIADD3 UR22, UR26, 0x682, URZ ;  /* 0x000006821a167890 */ /* 0x000fe2000fffe03f */
[----:B------:R-:W-:Y:S01]  /*3430*/  FSEL R42, R93, -INF , P4 ;  /* 0xff8000005d2a7808 */ /* 0x000fe20002000000 */
[----:B------:R-:W-:Y:S01]  /*3440*/  FMUL.FTZ R136, R44, UR6 ;  /* 0x000000062c887c20 */ /* 0x000fe20008410000 */
[----:B------:R-:W-:Y:S01]  /*3450*/  ISETP.GT.AND P4, PT, R5, 0x31, PT ;  /* 0x000000310500780c */ /* 0x000fe20003f84270 */
[----:B------:R0:W-:Y:S01]  /*3460*/  MUFU.TANH R45, R40 ;  /* 0x00000028002d7308 */ /* 0x0001e20000002400 */
[----:B--2---:R-:W-:Y:S01]  /*3470*/  FMNMX.FTZ R55, R8, R7, !PT ;  /* 0x0000000708377209 */ /* 0x004fe20007810000 */
[----:B------:R-:W-:Y:S01]  /*3480*/  UMOV UR23, 0x80000020 ;  /* 0x8000002000177882 */ /* 0x000fe20000000000 */
[----:B------:R-:W-:Y:S01]  /*3490*/  FSEL R44, R82, -INF , P3 ;  /* 0xff800000522c7808 */ /* 0x000fe20001800000 */
[----:B------:R-:W-:Y:S01]  /*34a0*/  FMUL.FTZ R48, R41, UR6 ;  /* 0x0000000629307c20 */ /* 0x000fe20008410000 */
[----:B------:R-:W-:Y:S01]  /*34b0*/  FMNMX.FTZ R55, R60, R55, !PT ;  /* 0x000000373c377209 */ /* 0x000fe20007810000 */
[----:B------:R-:W-:Y:S01]  /*34c0*/  FMUL.FTZ R56, R46, UR6 ;  /* 0x000000062e387c20 */ /* 0x000fe20008410000 */
[----:B------:R-:W-:Y:S01]  /*34d0*/  ISETP.GT.AND P3, PT, R5, 0x38, PT ;  /* 0x000000380500780c */ /* 0x000fe20003f64270 */
[----:B------:R-:W-:Y:S01]  /*34e0*/  FMUL.FTZ R106, R47, UR6 ;  /* 0x000000062f6a7c20 */ /* 0x000fe20008410000 */
[----:B------:R-:W-:Y:S01]  /*34f0*/  FMNMX.FTZ R55, R62, R55, !PT ;  /* 0x000000373e377209 */ /* 0x000fe20007810000 */
[----:B------:R2:W-:Y:S01]  /*3500*/  MUFU.TANH R47, R48 ;  /* 0x00000030002f7308 */ /* 0x0005e20000002400 */
[----:B0-----:R-:W-:-:S02]  /*3510*/  FSEL R40, R91, -INF , P5 ;  /* 0xff8000005b287808 */ /* 0x001fc40002800000 */
[----:B------:R-:W-:Y:S02]  /*3520*/  FMNMX.FTZ R55, R66, R55, !PT ;  /* 0x0000003742377209 */ /* 0x000fe40007810000 */
[----:B------:R-:W-:Y:S02]  /*3530*/  ISETP.GT.AND P5, PT, R5, 0x30, PT ;  /* 0x000000300500780c */ /* 0x000fe40003fa4270 */
[----:B------:R-:W-:Y:S01]  /*3540*/  FMNMX.FTZ R63, R70, R55, !PT ;  /* 0x00000037463f7209 */ /* 0x000fe20007810000 */
[----:B------:R-:W0:Y:S01]  /*3550*/  MUFU.TANH R59, R59 ;  /* 0x0000003b003b7308 */ /* 0x000e220000002400 */
[----:B------:R-:W-:Y:S02]  /*3560*/  FSEL R90, R72, -INF , P5 ;  /* 0xff800000485a7808 */ /* 0x000fe40002800000 */
[----:B------:R-:W-:Y:S02]  /*3570*/  FMNMX.FTZ R63, R74, R63, !PT ;  /* 0x0000003f4a3f7209 */ /* 0x000fe40007810000 */
[----:B------:R-:W-:Y:S01]  /*3580*/  FSEL R92, R73, -INF , P4 ;  /* 0xff800000495c7808 */ /* 0x000fe20002000000 */
[----:B------:R-:W-:Y:S01]  /*3590*/  IMAD.U32 R73, RZ, RZ, UR7 ;  /* 0x00000007ff497e24 */ /* 0x000fe2000f8e00ff */
[----:B------:R-:W-:Y:S01]  /*35a0*/  FMNMX.FTZ R63, R76, R63, !PT ;  /* 0x0000003f4c3f7209 */ /* 0x000fe20007810000 */
[----:B------:R0:W-:Y:S01]  /*35b0*/  MUFU.TANH R41, R54 ;  /* 0x0000003600297308 */ /* 0x0001e20000002400 */
[----:B------:R-:W-:-:S02]  /*35c0*/  FSEL R46, R85, -INF , P2 ;  /* 0xff800000552e7808 */ /* 0x000fc40001000000 */
[----:B------:R-:W-:Y:S02]  /*35d0*/  FMNMX.FTZ R63, R78, R63, !PT ;  /* 0x0000003f4e3f7209 */ /* 0x000fe40007810000 */
[----:B------:R-:W-:Y:S02]  /*35e0*/  ISETP.GT.AND P2, PT, R5, 0x39, PT ;  /* 0x000000390500780c */ /* 0x000fe40003f44270 */
[----:B------:R-:W-:Y:S01]  /*35f0*/  FMNMX.FTZ R63, R80, R63, !PT ;  /* 0x0000003f503f7209 */ /* 0x000fe20007810000 */
[----:B------:R-:W0:Y:S01]  /*3600*/  MUFU.TANH R49, R49 ;  /* 0x0000003100317308 */ /* 0x000e220000002400 */
[----:B------:R-:W-:Y:S02]  /*3610*/  FSEL R94, R94, -INF , P3 ;  /* 0xff8000005e5e7808 */ /* 0x000fe40001800000 */
[----:B------:R-:W-:Y:S02]  /*3620*/  FMNMX.FTZ R63, R84, R63, !PT ;  /* 0x0000003f543f7209 */ /* 0x000fe40007810000 */
[----:B--2---:R-:W-:-:S02]  /*3630*/  FSEL R48, R83, -INF , P6 ;  /* 0xff80000053307808 */ /* 0x004fc40003000000 */
[----:B------:R-:W-:Y:S01]  /*3640*/  FMNMX.FTZ R63, R88, R63, !PT ;  /* 0x0000003f583f7209 */ /* 0x000fe20007810000 */
[----:B------:R-:W2:Y:S01]  /*3650*/  MUFU.TANH R68, R68 ;  /* 0x0000004400447308 */ /* 0x000ea20000002400 */
[----:B------:R-:W-:Y:S02]  /*3660*/  ISETP.GT.AND P6, PT, R5, 0x40, PT ;  /* 0x000000400500780c */ /* 0x000fe40003fc4270 */
[----:B------:R-:W-:Y:S01]  /*3670*/  FMNMX.FTZ R63, R90, R63, !PT ;  /* 0x0000003f5a3f7209 */ /* 0x000fe20007810000 */
[----:B------:R-:W-:Y:S02]  /*3680*/  WARPGROUP.DEPBAR.LE gsb0, 0x0 ;  /* 0x00008000000079c5 */ /* 0x000fe40000010000 */
[----:B------:R-:W-:Y:S01]  /*3690*/  WARPGROUP.ARRIVE ;  /* 0x00000000000079c5 */ /* 0x000fe20000000000 */
[----:B------:R-:W-:Y:S01]  /*36a0*/  FMNMX.FTZ R63, R92, R63, !PT ;  /* 0x0000003f5c3f7209 */ /* 0x000fe20007810000 */
[----:B------:R2:W-:Y:S01]  /*36b0*/  MUFU.TANH R55, R56 ;  /* 0x0000003800377308 */ /* 0x0005e20000002400 */
[----:B------:R-:W-:Y:S01]  /*36c0*/  FSEL R96, R13, -INF , P2 ;  /* 0xff8000000d607808 */ /* 0x000fe20001000000 */
[----:B------:R-:W-:Y:S01]  /*36d0*/  FMUL.FTZ R140, R32, UR6 ;  /* 0x00000006208c7c20 */ /* 0x000fe20008410000 */
[----:B------:R-:W-:Y:S01]  /*36e0*/  FMNMX.FTZ R63, R94, R63, !PT ;  /* 0x0000003f5e3f7209 */ /* 0x000fe20007810000 */
[----:B------:R-:W-:Y:S01]  /*36f0*/  HGMMA.64x16x16.F32.BF16 R24, gdesc[UR20], R24, gsb0 ;  /* 0x00200000141879f0 */ /* 0x000fe20008001818 */
[----:B-1----:R-:W-:Y:S01]  /*3700*/  FSEL R50, R87, -INF , P5 ;  /* 0xff80000057327808 */ /* 0x002fe20002800000 */
[----:B------:R-:W-:Y:S01]  /*3710*/  FMUL.FTZ R110, R34, UR6 ;  /* 0x00000006226e7c20 */ /* 0x000fe20008410000 */
[----:B------:R-:W-:Y:S01]  /*3720*/  ISETP.GT.AND P5, PT, R5, 0x41, PT ;  /* 0x000000410500780c */ /* 0x000fe20003fa4270 */
[----:B------:R-:W1:Y:S01]  /*3730*/  MUFU.TANH R51, R51 ;  /* 0x0000003300337308 */ /* 0x000e620000002400 */
[----:B---3--:R-:W-:Y:S01]  /*3740*/  FSEL R98, R65, -INF , P6 ;  /* 0xff80000041627808 */ /* 0x008fe20003000000 */
[----:B------:R-:W-:Y:S01]  /*3750*/  FMUL.FTZ R33, R33, UR6 ;  /* 0x0000000621217c20 */ /* 0x000fe20008410000 */
[----:B------:R-:W-:Y:S01]  /*3760*/  FMNMX.FTZ R63, R96, R63, !PT ;  /* 0x0000003f603f7209 */ /* 0x000fe20007810000 */
[----:B------:R-:W-:Y:S01]  /*3770*/  FMUL.FTZ R35, R35, UR6 ;  /* 0x0000000623237c20 */ /* 0x000fe20008410000 */
[----:B----4-:R-:W-:Y:S01]  /*3780*/  FSEL R52, R75, -INF , P4 ;  /* 0xff8000004b347808 */ /* 0x010fe20002000000 */
[----:B------:R-:W-:Y:S01]  /*3790*/  FMUL.FTZ R37, R37, UR6 ;  /* 0x0000000625257c20 */ /* 0x000fe20008410000 */
[----:B------:R-:W-:Y:S01]  /*37a0*/  ISETP.GT.AND P4, PT, R5, 0x48, PT ;  /* 0x000000480500780c */ /* 0x000fe20003f84270 */
[----:B------:R-:W3:Y:S01]  /*37b0*/  MUFU.TANH R61, R61 ;  /* 0x0000003d003d7308 */ /* 0x000ee20000002400 */
[----:B-----5:R-:W-:Y:S01]  /*37c0*/  FSEL R102, R11, -INF , P5 ;  /* 0xff8000000b667808 */ /* 0x020fe20002800000 */
[----:B------:R-:W-:Y:S01]  /*37d0*/  FMUL.FTZ R11, R38, UR6 ;  /* 0x00000006260b7c20 */ /* 0x000fe20008410000 */
[----:B------:R-:W-:-:S02]  /*37e0*/  FMNMX.FTZ R63, R98, R63, !PT ;  /* 0x0000003f623f7209 */ /* 0x000fc40007810000 */
[----:B0-----:R-:W-:Y:S02]  /*37f0*/  FSEL R54, R95, -INF , P3 ;  /* 0xff8000005f367808 */ /* 0x001fe40001800000 */
[----:B------:R-:W-:Y:S01]  /*3800*/  ISETP.GT.AND P3, PT, R5, 0x49, PT ;  /* 0x000000490500780c */ /* 0x000fe20003f64270 */
[----:B------:R-:W0:Y:S01]  /*3810*/  MUFU.TANH R86, R86 ;  /* 0x0000005600567308 */ /* 0x000e220000002400 */
[----:B------:R-:W-:Y:S02]  /*3820*/  FSEL R120, R21, -INF , P4 ;  /* 0xff80000015787808 */ /* 0x000fe40002000000 */
[----:B------:R-:W-:Y:S02]  /*3830*/  FMNMX.FTZ R63, R102, R63, !PT ;  /* 0x0000003f663f7209 */ /* 0x000fe40007810000 */
[----:B--2---:R-:W-:Y:S02]  /*3840*/  FSEL R56, R77, -INF , P2 ;  /* 0xff8000004d387808 */ /* 0x004fe40001000000 */
[----:B------:R-:W-:Y:S01]  /*3850*/  ISETP.GT.AND P2, PT, R5, 0x50, PT ;  /* 0x000000500500780c */ /* 0x000fe20003f44270 */
[----:B------:R-:W2:Y:S01]  /*3860*/  MUFU.TANH R136, R136 ;  /* 0x0000008800887308 */ /* 0x000ea20000002400 */
[----:B------:R-:W-:Y:S01]  /*3870*/  FSEL R122, R9, -INF , P3 ;  /* 0xff800000097a7808 */ /* 0x000fe20001800000 */
[----:B------:R-:W-:Y:S01]  /*3880*/  FMUL.FTZ R9, R36, UR6 ;  /* 0x0000000624097c20 */ /* 0x000fe20008410000 */
[----:B------:R-:W-:-:S02]  /*3890*/  FMNMX.FTZ R63, R120, R63, !PT ;  /* 0x0000003f783f7209 */ /* 0x000fc40007810000 */
[----:B------:R-:W-:Y:S02]  /*38a0*/  FSEL R32, R79, -INF , P6 ;  /* 0xff8000004f207808 */ /* 0x000fe40003000000 */
[----:B------:R-:W-:Y:S01]  /*38b0*/  ISETP.GT.AND P6, PT, R5, 0x51, PT ;  /* 0x000000510500780c */ /* 0x000fe20003fc4270 */
[----:B------:R-:W4:Y:S01]  /*38c0*/  MUFU.TANH R138, R138 ;  /* 0x0000008a008a7308 */ /* 0x000f220000002400 */
[----:B------:R-:W-:Y:S02]  /*38d0*/  FSEL R124, R57, -INF , P2 ;  /* 0xff800000397c7808 */ /* 0x000fe40001000000 */
[----:B------:R-:W-:Y:S02]  /*38e0*/  FMNMX.FTZ R63, R122, R63, !PT ;  /* 0x0000003f7a3f7209 */ /* 0x000fe40007810000 */
[----:B------:R-:W-:Y:S02]  /*38f0*/  FSEL R58, R58, -INF , P5 ;  /* 0xff8000003a3a7808 */ /* 0x000fe40002800000 */
[----:B------:R-:W-:Y:S01]  /*3900*/  ISETP.GT.AND P5, PT, R5, 0x58, PT ;  /* 0x000000580500780c */ /* 0x000fe20003fa4270 */
[----:B------:R-:W5:Y:S01]  /*3910*/  MUFU.TANH R53, R53 ;  /* 0x0000003500357308 */ /* 0x000f620000002400 */
[----:B------:R-:W-:-:S02]  /*3920*/  FSEL R126, R15, -INF , P6 ;  /* 0xff8000000f7e7808 */ /* 0x000fc40003000000 */
[----:B------:R-:W-:Y:S02]  /*3930*/  FMNMX.FTZ R63, R124, R63, !PT ;  /* 0x0000003f7c3f7209 */ /* 0x000fe40007810000 */
[----:B------:R-:W-:Y:S02]  /*3940*/  FSEL R34, R59, -INF , P4 ;  /* 0xff8000003b227808 */ /* 0x000fe40002000000 */
[----:B------:R-:W-:Y:S01]  /*3950*/  ISETP.GT.AND P4, PT, R5, 0x59, PT ;  /* 0x000000590500780c */ /* 0x000fe20003f84270 */
[----:B------:R-:W5:Y:S01]  /*3960*/  MUFU.TANH R140, R140 ;  /* 0x0000008c008c7308 */ /* 0x000f620000002400 */
[----:B------:R-:W-:Y:S01]  /*3970*/  FSEL R128, R49, -INF , P5 ;  /* 0xff80000031807808 */ /* 0x000fe20002800000 */
[----:B------:R-:W-:Y:S02]  /*3980*/  WARPGROUP.DEPBAR.LE gsb0, 0x0 ;  /* 0x00008000000079c5 */ /* 0x000fe40000010000 */
[----:B------:R-:W-:Y:S01]  /*3990*/  FMNMX.FTZ R63, R126, R63, !PT ;  /* 0x0000003f7e3f7209 */ /* 0x000fe20007810000 */
[----:B------:R-:W-:Y:S01]  /*39a0*/  FMUL.FTZ R13, R24, UR6 ;  /* 0x00000006180d7c20 */ /* 0x000fe20008410000 */
[----:B------:R-:W-:Y:S01]  /*39b0*/  FSEL R68, R68, -INF , P3 ;  /* 0xff80000044447808 */ /* 0x000fe20001800000 */
[----:B------:R-:W-:Y:S01]  /*39c0*/  FMUL.FTZ R25, R25, UR6 ;  /* 0x0000000619197c20 */ /* 0x000fe20008410000 */
[----:B------:R-:W-:Y:S01]  /*39d0*/  ISETP.GT.AND P3, PT, R5, 0x60, PT ;  /* 0x000000600500780c */ /* 0x000fe20003f64270 */
[----:B------:R-:W5:Y:S01]  /*39e0*/  MUFU.TANH R100, R100 ;  /* 0x0000006400647308 */ /* 0x000f620000002400 */
[----:B-1----:R-:W-:Y:S01]  /*39f0*/  FSEL R130, R51, -INF , P4 ;  /* 0xff80000033827808 */ /* 0x002fe20002000000 */
[----:B------:R-:W-:Y:S01]  /*3a00*/  FMUL.FTZ R15, R28, UR6 ;  /* 0x000000061c0f7c20 */ /* 0x000fe20008410000 */
[----:B------:R-:W-:Y:S01]  /*3a10*/  FMNMX.FTZ R63, R128, R63, !PT ;  /* 0x0000003f803f7209 */ /* 0x000fe20007810000 */
[----:B------:R-:W-:Y:S01]  /*3a20*/  FMUL.FTZ R21, R29, UR6 ;  /* 0x000000061d157c20 */ /* 0x000fe20008410000 */
[----:B---3--:R-:W-:-:S02]  /*3a30*/  FSEL R36, R61, -INF , P2 ;  /* 0xff8000003d247808 */ /* 0x008fc40001000000 */
[----:B------:R-:W-:Y:S01]  /*3a40*/  ISETP.GT.AND P2, PT, R5, 0x61, PT ;  /* 0x000000610500780c */ /* 0x000fe20003f44270 */
[----:B------:R-:W1:Y:S01]  /*3a50*/  MUFU.TANH R33, R33 ;  /* 0x0000002100217308 */ /* 0x000e620000002400 */
[----:B------:R-:W-:Y:S02]  /*3a60*/  FSEL R132, R45, -INF , P3 ;  /* 0xff8000002d847808 */ /* 0x000fe40001800000 */
[----:B------:R-:W-:Y:S02]  /*3a70*/  FMNMX.FTZ R63, R130, R63, !PT ;  /* 0x0000003f823f7209 */ /* 0x000fe40007810000 */
[----:B0-----:R-:W-:Y:S02]  /*3a80*/  FSEL R86, R86, -INF , P6 ;  /* 0xff80000056567808 */ /* 0x001fe40003000000 */
[----:B------:R-:W-:Y:S01]  /*3a90*/  ISETP.GT.AND P6, PT, R5, 0x68, PT ;  /* 0x000000680500780c */ /* 0x000fe20003fc4270 */
[----:B------:R-:W0:Y:S01]  /*3aa0*/  MUFU.TANH R9, R9 ;  /* 0x0000000900097308 */ /* 0x000e220000002400 */
[----:B------:R-:W-:-:S02]  /*3ab0*/  FSEL R134, R47, -INF , P2 ;  /* 0xff8000002f867808 */ /* 0x000fc40001000000 */
[----:B------:R-:W-:Y:S02]  /*3ac0*/  FMNMX.FTZ R63, R132, R63, !PT ;  /* 0x0000003f843f7209 */ /* 0x000fe40007810000 */
[----:B------:R-:W-:Y:S01]  /*3ad0*/  FSEL R82, R41, -INF , P5 ;  /* 0xff80000029527808 */ /* 0x000fe20002800000 */
[----:B------:R-:W-:Y:S01]  /*3ae0*/  FMUL.FTZ R41, R30, UR6 ;  /* 0x000000061e297c20 */ /* 0x000fe20008410000 */
[----:B------:R-:W-:Y:S01]  /*3af0*/  ISETP.GT.AND P5, PT, R5, 0x69, PT ;  /* 0x000000690500780c */ /* 0x000fe20003fa4270 */
[----:B------:R-:W3:Y:S01]  /*3b00*/  MUFU.TANH R106, R106 ;  /* 0x0000006a006a7308 */ /* 0x000ee20000002400 */
[----:B--2---:R-:W-:Y:S02]  /*3b10*/  FSEL R136, R136, -INF , P6 ;  /* 0xff80000088887808 */ /* 0x004fe40003000000 */
[----:B------:R-:W-:Y:S02]  /*3b20*/  FMNMX.FTZ R63, R134, R63, !PT ;  /* 0x0000003f863f7209 */ /* 0x000fe40007810000 */
[----:B------:R-:W-:Y:S01]  /*3b30*/  FSEL R38, R43, -INF , P4 ;  /* 0xff8000002b267808 */ /* 0x000fe20002000000 */
[----:B------:R-:W-:Y:S01]  /*3b40*/  FMUL.FTZ R43, R31, UR6 ;  /* 0x000000061f2b7c20 */ /* 0x000fe20008410000 */
[----:B------:R-:W-:Y:S01]  /*3b50*/  ISETP.GT.AND P4, PT, R5, 0x70, PT ;  /* 0x000000700500780c */ /* 0x000fe20003f84270 */
[----:B------:R-:W-:Y:S01]  /*3b60*/  MUFU.TANH R112, R35 ;  /* 0x0000002300707308 */ /* 0x000fe20000002400 */
[----:B----4-:R-:W-:-:S02]  /*3b70*/  FSEL R138, R138, -INF , P5 ;  /* 0xff8000008a8a7808 */ /* 0x010fc40002800000 */
[----:B------:R-:W-:Y:S02]  /*3b80*/  FMNMX.FTZ R63, R136, R63, !PT ;  /* 0x0000003f883f7209 */ /* 0x000fe40007810000 */
[----:B-----5:R-:W-:Y:S02]  /*3b90*/  FSEL R24, R53, -INF , P3 ;  /* 0xff80000035187808 */ /* 0x020fe40001800000 */
[----:B------:R-:W-:Y:S01]  /*3ba0*/  ISETP.GT.AND P3, PT, R5, 0x71, PT ;  /* 0x000000710500780c */ /* 0x000fe20003f64270 */
[----:B------:R2:W4:Y:S01]  /*3bb0*/  MUFU.TANH R35, R37 ;  /* 0x0000002500237308 */ /* 0x0005220000002400 */
[----:B------:R-:W-:Y:S02]  /*3bc0*/  FSEL R140, R140, -INF , P4 ;  /* 0xff8000008c8c7808 */ /* 0x000fe40002000000 */
[----:B------:R-:W-:Y:S02]  /*3bd0*/  FMNMX.FTZ R63, R138, R63, !PT ;  /* 0x0000003f8a3f7209 */ /* 0x000fe40007810000 */
[----:B------:R-:W-:-:S02]  /*3be0*/  FSEL R100, R100, -INF , P2 ;  /* 0xff80000064647808 */ /* 0x000fc40001000000 */
[----:B------:R-:W-:Y:S01]  /*3bf0*/  ISETP.GT.AND P2, PT, R5, 0x78, PT ;  /* 0x000000780500780c */ /* 0x000fe20003f44270 */
[----:B------:R-:W5:Y:S01]  /*3c00*/  MUFU.TANH R110, R110 ;  /* 0x0000006e006e7308 */ /* 0x000f620000002400 */
[----:B-1----:R-:W-:Y:S01]  /*3c10*/  FSEL R142, R33, -INF , P3 ;  /* 0xff800000218e7808 */ /* 0x002fe20001800000 */
[----:B--2---:R-:W-:Y:S01]  /*3c20*/  FMUL.FTZ R37, R39, UR6 ;  /* 0x0000000627257c20 */ /* 0x004fe20008410000 */
[----:B------:R-:W-:Y:S01]  /*3c30*/  FMNMX.FTZ R63, R140, R63, !PT ;  /* 0x0000003f8c3f7209 */ /* 0x000fe20007810000 */
[----:B------:R-:W-:Y:S01]  /*3c40*/  FMUL.FTZ R33, R26, UR6 ;  /* 0x000000061a217c20 */ /* 0x000fe20008410000 */
[----:B------:R-:W-:Y:S01]  /*3c50*/  FSEL R28, R55, -INF , P6 ;  /* 0xff800000371c7808 */ /* 0x000fe20003000000 */
[----:B------:R-:W-:Y:S01]  /*3c60*/  FMUL.FTZ R39, R27, UR6 ;  /* 0x000000061b277c20 */ /* 0x000fe20008410000 */
[----:B------:R-:W-:Y:S01]  /*3c70*/  ISETP.GT.AND P6, PT, R5, 0x79, PT ;  /* 0x000000790500780c */ /* 0x000fe20003fc4270 */
[----:B------:R-:W1:Y:S01]  /*3c80*/  MUFU.TANH R13, R13 ;  /* 0x0000000d000d7308 */ /* 0x000e620000002400 */
[----:B0-----:R-:W-:-:S02]  /*3c90*/  FSEL R29, R9, -INF , P2 ;  /* 0xff800000091d7808 */ /* 0x001fc40001000000 */
[----:B------:R-:W-:Y:S02]  /*3ca0*/  FMNMX.FTZ R72, R142, R63, !PT ;  /* 0x0000003f8e487209 */ /* 0x000fe40007810000 */
[----:B---3--:R-:W-:Y:S02]  /*3cb0*/  FSEL R106, R106, -INF , P5 ;  /* 0xff8000006a6a7808 */ /* 0x008fe40002800000 */
[----:B------:R-:W-:Y:S01]  /*3cc0*/  ISETP.GT.AND P5, PT, R5, 0x80, PT ;  /* 0x000000800500780c */ /* 0x000fe20003fa4270 */
[----:B------:R-:W0:Y:S01]  /*3cd0*/  MUFU.TANH R25, R25 ;  /* 0x0000001900197308 */ /* 0x000e220000002400 */
[----:B----4-:R-:W-:Y:S02]  /*3ce0*/  FSEL R35, R35, -INF , P6 ;  /* 0xff80000023237808 */ /* 0x010fe40003000000 */
[----:B------:R-:W-:Y:S02]  /*3cf0*/  FMNMX.FTZ R72, R29, R72, !PT ;  /* 0x000000481d487209 */ /* 0x000fe40007810000 */
[----:B-----5:R-:W-:-:S02]  /*3d00*/  FSEL R110, R110, -INF , P4 ;  /* 0xff8000006e6e7808 */ /* 0x020fc40002000000 */
[----:B------:R-:W-:Y:S01]  /*3d10*/  ISETP.GT.AND P4, PT, R5, 0x81, PT ;  /* 0x000000810500780c */ /* 0x000fe20003f84270 */
[----:B------:R-:W2:Y:S01]  /*3d20*/  MUFU.TANH R11, R11 ;  /* 0x0000000b000b7308 */ /* 0x000ea20000002400 */
[----:B-1----:R-:W-:Y:S02]  /*3d30*/  FSEL R47, R13, -INF , P5 ;  /* 0xff8000000d2f7808 */ /* 0x002fe40002800000 */
[----:B------:R-:W-:Y:S02]  /*3d40*/  FMNMX.FTZ R72, R35, R72, !PT ;  /* 0x0000004823487209 */ /* 0x000fe40007810000 */
[----:B------:R-:W-:Y:S02]  /*3d50*/  FSEL R112, R112, -INF , P3 ;  /* 0xff80000070707808 */ /* 0x000fe40001800000 */
[----:B------:R-:W-:Y:S01]  /*3d60*/  ISETP.GT.AND P3, PT, R5, 0x88, PT ;  /* 0x000000880500780c */ /* 0x000fe20003f64270 */
[----:B------:R-:W1:Y:S01]  /*3d70*/  MUFU.TANH R15, R15 ;  /* 0x0000000f000f7308 */ /* 0x000e620000002400 */
[----:B0-----:R-:W-:-:S02]  /*3d80*/  FSEL R49, R25, -INF , P4 ;  /* 0xff80000019317808 */ /* 0x001fc40002000000 */
[----:B------:R-:W-:-:S04]  /*3d90*/  FMNMX.FTZ R72, R47, R72, !PT ;  /* 0x000000482f487209 */ /* 0x000fc80007810000 */
[----:B------:R-:W-:Y:S01]  /*3da0*/  FMNMX.FTZ R72, R49, R72, !PT ;  /* 0x0000004831487209 */ /* 0x000fe20007810000 */
[----:B------:R-:W0:Y:S01]  /*3db0*/  MUFU.TANH R21, R21 ;  /* 0x0000001500157308 */ /* 0x000e220000002400 */
[----:B--2---:R-:W-:Y:S02]  /*3dc0*/  FSEL R108, R11, -INF , P2 ;  /* 0xff8000000b6c7808 */ /* 0x004fe40001000000 */
[----:B------:R-:W-:-:S05]  /*3dd0*/  ISETP.GT.AND P2, PT, R5, 0x89, PT ;  /* 0x000000890500780c */ /* 0x000fca0003f44270 */
[----:B------:R-:W2:Y:S01]  /*3de0*/  MUFU.TANH R37, R37 ;  /* 0x0000002500257308 */ /* 0x000ea20000002400 */
[----:B-1----:R-:W-:-:S04]  /*3df0*/  FSEL R53, R15, -INF , P3 ;  /* 0xff8000000f357808 */ /* 0x002fc80001800000 */
[----:B------:R-:W-:-:S03]  /*3e00*/  FMNMX.FTZ R72, R53, R72, !PT ;  /* 0x0000004835487209 */ /* 0x000fc60007810000 */
[----:B------:R-:W-:Y:S01]  /*3e10*/  MUFU.TANH R33, R33 ;  /* 0x0000002100217308 */ /* 0x000fe20000002400 */
[----:B0-----:R-:W-:-:S04]  /*3e20*/  FSEL R55, R21, -INF , P2 ;  /* 0xff80000015377808 */ /* 0x001fc80001000000 */
[----:B------:R-:W-:-:S03]  /*3e30*/  FMNMX.FTZ R5, R55, R72, !PT ;  /* 0x0000004837057209 */ /* 0x000fc60007810000 */
[----:B------:R-:W0:Y:S02]  /*3e40*/  MUFU.TANH R39, R39 ;  /* 0x0000002700277308 */ /* 0x000e240000002400 */
[----:B------:R-:W1:Y:S06]  /*3e50*/  SHFL.BFLY PT, R72, R5, 0x2, 0x1f ;  /* 0x0c401f0005487f89 */ /* 0x000e6c00000e0000 */
[----:B------:R-:W3:Y:S08]  /*3e60*/  MUFU.TANH R41, R41 ;  /* 0x0000002900297308 */ /* 0x000ef00000002400 */
[----:B------:R-:W4:Y:S01]  /*3e70*/  MUFU.TANH R43, R43 ;  /* 0x0000002b002b7308 */ /* 0x000f220000002400 */
        /* <DEDUP_REMOVED lines=14> */
[----:B--2---:R-:W-:Y:S01]  /*3f60*/  FSEL R96, R37, -INF , P6 ;  /* 0xff80000025607808 */ /* 0x004fe20003000000 */
[--C-:B------:R-:W-:Y:S01]  /*3f70*/  FFMA.FTZ R13, R66, R73, -R51.reuse ;  /* 0x00000049420d7223 */ /* 0x100fe20000010833 */
[----:B------:R-:W-:Y:S01]  /*3f80*/  FMNMX.FTZ R9, R20, R9, !PT ;  /* 0x0000000914097209 */ /* 0x000fe20007810000 */
[-CC-:B------:R-:W-:Y:S01]  /*3f90*/  FFMA.FTZ R66, R102, R73.reuse, -R51.reuse ;  /* 0x0000004966427223 */ /* 0x180fe20000010833 */
[----:B0-----:R-:W-:Y:S01]  /*3fa0*/  FSEL R102, R39, -INF , P4 ;  /* 0xff80000027667808 */ /* 0x001fe20002000000 */
[--C-:B------:R-:W-:Y:S01]  /*3fb0*/  FFMA.FTZ R30, R120, R73, -R51.reuse ;  /* 0x00000049781e7223 */ /* 0x100fe20000010833 */
[----:B------:R-:W-:Y:S01]  /*3fc0*/  FMNMX.FTZ R9, R40, R9, !PT ;  /* 0x0000000928097209 */ /* 0x000fe20007810000 */
[-CC-:B------:R-:W-:Y:S01]  /*3fd0*/  FFMA.FTZ R122, R122, R73.reuse, -R51.reuse ;  /* 0x000000497a7a7223 */ /* 0x180fe20000010833 */
[----:B---3--:R-:W-:Y:S01]  /*3fe0*/  FSEL R120, R41, -INF , P3 ;  /* 0xff80000029787808 */ /* 0x008fe20001800000 */
[--C-:B------:R-:W-:Y:S01]  /*3ff0*/  FFMA.FTZ R5, R8, R73, -R51.reuse ;  /* 0x0000004908057223 */ /* 0x100fe20000010833 */
[----:B------:R-:W-:Y:S01]  /*4000*/  FMNMX.FTZ R9, R42, R9, !PT ;  /* 0x000000092a097209 */ /* 0x000fe20007810000 */
[-CC-:B------:R-:W-:Y:S01]  /*4010*/  FFMA.FTZ R114, R7, R73.reuse, -R51.reuse ;  /* 0x0000004907727223 */ /* 0x180fe20000010833 */
[-CC-:B------:R-:W-:Y:S01]  /*4020*/  FFMA.FTZ R116, R70, R73.reuse, -R51.reuse ;  /* 0x0000004946747223 */ /* 0x180fe20000010833 */
        /* <DEDUP_REMOVED lines=11> */
[--C-:B------:R-:W-:Y:S01]  /*40e0*/  FFMA.FTZ R25, R78, R73, -R51.reuse ;  /* 0x000000494e197223 */ /* 0x100fe20000010833 */
[----:B------:R-:W0:Y:S01]  /*40f0*/  MUFU.EX2 R114, R114 ;  /* 0x0000007200727308 */ /* 0x000e220000000800 */
        /* <DEDUP_REMOVED lines=22> */
[----:B------:R-:W-:Y:S01]  /*4260*/  FFMA.FTZ R94, R55, R73, -R51 ;  /* 0x00000049375e7223 */ /* 0x000fe20000010833 */
[----:B------:R-:W-:Y:S01]  /*4270*/  MUFU.EX2 R118, R118 ;  /* 0x0000007600767308 */ /* 0x000fe20000000800 */
[----:B------:R-:W-:-:S04]  /*4280*/  FMNMX.FTZ R9, R34, R9, !PT ;  /* 0x0000000922097209 */ /* 0x000fc80007810000 */
[----:B------:R-:W-:-:S03]  /*4290*/  FMNMX.FTZ R9, R68, R9, !PT ;  /* 0x0000000944097209 */ /* 0x000fc60007810000 */
[----:B------:R-:W-:Y:S01]  /*42a0*/  MUFU.EX2 R13, R13 ;  /* 0x0000000d000d7308 */ /* 0x000fe20000000800 */
[----:B------:R-:W-:-:S04]  /*42b0*/  FMNMX.FTZ R9, R36, R9, !PT ;  /* 0x0000000924097209 */ /* 0x000fc80007810000 */
[----:B------:R-:W-:-:S03]  /*42c0*/  FMNMX.FTZ R9, R86, R9, !PT ;  /* 0x0000000956097209 */ /* 0x000fc60007810000 */
[----:B------:R-:W-:Y:S01]  /*42d0*/  MUFU.EX2 R116, R116 ;  /* 0x0000007400747308 */ /* 0x000fe20000000800 */
[----:B------:R-:W-:-:S04]  /*42e0*/  FMNMX.FTZ R9, R82, R9, !PT ;  /* 0x0000000952097209 */ /* 0x000fc80007810000 */
[----:B------:R-:W-:-:S03]  /*42f0*/  FMNMX.FTZ R31, R38, R9, !PT ;  /* 0x00000009261f7209 */ /* 0x000fc60007810000 */
[----:B------:R1:W-:Y:S01]  /*4300*/  MUFU.EX2 R9, R98 ;  /* 0x0000006200097308 */ /* 0x0003e20000000800 */
[----:B------:R-:W-:-:S04]  /*4310*/  FMNMX.FTZ R31, R24, R31, !PT ;  /* 0x0000001f181f7209 */ /* 0x000fc80007810000 */
[----:B------:R-:W-:-:S03]  /*4320*/  FMNMX.FTZ R31, R100, R31, !PT ;  /* 0x0000001f641f7209 */ /* 0x000fc60007810000 */
[----:B------:R-:W-:Y:S01]  /*4330*/  MUFU.EX2 R15, R15 ;  /* 0x0000000f000f7308 */ /* 0x000fe20000000800 */
[----:B------:R-:W-:Y:S02]  /*4340*/  FMNMX.FTZ R31, R28, R31, !PT ;  /* 0x0000001f1c1f7209 */ /* 0x000fe40007810000 */
[----:B-1----:R-:W-:Y:S01]  /*4350*/  FSEL R98, R33, -INF , P5 ;  /* 0xff80000021627808 */ /* 0x002fe20002800000 */
[----:B------:R-:W-:Y:S01]  /*4360*/  FFMA.FTZ R33, R124, R73, -R51 ;  /* 0x000000497c217223 */ /* 0x000fe20000010833 */
        /* <DEDUP_REMOVED lines=9> */
[----:B----4-:R-:W-:Y:S01]  /*4400*/  FSEL R122, R43, -INF , P2 ;  /* 0xff8000002b7a7808 */ /* 0x010fe20001000000 */
[----:B------:R-:W-:Y:S01]  /*4410*/  FFMA.FTZ R43, R132, R73, -R51 ;  /* 0x00000049842b7223 */ /* 0x000fe20000010833 */
[----:B------:R-:W-:-:S03]  /*4420*/  FMNMX.FTZ R45, R102, R45, !PT ;  /* 0x0000002d662d7209 */ /* 0x000fc60007810000 */
[----:B------:R-:W-:Y:S01]  /*4430*/  MUFU.EX2 R74, R74 ;  /* 0x0000004a004a7308 */ /* 0x000fe20000000800 */
[----:B------:R-:W-:-:S04]  /*4440*/  FMNMX.FTZ R45, R120, R45, !PT ;  /* 0x0000002d782d7209 */ /* 0x000fc80007810000 */
[----:B------:R-:W-:-:S03]  /*4450*/  FMNMX.FTZ R8, R122, R45, !PT ;  /* 0x0000002d7a087209 */ /* 0x000fc60007810000 */
[----:B------:R-:W-:Y:S02]  /*4460*/  MUFU.EX2 R21, R21 ;  /* 0x0000001500157308 */ /* 0x000fe40000000800 */
[----:B------:R-:W1:Y:S06]  /*4470*/  SHFL.BFLY PT, R37, R8, 0x2, 0x1f ;  /* 0x0c401f0008257f89 */ /* 0x000e6c00000e0000 */
[----:B------:R-:W-:Y:S08]  /*4480*/  MUFU.EX2 R70, R70 ;  /* 0x0000004600467308 */ /* 0x000ff00000000800 */
[----:B------:R-:W-:Y:S08]  /*4490*/  MUFU.EX2 R11, R11 ;  /* 0x0000000b000b7308 */ /* 0x000ff00000000800 */
[----:B------:R-:W-:Y:S01]  /*44a0*/  MUFU.EX2 R62, R62 ;  /* 0x0000003e003e7308 */ /* 0x000fe20000000800 */
[----:B-1----:R-:W-:Y:S01]  /*44b0*/  FMNMX.FTZ R57, R8, R37, !PT ;  /* 0x0000002508397209 */ /* 0x002fe20007810000 */
[----:B------:R-:W-:-:S04]  /*44c0*/  FFMA.FTZ R37, R29, R73, -R51 ;  /* 0x000000491d257223 */ /* 0x000fc80000010833 */
[----:B------:R-:W1:Y:S02]  /*44d0*/  SHFL.BFLY PT, R8, R57, 0x1, 0x1f ;  /* 0x0c201f0039087f89 */ /* 0x000e6400000e0000 */
[----:B------:R-:W-:Y:S08]  /*44e0*/  MUFU.EX2 R26, R26 ;  /* 0x0000001a001a7308 */ /* 0x000ff00000000800 */
[----:B------:R-:W-:Y:S08]  /*44f0*/  MUFU.EX2 R27, R27 ;  /* 0x0000001b001b7308 */ /* 0x000ff00000000800 */
[----:B------:R-:W-:Y:S01]  /*4500*/  MUFU.EX2 R66, R66 ;  /* 0x0000004200427308 */ /* 0x000fe20000000800 */
[----:B-1----:R-:W-:-:S07]  /*4510*/  FMNMX.FTZ R8, R57, R8, !PT ;  /* 0x0000000839087209 */ /* 0x002fce0007810000 */
[----:B------:R-:W-:Y:S01]  /*4520*/  MUFU.EX2 R30, R30 ;  /* 0x0000001e001e7308 */ /* 0x000fe20000000800 */
[C---:B------:R-:W-:Y:S01]  /*4530*/  FSETP.NEU.FTZ.AND P2, PT, R8.reuse, -INF , PT ;  /* 0xff8000000800780b */ /* 0x040fe20003f5d000 */
[----:B------:R-:W-:-:S06]  /*4540*/  FMUL.FTZ R29, R8, R73 ;  /* 0x00000049081d7220 */ /* 0x000fcc0000410000 */
[----:B------:R-:W-:Y:S01]  /*4550*/  MUFU.EX2 R33, R33 ;  /* 0x0000002100217308 */ /* 0x000fe20000000800 */
[----:B------:R-:W-:Y:S02]  /*4560*/  FSEL R29, R29, RZ, P2 ;  /* 0x000000ff1d1d7208 */ /* 0x000fe40001000000 */
[----:B------:R-:W-:Y:S01]  /*4570*/  ISETP.GE.AND P2, PT, R64, 0x91, PT ;  /* 0x000000914000780c */ /* 0x000fe20003f46270 */
[----:B------:R-:W-:Y:S02]  /*4580*/  IMAD.MOV.U32 R64, RZ, RZ, R71 ;  /* 0x000000ffff407224 */ /* 0x000fe400078e0047 */
        /* <DEDUP_REMOVED lines=11> */
[-CC-:B------:R-:W-:Y:S01]  /*4640*/  FFMA.FTZ R55, R52, R73.reuse, -R29.reuse ;  /* 0x0000004934377223 */ /* 0x180fe2000001081d */
[----:B------:R2:W3:Y:S01]  /*4650*/  MUFU.EX2 R124, R49 ;  /* 0x00000031007c7308 */ /* 0x0004e20000000800 */
[----:B-1----:R-:W-:Y:S01]  /*4660*/  @!P1 PRMT R4, RZ, 0x654, R0 ;  /* 0x00000654ff049816 */ /* 0x002fe20000000000 */
[-CC-:B------:R-:W-:Y:S01]  /*4670*/  FFMA.FTZ R57, R56, R73.reuse, -R29.reuse ;  /* 0x0000004938397223 */ /* 0x180fe2000001081d */
[-CC-:B------:R-:W-:Y:S01]  /*4680*/  FFMA.FTZ R36, R36, R73.reuse, -R29.reuse ;  /* 0x0000004924247223 */ /* 0x180fe2000001081d */
[-CC-:B------:R-:W-:Y:S01]  /*4690*/  FFMA.FTZ R32, R32, R73.reuse, -R29.reuse ;  /* 0x0000004920207223 */ /* 0x180fe2000001081d */
[----:B------:R0:W-:Y:S01]  /*46a0*/  @!P1 SYNCS.ARRIVE.TRANS64.RED.A1T0 RZ, [R4+URZ], RZ ;  /* 0x000000ff04ff99a7 */ /* 0x0001e2000810043f */
[-CC-:B------:R-:W-:Y:S01]  /*46b0*/  FFMA.FTZ R59, R58, R73.reuse, -R29.reuse ;  /* 0x000000493a3b7223 */ /* 0x180fe2000001081d */
[-CC-:B------:R-:W-:Y:S01]  /*46c0*/  FFMA.FTZ R34, R34, R73.reuse, -R29.reuse ;  /* 0x0000004922227223 */ /* 0x180fe2000001081d */
[----:B------:R1:W4:Y:S01]  /*46d0*/  MUFU.EX2 R67, R6 ;  /* 0x0000000600437308 */ /* 0x0003220000000800 */
[-CC-:B--2---:R-:W-:Y:S01]  /*46e0*/  FFMA.FTZ R49, R40, R73.reuse, -R29.reuse ;  /* 0x0000004928317223 */ /* 0x184fe2000001081d */
[-CC-:B------:R-:W-:Y:S01]  /*46f0*/  FFMA.FTZ R40, R46, R73.reuse, -R29.reuse ;  /* 0x000000492e287223 */ /* 0x180fe2000001081d */
[-CC-:B------:R-:W-:Y:S01]  /*4700*/  FFMA.FTZ R61, R68, R73.reuse, -R29.reuse ;  /* 0x00000049443d7223 */ /* 0x180fe2000001081d */
[--C-:B------:R-:W-:Y:S01]  /*4710*/  FFMA.FTZ R63, R86, R73, -R29.reuse ;  /* 0x00000049563f7223 */ /* 0x100fe2000001081d */
[----:B0-----:R-:W-:Y:S01]  /*4720*/  F2FP.BF16.F32.PACK_AB R4, R114, R5 ;  /* 0x000000057204723e */ /* 0x001fe200000010ff */
[-CC-:B------:R-:W-:Y:S01]  /*4730*/  FFMA.FTZ R106, R106, R73.reuse, -R29.reuse ;  /* 0x000000496a6a7223 */ /* 0x180fe2000001081d */
[--C-:B------:R-:W-:Y:S01]  /*4740*/  FFMA.FTZ R110, R110, R73, -R29.reuse ;  /* 0x000000496e6e7223 */ /* 0x100fe2000001081d */
[----:B------:R0:W2:Y:S01]  /*4750*/  MUFU.EX2 R126, R51 ;  /* 0x00000033007e7308 */ /* 0x0000a20000000800 */
[----:B-1----:R-:W-:Y:S01]  /*4760*/  FADD.FTZ R6, R5, R114 ;  /* 0x0000007205067221 */ /* 0x002fe20000010000 */
[----:B---3--:R-:W-:Y:S01]  /*4770*/  FADD.FTZ R12, R65, R124 ;  /* 0x0000007c410c7221 */ /* 0x008fe20000010000 */
[----:B------:R-:W-:Y:S01]  /*4780*/  F2FP.BF16.F32.PACK_AB R5, R124, R65 ;  /* 0x000000417c05723e */ /* 0x000fe200000010ff */
[-CC-:B------:R-:W-:Y:S01]  /*4790*/  FFMA.FTZ R65, R38, R73.reuse, -R29.reuse ;  /* 0x0000004926417223 */ /* 0x180fe2000001081d */
[----:B------:R-:W-:Y:S01]  /*47a0*/  FADD.FTZ R69, R7, R6 ;  /* 0x0000000607457221 */ /* 0x000fe20000010000 */
[----:B------:R-:W-:Y:S01]  /*47b0*/  FFMA.FTZ R38, R24, R73, -R29 ;  /* 0x0000004918267223 */ /* 0x000fe2000001081d */
[C---:B------:R-:W-:Y:S01]  /*47c0*/  F2FP.BF16.F32.PACK_AB R6, R118.reuse, R7 ;  /* 0x000000077606723e */ /* 0x040fe200000010ff */
[----:B------:R-:W1:Y:S01]  /*47d0*/  MUFU.EX2 R3, R3 ;  /* 0x0000000300037308 */ /* 0x000e620000000800 */
[----:B----4-:R-:W-:Y:S01]  /*47e0*/  FADD.FTZ R75, R67, R12 ;  /* 0x0000000c434b7221 */ /* 0x010fe20000010000 */
[----:B------:R-:W-:Y:S01]  /*47f0*/  FADD.FTZ R12, R118, R69 ;  /* 0x00000045760c7221 */ /* 0x000fe20000010000 */
[-CC-:B0-----:R-:W-:Y:S01]  /*4800*/  FFMA.FTZ R51, R44, R73.reuse, -R29.reuse ;  /* 0x000000492c337223 */ /* 0x181fe2000001081d */
[-CC-:B------:R-:W-:Y:S01]  /*4810*/  FFMA.FTZ R44, R54, R73.reuse, -R29.reuse ;  /* 0x00000049362c7223 */ /* 0x180fe2000001081d */
[-CC-:B------:R-:W-:Y:S01]  /*4820*/  FFMA.FTZ R112, R112, R73.reuse, -R29.reuse ;  /* 0x0000004970707223 */ /* 0x180fe2000001081d */
[----:B------:R-:W-:Y:S01]  /*4830*/  FADD.FTZ R69, R13, R12 ;  /* 0x0000000c0d457221 */ /* 0x000fe20000010000 */
[----:B------:R-:W-:Y:S01]  /*4840*/  FFMA.FTZ R108, R108, R73, -R29 ;  /* 0x000000496c6c7223 */ /* 0x000fe2000001081d */
[----:B------:R-:W0:Y:S01]  /*4850*/  MUFU.EX2 R14, R14 ;  /* 0x0000000e000e7308 */ /* 0x000e220000000800 */
[----:B--2---:R-:W-:Y:S01]  /*4860*/  FADD.FTZ R46, R126, R75 ;  /* 0x0000004b7e2e7221 */ /* 0x004fe20000010000 */
[----:B------:R-:W-:Y:S01]  /*4870*/  FADD.FTZ R12, R116, R69 ;  /* 0x00000045740c7221 */ /* 0x000fe20000010000 */
[----:B------:R-:W-:Y:S01]  /*4880*/  F2FP.BF16.F32.PACK_AB R7, R126, R67 ;  /* 0x000000437e07723e */ /* 0x000fe200000010ff */
[-CC-:B------:R-:W-:Y:S01]  /*4890*/  FFMA.FTZ R67, R100, R73.reuse, -R29.reuse ;  /* 0x0000004964437223 */ /* 0x180fe2000001081d */
[-CC-:B------:R-:W-:Y:S01]  /*48a0*/  FFMA.FTZ R96, R96, R73.reuse, -R29.reuse ;  /* 0x0000004960607223 */ /* 0x180fe2000001081d */
[----:B------:R-:W-:Y:S01]  /*48b0*/  FADD.FTZ R69, R15, R12 ;  /* 0x0000000c0f457221 */ /* 0x000fe20000010000 */
[-C--:B------:R-:W-:Y:S01]  /*48c0*/  FFMA.FTZ R98, R98, R73.reuse, -R29 ;  /* 0x0000004962627223 */ /* 0x080fe2000001081d */
[----:B------:R-:W2:Y:S01]  /*48d0*/  MUFU.EX2 R10, R10 ;  /* 0x0000000a000a7308 */ /* 0x000ea20000000800 */
[----:B-1----:R-:W-:Y:S01]  /*48e0*/  FADD.FTZ R75, R3, R46 ;  /* 0x0000002e034b7221 */ /* 0x002fe20000010000 */
[----:B------:R-:W-:Y:S01]  /*48f0*/  FADD.FTZ R24, R60, R69 ;  /* 0x000000453c187221 */ /* 0x000fe20000010000 */
[-CC-:B------:R-:W-:Y:S01]  /*4900*/  FFMA.FTZ R46, R28, R73.reuse, -R29.reuse ;  /* 0x000000491c2e7223 */ /* 0x180fe2000001081d */
[-CC-:B------:R-:W-:Y:S01]  /*4910*/  FFMA.FTZ R102, R102, R73.reuse, -R29.reuse ;  /* 0x0000004966667223 */ /* 0x180fe2000001081d */
[-CC-:B------:R-:W-:Y:S01]  /*4920*/  FFMA.FTZ R120, R120, R73.reuse, -R29.reuse ;  /* 0x0000004978787223 */ /* 0x180fe2000001081d */
[----:B------:R-:W-:Y:S01]  /*4930*/  FFMA.FTZ R122, R122, R73, -R29 ;  /* 0x000000497a7a7223 */ /* 0x000fe2000001081d */
[----:B------:R1:W-:Y:S01]  /*4940*/  STSM.16.M88.4 [R2+0x24300], R4 ;  /* 0x0243000402007844 */ /* 0x0003e20000000200 */
[----:B------:R-:W3:Y:S01]  /*4950*/  MUFU.EX2 R49, R49 ;  /* 0x0000003100317308 */ /* 0x000ee20000000800 */
[----:B0-----:R-:W-:Y:S01]  /*4960*/  FADD.FTZ R75, R14, R75 ;  /* 0x0000004b0e4b7221 */ /* 0x001fe20000010000 */
[----:B------:R-:W-:Y:S01]  /*4970*/  F2FP.BF16.F32.PACK_AB R28, R66, R9 ;  /* 0x00000009421c723e */ /* 0x000fe200000010ff */
[----:B------:R-:W-:-:S02]  /*4980*/  IMAD.MOV.U32 R68, RZ, RZ, R71 ;  /* 0x000000ffff447224 */ /* 0x000fc400078e0047 */
[--C-:B------:R-:W-:Y:S02]  /*4990*/  IMAD.MOV.U32 R58, RZ, RZ, R71.reuse ;  /* 0x000000ffff3a7224 */ /* 0x100fe400078e0047 */
[----:B------:R-:W-:Y:S01]  /*49a0*/  IMAD.MOV.U32 R56, RZ, RZ, R71 ;  /* 0x000000ffff387224 */ /* 0x000fe200078e0047 */
[----:B------:R-:W0:Y:S01]  /*49b0*/  MUFU.EX2 R20, R20 ;  /* 0x0000001400147308 */ /* 0x000e220000000800 */
[----:B--2---:R-:W-:Y:S01]  /*49c0*/  FADD.FTZ R12, R10, R75 ;  /* 0x0000004b0a0c7221 */ /* 0x004fe20000010000 */
[----:B------:R-:W-:Y:S01]  /*49d0*/  FADD.FTZ R75, R25, R24 ;  /* 0x00000018194b7221 */ /* 0x000fe20000010000 */
[--C-:B------:R-:W-:Y:S02]  /*49e0*/  IMAD.MOV.U32 R54, RZ, RZ, R71.reuse ;  /* 0x000000ffff367224 */ /* 0x100fe400078e0047 */
[----:B------:R-:W-:Y:S02]  /*49f0*/  IMAD.MOV.U32 R52, RZ, RZ, R71 ;  /* 0x000000ffff347224 */ /* 0x000fe400078e0047 */
[C---:B------:R-:W-:Y:S01]  /*4a00*/  FADD.FTZ R24, R74.reuse, R75 ;  /* 0x0000004b4a187221 */ /* 0x040fe20000010000 */
[----:B-1----:R-:W-:Y:S01]  /*4a10*/  F2FP.BF16.F32.PACK_AB R4, R74, R25 ;  /* 0x000000194a04723e */ /* 0x002fe200000010ff */
[----:B------:R-:W1:Y:S01]  /*4a20*/  MUFU.EX2 R51, R51 ;  /* 0x0000003300337308 */ /* 0x000e620000000800 */
[----:B---3--:R-:W-:Y:S01]  /*4a30*/  FADD.FTZ R69, R49, R12 ;  /* 0x0000000c31457221 */ /* 0x008fe20000010000 */
[----:B------:R-:W-:Y:S01]  /*4a40*/  FADD.FTZ R75, R21, R24 ;  /* 0x00000018154b7221 */ /* 0x000fe20000010000 */
[----:B------:R-:W-:-:S02]  /*4a50*/  IMAD.MOV.U32 R50, RZ, RZ, R71 ;  /* 0x000000ffff327224 */ /* 0x000fc400078e0047 */
[----:B------:R-:W-:Y:S02]  /*4a60*/  IMAD.MOV.U32 R48, RZ, RZ, R71 ;  /* 0x000000ffff307224 */ /* 0x000fe400078e0047 */
[----:B------:R-:W-:Y:S01]  /*4a70*/  FADD.FTZ R24, R70, R75 ;  /* 0x0000004b46187221 */ /* 0x000fe20000010000 */
[----:B------:R-:W2:Y:S01]  /*4a80*/  MUFU.EX2 R40, R40 ;  /* 0x0000002800287308 */ /* 0x000ea20000000800 */
[----:B0-----:R-:W-:-:S07]  /*4a90*/  FADD.FTZ R12, R20, R69 ;  /* 0x00000045140c7221 */ /* 0x001fce0000010000 */
[----:B------:R-:W0:Y:S01]  /*4aa0*/  MUFU.EX2 R53, R53 ;  /* 0x0000003500357308 */ /* 0x000e220000000800 */
[C---:B-1----:R-:W-:Y:S01]  /*4ab0*/  FADD.FTZ R69, R51.reuse, R12 ;  /* 0x0000000c33457221 */ /* 0x042fe20000010000 */
[----:B------:R-:W-:Y:S01]  /*4ac0*/  F2FP.BF16.F32.PACK_AB R5, R51, R20 ;  /* 0x000000143305723e */ /* 0x000fe200000010ff */
[----:B------:R-:W-:-:S05]  /*4ad0*/  IMAD.MOV.U32 R51, RZ, RZ, R71 ;  /* 0x000000ffff337224 */ /* 0x000fca00078e0047 */
[----:B------:R-:W1:Y:S01]  /*4ae0*/  MUFU.EX2 R42, R42 ;  /* 0x0000002a002a7308 */ /* 0x000e620000000800 */
[----:B--2---:R-:W-:Y:S01]  /*4af0*/  FADD.FTZ R12, R40, R69 ;  /* 0x00000045280c7221 */ /* 0x004fe20000010000 */
[----:B------:R-:W-:-:S04]  /*4b00*/  FADD.FTZ R69, R11, R24 ;  /* 0x000000180b457221 */ /* 0x000fc80000010000 */
[----:B------:R-:W-:Y:S02]  /*4b10*/  FADD.FTZ R69, R62, R69 ;  /* 0x000000453e457221 */ /* 0x000fe40000010000 */
[----:B------:R-:W2:Y:S02]  /*4b20*/  MUFU.EX2 R55, R55 ;  /* 0x0000003700377308 */ /* 0x000ea40000000800 */
[----:B------:R-:W-:Y:S01]  /*4b30*/  FADD.FTZ R6, R26, R69 ;  /* 0x000000451a067221 */ /* 0x000fe20000010000 */
[C---:B------:R-:W-:Y:S01]  /*4b40*/  F2FP.BF16.F32.PACK_AB R26, R27.reuse, R26 ;  /* 0x0000001a1b1a723e */ /* 0x040fe200000010ff */
[--C-:B------:R-:W-:Y:S02]  /*4b50*/  IMAD.MOV.U32 R69, RZ, RZ, R71.reuse ;  /* 0x000000ffff457224 */ /* 0x100fe400078e0047 */
[----:B------:R-:W-:Y:S02]  /*4b60*/  FADD.FTZ R6, R27, R6 ;  /* 0x000000061b067221 */ /* 0x000fe40000010000 */
[----:B------:R-:W3:Y:S02]  /*4b70*/  MUFU.EX2 R44, R44 ;  /* 0x0000002c002c7308 */ /* 0x000ee40000000800 */
[----:B------:R-:W-:Y:S01]  /*4b80*/  FADD.FTZ R25, R9, R6 ;  /* 0x0000000609197221 */ /* 0x000fe20000010000 */
[----:B------:R-:W-:Y:S01]  /*4b90*/  F2FP.BF16.F32.PACK_AB R6, R70, R21 ;  /* 0x000000154606723e */ /* 0x000fe200000010ff */
[----:B------:R-:W-:-:S02]  /*4ba0*/  IMAD.MOV.U32 R70, RZ, RZ, R71 ;  /* 0x000000ffff467224 */ /* 0x000fc400078e0047 */
[----:B------:R-:W-:Y:S01]  /*4bb0*/  FADD.FTZ R25, R66, R25 ;  /* 0x0000001942197221 */ /* 0x000fe20000010000 */
[----:B------:R-:W-:Y:S01]  /*4bc0*/  IMAD.MOV.U32 R66, RZ, RZ, R71 ;  /* 0x000000ffff427224 */ /* 0x000fe200078e0047 */
[----:B------:R4:W-:Y:S08]  /*4bd0*/  MUFU.EX2 R0, R36 ;  /* 0x0000002400007308 */ /* 0x0009f00000000800 */
[----:B------:R-:W5:Y:S01]  /*4be0*/  MUFU.EX2 R57, R57 ;  /* 0x0000003900397308 */ /* 0x000f620000000800 */
[----:B----4-:R-:W-:Y:S01]  /*4bf0*/  FFMA.FTZ R36, R82, R73, -R29 ;  /* 0x0000004952247223 */ /* 0x010fe2000001081d */
[----:B0-----:R-:W-:Y:S01]  /*4c00*/  FADD.FTZ R29, R53, R12 ;  /* 0x0000000c351d7221 */ /* 0x001fe20000010000 */
[----:B------:R-:W-:-:S02]  /*4c10*/  F2FP.BF16.F32.PACK_AB R12, R116, R13 ;  /* 0x0000000d740c723e */ /* 0x000fc400000010ff */
[----:B------:R-:W-:Y:S01]  /*4c20*/  F2FP.BF16.F32.PACK_AB R13, R14, R3 ;  /* 0x000000030e0d723e */ /* 0x000fe200000010ff */
[----:B-1----:R-:W-:Y:S01]  /*4c30*/  FADD.FTZ R24, R42, R29 ;  /* 0x0000001d2a187221 */ /* 0x002fe20000010000 */
[----:B------:R-:W-:Y:S01]  /*4c40*/  F2FP.BF16.F32.PACK_AB R14, R60, R15 ;  /* 0x0000000f3c0e723e */ /* 0x000fe200000010ff */
[----:B------:R-:W0:Y:S01]  /*4c50*/  MUFU.EX2 R32, R32 ;  /* 0x0000002000207308 */ /* 0x000e220000000800 */
[----:B------:R-:W-:Y:S01]  /*4c60*/  F2FP.BF16.F32.PACK_AB R15, R49, R10 ;  /* 0x0000000a310f723e */ /* 0x000fe200000010ff */
[----:B--2---:R-:W-:Y:S01]  /*4c70*/  FADD.FTZ R29, R55, R24 ;  /* 0x00000018371d7221 */ /* 0x004fe20000010000 */
[----:B------:R-:W-:Y:S01]  /*4c80*/  F2FP.BF16.F32.PACK_AB R24, R62, R11 ;  /* 0x0000000b3e18723e */ /* 0x000fe200000010ff */
[----:B------:R-:W-:Y:S02]  /*4c90*/  IMAD.MOV.U32 R62, RZ, RZ, R71 ;  /* 0x000000ffff3e7224 */ /* 0x000fe400078e0047 */
[----:B---3--:R-:W-:Y:S01]  /*4ca0*/  FADD.FTZ R10, R44, R29 ;  /* 0x0000001d2c0a7221 */ /* 0x008fe20000010000 */
[----:B------:R-:W-:Y:S01]  /*4cb0*/  STSM.16.M88.4 [R2+0x25b00], R12 ;  /* 0x025b000c02007844 */ /* 0x000fe20000000200 */
[----:B------:R-:W1:Y:S01]  /*4cc0*/  MUFU.EX2 R59, R59 ;  /* 0x0000003b003b7308 */ /* 0x000e620000000800 */
[C---:B-----5:R-:W-:Y:S01]  /*4cd0*/  F2FP.BF16.F32.PACK_AB R27, R57.reuse, R44 ;  /* 0x0000002c391b723e */ /* 0x060fe200000010ff */
[----:B------:R-:W-:Y:S01]  /*4ce0*/  FADD.FTZ R7, R57, R10 ;  /* 0x0000000a39077221 */ /* 0x000fe20000010000 */
[--C-:B------:R-:W-:Y:S01]  /*4cf0*/  IMAD.MOV.U32 R60, RZ, RZ, R71.reuse ;  /* 0x000000ffff3c7224 */ /* 0x100fe200078e0047 */
[----:B------:R-:W-:Y:S01]  /*4d00*/  MOV R44, R71 ;  /* 0x00000047002c7202 */ /* 0x000fe20000000f00 */
[----:B------:R-:W-:-:S02]  /*4d10*/  IMAD.MOV.U32 R57, RZ, RZ, R71 ;  /* 0x000000ffff397224 */ /* 0x000fc400078e0047 */
[----:B------:R-:W-:Y:S01]  /*4d20*/  IMAD.MOV.U32 R49, RZ, RZ, R71 ;  /* 0x000000ffff317224 */ /* 0x000fe200078e0047 */
[----:B------:R-:W2:Y:S01]  /*4d30*/  MUFU.EX2 R34, R34 ;  /* 0x0000002200227308 */ /* 0x000ea20000000800 */
[----:B0-----:R-:W-:Y:S01]  /*4d40*/  FADD.FTZ R10, R32, R7 ;  /* 0x00000007200a7221 */ /* 0x001fe20000010000 */
[----:B------:R-:W-:Y:S01]  /*4d50*/  F2FP.BF16.F32.PACK_AB R7, R53, R40 ;  /* 0x000000283507723e */ /* 0x000fe200000010ff */
[--C-:B------:R-:W-:Y:S02]  /*4d60*/  IMAD.MOV.U32 R53, RZ, RZ, R71.reuse ;  /* 0x000000ffff357224 */ /* 0x100fe400078e0047 */
[----:B------:R-:W-:Y:S02]  /*4d70*/  IMAD.MOV.U32 R40, RZ, RZ, R71 ;  /* 0x000000ffff287224 */ /* 0x000fe400078e0047 */
[----:B------:R0:W-:Y:S01]  /*4d80*/  STSM.16.M88.4 [R2+0x27300], R4 ;  /* 0x0273000402007844 */ /* 0x0001e20000000200 */
[----:B------:R-:W3:Y:S01]  /*4d90*/  MUFU.EX2 R61, R61 ;  /* 0x0000003d003d7308 */ /* 0x000ee20000000800 */
[----:B-1----:R-:W-:Y:S01]  /*4da0*/  FADD.FTZ R11, R59, R10 ;  /* 0x0000000a3b0b7221 */ /* 0x002fe20000010000 */
[----:B------:R-:W-:Y:S01]  /*4db0*/  FADD.FTZ R10, R30, R25 ;  /* 0x000000191e0a7221 */ /* 0x000fe20000010000 */
[----:B------:R-:W-:Y:S01]  /*4dc0*/  F2FP.BF16.F32.PACK_AB R25, R55, R42 ;  /* 0x0000002a3719723e */ /* 0x000fe200000010ff */
[----:B------:R-:W-:Y:S01]  /*4dd0*/  IMAD.MOV.U32 R55, RZ, RZ, R71 ;  /* 0x000000ffff377224 */ /* 0x000fe200078e0047 */
[C---:B------:R-:W-:Y:S01]  /*4de0*/  F2FP.BF16.F32.PACK_AB R30, R31.reuse, R30 ;  /* 0x0000001e1f1e723e */ /* 0x040fe200000010ff */
[----:B------:R-:W-:Y:S01]  /*4df0*/  FADD.FTZ R10, R31, R10 ;  /* 0x0000000a1f0a7221 */ /* 0x000fe20000010000 */
[----:B------:R-:W-:Y:S01]  /*4e00*/  F2FP.BF16.F32.PACK_AB R29, R59, R32 ;  /* 0x000000203b1d723e */ /* 0x000fe200000010ff */
[----:B------:R-:W1:Y:S01]  /*4e10*/  MUFU.EX2 R92, R92 ;  /* 0x0000005c005c7308 */ /* 0x000e620000000800 */
[----:B--2---:R-:W-:Y:S01]  /*4e20*/  FADD.FTZ R20, R34, R11 ;  /* 0x0000000b22147221 */ /* 0x004fe20000010000 */
[----:B------:R-:W-:Y:S01]  /*4e30*/  FADD.FTZ R21, R33, R10 ;  /* 0x0000000a21157221 */ /* 0x000fe20000010000 */
[----:B------:R2:W-:Y:S01]  /*4e40*/  STSM.16.M88.4 [R2+0x28b00], R24 ;  /* 0x028b001802007844 */ /* 0x0005e20000000200 */
[----:B------:R-:W-:-:S02]  /*4e50*/  IMAD.MOV.U32 R59, RZ, RZ, R71 ;  /* 0x000000ffff3b7224 */ /* 0x000fc400078e0047 */
[--C-:B------:R-:W-:Y:S02]  /*4e60*/  IMAD.MOV.U32 R42, RZ, RZ, R71.reuse ;  /* 0x000000ffff2a7224 */ /* 0x100fe400078e0047 */
[----:B------:R-:W4:Y:S01]  /*4e70*/  MUFU.EX2 R45, R128 ;  /* 0x00000080002d7308 */ /* 0x000f220000000800 */
[C---:B---3--:R-:W-:Y:S01]  /*4e80*/  FADD.FTZ R11, R61.reuse, R20 ;  /* 0x000000143d0b7221 */ /* 0x048fe20000010000 */
[----:B------:R-:W-:Y:S01]  /*4e90*/  F2FP.BF16.F32.PACK_AB R31, R61, R34 ;  /* 0x000000223d1f723e */ /* 0x000fe200000010ff */
[----:B------:R-:W-:Y:S02]  /*4ea0*/  IMAD.MOV.U32 R61, RZ, RZ, R71 ;  /* 0x000000ffff3d7224 */ /* 0x000fe400078e0047 */
[----:B------:R-:W-:Y:S01]  /*4eb0*/  FADD.FTZ R10, R0, R11 ;  /* 0x0000000b000a7221 */ /* 0x000fe20000010000 */
[----:B------:R-:W-:Y:S01]  /*4ec0*/  IMAD.MOV.U32 R34, RZ, RZ, R71 ;  /* 0x000000ffff227224 */ /* 0x000fe200078e0047 */
[----:B------:R3:W-:Y:S01]  /*4ed0*/  STSM.16.M88.4 [R2+0x2a300], R28 ;  /* 0x02a3001c02007844 */ /* 0x0007e20000000200 */
[----:B------:R-:W5:Y:S01]  /*4ee0*/  MUFU.EX2 R63, R63 ;  /* 0x0000003f003f7308 */ /* 0x000f620000000800 */
[C---:B-1----:R-:W-:Y:S01]  /*4ef0*/  FADD.FTZ R20, R92.reuse, R21 ;  /* 0x000000155c147221 */ /* 0x042fe20000010000 */
[----:B0-----:R-:W-:Y:S01]  /*4f00*/  F2FP.BF16.F32.PACK_AB R4, R92, R33 ;  /* 0x000000215c04723e */ /* 0x001fe200000010ff */
[----:B------:R-:W-:-:S02]  /*4f10*/  IMAD.MOV.U32 R33, RZ, RZ, R71 ;  /* 0x000000ffff217224 */ /* 0x000fc400078e0047 */
[--C-:B------:R-:W-:Y:S02]  /*4f20*/  IMAD.MOV.U32 R32, RZ, RZ, R71.reuse ;  /* 0x000000ffff207224 */ /* 0x100fe400078e0047 */
[--C-:B--2---:R-:W-:Y:S01]  /*4f30*/  IMAD.MOV.U32 R27, RZ, RZ, R71.reuse ;  /* 0x000000ffff1b7224 */ /* 0x104fe200078e0047 */
[----:B------:R-:W0:Y:S01]  /*4f40*/  MUFU.EX2 R90, R90 ;  /* 0x0000005a005a7308 */ /* 0x000e220000000800 */
[----:B----4-:R-:W-:Y:S01]  /*4f50*/  FADD.FTZ R21, R45, R20 ;  /* 0x000000142d157221 */ /* 0x010fe20000010000 */
[--C-:B------:R-:W-:Y:S02]  /*4f60*/  IMAD.MOV.U32 R26, RZ, RZ, R71.reuse ;  /* 0x000000ffff1a7224 */ /* 0x100fe400078e0047 */
[--C-:B------:R-:W-:Y:S02]  /*4f70*/  IMAD.MOV.U32 R25, RZ, RZ, R71.reuse ;  /* 0x000000ffff197224 */ /* 0x100fe400078e0047 */
[--C-:B------:R-:W-:Y:S02]  /*4f80*/  IMAD.MOV.U32 R24, RZ, RZ, R71.reuse ;  /* 0x000000ffff187224 */ /* 0x100fe400078e0047 */
[----:B------:R-:W1:Y:S01]  /*4f90*/  MUFU.EX2 R36, R36 ;  /* 0x0000002400247308 */ /* 0x000e620000000800 */
[----:B-----5:R-:W-:Y:S01]  /*4fa0*/  FADD.FTZ R11, R63, R10 ;  /* 0x0000000a3f0b7221 */ /* 0x020fe20000010000 */
[----:B---3--:R-:W-:-:S02]  /*4fb0*/  IMAD.MOV.U32 R31, RZ, RZ, R71 ;  /* 0x000000ffff1f7224 */ /* 0x008fc400078e0047 */
[--C-:B------:R-:W-:Y:S02]  /*4fc0*/  IMAD.MOV.U32 R30, RZ, RZ, R71.reuse ;  /* 0x000000ffff1e7224 */ /* 0x100fe400078e0047 */
[----:B------:R-:W-:Y:S02]  /*4fd0*/  IMAD.MOV.U32 R29, RZ, RZ, R71 ;  /* 0x000000ffff1d7224 */ /* 0x000fe400078e0047 */
[----:B------:R-:W2:Y:S01]  /*4fe0*/  MUFU.EX2 R43, R43 ;  /* 0x0000002b002b7308 */ /* 0x000ea20000000800 */
[----:B0-----:R-:W-:Y:S01]  /*4ff0*/  FADD.FTZ R12, R90, R21 ;  /* 0x000000155a0c7221 */ /* 0x001fe20000010000 */
[----:B------:R-:W-:-:S06]  /*5000*/  IMAD.MOV.U32 R28, RZ, RZ, R71 ;  /* 0x000000ffff1c7224 */ /* 0x000fcc00078e0047 */
[----:B------:R-:W0:Y:S01]  /*5010*/  MUFU.EX2 R65, R65 ;  /* 0x0000004100417308 */ /* 0x000e220000000800 */
[----:B-1----:R-:W-:-:S07]  /*5020*/  FADD.FTZ R10, R36, R11 ;  /* 0x0000000b240a7221 */ /* 0x002fce0000010000 */
[----:B------:R-:W1:Y:S01]  /*5030*/  MUFU.EX2 R78, R78 ;  /* 0x0000004e004e7308 */ /* 0x000e620000000800 */
[----:B--2---:R-:W-:-:S07]  /*5040*/  FADD.FTZ R7, R43, R12 ;  /* 0x0000000c2b077221 */ /* 0x004fce0000010000 */
        /* <DEDUP_REMOVED lines=8> */
[----:B------:R-:W-:Y:S01]  /*50d0*/  F2FP.BF16.F32.PACK_AB R5, R63, R0 ;  /* 0x000000003f05723e */ /* 0x000fe200000010ff */
[----:B------:R-:W-:-:S05]  /*50e0*/  IMAD.MOV.U32 R63, RZ, RZ, R71 ;  /* 0x000000ffff3f7224 */ /* 0x000fca00078e0047 */
[----:B------:R-:W2:Y:S01]  /*50f0*/  MUFU.EX2 R80, R80 ;  /* 0x0000005000507308 */ /* 0x000ea20000000800 */
[----:B0-----:R-:W-:-:S07]  /*5100*/  FADD.FTZ R9, R41, R10 ;  /* 0x0000000a29097221 */ /* 0x001fce0000010000 */
[----:B------:R-:W0:Y:S01]  /*5110*/  MUFU.EX2 R46, R46 ;  /* 0x0000002e002e7308 */ /* 0x000e220000000800 */
[C---:B-1----:R-:W-:Y:S01]  /*5120*/  FADD.FTZ R7, R67.reuse, R6 ;  /* 0x0000000643077221 */ /* 0x042fe20000010000 */
[----:B------:R-:W-:Y:S01]  /*5130*/  F2FP.BF16.F32.PACK_AB R6, R90, R45 ;  /* 0x0000002d5a06723e */ /* 0x000fe200000010ff */
[--C-:B------:R-:W-:Y:S01]  /*5140*/  IMAD.MOV.U32 R45, RZ, RZ, R71.reuse ;  /* 0x000000ffff2d7224 */ /* 0x100fe200078e0047 */
[----:B------:R-:W-:Y:S01]  /*5150*/  F2FP.BF16.F32.PACK_AB R13, R67, R38 ;  /* 0x00000026430d723e */ /* 0x000fe200000010ff */
[--C-:B------:R-:W-:Y:S02]  /*5160*/  IMAD.MOV.U32 R67, RZ, RZ, R71.reuse ;  /* 0x000000ffff437224 */ /* 0x100fe400078e0047 */
[----:B------:R-:W-:Y:S01]  /*5170*/  IMAD.MOV.U32 R38, RZ, RZ, R71 ;  /* 0x000000ffff267224 */ /* 0x000fe200078e0047 */
[----:B------:R-:W1:Y:S01]  /*5180*/  MUFU.EX2 R39, R39 ;  /* 0x0000002700277308 */ /* 0x000e620000000800 */
[C---:B--2---:R-:W-:Y:S01]  /*5190*/  FADD.FTZ R10, R80.reuse, R9 ;  /* 0x00000009500a7221 */ /* 0x044fe20000010000 */
[----:B------:R-:W-:Y:S01]  /*51a0*/  F2FP.BF16.F32.PACK_AB R14, R80, R41 ;  /* 0x00000029500e723e */ /* 0x000fe200000010ff */
[----:B------:R-:W-:-:S05]  /*51b0*/  IMAD.MOV.U32 R41, RZ, RZ, R71 ;  /* 0x000000ffff297224 */ /* 0x000fca00078e0047 */
[----:B------:R-:W2:Y:S01]  /*51c0*/  MUFU.EX2 R3, R106 ;  /* 0x0000006a00037308 */ /* 0x000ea20000000800 */
[----:B0-----:R-:W-:Y:S01]  /*51d0*/  FADD.FTZ R0, R46, R7 ;  /* 0x000000072e007221 */ /* 0x001fe20000010000 */
[----:B------:R-:W-:Y:S01]  /*51e0*/  F2FP.BF16.F32.PACK_AB R7, R65, R36 ;  /* 0x000000244107723e */ /* 0x000fe200000010ff */
[----:B------:R-:W-:Y:S01]  /*51f0*/  IMAD.MOV.U32 R36, RZ, RZ, R71 ;  /* 0x000000ffff247224 */ /* 0x000fe200078e0047 */
[----:B------:R-:W-:-:S03]  /*5200*/  MOV R65, R71 ;  /* 0x0000004700417202 */ /* 0x000fc60000000f00 */
[----:B------:R0:W-:Y:S01]  /*5210*/  STSM.16.M88.4 [R2+0x2bb00], R4 ;  /* 0x02bb000402007844 */ /* 0x0001e20000000200 */
[----:B------:R-:W3:Y:S01]  /*5220*/  MUFU.EX2 R85, R110 ;  /* 0x0000006e00557308 */ /* 0x000ee20000000800 */
[----:B-1----:R-:W-:-:S07]  /*5230*/  FADD.FTZ R9, R39, R10 ;  /* 0x0000000a27097221 */ /* 0x002fce0000010000 */
[----:B------:R-:W1:Y:S01]  /*5240*/  MUFU.EX2 R84, R84 ;  /* 0x0000005400547308 */ /* 0x000e620000000800 */
[C---:B--2---:R-:W-:Y:S01]  /*5250*/  FADD.FTZ R0, R3.reuse, R0 ;  /* 0x0000000003007221 */ /* 0x044fe20000010000 */
[----:B------:R-:W-:Y:S01]  /*5260*/  F2FP.BF16.F32.PACK_AB R15, R3, R46 ;  /* 0x0000002e030f723e */ /* 0x000fe200000010ff */
[----:B------:R-:W-:-:S04]  /*5270*/  IMAD.MOV.U32 R46, RZ, RZ, R71 ;  /* 0x000000ffff2e7224 */ /* 0x000fc800078e0047 */
[----:B------:R2:W-:Y:S01]  /*5280*/  STSM.16.M88.4 [R2+0x2d300], R12 ;  /* 0x02d3000c02007844 */ /* 0x0005e20000000200 */
[----:B------:R-:W4:Y:S01]  /*5290*/  MUFU.EX2 R112, R112 ;  /* 0x0000007000707308 */ /* 0x000f220000000800 */
[----:B---3--:R-:W-:-:S07]  /*52a0*/  FADD.FTZ R11, R85, R0 ;  /* 0x00000000550b7221 */ /* 0x008fce0000010000 */
[----:B------:R-:W3:Y:S01]  /*52b0*/  MUFU.EX2 R37, R37 ;  /* 0x0000002500257308 */ /* 0x000ee20000000800 */
[C---:B-1----:R-:W-:Y:S01]  /*52c0*/  FADD.FTZ R0, R84.reuse, R9 ;  /* 0x0000000954007221 */ /* 0x042fe20000010000 */
[----:B------:R-:W-:Y:S01]  /*52d0*/  F2FP.BF16.F32.PACK_AB R84, R84, R39 ;  /* 0x000000275454723e */ /* 0x000fe200000010ff */
[----:B------:R-:W-:-:S05]  /*52e0*/  IMAD.MOV.U32 R39, RZ, RZ, R71 ;  /* 0x000000ffff277224 */ /* 0x000fca00078e0047 */
[----:B------:R-:W1:Y:S01]  /*52f0*/  MUFU.EX2 R76, R76 ;  /* 0x0000004c004c7308 */ /* 0x000e620000000800 */
[C---:B----4-:R-:W-:Y:S01]  /*5300*/  FADD.FTZ R10, R112.reuse, R11 ;  /* 0x0000000b700a7221 */ /* 0x050fe20000010000 */
[----:B------:R-:W-:-:S06]  /*5310*/  F2FP.BF16.F32.PACK_AB R85, R112, R85 ;  /* 0x000000557055723e */ /* 0x000fcc00000010ff */
[----:B------:R-:W4:Y:S01]  /*5320*/  MUFU.EX2 R87, R108 ;  /* 0x0000006c00577308 */ /* 0x000f220000000800 */
[----:B---3--:R-:W-:-:S07]  /*5330*/  FADD.FTZ R11, R37, R0 ;  /* 0x00000000250b7221 */ /* 0x008fce0000010000 */
[----:B------:R-:W3:Y:S01]  /*5340*/  MUFU.EX2 R35, R35 ;  /* 0x0000002300237308 */ /* 0x000ee20000000800 */
[C---:B-1----:R-:W-:Y:S01]  /*5350*/  FADD.FTZ R0, R76.reuse, R11 ;  /* 0x0000000b4c007221 */ /* 0x042fe20000010000 */
[----:B------:R-:W-:Y:S01]  /*5360*/  F2FP.BF16.F32.PACK_AB R86, R76, R37 ;  /* 0x000000254c56723e */ /* 0x000fe200000010ff */
[----:B------:R-:W-:-:S05]  /*5370*/  IMAD.MOV.U32 R37, RZ, RZ, R71 ;  /* 0x000000ffff257224 */ /* 0x000fca00078e0047 */
[----:B------:R-:W0:Y:S01]  /*5380*/  MUFU.EX2 R96, R96 ;  /* 0x0000006000607308 */ /* 0x000e220000000800 */
[----:B----4-:R-:W-:-:S07]  /*5390*/  FADD.FTZ R21, R87, R10 ;  /* 0x0000000a57157221 */ /* 0x010fce0000010000 */
[----:B------:R-:W1:Y:S01]  /*53a0*/  MUFU.EX2 R88, R88 ;  /* 0x0000005800587308 */ /* 0x000e620000000800 */
[----:B---3--:R-:W-:-:S07]  /*53b0*/  FADD.FTZ R3, R35, R0 ;  /* 0x0000000023037221 */ /* 0x008fce0000010000 */
[----:B------:R-:W3:Y:S01]  /*53c0*/  MUFU.EX2 R89, R98 ;  /* 0x0000006200597308 */ /* 0x000ee20000000800 */
[C---:B0-----:R-:W-:Y:S01]  /*53d0*/  FADD.FTZ R4, R96.reuse, R21 ;  /* 0x0000001560047221 */ /* 0x041fe20000010000 */
[----:B------:R-:W-:-:S05]  /*53e0*/  F2FP.BF16.F32.PACK_AB R87, R96, R87 ;  /* 0x000000576057723e */ /* 0x000fca00000010ff */
[----:B------:R2:W-:Y:S01]  /*53f0*/  STSM.16.M88.4 [R2+0x2eb00], R84 ;  /* 0x02eb005402007844 */ /* 0x0005e20000000200 */
[----:B------:R-:W-:Y:S01]  /*5400*/  MUFU.EX2 R47, R47 ;  /* 0x0000002f002f7308 */ /* 0x000fe20000000800 */
[C---:B-1----:R-:W-:Y:S01]  /*5410*/  FADD.FTZ R0, R88.reuse, R3 ;  /* 0x0000000358007221 */ /* 0x042fe20000010000 */
[----:B------:R-:W-:Y:S01]  /*5420*/  F2FP.BF16.F32.PACK_AB R88, R88, R35 ;  /* 0x000000235858723e */ /* 0x000fe200000010ff */
[----:B------:R-:W-:-:S05]  /*5430*/  IMAD.MOV.U32 R35, RZ, RZ, R71 ;  /* 0x000000ffff237224 */ /* 0x000fca00078e0047 */
[----:B------:R-:W0:Y:S01]  /*5440*/  MUFU.EX2 R94, R94 ;  /* 0x0000005e005e7308 */ /* 0x000e220000000800 */
[----:B---3--:R-:W-:-:S07]  /*5450*/  FADD.FTZ R5, R89, R4 ;  /* 0x0000000459057221 */ /* 0x008fce0000010000 */
[----:B------:R-:W1:Y:S08]  /*5460*/  MUFU.EX2 R102, R102 ;  /* 0x0000006600667308 */ /* 0x000e700000000800 */
[----:B------:R-:W-:Y:S01]  /*5470*/  MUFU.EX2 R120, R120 ;  /* 0x0000007800787308 */ /* 0x000fe20000000800 */
[----:B0-----:R-:W-:Y:S01]  /*5480*/  F2FP.BF16.F32.PACK_AB R90, R94, R47 ;  /* 0x0000002f5e5a723e */ /* 0x001fe200000010ff */
[----:B------:R-:W-:-:S04]  /*5490*/  FADD.FTZ R47, R47, R0 ;  /* 0x000000002f2f7221 */ /* 0x000fc80000010000 */
[----:B------:R-:W-:Y:S01]  /*54a0*/  FADD.FTZ R6, R94, R47 ;  /* 0x0000002f5e067221 */ /* 0x000fe20000010000 */
[----:B------:R-:W-:Y:S01]  /*54b0*/  IMAD.MOV.U32 R47, RZ, RZ, R71 ;  /* 0x000000ffff2f7224 */ /* 0x000fe200078e0047 */
[----:B------:R-:W0:Y:S01]  /*54c0*/  MUFU.EX2 R9, R122 ;  /* 0x0000007a00097308 */ /* 0x000e220000000800 */
[C---:B-1----:R-:W-:Y:S01]  /*54d0*/  F2FP.BF16.F32.PACK_AB R89, R102.reuse, R89 ;  /* 0x000000596659723e */ /* 0x042fe200000010ff */
[----:B------:R-:W-:Y:S01]  /*54e0*/  FADD.FTZ R5, R102, R5 ;  /* 0x0000000566057221 */ /* 0x000fe20000010000 */
[----:B0-----:R-:W-:-:S03]  /*54f0*/  F2FP.BF16.F32.PACK_AB R91, R9, R120 ;  /* 0x00000078095b723e */ /* 0x001fc600000010ff */
[----:B------:R-:W-:Y:S02]  /*5500*/  FADD.FTZ R120, R120, R5 ;  /* 0x0000000578787221 */ /* 0x000fe40000010000 */
[----:B------:R2:W-:Y:S02]  /*5510*/  STSM.16.M88.4 [R2+0x30300], R88 ;  /* 0x0303005802007844 */ /* 0x0005e40000000200 */
[----:B------:R-:W-:Y:S01]  /*5520*/  FADD.FTZ R3, R9, R120 ;  /* 0x0000007809037221 */ /* 0x000fe20000010000 */
[----:B------:R0:W-:Y:S06]  /*5530*/  MEMBAR.ALL.CTA ;  /* 0x0000000000007992 */ /* 0x0001ec0000008000 */
[----:B0-----:R-:W0:Y:S02]  /*5540*/  FENCE.VIEW.ASYNC.S ;  /* 0x00000000000073c6 */ /* 0x001e240000000000 */
[----:B0-----:R-:W-:Y:S01]  /*5550*/  NOP ;  /* 0x0000000000007918 */ /* 0x001fe20000000000 */
[----:B------:R-:W-:Y:S05]  /*5560*/  @!P2 BRA `(.L_x_182) ;  /* 0x000000400070a947 */ /* 0x000fea0003800000 */
[----:B------:R-:W-:Y:S01]  /*5570*/  IADD3 R0, R104, -0x2, RZ ;  /* 0xfffffffe68007810 */ /* 0x000fe20007ffe0ff */
        /* <DEDUP_REMOVED lines=26> */
[----:B------:R-:W-:Y:S01]  /*5720*/  CS2R R24, SRZ ;  /* 0x0000000000187805 */ /* 0x000fe2000001ff00 */
[----:B------:R-:W-:Y:S01]  /*5730*/  UMOV UR58, UR39 ;  /* 0x00000027003a7c82 */ /* 0x000fe20008000000 */
[----:B------:R-:W-:-:S05]  /*5740*/  ULDC UR57, c[0x0][0x9d8] ;  /* 0x0002760000397ab9 */ /* 0x000fca0000000800 */
.L_x_191:
[----:B------:R-:W-:Y:S01]  /*5750*/  UIADD3 UR39, UR58, 0x1, URZ ;  /* 0x000000013a277890 */ /* 0x000fe2000fffe03f */
[----:B------:R-:W-:-:S03]  /*5760*/  ISETP.NE.AND P3, PT, RZ, UR38, PT ;  /* 0x00000026ff007c0c */ /* 0x000fc6000bf65270 */
[----:B------:R-:W-:-:S04]  /*5770*/  UISETP.NE.AND UP0, UPT, UR39, 0x2, UPT ;  /* 0x000000022700788c */ /* 0x000fc8000bf05270 */
[----:B------:R-:W-:Y:S02]  /*5780*/  USEL UR6, URZ, 0x1, UP0 ;  /* 0x000000013f067887 */ /* 0x000fe40008000000 */
[----:B------:R-:W-:-:S04]  /*5790*/  USEL UR39, UR39, URZ, UP0 ;  /* 0x0000003f27277287 */ /* 0x000fc80008000000 */
[----:B------:R-:W-:Y:S01]  /*57a0*/  LOP3.LUT R16, R7, UR6, RZ, 0x3c, !PT ;  /* 0x0000000607107c12 */ /* 0x000fe2000f8e3cff */
[----:B0-----:R-:W-:Y:S07]  /*57b0*/  @P3 BRA `(.L_x_183) ;  /* 0x0000000000283947 */ /* 0x001fee0003800000 */
[----:B------:R-:W-:Y:S05]  /*57c0*/  @!P0 BRA `(.L_x_184) ;  /* 0x0000000000048947 */ /* 0x000fea0003800000 */
[----:B------:R-:W-:Y:S01]  /*57d0*/  BPT.TRAP 0x1 ;  /* 0x000000040000795c */ /* 0x000fe20000300000 */
.L_x_184:
[----:B------:R-:W-:Y:S01]  /*57e0*/  ULEA UR6, UR39, UR36, 0x3 ;  /* 0x0000002427067291 */ /* 0x000fe2000f8e183f */
[----:B------:R-:W-:-:S08]  /*57f0*/  SHF.L.U32 R8, R16, 0x1f, RZ ;  /* 0x0000001f10087819 */ /* 0x000fd000000006ff */
[----:B------:R0:W1:Y:S01]  /*5800*/  SYNCS.PHASECHK.TRANS64.TRYWAIT P2, [UR6+0x31c30], R8 ;  /* 0x031c3008ff0075a7 */ /* 0x0000620008040146 */
[----:B------:R-:W-:Y:S05]  /*5810*/  @!P0 BRA `(.L_x_185) ;  /* 0x0000000000048947 */ /* 0x000fea0003800000 */
[----:B------:R-:W-:Y:S01]  /*5820*/  BPT.TRAP 0x1 ;  /* 0x000000040000795c */ /* 0x000fe20000300000 */
.L_x_185:
[----:B-1----:R-:W-:Y:S05]  /*5830*/  @P2 BRA `(.L_x_183) ;  /* 0x0000000000082947 */ /* 0x002fea0003800000 */
[----:B------:R-:W1:Y:S02]  /*5840*/  SYNCS.PHASECHK.TRANS64.TRYWAIT P2, [UR6+0x31c30], R8 ;  /* 0x031c3008ff0075a7 */ /* 0x000e640008040146 */
[----:B-1----:R-:W-:Y:S05]  /*5850*/  @!P2 BRA `(.L_x_186) ;  /* 0x000000c000bca947 */ /* 0x002fea0003800000 */
.L_x_183:
        /* <DEDUP_REMOVED lines=81> */
[----:B--2---:R-:W-:-:S06]  /*5d70*/  WARPGROUP.ARRIVE ;  /* 0x00000000000079c5 */ /* 0x004fcc0000000000 */
        /* <DEDUP_REMOVED lines=274> */
.L_x_188:
[----:B------:R-:W-:Y:S01]  /*6ea0*/  ULEA UR6, UR58, UR36, 0x3 ;  /* 0x000000243a067291 */ /* 0x000fe2000f8e183f */
[----:B------:R-:W-:-:S08]  /*6eb0*/  SHF.L.U32 R7, R7, 0x1f, RZ ;  /* 0x0000001f07077819 */ /* 0x000fd000000006ff */
[----:B------:R0:W1:Y:S01]  /*6ec0*/  SYNCS.PHASECHK.TRANS64.TRYWAIT P2, [UR6+0x31c50], R7 ;  /* 0x031c5007ff0075a7 */ /* 0x0000620008040146 */
[----:B------:R-:W-:Y:S05]  /*6ed0*/  @!P0 BRA `(.L_x_189) ;  /* 0x0000000000048947 */ /* 0x000fea0003800000 */
[----:B------:R-:W-:Y:S01]  /*6ee0*/  BPT.TRAP 0x1 ;  /* 0x000000040000795c */ /* 0x000fe20000300000 */
.L_x_189:
[----:B-1----:R-:W-:Y:S05]  /*6ef0*/  @P2 BRA `(.L_x_187) ;  /* 0x0000000000082947 */ /* 0x002fea0003800000 */
[----:B------:R-:W1:Y:S02]  /*6f00*/  SYNCS.PHASECHK.TRANS64.TRYWAIT P2, [UR6+0x31c50], R7 ;  /* 0x031c5007ff0075a7 */ /* 0x000e640008040146 */
[----:B-1----:R-:W-:Y:S05]  /*6f10*/  @!P2 BRA `(.L_x_190) ;  /* 0x000000ac0024a947 */ /* 0x002fea0003800000 */
.L_x_187:
[----:B------:R-:W-:Y:S01]  /*6f20*/  UIADD3 UR6, UR36, 0x200, URZ ;  /* 0x0000020024067890 */ /* 0x000fe2000fffe03f */
[----:B------:R-:W-:Y:S01]  /*6f30*/  WARPGROUP.ARRIVE ;  /* 0x00000000000079c5 */ /* 0x000fe20000000000 */
[----:B------:R-:W-:Y:S01]  /*6f40*/  ULOP3.LUT UR7, UR37, 0x10000, URZ, 0xfc, !UPT ;  /* 0x0001000025077892 */ /* 0x000fe2000f8efc3f */
[----:B01----:R-:W-:Y:S01]  /*6f50*/  FMUL.FTZ R7, R136, UR57 ;  /* 0x0000003988077c20 */ /* 0x003fe20008410000 */
[----:B------:R-:W-:Y:S01]  /*6f60*/  USHF.R.U32.HI UR6, URZ, 0x4, UR6 ;  /* 0x000000043f067899 */ /* 0x000fe20008011606 */
[----:B------:R-:W-:Y:S01]  /*6f70*/  FMUL.FTZ R8, R137, UR57 ;  /* 0x0000003989087c20 */ /* 0x000fe20008410000 */
[----:B------:R-:W-:Y:S01]  /*6f80*/  UMOV UR29, 0xc0000010 ;  /* 0xc0000010001d7882 */ /* 0x000fe20000000000 */
[----:B------:R-:W-:Y:S01]  /*6f90*/  UMOV UR31, 0x80000020 ;  /* 0x80000020001f7882 */ /* 0x000fe20000000000 */
[----:B------:R-:W-:Y:S01]  /*6fa0*/  ULOP3.LUT UR6, UR6, 0x3fff, URZ, 0xc0, !UPT ;  /* 0x00003fff06067892 */ /* 0x000fe2000f8ec03f */
[----:B------:R-:W0:Y:S01]  /*6fb0*/  MUFU.TANH R7, R7 ;  /* 0x0000000700077308 */ /* 0x000e220000002400 */
[----:B------:R-:W-:Y:S01]  /*6fc0*/  UMOV UR28, UR7 ;  /* 0x00000007001c7c82 */ /* 0x000fe20008000000 */
[----:B------:R-:W-:Y:S01]  /*6fd0*/  FMUL.FTZ R11, R140, UR57 ;  /* 0x000000398c0b7c20 */ /* 0x000fe20008410000 */
[----:B------:R-:W-:Y:S01]  /*6fe0*/  ULOP3.LUT UR6, UR6, 0x2400000, URZ, 0xfc, !UPT ;  /* 0x0240000006067892 */ /* 0x000fe2000f8efc3f */
[----:B------:R-:W-:Y:S01]  /*6ff0*/  FMUL.FTZ R12, R141, UR57 ;  /* 0x000000398d0c7c20 */ /* 0x000fe20008410000 */
[----:B------:R-:W-:Y:S01]  /*7000*/  FMUL.FTZ R15, R128, UR57 ;  /* 0x00000039800f7c20 */ /* 0x000fe20008410000 */
[----:B------:R-:W-:Y:S01]  /*7010*/  FMUL.FTZ R128, R131, UR57 ;  /* 0x0000003983807c20 */ /* 0x000fe20008410000 */
[----:B------:R-:W-:Y:S01]  /*7020*/  UIMAD UR6, UR58, 0x6c0, UR6 ;  /* 0x000006c03a0678a4 */ /* 0x000fe2000f8e0206 */
[----:B------:R-:W1:Y:S01]  /*7030*/  MUFU.TANH R8, R8 ;  /* 0x0000000800087308 */ /* 0x000e620000002400 */
[----:B------:R-:W-:Y:S01]  /*7040*/  FMUL.FTZ R131, R134, UR57 ;  /* 0x0000003986837c20 */ /* 0x000fe20008410000 */
[----:B------:R-:W-:Y:S01]  /*7050*/  FMUL.FTZ R134, R109, UR57 ;  /* 0x000000396d867c20 */ /* 0x000fe20008410000 */
[----:B------:R-:W-:Y:S01]  /*7060*/  FMUL.FTZ R109, R111, UR57 ;  /* 0x000000396f6d7c20 */ /* 0x000fe20008410000 */
[----:B------:R-:W-:Y:S01]  /*7070*/  FMUL.FTZ R111, R97, UR57 ;  /* 0x00000039616f7c20 */ /* 0x000fe20008410000 */
[----:B------:R-:W-:Y:S01]  /*7080*/  FMUL.FTZ R97, R99, UR57 ;  /* 0x0000003963617c20 */ /* 0x000fe20008410000 */
[----:B------:R-:W-:Y:S01]  /*7090*/  UMOV UR30, UR6 ;  /* 0x00000006001e7c82 */ /* 0x000fe20008000000 */
[----:B------:R-:W-:Y:S01]  /*70a0*/  FMUL.FTZ R20, R129, UR57 ;  /* 0x0000003981147c20 */ /* 0x000fe20008410000 */
[----:B------:R-:W-:Y:S01]  /*70b0*/  HGMMA.64x96x16.F32.BF16 R24, gdesc[UR28].tnspB, R24, gsb0 ;  /* 0x416000001c1879f0 */ /* 0x000fe20008001818 */
[----:B------:R-:W-:Y:S01]  /*70c0*/  UIADD3 UR28, UR7, 0x180, URZ ;  /* 0x00000180071c7890 */ /* 0x000fe2000fffe03f */
[----:B------:R-:W2:Y:S01]  /*70d0*/  MUFU.TANH R11, R11 ;  /* 0x0000000b000b7308 */ /* 0x000ea20000002400 */
[----:B------:R-:W-:Y:S01]  /*70e0*/  UIADD3 UR30, UR6, 0x40, URZ ;  /* 0x00000040061e7890 */ /* 0x000fe2000fffe03f */
[----:B------:R-:W-:Y:S01]  /*70f0*/  FMUL.FTZ R99, R103, UR57 ;  /* 0x0000003967637c20 */ /* 0x000fe20008410000 */
[----:B------:R-:W-:Y:S01]  /*7100*/  UMOV UR29, 0xc0000010 ;  /* 0xc0000010001d7882 */ /* 0x000fe20000000000 */
[----:B------:R-:W-:Y:S01]  /*7110*/  UMOV UR31, 0x80000020 ;  /* 0x80000020001f7882 */ /* 0x000fe20000000000 */
[----:B------:R-:W-:Y:S01]  /*7120*/  FMUL.FTZ R103, R89, UR57 ;  /* 0x0000003959677c20 */ /* 0x000fe20008410000 */
[----:B------:R-:W-:Y:S01]  /*7130*/  FMUL.FTZ R89, R91, UR57 ;  /* 0x000000395b597c20 */ /* 0x000fe20008410000 */
[----:B0-----:R-:W-:Y:S01]  /*7140*/  FMNMX.FTZ R91, R7, R5, !PT ;  /* 0x00000005075b7209 */ /* 0x001fe20007810000 */
[----:B------:R-:W0:Y:S01]  /*7150*/  MUFU.TANH R12, R12 ;  /* 0x0000000c000c7308 */ /* 0x000e220000002400 */
[----:B------:R-:W-:Y:S01]  /*7160*/  FMUL.FTZ R129, R132, UR57 ;  /* 0x0000003984817c20 */ /* 0x000fe20008410000 */
[----:B------:R-:W-:Y:S01]  /*7170*/  FMUL.FTZ R21, R130, UR57 ;  /* 0x0000003982157c20 */ /* 0x000fe20008410000 */
[----:B------:R-:W-:Y:S01]  /*7180*/  FMUL.FTZ R130, R133, UR57 ;  /* 0x0000003985827c20 */ /* 0x000fe20008410000 */
[----:B------:R-:W-:Y:S01]  /*7190*/  FMUL.FTZ R133, R108, UR57 ;  /* 0x000000396c857c20 */ /* 0x000fe20008410000 */
[----:B-1----:R-:W-:Y:S01]  /*71a0*/  FMNMX.FTZ R136, R8, R91, !PT ;  /* 0x0000005b08887209 */ /* 0x002fe20007810000 */
[----:B------:R-:W-:Y:S01]  /*71b0*/  FMUL.FTZ R108, R110, UR57 ;  /* 0x000000396e6c7c20 */ /* 0x000fe20008410000 */
[----:B------:R-:W-:Y:S01]  /*71c0*/  FMUL.FTZ R9, R138, UR57 ;  /* 0x000000398a097c20 */ /* 0x000fe20008410000 */
[----:B------:R-:W1:Y:S01]  /*71d0*/  MUFU.TANH R15, R15 ;  /* 0x0000000f000f7308 */ /* 0x000e620000002400 */
[----:B------:R-:W-:Y:S01]  /*71e0*/  FMUL.FTZ R110, R96, UR57 ;  /* 0x00000039606e7c20 */ /* 0x000fe20008410000 */
[----:B------:R-:W-:Y:S01]  /*71f0*/  FMUL.FTZ R96, R98, UR57 ;  /* 0x0000003962607c20 */ /* 0x000fe20008410000 */
[----:B------:R-:W-:Y:S01]  /*7200*/  FMUL.FTZ R98, R102, UR57 ;  /* 0x0000003966627c20 */ /* 0x000fe20008410000 */
[----:B--2---:R-:W-:Y:S01]  /*7210*/  FMNMX.FTZ R91, R11, R136, !PT ;  /* 0x000000880b5b7209 */ /* 0x004fe20007810000 */
[----:B------:R-:W-:Y:S01]  /*7220*/  FMUL.FTZ R102, R88, UR57 ;  /* 0x0000003958667c20 */ /* 0x000fe20008410000 */
[----:B------:R-:W-:Y:S01]  /*7230*/  FMUL.FTZ R10, R139, UR57 ;  /* 0x000000398b0a7c20 */ /* 0x000fe20008410000 */
[----:B------:R-:W-:Y:S01]  /*7240*/  FMUL.FTZ R88, R90, UR57 ;  /* 0x000000395a587c20 */ /* 0x000fe20008410000 */
[----:B------:R-:W2:Y:S01]  /*7250*/  MUFU.TANH R20, R20 ;  /* 0x0000001400147308 */ /* 0x000ea20000002400 */
[----:B------:R-:W-:Y:S01]  /*7260*/  FMUL.FTZ R120, R120, UR57 ;  /* 0x0000003978787c20 */ /* 0x000fe20008410000 */
[----:B------:R-:W-:Y:S01]  /*7270*/  FMUL.FTZ R90, R94, UR57 ;  /* 0x000000395e5a7c20 */ /* 0x000fe20008410000 */
[----:B0-----:R-:W-:Y:S01]  /*7280*/  FMNMX.FTZ R94, R12, R91, !PT ;  /* 0x0000005b0c5e7209 */ /* 0x001fe20007810000 */
        /* <DEDUP_REMOVED lines=42> */
[----:B------:R-:W2:Y:S02]  /*7530*/  S2R R141, SR_TID.X ;  /* 0x00000000008d7919 */ /* 0x000ea40000002100 */
[----:B------:R-:W3:Y:S01]  /*7540*/  MUFU.TANH R13, R13 ;  /* 0x0000000d000d7308 */ /* 0x000ee20000002400 */
[----:B0-----:R-:W-:Y:S01]  /*7550*/  FMNMX.FTZ R80, R10, R95, !PT ;  /* 0x0000005f0a507209 */ /* 0x001fe20007810000 */
[----:B------:R-:W-:-:S06]  /*7560*/  FMUL.FTZ R95, R81, UR57 ;  /* 0x00000039515f7c20 */ /* 0x000fcc0008410000 */
[----:B------:R-:W0:Y:S01]  /*7570*/  MUFU.TANH R121, R121 ;  /* 0x0000007900797308 */ /* 0x000e220000002400 */
[----:B-1----:R-:W-:-:S07]  /*7580*/  FMNMX.FTZ R136, R120, R135, !PT ;  /* 0x0000008778887209 */ /* 0x002fce0007810000 */
[----:B------:R-:W1:Y:S01]  /*7590*/  MUFU.TANH R14, R14 ;  /* 0x0000000e000e7308 */ /* 0x000e620000002400 */
[----:B---3--:R-:W-:Y:S01]  /*75a0*/  FMNMX.FTZ R81, R13, R80, !PT ;  /* 0x000000500d517209 */ /* 0x008fe20007810000 */
[----:B------:R-:W-:-:S06]  /*75b0*/  FMUL.FTZ R80, R82, UR57 ;  /* 0x0000003952507c20 */ /* 0x000fcc0008410000 */
[----:B------:R-:W3:Y:S01]  /*75c0*/  MUFU.TANH R124, R124 ;  /* 0x0000007c007c7308 */ /* 0x000ee20000002400 */
[----:B0-----:R-:W-:Y:S01]  /*75d0*/  FMNMX.FTZ R135, R121, R136, !PT ;  /* 0x0000008879877209 */ /* 0x001fe20007810000 */
[----:B------:R-:W-:Y:S02]  /*75e0*/  WARPGROUP.DEPBAR.LE gsb0, 0x0 ;  /* 0x00008000000079c5 */ /* 0x000fe40000010000 */
[----:B------:R-:W-:Y:S01]  /*75f0*/  WARPGROUP.ARRIVE ;  /* 0x00000000000079c5 */ /* 0x000fe20000000000 */
[----:B--2---:R-:W-:-:S03]  /*7600*/  SHF.R.U32.HI R140, RZ, 0x7, R141 ;  /* 0x00000007ff8c7819 */ /* 0x004fc6000001168d */
[----:B------:R-:W0:Y:S01]  /*7610*/  MUFU.TANH R21, R21 ;  /* 0x0000001500157308 */ /* 0x000e220000002400 */
[----:B-1----:R-:W-:Y:S02]  /*7620*/  FMNMX.FTZ R136, R14, R81, !PT ;  /* 0x000000510e887209 */ /* 0x002fe40007810000 */
[----:B------:R-:W-:Y:S01]  /*7630*/  ISETP.GE.U32.AND P2, PT, R141, 0x180, PT ;  /* 0x000001808d00780c */ /* 0x000fe20003f46070 */
[----:B------:R-:W-:Y:S01]  /*7640*/  HGMMA.64x96x16.F32.BF16 R24, gdesc[UR28].tnspB, R24, gsb0 ;  /* 0x416000001c1879f0 */ /* 0x000fe20008001818 */
[----:B------:R-:W-:Y:S02]  /*7650*/  UIADD3 UR28, UR7, 0x300, URZ ;  /* 0x00000300071c7890 */ /* 0x000fe4000fffe03f */
[----:B------:R-:W-:Y:S01]  /*7660*/  UIADD3 UR30, UR6, 0x80, URZ ;  /* 0x00000080061e7890 */ /* 0x000fe2000fffe03f */
[----:B------:R-:W1:Y:S01]  /*7670*/  MUFU.TANH R125, R125 ;  /* 0x0000007d007d7308 */ /* 0x000e620000002400 */
[----:B------:R-:W-:Y:S01]  /*7680*/  UMOV UR29, 0xc0000010 ;  /* 0xc0000010001d7882 */ /* 0x000fe20000000000 */
[----:B------:R-:W-:Y:S01]  /*7690*/  UMOV UR31, 0x80000020 ;  /* 0x80000020001f7882 */ /* 0x000fe20000000000 */
[----:B---3--:R-:W-:-:S05]  /*76a0*/  FMNMX.FTZ R138, R124, R135, !PT ;  /* 0x000000877c8a7209 */ /* 0x008fca0007810000 */
[----:B------:R-:W2:Y:S01]  /*76b0*/  MUFU.TANH R128, R128 ;  /* 0x0000008000807308 */ /* 0x000ea20000002400 */
[----:B0-----:R-:W-:-:S07]  /*76c0*/  FMNMX.FTZ R81, R21, R136, !PT ;  /* 0x0000008815517209 */ /* 0x001fce0007810000 */
[----:B------:R-:W0:Y:S01]  /*76d0*/  MUFU.TANH R112, R112 ;  /* 0x0000007000707308 */ /* 0x000e220000002400 */
[----:B-1----:R-:W-:-:S07]  /*76e0*/  FMNMX.FTZ R135, R125, R138, !PT ;  /* 0x0000008a7d877209 */ /* 0x002fce0007810000 */
[----:B------:R-:W1:Y:S01]  /*76f0*/  MUFU.TANH R131, R131 ;  /* 0x0000008300837308 */ /* 0x000e620000002400 */
[----:B--2---:R-:W-:Y:S01]  /*7700*/  FMNMX.FTZ R82, R128, R81, !PT ;  /* 0x0000005180527209 */ /* 0x004fe20007810000 */
[----:B------:R-:W-:-:S06]  /*7710*/  FMUL.FTZ R81, R83, UR57 ;  /* 0x0000003953517c20 */ /* 0x000fcc0008410000 */
        /* <DEDUP_REMOVED lines=17> */
[----:B--2---:R-:W-:Y:S01]  /*7830*/  FMNMX.FTZ R136, R104, R135, !PT ;  /* 0x0000008768887209 */ /* 0x004fe20007810000 */
[----:B------:R-:W-:Y:S02]  /*7840*/  WARPGROUP.DEPBAR.LE gsb0, 0x0 ;  /* 0x00008000000079c5 */ /* 0x000fe40000010000 */
[----:B------:R-:W-:-:S04]  /*7850*/  WARPGROUP.ARRIVE ;  /* 0x00000000000079c5 */ /* 0x000fc80000000000 */
[----:B------:R-:W2:Y:S01]  /*7860*/  MUFU.TANH R127, R127 ;  /* 0x0000007f007f7308 */ /* 0x000ea20000002400 */
[----:B0-----:R-:W-:Y:S01]  /*7870*/  FMNMX.FTZ R82, R126, R83, !PT ;  /* 0x000000537e527209 */ /* 0x001fe20007810000 */
[----:B------:R-:W-:Y:S01]  /*7880*/  HGMMA.64x96x16.F32.BF16 R24, gdesc[UR28].tnspB, R24, gsb0 ;  /* 0x416000001c1879f0 */ /* 0x000fe20008001818 */
[----:B------:R-:W-:Y:S02]  /*7890*/  UIADD3 UR28, UR7, 0x480, URZ ;  /* 0x00000480071c7890 */ /* 0x000fe4000fffe03f */
[----:B------:R-:W-:Y:S01]  /*78a0*/  UIADD3 UR30, UR6, 0xc0, URZ ;  /* 0x000000c0061e7890 */ /* 0x000fe2000fffe03f */
[----:B------:R-:W-:Y:S01]  /*78b0*/  UMOV UR29, 0xc0000010 ;  /* 0xc0000010001d7882 */ /* 0x000fe20000000000 */
[----:B------:R-:W-:Y:S01]  /*78c0*/  UMOV UR31, 0x80000020 ;  /* 0x80000020001f7882 */ /* 0x000fe20000000000 */
        /* <DEDUP_REMOVED lines=15> */
[----:B------:R-:W-:-:S06]  /*79c0*/  FMUL.FTZ R83, R87, UR57 ;  /* 0x0000003957537c20 */ /* 0x000fcc0008410000 */
        /* <DEDUP_REMOVED lines=10> */
[----:B0-----:R-:W-:Y:S01]  /*7a70*/  FMNMX.FTZ R72, R106, R87, !PT ;  /* 0x000000576a487209 */ /* 0x001fe20007810000 */
[----:B------:R-:W-:Y:S02]  /*7a80*/  WARPGROUP.DEPBAR.LE gsb0, 0x0 ;  /* 0x00008000000079c5 */ /* 0x000fe40000010000 */
[----:B------:R-:W-:-:S04]  /*7a90*/  WARPGROUP.ARRIVE ;  /* 0x00000000000079c5 */ /* 0x000fc80000000000 */
[----:B------:R-:W0:Y:S01]  /*7aa0*/  MUFU.TANH R102, R102 ;  /* 0x0000006600667308 */ /* 0x000e220000002400 */
[----:B-1----:R-:W-:Y:S01]  /*7ab0*/  FMNMX.FTZ R87, R101, R136, !PT ;  /* 0x0000008865577209 */ /* 0x002fe20007810000 */
[----:B------:R-:W-:Y:S01]  /*7ac0*/  HGMMA.64x96x16.F32.BF16 R24, gdesc[UR28].tnspB, R24, gsb0 ;  /* 0x416000001c1879f0 */ /* 0x000fe20008001818 */
[----:B------:R-:W-:Y:S01]  /*7ad0*/  UIADD3 UR28, UR7, 0x600, URZ ;  /* 0x00000600071c7890 */ /* 0x000fe2000fffe03f */
[----:B--2---:R-:W-:Y:S01]  /*7ae0*/  FMNMX.FTZ R135, R107, R72, !PT ;  /* 0x000000486b877209 */ /* 0x004fe20007810000 */
[----:B------:R-:W-:-:S03]  /*7af0*/  UIADD3 UR30, UR6, 0x100, URZ ;  /* 0x00000100061e7890 */ /* 0x000fc6000fffe03f */
[----:B------:R-:W1:Y:S01]  /*7b00*/  MUFU.TANH R108, R108 ;  /* 0x0000006c006c7308 */ /* 0x000e620000002400 */
[----:B------:R-:W-:Y:S01]  /*7b10*/  UMOV UR29, 0xc0000010 ;  /* 0xc0000010001d7882 */ /* 0x000fe20000000000 */
[----:B------:R-:W-:-:S06]  /*7b20*/  UMOV UR31, 0x80000020 ;  /* 0x80000020001f7882 */ /* 0x000fcc0000000000 */
[----:B------:R-:W2:Y:S01]  /*7b30*/  MUFU.TANH R103, R103 ;  /* 0x0000006700677308 */ /* 0x000ea20000002400 */
[----:B0-----:R-:W-:Y:S01]  /*7b40*/  FMNMX.FTZ R136, R102, R87, !PT ;  /* 0x0000005766887209 */ /* 0x001fe20007810000 */
[----:B------:R-:W-:-:S06]  /*7b50*/  FMUL.FTZ R87, R73, UR57 ;  /* 0x0000003949577c20 */ /* 0x000fcc0008410000 */
[----:B------:R-:W0:Y:S01]  /*7b60*/  MUFU.TANH R92, R92 ;  /* 0x0000005c005c7308 */ /* 0x000e220000002400 */
[----:B-1----:R-:W-:-:S07]  /*7b70*/  FMNMX.FTZ R72, R108, R135, !PT ;  /* 0x000000876c487209 */ /* 0x002fce0007810000 */
[----:B------:R-:W1:Y:S01]  /*7b80*/  MUFU.TANH R109, R109 ;  /* 0x0000006d006d7308 */ /* 0x000e620000002400 */
[----:B--2---:R-:W-:-:S07]  /*7b90*/  FMNMX.FTZ R135, R103, R136, !PT ;  /* 0x0000008867877209 */ /* 0x004fce0007810000 */
[----:B------:R-:W2:Y:S01]  /*7ba0*/  MUFU.TANH R93, R93 ;  /* 0x0000005d005d7308 */ /* 0x000ea20000002400 */
[----:B0-----:R-:W-:Y:S01]  /*7bb0*/  FMNMX.FTZ R136, R92, R135, !PT ;  /* 0x000000875c887209 */ /* 0x001fe20007810000 */
[----:B------:R-:W-:-:S06]  /*7bc0*/  FMUL.FTZ R135, R76, UR57 ;  /* 0x000000394c877c20 */ /* 0x000fcc0008410000 */
        /* <DEDUP_REMOVED lines=45> */
[----:B------:R-:W-:-:S06]  /*7ea0*/  FMUL.FTZ R77, R79, UR57 ;  /* 0x000000394f4d7c20 */ /* 0x000fcc0008410000 */
[----:B------:R-:W0:Y:S01]  /*7eb0*/  MUFU.TANH R82, R82 ;  /* 0x0000005200527308 */ /* 0x000e220000002400 */
[----:B-1----:R-:W-:Y:S02]  /*7ec0*/  FMNMX.FTZ R78, R80, R73, !PT ;  /* 0x00000049504e7209 */ /* 0x002fe40007810000 */
[----:B------:R-:W1:Y:S05]  /*7ed0*/  SHFL.BFLY PT, R73, R72, 0x2, 0x1f ;  /* 0x0c401f0048497f89 */ /* 0x000e6a00000e0000 */
[----:B------:R-:W3:Y:S01]  /*7ee0*/  MUFU.TANH R83, R83 ;  /* 0x0000005300537308 */ /* 0x000ee20000002400 */
[----:B--2---:R-:W-:-:S07]  /*7ef0*/  FMNMX.FTZ R137, R81, R78, !PT ;  /* 0x0000004e51897209 */ /* 0x004fce0007810000 */
[----:B------:R-:W2:Y:S01]  /*7f00*/  MUFU.TANH R74, R74 ;  /* 0x0000004a004a7308 */ /* 0x000ea20000002400 */
[----:B0-----:R-:W-:Y:S01]  /*7f10*/  FMNMX.FTZ R78, R82, R137, !PT ;  /* 0x00000089524e7209 */ /* 0x001fe20007810000 */
[----:B------:R-:W-:Y:S02]  /*7f20*/  WARPGROUP.DEPBAR.LE gsb0, 0x0 ;  /* 0x00008000000079c5 */ /* 0x000fe40000010000 */
[----:B------:R-:W-:-:S04]  /*7f30*/  WARPGROUP.ARRIVE ;  /* 0x00000000000079c5 */ /* 0x000fc80000000000 */
[----:B------:R-:W0:Y:S01]  /*7f40*/  MUFU.TANH R75, R75 ;  /* 0x0000004b004b7308 */ /* 0x000e220000002400 */
[----:B---3--:R-:W-:Y:S02]  /*7f50*/  FMNMX.FTZ R79, R83, R78, !PT ;  /* 0x0000004e534f7209 */ /* 0x008fe40007810000 */
[----:B-1----:R-:W-:Y:S01]  /*7f60*/  FMNMX.FTZ R139, R72, R73, !PT ;  /* 0x00000049488b7209 */ /* 0x002fe20007810000 */
[----:B------:R-:W-:Y:S01]  /*7f70*/  HGMMA.64x96x16.F32.BF16 R24, gdesc[UR28].tnspB, R24, gsb0 ;  /* 0x416000001c1879f0 */ /* 0x000fe20008001818 */
[----:B------:R-:W-:Y:S01]  /*7f80*/  UIADD3 UR28, UR7, 0x900, URZ ;  /* 0x00000900071c7890 */ /* 0x000fe2000fffe03f */
[----:B--2---:R-:W-:Y:S01]  /*7f90*/  FMNMX.FTZ R78, R74, R79, !PT ;  /* 0x0000004f4a4e7209 */ /* 0x004fe20007810000 */
[----:B------:R-:W-:Y:S01]  /*7fa0*/  UIADD3 UR30, UR6, 0x180, URZ ;  /* 0x00000180061e7890 */ /* 0x000fe2000fffe03f */
[----:B------:R-:W1:Y:S01]  /*7fb0*/  MUFU.TANH R76, R76 ;  /* 0x0000004c004c7308 */ /* 0x000e620000002400 */
[----:B------:R-:W-:Y:S01]  /*7fc0*/  UMOV UR29, 0xc0000010 ;  /* 0xc0000010001d7882 */ /* 0x000fe20000000000 */
[----:B------:R-:W-:Y:S01]  /*7fd0*/  UMOV UR31, 0x80000020 ;  /* 0x80000020001f7882 */ /* 0x000fe20000000000 */
[----:B------:R-:W2:Y:S01]  /*7fe0*/  SHFL.BFLY PT, R72, R139, 0x1, 0x1f ;  /* 0x0c201f008b487f89 */ /* 0x000ea200000e0000 */
[----:B------:R-:W3:Y:S04]  /*7ff0*/  LDC R73, c[0x0][0x988] ;  /* 0x00026200ff497b82 */ /* 0x000ee80000000800 */
[----:B------:R-:W4:Y:S01]  /*8000*/  MUFU.TANH R77, R77 ;  /* 0x0000004d004d7308 */ /* 0x000f220000002400 */
[----:B0-----:R-:W-:-:S04]  /*8010*/  FMNMX.FTZ R79, R75, R78, !PT ;  /* 0x0000004e4b4f7209 */ /* 0x001fc80007810000 */
[----:B-1----:R-:W-:-:S04]  /*8020*/  FMNMX.FTZ R78, R76, R79, !PT ;  /* 0x0000004f4c4e7209 */ /* 0x002fc80007810000 */
[----:B----4-:R-:W-:Y:S01]  /*8030*/  FMNMX.FTZ R138, R77, R78, !PT ;  /* 0x0000004e4d8a7209 */ /* 0x010fe20007810000 */
[----:B------:R-:W-:Y:S01]  /*8040*/  VIADD R78, R140, 0x9 ;  /* 0x000000098c4e7836 */ /* 0x000fe20000000000 */
[----:B--2---:R-:W-:Y:S01]  /*8050*/  FMNMX.FTZ R72, R139, R72, !PT ;  /* 0x000000488b487209 */ /* 0x004fe20007810000 */
[----:B------:R-:W-:Y:S02]  /*8060*/  IMAD.U32 R139, RZ, RZ, UR39 ;  /* 0x00000027ff8b7e24 */ /* 0x000fe4000f8e00ff */
[----:B------:R-:W0:Y:S01]  /*8070*/  SHFL.BFLY PT, R137, R138, 0x2, 0x1f ;  /* 0x0c401f008a897f89 */ /* 0x000e2200000e0000 */
[----:B------:R-:W-:Y:S01]  /*8080*/  SEL R79, R78, 0x9, !P2 ;  /* 0x000000094e4f7807 */ /* 0x000fe20005000000 */
[----:B------:R-:W-:Y:S01]  /*8090*/  FADD.FTZ R78, -R72, R5 ;  /* 0x00000005484e7221 */ /* 0x000fe20000010100 */
[----:B------:R-:W-:Y:S02]  /*80a0*/  @!P1 LEA R139, R139, UR36, 0x3 ;  /* 0x000000248b8b9c11 */ /* 0x000fe4000f8e18ff */
[----:B------:R-:W-:Y:S01]  /*80b0*/  ISETP.GT.AND P2, PT, R0, RZ, PT ;  /* 0x000000ff0000720c */ /* 0x000fe20003f44270 */
[----:B---3--:R-:W-:Y:S01]  /*80c0*/  FMUL.FTZ R78, R78, R73 ;  /* 0x000000494e4e7220 */ /* 0x008fe20000410000 */
[----:B------:R-:W-:-:S05]  /*80d0*/  VIADD R0, R0, 0xffffffff ;  /* 0xffffffff00007836 */ /* 0x000fca0000000000 */
[----:B------:R-:W1:Y:S01]  /*80e0*/  MUFU.EX2 R78, R78 ;  /* 0x0000004e004e7308 */ /* 0x000e620000000800 */
[----:B0-----:R-:W-:Y:S01]  /*80f0*/  FMNMX.FTZ R137, R138, R137, !PT ;  /* 0x000000898a897209 */ /* 0x001fe20007810000 */
[----:B------:R-:W-:-:S04]  /*8100*/  FMUL.FTZ R138, R72, R73 ;  /* 0x00000049488a7220 */ /* 0x000fc80000410000 */
[----:B------:R-:W0:Y:S01]  /*8110*/  SHFL.BFLY PT, R140, R137, 0x1, 0x1f ;  /* 0x0c201f00898c7f89 */ /* 0x000e2200000e0000 */
[-CC-:B------:R-:W-:Y:S01]  /*8120*/  FFMA.FTZ R5, R7, R73.reuse, -R138.reuse ;  /* 0x0000004907057223 */ /* 0x180fe2000001088a */
[----:B------:R-:W-:Y:S02]  /*8130*/  @!P1 VIADD R7, R139, 0x31c40 ;  /* 0x00031c408b079836 */ /* 0x000fe40000000000 */
[-CC-:B------:R-:W-:Y:S01]  /*8140*/  FFMA.FTZ R11, R11, R73.reuse, -R138.reuse ;  /* 0x000000490b0b7223 */ /* 0x180fe2000001088a */
[-CC-:B------:R-:W-:Y:S01]  /*8150*/  FFMA.FTZ R15, R15, R73.reuse, -R138.reuse ;  /* 0x000000490f0f7223 */ /* 0x180fe2000001088a */
[-CC-:B------:R-:W-:Y:S01]  /*8160*/  FFMA.FTZ R20, R20, R73.reuse, -R138.reuse ;  /* 0x0000004914147223 */ /* 0x180fe2000001088a */
[-CC-:B------:R-:W-:Y:S01]  /*8170*/  FFMA.FTZ R129, R129, R73.reuse, -R138.reuse ;  /* 0x0000004981817223 */ /* 0x180fe2000001088a */
[----:B------:R-:W-:Y:S01]  /*8180*/  @!P1 PRMT R7, RZ, 0x654, R7 ;  /* 0x00000654ff079816 */ /* 0x000fe20000000007 */
[----:B------:R-:W-:Y:S01]  /*8190*/  MUFU.EX2 R5, R5 ;  /* 0x0000000500057308 */ /* 0x000fe20000000800 */
[-CC-:B------:R-:W-:Y:S01]  /*81a0*/  FFMA.FTZ R130, R130, R73.reuse, -R138.reuse ;  /* 0x0000004982827223 */ /* 0x180fe2000001088a */
[-CC-:B------:R-:W-:Y:S01]  /*81b0*/  FFMA.FTZ R120, R120, R73.reuse, -R138.reuse ;  /* 0x0000004978787223 */ /* 0x180fe2000001088a */
[-CC-:B------:R-:W-:Y:S01]  /*81c0*/  FFMA.FTZ R121, R121, R73.reuse, -R138.reuse ;  /* 0x0000004979797223 */ /* 0x180fe2000001088a */
[-CC-:B------:R-:W-:Y:S01]  /*81d0*/  FFMA.FTZ R124, R124, R73.reuse, -R138.reuse ;  /* 0x000000497c7c7223 */ /* 0x180fe2000001088a */
[-CC-:B------:R-:W-:Y:S01]  /*81e0*/  FFMA.FTZ R125, R125, R73.reuse, -R138.reuse ;  /* 0x000000497d7d7223 */ /* 0x180fe2000001088a */
[-CC-:B------:R-:W-:Y:S01]  /*81f0*/  FFMA.FTZ R112, R112, R73.reuse, -R138.reuse ;  /* 0x0000004970707223 */ /* 0x180fe2000001088a */
[-CC-:B------:R-:W-:Y:S01]  /*8200*/  FFMA.FTZ R113, R113, R73.reuse, -R138.reuse ;  /* 0x0000004971717223 */ /* 0x180fe2000001088a */
        /* <DEDUP_REMOVED lines=22> */
[----:B------:R-:W-:Y:S01]  /*8370*/  FFMA.FTZ R87, R87, R73, -R138 ;  /* 0x0000004957577223 */ /* 0x000fe2000001088a */
[----:B------:R-:W-:-:S02]  /*8380*/  WARPGROUP.DEPBAR.LE gsb0, 0x0 ;  /* 0x00008000000079c5 */ /* 0x000fc40000010000 */
[----:B------:R-:W-:Y:S01]  /*8390*/  WARPGROUP.ARRIVE ;  /* 0x00000000000079c5 */ /* 0x000fe20000000000 */
[----:B------:R-:W-:Y:S01]  /*83a0*/  MUFU.EX2 R129, R129 ;  /* 0x0000008100817308 */ /* 0x000fe20000000800 */
[-CC-:B------:R-:W-:Y:S01]  /*83b0*/  FFMA.FTZ R135, R135, R73.reuse, -R138.reuse ;  /* 0x0000004987877223 */ /* 0x180fe2000001088a */
[----:B------:R-:W-:-:S03]  /*83c0*/  FFMA.FTZ R136, R136, R73, -R138 ;  /* 0x0000004988887223 */ /* 0x000fc6000001088a */
[----:B------:R-:W-:Y:S01]  /*83d0*/  HGMMA.64x96x16.F32.BF16 R24, gdesc[UR28].tnspB, R24, gsb0 ;  /* 0x416000001c1879f0 */ /* 0x000fe20008001818 */
[----:B------:R-:W-:Y:S02]  /*83e0*/  UIADD3 UR28, UR7, 0xa80, URZ ;  /* 0x00000a80071c7890 */ /* 0x000fe4000fffe03f */
[----:B------:R-:W-:Y:S01]  /*83f0*/  UIADD3 UR30, UR6, 0x1c0, URZ ;  /* 0x000001c0061e7890 */ /* 0x000fe2000fffe03f */
[----:B------:R-:W-:Y:S01]  /*8400*/  MUFU.EX2 R130, R130 ;  /* 0x0000008200827308 */ /* 0x000fe20000000800 */
[----:B------:R-:W-:Y:S01]  /*8410*/  UMOV UR29, 0xc0000010 ;  /* 0xc0000010001d7882 */ /* 0x000fe20000000000 */
[----:B------:R-:W-:-:S06]  /*8420*/  UMOV UR31, 0x80000020 ;  /* 0x80000020001f7882 */ /* 0x000fcc0000000000 */
        /* <DEDUP_REMOVED lines=13> */
[----:B------:R-:W-:-:S05]  /*8500*/  WARPGROUP.ARRIVE ;  /* 0x00000000000079c5 */ /* 0x000fca0000000000 */
[----:B------:R-:W-:Y:S01]  /*8510*/  MUFU.EX2 R110, R110 ;  /* 0x0000006e006e7308 */ /* 0x000fe20000000800 */
[----:B------:R-:W-:Y:S01]  /*8520*/  HGMMA.64x96x16.F32.BF16 R24, gdesc[UR28].tnspB, R24, gsb0 ;  /* 0x416000001c1879f0 */ /* 0x000fe20008001818 */
[----:B------:R-:W-:Y:S02]  /*8530*/  UIADD3 UR28, UR7, 0xc00, URZ ;  /* 0x00000c00071c7890 */ /* 0x000fe4000fffe03f */
[----:B------:R-:W-:Y:S01]  /*8540*/  UIADD3 UR30, UR6, 0x200, URZ ;  /* 0x00000200061e7890 */ /* 0x000fe2000fffe03f */
[----:B------:R-:W-:Y:S01]  /*8550*/  UMOV UR29, 0xc0000010 ;  /* 0xc0000010001d7882 */ /* 0x000fe20000000000 */
[----:B------:R-:W-:Y:S02]  /*8560*/  UMOV UR31, 0x80000020 ;  /* 0x80000020001f7882 */ /* 0x000fe40000000000 */
        /* <DEDUP_REMOVED lines=15> */
[----:B------:R-:W-:Y:S07]  /*8660*/  HGMMA.64x96x16.F32.BF16 R24, gdesc[UR28].tnspB, R24, gsb0 ;  /* 0x416000001c1879f0 */ /* 0x000fee0008001818 */
[----:B------:R-:W-:Y:S08]  /*8670*/  MUFU.EX2 R135, R135 ;  /* 0x0000008700877308 */ /* 0x000ff00000000800 */
[----:B------:R-:W-:Y:S01]  /*8680*/  MUFU.EX2 R136, R136 ;  /* 0x0000008800887308 */ /* 0x000fe20000000800 */
[----:B------:R-:W-:-:S02]  /*8690*/  WARPGROUP.DEPBAR.LE gsb0, 0x0 ;  /* 0x00008000000079c5 */ /* 0x000fc40000010000 */
[----:B------:R2:W-:Y:S06]  /*86a0*/  BAR.ARV R79, 0x100 ;  /* 0x0004004f0000751d */ /* 0x0005ec0000002000 */
[----:B------:R3:W-:Y:S01]  /*86b0*/  @!P1 SYNCS.ARRIVE.TRANS64.RED.A1T0 RZ, [R7+URZ], RZ ;  /* 0x000000ff07ff99a7 */ /* 0x0007e2000810043f */
[----:B-1----:R-:W-:Y:S01]  /*86c0*/  FMUL.FTZ R24, R24, R78 ;  /* 0x0000004e18187220 */ /* 0x002fe20000410000 */
[-CC-:B--2---:R-:W-:Y:S01]  /*86d0*/  FFMA.FTZ R79, R8, R73.reuse, -R138.reuse ;  /* 0x00000049084f7223 */ /* 0x184fe2000001088a */
[----:B0-----:R-:W-:Y:S01]  /*86e0*/  FMNMX.FTZ R8, R137, R140, !PT ;  /* 0x0000008c89087209 */ /* 0x001fe20007810000 */
[----:B------:R-:W-:Y:S01]  /*86f0*/  FFMA.FTZ R137, R12, R73, -R138 ;  /* 0x000000490c897223 */ /* 0x000fe2000001088a */
[-C--:B------:R-:W-:Y:S01]  /*8700*/  FMUL.FTZ R25, R25, R78.reuse ;  /* 0x0000004e19197220 */ /* 0x080fe20000410000 */
[-C--:B------:R-:W-:Y:S01]  /*8710*/  FMUL.FTZ R28, R28, R78.reuse ;  /* 0x0000004e1c1c7220 */ /* 0x080fe20000410000 */
[----:B------:R-:W-:Y:S01]  /*8720*/  FMUL.FTZ R29, R29, R78 ;  /* 0x0000004e1d1d7220 */ /* 0x000fe20000410000 */
[----:B---3--:R-:W-:-:S02]  /*8730*/  IMAD.U32 R7, RZ, RZ, UR58 ;  /* 0x0000003aff077e24 */ /* 0x008fc4000f8e00ff */
[CC--:B------:R-:W-:Y:S01]  /*8740*/  FMUL.FTZ R140, R8.reuse, R73.reuse ;  /* 0x00000049088c7220 */ /* 0x0c0fe20000410000 */
[----:B------:R-:W-:Y:S01]  /*8750*/  FADD.FTZ R4, -R8, R4 ;  /* 0x0000000408047221 */ /* 0x000fe20000010100 */
[----:B------:R-:W0:Y:S01]  /*8760*/  MUFU.EX2 R79, R79 ;  /* 0x0000004f004f7308 */ /* 0x000e220000000800 */
[----:B------:R-:W-:Y:S01]  /*8770*/  UMOV UR58, UR39 ;  /* 0x00000027003a7c82 */ /* 0x000fe20008000000 */
[----:B------:R-:W-:Y:S01]  /*8780*/  @!P1 LEA R7, R7, UR36, 0x3 ;  /* 0x0000002407079c11 */ /* 0x000fe2000f8e18ff */
[-C--:B------:R-:W-:Y:S01]  /*8790*/  FMUL.FTZ R4, R4, R73.reuse ;  /* 0x0000004904047220 */ /* 0x080fe20000410000 */
[-CC-:B------:R-:W-:Y:S01]  /*87a0*/  FFMA.FTZ R122, R122, R73.reuse, -R140.reuse ;  /* 0x000000497a7a7223 */ /* 0x180fe2000001088c */
[-CC-:B------:R-:W-:Y:S01]  /*87b0*/  FFMA.FTZ R114, R114, R73.reuse, -R140.reuse ;  /* 0x0000004972727223 */ /* 0x180fe2000001088c */
[-CC-:B------:R-:W-:Y:S01]  /*87c0*/  FFMA.FTZ R89, R89, R73.reuse, -R140.reuse ;  /* 0x0000004959597223 */ /* 0x180fe2000001088c */
[----:B------:R-:W-:Y:S01]  /*87d0*/  @!P1 VIADD R7, R7, 0x31c60 ;  /* 0x00031c6007079836 */ /* 0x000fe20000000000 */
[----:B------:R0:W-:Y:S01]  /*87e0*/  MUFU.EX2 R12, R4 ;  /* 0x00000004000c7308 */ /* 0x0001e20000000800 */
[-CC-:B------:R-:W-:Y:S01]  /*87f0*/  FFMA.FTZ R90, R90, R73.reuse, -R140.reuse ;  /* 0x000000495a5a7223 */ /* 0x180fe2000001088c */
[-CC-:B------:R-:W-:Y:S01]  /*8800*/  FFMA.FTZ R98, R98, R73.reuse, -R140.reuse ;  /* 0x0000004962627223 */ /* 0x180fe2000001088c */
[-CC-:B------:R-:W-:Y:S01]  /*8810*/  FFMA.FTZ R91, R91, R73.reuse, -R140.reuse ;  /* 0x000000495b5b7223 */ /* 0x180fe2000001088c */
[----:B------:R-:W-:Y:S01]  /*8820*/  @!P1 PRMT R7, RZ, 0x654, R7 ;  /* 0x00000654ff079816 */ /* 0x000fe20000000007 */
[-CC-:B------:R-:W-:Y:S01]  /*8830*/  FFMA.FTZ R75, R75, R73.reuse, -R140.reuse ;  /* 0x000000494b4b7223 */ /* 0x180fe2000001088c */
[-CC-:B------:R-:W-:Y:S01]  /*8840*/  FFMA.FTZ R77, R77, R73.reuse, -R140.reuse ;  /* 0x000000494d4d7223 */ /* 0x180fe2000001088c */
[--C-:B------:R-:W-:Y:S01]  /*8850*/  FFMA.FTZ R82, R82, R73, -R140.reuse ;  /* 0x0000004952527223 */ /* 0x100fe2000001088c */
[----:B------:R1:W-:Y:S01]  /*8860*/  @!P1 SYNCS.ARRIVE.TRANS64.RED.A1T0 RZ, [R7+URZ], RZ ;  /* 0x000000ff07ff99a7 */ /* 0x0003e2000810043f */
[----:B------:R-:W2:Y:S01]  /*8870*/  MUFU.EX2 R137, R137 ;  /* 0x0000008900897308 */ /* 0x000ea20000000800 */
[----:B0-----:R-:W-:Y:S01]  /*8880*/  F2FP.BF16.F32.PACK_AB R4, R79, R5 ;  /* 0x000000054f04723e */ /* 0x001fe200000010ff */
[-CC-:B------:R-:W-:Y:S01]  /*8890*/  FFMA.FTZ R74, R74, R73.reuse, -R140.reuse ;  /* 0x000000494a4a7223 */ /* 0x180fe2000001088c */
[-CC-:B------:R-:W-:Y:S01]  /*88a0*/  FFMA.FTZ R76, R76, R73.reuse, -R140.reuse ;  /* 0x000000494c4c7223 */ /* 0x180fe2000001088c */
[-C--:B------:R-:W-:Y:S01]  /*88b0*/  FMUL.FTZ R32, R32, R78.reuse ;  /* 0x0000004e20207220 */ /* 0x080fe20000410000 */
[-C--:B------:R-:W-:Y:S01]  /*88c0*/  FMUL.FTZ R33, R33, R78.reuse ;  /* 0x0000004e21217220 */ /* 0x080fe20000410000 */
[----:B------:R-:W-:Y:S01]  /*88d0*/  FMUL.FTZ R36, R36, R78 ;  /* 0x0000004e24247220 */ /* 0x000fe20000410000 */
[-CC-:B-1----:R-:W-:Y:S01]  /*88e0*/  FFMA.FTZ R7, R9, R73.reuse, -R140.reuse ;  /* 0x0000004909077223 */ /* 0x182fe2000001088c */
[-CC-:B------:R-:W-:Y:S01]  /*88f0*/  FFMA.FTZ R9, R10, R73.reuse, -R140.reuse ;  /* 0x000000490a097223 */ /* 0x180fe2000001088c */
[-CC-:B------:R-:W-:Y:S01]  /*8900*/  FFMA.FTZ R10, R13, R73.reuse, -R140.reuse ;  /* 0x000000490d0a7223 */ /* 0x180fe2000001088c */
[-C--:B------:R-:W-:Y:S01]  /*8910*/  FFMA.FTZ R13, R14, R73.reuse, -R140 ;  /* 0x000000490e0d7223 */ /* 0x080fe2000001088c */
[----:B------:R-:W-:Y:S01]  /*8920*/  FFMA.FTZ R14, R78, R6, R5 ;  /* 0x000000064e0e7223 */ /* 0x000fe20000010005 */
[----:B------:R-:W-:Y:S01]  /*8930*/  MUFU.EX2 R122, R122 ;  /* 0x0000007a007a7308 */ /* 0x000fe20000000800 */
[-C--:B------:R-:W-:Y:S01]  /*8940*/  FMUL.FTZ R37, R37, R78.reuse ;  /* 0x0000004e25257220 */ /* 0x080fe20000410000 */
[-C--:B------:R-:W-:Y:S01]  /*8950*/  FMUL.FTZ R40, R40, R78.reuse ;  /* 0x0000004e28287220 */ /* 0x080fe20000410000 */
[----:B------:R-:W-:Y:S01]  /*8960*/  FADD.FTZ R14, R79, R14 ;  /* 0x0000000e4f0e7221 */ /* 0x000fe20000010000 */
[----:B------:R-:W-:Y:S01]  /*8970*/  FFMA.FTZ R79, R83, R73, -R140 ;  /* 0x00000049534f7223 */ /* 0x000fe2000001088c */
[----:B--2---:R-:W-:Y:S01]  /*8980*/  F2FP.BF16.F32.PACK_AB R6, R137, R11 ;  /* 0x0000000b8906723e */ /* 0x004fe200000010ff */
[-C--:B------:R-:W-:Y:S01]  /*8990*/  FMUL.FTZ R41, R41, R78.reuse ;  /* 0x0000004e29297220 */ /* 0x080fe20000410000 */
[----:B------:R-:W-:Y:S01]  /*89a0*/  FADD.FTZ R14, R11, R14 ;  /* 0x0000000e0b0e7221 */ /* 0x000fe20000010000 */
[----:B------:R-:W0:Y:S01]  /*89b0*/  MUFU.EX2 R7, R7 ;  /* 0x0000000700077308 */ /* 0x000e220000000800 */
[-CC-:B------:R-:W-:Y:S01]  /*89c0*/  FFMA.FTZ R11, R88, R73.reuse, -R140.reuse ;  /* 0x00000049580b7223 */ /* 0x180fe2000001088c */
[-C--:B------:R-:W-:Y:S01]  /*89d0*/  FFMA.FTZ R88, R80, R73.reuse, -R140 ;  /* 0x0000004950587223 */ /* 0x080fe2000001088c */
[----:B------:R-:W-:Y:S01]  /*89e0*/  FADD.FTZ R137, R137, R14 ;  /* 0x0000000e89897221 */ /* 0x000fe20000010000 */
[-CC-:B------:R-:W-:Y:S01]  /*89f0*/  FFMA.FTZ R80, R81, R73.reuse, -R140.reuse ;  /* 0x0000004951507223 */ /* 0x180fe2000001088c */
[--C-:B------:R-:W-:Y:S01]  /*8a00*/  FFMA.FTZ R14, R99, R73, -R140.reuse ;  /* 0x00000049630e7223 */ /* 0x100fe2000001088c */
[-C--:B------:R-:W-:Y:S01]  /*8a10*/  FMUL.FTZ R44, R44, R78.reuse ;  /* 0x0000004e2c2c7220 */ /* 0x080fe20000410000 */
[----:B------:R-:W-:Y:S01]  /*8a20*/  FADD.FTZ R137, R15, R137 ;  /* 0x000000890f897221 */ /* 0x000fe20000010000 */
[----:B------:R-:W1:Y:S01]  /*8a30*/  MUFU.EX2 R9, R9 ;  /* 0x0000000900097308 */ /* 0x000e620000000800 */
[-C--:B------:R-:W-:Y:S01]  /*8a40*/  FMUL.FTZ R45, R45, R78.reuse ;  /* 0x0000004e2d2d7220 */ /* 0x080fe20000410000 */
[-C--:B------:R-:W-:Y:S01]  /*8a50*/  FMUL.FTZ R48, R48, R78.reuse ;  /* 0x0000004e30307220 */ /* 0x080fe20000410000 */
[-C--:B------:R-:W-:Y:S01]  /*8a60*/  FMUL.FTZ R49, R49, R78.reuse ;  /* 0x0000004e31317220 */ /* 0x080fe20000410000 */
[-C--:B------:R-:W-:Y:S01]  /*8a70*/  FMUL.FTZ R52, R52, R78.reuse ;  /* 0x0000004e34347220 */ /* 0x080fe20000410000 */
[-C--:B------:R-:W-:Y:S01]  /*8a80*/  FMUL.FTZ R53, R53, R78.reuse ;  /* 0x0000004e35357220 */ /* 0x080fe20000410000 */
[-C--:B------:R-:W-:Y:S01]  /*8a90*/  FMUL.FTZ R56, R56, R78.reuse ;  /* 0x0000004e38387220 */ /* 0x080fe20000410000 */
[-C--:B------:R-:W-:Y:S01]  /*8aa0*/  FMUL.FTZ R57, R57, R78.reuse ;  /* 0x0000004e39397220 */ /* 0x080fe20000410000 */
[----:B------:R-:W-:Y:S01]  /*8ab0*/  MUFU.EX2 R10, R10 ;  /* 0x0000000a000a7308 */ /* 0x000fe20000000800 */
[----:B0-----:R-:W-:Y:S01]  /*8ac0*/  FFMA.FTZ R3, R12, R3, R7 ;  /* 0x000000030c037223 */ /* 0x001fe20000010007 */
[-C--:B------:R-:W-:Y:S01]  /*8ad0*/  FMUL.FTZ R60, R60, R78.reuse ;  /* 0x0000004e3c3c7220 */ /* 0x080fe20000410000 */
[-C--:B------:R-:W-:Y:S01]  /*8ae0*/  FMUL.FTZ R61, R61, R78.reuse ;  /* 0x0000004e3d3d7220 */ /* 0x080fe20000410000 */
[-C--:B------:R-:W-:Y:S01]  /*8af0*/  FMUL.FTZ R64, R64, R78.reuse ;  /* 0x0000004e40407220 */ /* 0x080fe20000410000 */
[-C--:B------:R-:W-:Y:S01]  /*8b00*/  FMUL.FTZ R65, R65, R78.reuse ;  /* 0x0000004e41417220 */ /* 0x080fe20000410000 */
[-C--:B------:R-:W-:Y:S01]  /*8b10*/  FMUL.FTZ R68, R68, R78.reuse ;  /* 0x0000004e44447220 */ /* 0x080fe20000410000 */
[----:B------:R-:W-:Y:S01]  /*8b20*/  FMUL.FTZ R69, R69, R78 ;  /* 0x0000004e45457220 */ /* 0x000fe20000410000 */
[----:B------:R-:W0:Y:S01]  /*8b30*/  MUFU.EX2 R13, R13 ;  /* 0x0000000d000d7308 */ /* 0x000e220000000800 */
[C---:B-1----:R-:W-:Y:S01]  /*8b40*/  F2FP.BF16.F32.PACK_AB R5, R9.reuse, R7 ;  /* 0x000000070905723e */ /* 0x042fe200000010ff */
[----:B------:R-:W-:Y:S01]  /*8b50*/  FADD.FTZ R9, R9, R3 ;  /* 0x0000000309097221 */ /* 0x000fe20000010000 */
[-CC-:B------:R-:W-:Y:S01]  /*8b60*/  FFMA.FTZ R3, R109, R73.reuse, -R140.reuse ;  /* 0x000000496d037223 */ /* 0x180fe2000001088c */
[-C--:B------:R-:W-:Y:S01]  /*8b70*/  FMUL.FTZ R26, R26, R12.reuse ;  /* 0x0000000c1a1a7220 */ /* 0x080fe20000410000 */
[-C--:B------:R-:W-:Y:S01]  /*8b80*/  FMUL.FTZ R27, R27, R12.reuse ;  /* 0x0000000c1b1b7220 */ /* 0x080fe20000410000 */
[-C--:B------:R-:W-:Y:S01]  /*8b90*/  FMUL.FTZ R30, R30, R12.reuse ;  /* 0x0000000c1e1e7220 */ /* 0x080fe20000410000 */
[-C--:B------:R-:W-:Y:S01]  /*8ba0*/  FMUL.FTZ R31, R31, R12.reuse ;  /* 0x0000000c1f1f7220 */ /* 0x080fe20000410000 */
[----:B------:R-:W-:Y:S01]  /*8bb0*/  MUFU.EX2 R114, R114 ;  /* 0x0000007200727308 */ /* 0x000fe20000000800 */
[-C--:B------:R-:W-:Y:S01]  /*8bc0*/  FMUL.FTZ R34, R34, R12.reuse ;  /* 0x0000000c22227220 */ /* 0x080fe20000410000 */
[-C--:B------:R-:W-:Y:S01]  /*8bd0*/  FMUL.FTZ R35, R35, R12.reuse ;  /* 0x0000000c23237220 */ /* 0x080fe20000410000 */
[-C--:B------:R-:W-:Y:S01]  /*8be0*/  FMUL.FTZ R38, R38, R12.reuse ;  /* 0x0000000c26267220 */ /* 0x080fe20000410000 */
[-C--:B------:R-:W-:Y:S01]  /*8bf0*/  FMUL.FTZ R39, R39, R12.reuse ;  /* 0x0000000c27277220 */ /* 0x080fe20000410000 */
[-C--:B------:R-:W-:Y:S01]  /*8c00*/  FMUL.FTZ R42, R42, R12.reuse ;  /* 0x0000000c2a2a7220 */ /* 0x080fe20000410000 */
[-C--:B------:R-:W-:Y:S01]  /*8c10*/  FMUL.FTZ R43, R43, R12.reuse ;  /* 0x0000000c2b2b7220 */ /* 0x080fe20000410000 */
[----:B------:R-:W-:Y:S01]  /*8c20*/  FMUL.FTZ R46, R46, R12 ;  /* 0x0000000c2e2e7220 */ /* 0x000fe20000410000 */
[----:B------:R-:W-:Y:S01]  /*8c30*/  MUFU.EX2 R3, R3 ;  /* 0x0000000300037308 */ /* 0x000fe20000000800 */
[----:B0-----:R-:W-:Y:S01]  /*8c40*/  F2FP.BF16.F32.PACK_AB R7, R13, R10 ;  /* 0x0000000a0d07723e */ /* 0x001fe200000010ff */
[-C--:B------:R-:W-:Y:S01]  /*8c50*/  FMUL.FTZ R47, R47, R12.reuse ;  /* 0x0000000c2f2f7220 */ /* 0x080fe20000410000 */
[-C--:B------:R-:W-:Y:S01]  /*8c60*/  FMUL.FTZ R50, R50, R12.reuse ;  /* 0x0000000c32327220 */ /* 0x080fe20000410000 */
[-C--:B------:R-:W-:Y:S01]  /*8c70*/  FMUL.FTZ R51, R51, R12.reuse ;  /* 0x0000000c33337220 */ /* 0x080fe20000410000 */
[-C--:B------:R-:W-:Y:S01]  /*8c80*/  FMUL.FTZ R54, R54, R12.reuse ;  /* 0x0000000c36367220 */ /* 0x080fe20000410000 */
[----:B------:R0:W-:Y:S01]  /*8c90*/  STSM.16.M88.4 [R2+0x24300], R4 ;  /* 0x0243000402007844 */ /* 0x0001e20000000200 */
        /* <DEDUP_REMOVED lines=10> */
[----:B------:R-:W-:Y:S01]  /*8d40*/  FMUL.FTZ R71, R71, R12 ;  /* 0x0000000c47477220 */ /* 0x000fe20000410000 */
[-CC-:B0-----:R-:W-:Y:S01]  /*8d50*/  FFMA.FTZ R5, R21, R73.reuse, -R140.reuse ;  /* 0x0000004915057223 */ /* 0x181fe2000001088c */
[-CC-:B------:R-:W-:Y:S01]  /*8d60*/  FFMA.FTZ R6, R128, R73.reuse, -R140.reuse ;  /* 0x0000004980067223 */ /* 0x180fe2000001088c */
[-CC-:B------:R-:W-:Y:S01]  /*8d70*/  FFMA.FTZ R7, R131, R73.reuse, -R140.reuse ;  /* 0x0000004983077223 */ /* 0x180fe2000001088c */
[-CC-:B------:R-:W-:Y:S01]  /*8d80*/  FFMA.FTZ R128, R132, R73.reuse, -R140.reuse ;  /* 0x0000004984807223 */ /* 0x180fe2000001088c */
[----:B------:R-:W-:Y:S01]  /*8d90*/  FADD.FTZ R4, R10, R9 ;  /* 0x000000090a047221 */ /* 0x000fe20000010000 */
[-CC-:B------:R-:W-:Y:S01]  /*8da0*/  FFMA.FTZ R131, R123, R73.reuse, -R140.reuse ;  /* 0x000000497b837223 */ /* 0x180fe2000001088c */
[----:B------:R-:W0:Y:S01]  /*8db0*/  MUFU.EX2 R5, R5 ;  /* 0x0000000500057308 */ /* 0x000e220000000800 */
[-C--:B------:R-:W-:Y:S01]  /*8dc0*/  FFMA.FTZ R9, R96, R73.reuse, -R140 ;  /* 0x0000004960097223 */ /* 0x080fe2000001088c */
[----:B------:R-:W-:Y:S01]  /*8dd0*/  FADD.FTZ R4, R13, R4 ;  /* 0x000000040d047221 */ /* 0x000fe20000010000 */
[-CC-:B------:R-:W-:Y:S01]  /*8de0*/  FFMA.FTZ R123, R126, R73.reuse, -R140.reuse ;  /* 0x000000497e7b7223 */ /* 0x180fe2000001088c */
[-CC-:B------:R-:W-:Y:S01]  /*8df0*/  FFMA.FTZ R10, R97, R73.reuse, -R140.reuse ;  /* 0x00000049610a7223 */ /* 0x180fe2000001088c */
[-CC-:B------:R-:W-:Y:S01]  /*8e00*/  FFMA.FTZ R126, R127, R73.reuse, -R140.reuse ;  /* 0x000000497f7e7223 */ /* 0x180fe2000001088c */
[-CC-:B------:R-:W-:Y:S01]  /*8e10*/  FFMA.FTZ R127, R115, R73.reuse, -R140.reuse ;  /* 0x00000049737f7223 */ /* 0x180fe2000001088c */
[-CC-:B------:R-:W-:Y:S01]  /*8e20*/  FFMA.FTZ R115, R118, R73.reuse, -R140.reuse ;  /* 0x0000004976737223 */ /* 0x180fe2000001088c */
[----:B------:R-:W1:Y:S01]  /*8e30*/  MUFU.EX2 R6, R6 ;  /* 0x0000000600067308 */ /* 0x000e620000000800 */
[-CC-:B------:R-:W-:Y:S01]  /*8e40*/  FFMA.FTZ R118, R119, R73.reuse, -R140.reuse ;  /* 0x0000004977767223 */ /* 0x180fe2000001088c */
[-CC-:B------:R-:W-:Y:S01]  /*8e50*/  FFMA.FTZ R21, R106, R73.reuse, -R140.reuse ;  /* 0x000000496a157223 */ /* 0x180fe2000001088c */
[-CC-:B------:R-:W-:Y:S01]  /*8e60*/  FFMA.FTZ R106, R107, R73.reuse, -R140.reuse ;  /* 0x000000496b6a7223 */ /* 0x180fe2000001088c */
[----:B------:R-:W-:-:S04]  /*8e70*/  FFMA.FTZ R107, R108, R73, -R140 ;  /* 0x000000496c6b7223 */ /* 0x000fc8000001088c */
[----:B------:R-:W2:Y:S01]  /*8e80*/  MUFU.EX2 R7, R7 ;  /* 0x0000000700077308 */ /* 0x000ea20000000800 */
[----:B0-----:R-:W-:Y:S01]  /*8e90*/  FADD.FTZ R81, R5, R4 ;  /* 0x0000000405517221 */ /* 0x001fe20000010000 */
[----:B------:R-:W-:-:S06]  /*8ea0*/  FADD.FTZ R4, R20, R137 ;  /* 0x0000008914047221 */ /* 0x000fcc0000010000 */
[----:B------:R-:W0:Y:S01]  /*8eb0*/  MUFU.EX2 R128, R128 ;  /* 0x0000008000807308 */ /* 0x000e220000000800 */
[C---:B-1----:R-:W-:Y:S01]  /*8ec0*/  FADD.FTZ R96, R6.reuse, R81 ;  /* 0x0000005106607221 */ /* 0x042fe20000010000 */
[----:B------:R-:W-:Y:S01]  /*8ed0*/  FADD.FTZ R81, R129, R4 ;  /* 0x0000000481517221 */ /* 0x000fe20000010000 */
[----:B------:R-:W-:Y:S02]  /*8ee0*/  F2FP.BF16.F32.PACK_AB R5, R6, R5 ;  /* 0x000000050605723e */ /* 0x000fe400000010ff */
[C---:B------:R-:W-:Y:S01]  /*8ef0*/  F2FP.BF16.F32.PACK_AB R6, R130.reuse, R129 ;  /* 0x000000818206723e */ /* 0x040fe200000010ff */
[----:B------:R-:W-:Y:S02]  /*8f00*/  FADD.FTZ R97, R130, R81 ;  /* 0x0000005182617221 */ /* 0x000fe40000010000 */
[----:B------:R-:W1:Y:S01]  /*8f10*/  MUFU.EX2 R131, R131 ;  /* 0x0000008300837308 */ /* 0x000e620000000800 */
[----:B--2---:R-:W-:Y:S01]  /*8f20*/  FADD.FTZ R83, R7, R96 ;  /* 0x0000006007537221 */ /* 0x004fe20000010000 */
[----:B------:R-:W-:Y:S01]  /*8f30*/  FADD.FTZ R4, R120, R97 ;  /* 0x0000006178047221 */ /* 0x000fe20000010000 */
[----:B------:R-:W-:-:S05]  /*8f40*/  F2FP.BF16.F32.PACK_AB R120, R121, R120 ;  /* 0x000000787978723e */ /* 0x000fca00000010ff */
[----:B------:R-:W2:Y:S01]  /*8f50*/  MUFU.EX2 R123, R123 ;  /* 0x0000007b007b7308 */ /* 0x000ea20000000800 */
[C---:B0-----:R-:W-:Y:S01]  /*8f60*/  FADD.FTZ R83, R128.reuse, R83 ;  /* 0x0000005380537221 */ /* 0x041fe20000010000 */
[----:B------:R-:W-:-:S03]  /*8f70*/  F2FP.BF16.F32.PACK_AB R7, R128, R7 ;  /* 0x000000078007723e */ /* 0x000fc600000010ff */
[----:B------:R-:W-:Y:S01]  /*8f80*/  FADD.FTZ R96, R122, R83 ;  /* 0x000000537a607221 */ /* 0x000fe20000010000 */
[----:B------:R-:W-:Y:S02]  /*8f90*/  FADD.FTZ R83, R121, R4 ;  /* 0x0000000479537221 */ /* 0x000fe40000010000 */
[----:B------:R-:W0:Y:S01]  /*8fa0*/  MUFU.EX2 R126, R126 ;  /* 0x0000007e007e7308 */ /* 0x000e220000000800 */
[C---:B-1----:R-:W-:Y:S01]  /*8fb0*/  FADD.FTZ R96, R131.reuse, R96 ;  /* 0x0000006083607221 */ /* 0x042fe20000010000 */
[----:B------:R-:W-:Y:S01]  /*8fc0*/  FADD.FTZ R4, R124, R83 ;  /* 0x000000537c047221 */ /* 0x000fe20000010000 */
[----:B------:R-:W-:Y:S02]  /*8fd0*/  F2FP.BF16.F32.PACK_AB R121, R131, R122 ;  /* 0x0000007a8379723e */ /* 0x000fe400000010ff */
[C---:B------:R-:W-:Y:S01]  /*8fe0*/  F2FP.BF16.F32.PACK_AB R122, R125.reuse, R124 ;  /* 0x0000007c7d7a723e */ /* 0x040fe200000010ff */
[----:B------:R-:W-:Y:S01]  /*8ff0*/  FADD.FTZ R97, R125, R4 ;  /* 0x000000047d617221 */ /* 0x000fe20000010000 */
[----:B------:R-:W-:Y:S01]  /*9000*/  F2FP.BF16.F32.PACK_AB R4, R20, R15 ;  /* 0x0000000f1404723e */ /* 0x000fe200000010ff */
[----:B------:R-:W1:Y:S01]  /*9010*/  MUFU.EX2 R127, R127 ;  /* 0x0000007f007f7308 */ /* 0x000e620000000800 */
[----:B--2---:R-:W-:Y:S01]  /*9020*/  FADD.FTZ R83, R123, R96 ;  /* 0x000000607b537221 */ /* 0x004fe20000010000 */
[----:B------:R-:W-:Y:S01]  /*9030*/  FADD.FTZ R96, R112, R97 ;  /* 0x0000006170607221 */ /* 0x000fe20000010000 */
[C---:B------:R-:W-:Y:S01]  /*9040*/  F2FP.BF16.F32.PACK_AB R112, R113.reuse, R112 ;  /* 0x000000707170723e */ /* 0x040fe200000010ff */
[----:B------:R2:W-:Y:S02]  /*9050*/  STSM.16.M88.4 [R2+0x25b00], R4 ;  /* 0x025b000402007844 */ /* 0x0005e40000000200 */
[----:B------:R-:W-:-:S02]  /*9060*/  FADD.FTZ R15, R113, R96 ;  /* 0x00000060710f7221 */ /* 0x000fc40000010000 */
[----:B------:R-:W3:Y:S01]  /*9070*/  MUFU.EX2 R115, R115 ;  /* 0x0000007300737308 */ /* 0x000ee20000000800 */
[----:B0-----:R-:W-:Y:S01]  /*9080*/  FADD.FTZ R99, R126, R83 ;  /* 0x000000537e637221 */ /* 0x001fe20000010000 */
[----:B------:R-:W-:Y:S01]  /*9090*/  FADD.FTZ R96, R116, R15 ;  /* 0x0000000f74607221 */ /* 0x000fe20000010000 */
[----:B------:R-:W-:Y:S02]  /*90a0*/  F2FP.BF16.F32.PACK_AB R123, R126, R123 ;  /* 0x0000007b7e7b723e */ /* 0x000fe400000010ff */
[----:B------:R-:W-:-:S03]  /*90b0*/  FADD.FTZ R20, R114, R99 ;  /* 0x0000006372147221 */ /* 0x000fc60000010000 */
[----:B------:R-:W0:Y:S01]  /*90c0*/  MUFU.EX2 R118, R118 ;  /* 0x0000007600767308 */ /* 0x000e220000000800 */
[C---:B-1----:R-:W-:Y:S01]  /*90d0*/  FADD.FTZ R20, R127.reuse, R20 ;  /* 0x000000147f147221 */ /* 0x042fe20000010000 */
[----:B------:R-:W-:Y:S01]  /*90e0*/  F2FP.BF16.F32.PACK_AB R113, R127, R114 ;  /* 0x000000727f71723e */ /* 0x000fe200000010ff */
[----:B------:R-:W-:Y:S01]  /*90f0*/  STSM.16.M88.4 [R2+0x27300], R120 ;  /* 0x0273007802007844 */ /* 0x000fe20000000200 */
[----:B------:R-:W-:-:S04]  /*9100*/  F2FP.BF16.F32.PACK_AB R114, R117, R116 ;  /* 0x000000747572723e */ /* 0x000fc800000010ff */
[----:B------:R-:W1:Y:S01]  /*9110*/  MUFU.EX2 R21, R21 ;  /* 0x0000001500157308 */ /* 0x000e620000000800 */
[----:B---3--:R-:W-:-:S07]  /*9120*/  FADD.FTZ R15, R115, R20 ;  /* 0x00000014730f7221 */ /* 0x008fce0000010000 */
[----:B------:R-:W3:Y:S01]  /*9130*/  MUFU.EX2 R106, R106 ;  /* 0x0000006a006a7308 */ /* 0x000ee20000000800 */
[C---:B0-----:R-:W-:Y:S01]  /*9140*/  FADD.FTZ R20, R118.reuse, R15 ;  /* 0x0000000f76147221 */ /* 0x041fe20000010000 */
[----:B------:R-:W-:-:S05]  /*9150*/  F2FP.BF16.F32.PACK_AB R115, R118, R115 ;  /* 0x000000737673723e */ /* 0x000fca00000010ff */
[----:B------:R-:W-:Y:S01]  /*9160*/  STSM.16.M88.4 [R2+0x28b00], R112 ;  /* 0x028b007002007844 */ /* 0x000fe20000000200 */
[----:B------:R-:W-:Y:S01]  /*9170*/  MUFU.EX2 R81, R11 ;  /* 0x0000000b00517308 */ /* 0x000fe20000000800 */
[----:B-1----:R-:W-:-:S07]  /*9180*/  FADD.FTZ R15, R21, R20 ;  /* 0x00000014150f7221 */ /* 0x002fce0000010000 */
[----:B------:R0:W-:Y:S01]  /*9190*/  MUFU.EX2 R11, R89 ;  /* 0x00000059000b7308 */ /* 0x0001e20000000800 */
[----:B---3--:R-:W-:-:S07]  /*91a0*/  FADD.FTZ R20, R106, R15 ;  /* 0x0000000f6a147221 */ /* 0x008fce0000010000 */
[----:B------:R-:W1:Y:S01]  /*91b0*/  MUFU.EX2 R107, R107 ;  /* 0x0000006b006b7308 */ /* 0x000e620000000800 */
[----:B0-----:R-:W-:-:S07]  /*91c0*/  FADD.FTZ R89, R117, R96 ;  /* 0x0000006075597221 */ /* 0x001fce0000010000 */
[----:B------:R0:W-:Y:S08]  /*91d0*/  MUFU.EX2 R83, R90 ;  /* 0x0000005a00537308 */ /* 0x0001f00000000800 */
[----:B------:R-:W3:Y:S01]  /*91e0*/  MUFU.EX2 R9, R9 ;  /* 0x0000000900097308 */ /* 0x000ee20000000800 */
[----:B0-----:R-:W-:Y:S01]  /*91f0*/  FADD.FTZ R90, R104, R89 ;  /* 0x00000059685a7221 */ /* 0x001fe20000010000 */
[----:B-1----:R-:W-:Y:S01]  /*9200*/  FADD.FTZ R20, R107, R20 ;  /* 0x000000146b147221 */ /* 0x002fe20000010000 */
[----:B------:R-:W-:-:S02]  /*9210*/  F2FP.BF16.F32.PACK_AB R107, R3, R107 ;  /* 0x0000006b036b723e */ /* 0x000fc400000010ff */
[C---:B------:R-:W-:Y:S01]  /*9220*/  FADD.FTZ R90, R105.reuse, R90 ;  /* 0x0000005a695a7221 */ /* 0x040fe20000010000 */
[----:B------:R-:W-:Y:S02]  /*9230*/  F2FP.BF16.F32.PACK_AB R104, R105, R104 ;  /* 0x000000686968723e */ /* 0x000fe400000010ff */
[----:B------:R-:W0:Y:S01]  /*9240*/  MUFU.EX2 R10, R10 ;  /* 0x0000000a000a7308 */ /* 0x000e220000000800 */
[----:B------:R-:W-:Y:S01]  /*9250*/  FADD.FTZ R89, R133, R90 ;  /* 0x0000005a85597221 */ /* 0x000fe20000010000 */
[----:B------:R-:W-:Y:S01]  /*9260*/  FADD.FTZ R90, R3, R20 ;  /* 0x00000014035a7221 */ /* 0x000fe20000010000 */
[----:B------:R-:W-:Y:S02]  /*9270*/  F2FP.BF16.F32.PACK_AB R105, R106, R21 ;  /* 0x000000156a69723e */ /* 0x000fe400000010ff */
[C---:B------:R-:W-:Y:S01]  /*9280*/  FADD.FTZ R89, R134.reuse, R89 ;  /* 0x0000005986597221 */ /* 0x040fe20000010000 */
[----:B------:R-:W-:Y:S02]  /*9290*/  F2FP.BF16.F32.PACK_AB R106, R134, R133 ;  /* 0x00000085866a723e */ /* 0x000fe400000010ff */
[----:B------:R-:W1:Y:S01]  /*92a0*/  MUFU.EX2 R13, R98 ;  /* 0x00000062000d7308 */ /* 0x000e620000000800 */
[----:B------:R-:W-:Y:S01]  /*92b0*/  FADD.FTZ R96, R110, R89 ;  /* 0x000000596e607221 */ /* 0x000fe20000010000 */
[----:B---3--:R-:W-:Y:S01]  /*92c0*/  FADD.FTZ R89, R9, R90 ;  /* 0x0000005a09597221 */ /* 0x008fe20000010000 */
[----:B------:R-:W-:Y:S02]  /*92d0*/  STSM.16.M88.4 [R2+0x2a300], R104 ;  /* 0x02a3006802007844 */ /* 0x000fe40000000200 */
[----:B------:R-:W-:-:S03]  /*92e0*/  FADD.FTZ R97, R111, R96 ;  /* 0x000000606f617221 */ /* 0x000fc60000010000 */
[----:B------:R0:W-:Y:S01]  /*92f0*/  MUFU.EX2 R15, R80 ;  /* 0x00000050000f7308 */ /* 0x0001e20000000800 */
[----:B------:R-:W-:-:S04]  /*9300*/  FADD.FTZ R90, R100, R97 ;  /* 0x00000061645a7221 */ /* 0x000fc80000010000 */
[----:B--2---:R-:W-:-:S03]  /*9310*/  FADD.FTZ R5, R101, R90 ;  /* 0x0000005a65057221 */ /* 0x004fc60000010000 */
[----:B------:R-:W2:Y:S01]  /*9320*/  MUFU.EX2 R88, R88 ;  /* 0x0000005800587308 */ /* 0x000ea20000000800 */
[----:B------:R-:W-:Y:S01]  /*9330*/  FADD.FTZ R6, R102, R5 ;  /* 0x0000000566067221 */ /* 0x000fe20000010000 */
[C---:B0-----:R-:W-:Y:S01]  /*9340*/  FADD.FTZ R80, R10.reuse, R89 ;  /* 0x000000590a507221 */ /* 0x041fe20000010000 */
[----:B------:R-:W-:Y:S02]  /*9350*/  F2FP.BF16.F32.PACK_AB R5, R10, R9 ;  /* 0x000000090a05723e */ /* 0x000fe400000010ff */
[----:B------:R-:W-:Y:S01]  /*9360*/  FADD.FTZ R3, R103, R6 ;  /* 0x0000000667037221 */ /* 0x000fe20000010000 */
[----:B-1----:R-:W-:Y:S01]  /*9370*/  FADD.FTZ R89, R13, R80 ;  /* 0x000000500d597221 */ /* 0x002fe20000010000 */
[----:B------:R-:W-:Y:S01]  /*9380*/  F2FP.BF16.F32.PACK_AB R7, R14, R13 ;  /* 0x0000000d0e07723e */ /* 0x000fe200000010ff */
[----:B------:R0:W-:Y:S01]  /*9390*/  MUFU.EX2 R20, R82 ;  /* 0x0000005200147308 */ /* 0x0001e20000000800 */
[----:B------:R-:W-:Y:S01]  /*93a0*/  FADD.FTZ R10, R92, R3 ;  /* 0x000000035c0a7221 */ /* 0x000fe20000010000 */
[----:B------:R-:W-:Y:S01]  /*93b0*/  FADD.FTZ R4, R14, R89 ;  /* 0x000000590e047221 */ /* 0x000fe20000010000 */
[----:B------:R-:W-:-:S02]  /*93c0*/  F2FP.BF16.F32.PACK_AB R6, R101, R100 ;  /* 0x000000646506723e */ /* 0x000fc400000010ff */
[----:B------:R-:W-:Y:S01]  /*93d0*/  FADD.FTZ R3, R93, R10 ;  /* 0x0000000a5d037221 */ /* 0x000fe20000010000 */
[----:B------:R-:W-:Y:S01]  /*93e0*/  FADD.FTZ R80, R81, R4 ;  /* 0x0000000451507221 */ /* 0x000fe20000010000 */
[----:B------:R-:W-:Y:S01]  /*93f0*/  F2FP.BF16.F32.PACK_AB R4, R111, R110 ;  /* 0x0000006e6f04723e */ /* 0x000fe200000010ff */
[----:B------:R-:W1:Y:S01]  /*9400*/  MUFU.EX2 R79, R79 ;  /* 0x0000004f004f7308 */ /* 0x000e620000000800 */
[----:B------:R-:W-:Y:S01]  /*9410*/  FADD.FTZ R10, R94, R3 ;  /* 0x000000035e0a7221 */ /* 0x000fe20000010000 */
[C---:B------:R-:W-:Y:S01]  /*9420*/  FADD.FTZ R80, R11.reuse, R80 ;  /* 0x000000500b507221 */ /* 0x040fe20000010000 */
[----:B------:R-:W-:Y:S01]  /*9430*/  F2FP.BF16.F32.PACK_AB R81, R11, R81 ;  /* 0x000000510b51723e */ /* 0x000fe200000010ff */
[----:B------:R3:W-:Y:S01]  /*9440*/  STSM.16.M88.4 [R2+0x2bb00], R4 ;  /* 0x02bb000402007844 */ /* 0x0007e20000000200 */
[----:B------:R-:W-:Y:S01]  /*9450*/  FADD.FTZ R3, R95, R10 ;  /* 0x0000000a5f037221 */ /* 0x000fe20000010000 */
[----:B------:R-:W-:Y:S01]  /*9460*/  FADD.FTZ R80, R83, R80 ;  /* 0x0000005053507221 */ /* 0x000fe20000010000 */
[----:B0-----:R-:W-:Y:S01]  /*9470*/  F2FP.BF16.F32.PACK_AB R82, R93, R92 ;  /* 0x0000005c5d52723e */ /* 0x001fe200000010ff */
[----:B------:R-:W-:Y:S01]  /*9480*/  MUFU.EX2 R21, R74 ;  /* 0x0000004a00157308 */ /* 0x000fe20000000800 */
[----:B------:R-:W-:Y:S01]  /*9490*/  FADD.FTZ R10, R84, R3 ;  /* 0x00000003540a7221 */ /* 0x000fe20000010000 */
[----:B------:R-:W-:Y:S01]  /*94a0*/  FADD.FTZ R9, R91, R80 ;  /* 0x000000505b097221 */ /* 0x000fe20000010000 */
[----:B------:R-:W-:-:S02]  /*94b0*/  F2FP.BF16.F32.PACK_AB R80, R103, R102 ;  /* 0x000000666750723e */ /* 0x000fc400000010ff */
[----:B------:R-:W-:Y:S01]  /*94c0*/  FADD.FTZ R3, R85, R10 ;  /* 0x0000000a55037221 */ /* 0x000fe20000010000 */
[----:B------:R-:W-:Y:S01]  /*94d0*/  F2FP.BF16.F32.PACK_AB R83, R91, R83 ;  /* 0x000000535b53723e */ /* 0x000fe200000010ff */
[----:B--2---:R-:W-:Y:S01]  /*94e0*/  FADD.FTZ R14, R88, R9 ;  /* 0x00000009580e7221 */ /* 0x004fe20000010000 */
[----:B------:R-:W0:Y:S01]  /*94f0*/  MUFU.EX2 R75, R75 ;  /* 0x0000004b004b7308 */ /* 0x000e220000000800 */
[----:B------:R-:W-:Y:S02]  /*9500*/  FADD.FTZ R10, R86, R3 ;  /* 0x00000003560a7221 */ /* 0x000fe40000010000 */
[----:B------:R-:W-:Y:S01]  /*9510*/  STSM.16.M88.4 [R2+0x2d300], R80 ;  /* 0x02d3005002007844 */ /* 0x000fe20000000200 */
[----:B---3--:R-:W-:Y:S01]  /*9520*/  F2FP.BF16.F32.PACK_AB R6, R85, R84 ;  /* 0x000000545506723e */ /* 0x008fe200000010ff */
[----:B------:R-:W-:Y:S01]  /*9530*/  FADD.FTZ R10, R87, R10 ;  /* 0x0000000a570a7221 */ /* 0x000fe20000010000 */
[----:B------:R-:W-:Y:S01]  /*9540*/  F2FP.BF16.F32.PACK_AB R4, R95, R94 ;  /* 0x0000005e5f04723e */ /* 0x000fe200000010ff */
[C---:B------:R-:W-:Y:S01]  /*9550*/  FADD.FTZ R9, R15.reuse, R14 ;  /* 0x0000000e0f097221 */ /* 0x040fe20000010000 */
[----:B------:R-:W2:Y:S01]  /*9560*/  MUFU.EX2 R13, R76 ;  /* 0x0000004c000d7308 */ /* 0x000ea20000000800 */
[----:B------:R-:W-:-:S02]  /*9570*/  F2FP.BF16.F32.PACK_AB R5, R15, R88 ;  /* 0x000000580f05723e */ /* 0x000fc400000010ff */
[----:B-1----:R-:W-:Y:S01]  /*9580*/  F2FP.BF16.F32.PACK_AB R7, R79, R20 ;  /* 0x000000144f07723e */ /* 0x002fe200000010ff */
[----:B------:R-:W-:Y:S01]  /*9590*/  FADD.FTZ R14, R20, R9 ;  /* 0x00000009140e7221 */ /* 0x000fe20000010000 */
[----:B------:R-:W-:Y:S02]  /*95a0*/  F2FP.BF16.F32.PACK_AB R84, R87, R86 ;  /* 0x000000565754723e */ /* 0x000fe400000010ff */
[----:B------:R-:W-:Y:S01]  /*95b0*/  F2FP.BF16.F32.PACK_AB R86, R136, R135 ;  /* 0x000000878856723e */ /* 0x000fe200000010ff */
[----:B------:R-:W1:Y:S01]  /*95c0*/  MUFU.EX2 R77, R77 ;  /* 0x0000004d004d7308 */ /* 0x000e620000000800 */
[----:B0-----:R-:W-:Y:S01]  /*95d0*/  F2FP.BF16.F32.PACK_AB R85, R75, R21 ;  /* 0x000000154b55723e */ /* 0x001fe200000010ff */
[----:B------:R0:W-:Y:S01]  /*95e0*/  STSM.16.M88.4 [R2+0x2eb00], R4 ;  /* 0x02eb000402007844 */ /* 0x0001e20000000200 */
[----:B------:R-:W-:Y:S01]  /*95f0*/  FADD.FTZ R14, R79, R14 ;  /* 0x0000000e4f0e7221 */ /* 0x000fe20000010000 */
[----:B------:R-:W-:-:S03]  /*9600*/  FADD.FTZ R135, R135, R10 ;  /* 0x0000000a87877221 */ /* 0x000fc60000010000 */
[----:B------:R-:W-:-:S04]  /*9610*/  FADD.FTZ R14, R21, R14 ;  /* 0x0000000e150e7221 */ /* 0x000fc80000010000 */
[----:B------:R-:W-:-:S04]  /*9620*/  FADD.FTZ R14, R75, R14 ;  /* 0x0000000e4b0e7221 */ /* 0x000fc80000010000 */
[----:B--2---:R-:W-:Y:S01]  /*9630*/  FADD.FTZ R14, R13, R14 ;  /* 0x0000000e0d0e7221 */ /* 0x004fe20000010000 */
[C---:B-1----:R-:W-:Y:S01]  /*9640*/  F2FP.BF16.F32.PACK_AB R87, R77.reuse, R13 ;  /* 0x0000000d4d57723e */ /* 0x042fe200000010ff */
[----:B0-----:R-:W-:Y:S02]  /*9650*/  FADD.FTZ R6, R136, R135 ;  /* 0x0000008788067221 */ /* 0x001fe40000010000 */
[----:B------:R-:W-:Y:S01]  /*9660*/  FADD.FTZ R3, R77, R14 ;  /* 0x0000000e4d037221 */ /* 0x000fe20000010000 */
[----:B------:R-:W-:Y:S01]  /*9670*/  IMAD.MOV.U32 R7, RZ, RZ, R16 ;  /* 0x000000ffff077224 */ /* 0x000fe200078e0010 */
[----:B------:R0:W-:Y:S01]  /*9680*/  STSM.16.M88.4 [R2+0x30300], R84 ;  /* 0x0303005402007844 */ /* 0x0001e20000000200 */
[----:B------:R-:W-:Y:S02]  /*9690*/  IMAD.MOV.U32 R4, RZ, RZ, R8 ;  /* 0x000000ffff047224 */ /* 0x000fe400078e0008 */
[----:B------:R-:W-:Y:S01]  /*96a0*/  IMAD.MOV.U32 R5, RZ, RZ, R72 ;  /* 0x000000ffff057224 */ /* 0x000fe200078e0048 */
[----:B------:R-:W-:Y:S01]  /*96b0*/  @!PT LDS RZ, [RZ] ;  /* 0x00000000fffff984 */ /* 0x000fe20000000800 */
[----:B------:R-:W-:Y:S01]  /*96c0*/  @!PT LDS RZ, [RZ] ;  /* 0x00000000fffff984 */ /* 0x000fe20000000800 */
[----:B------:R-:W-:Y:S01]  /*96d0*/  @!PT LDS RZ, [RZ] ;  /* 0x00000000fffff984 */ /* 0x000fe20000000800 */
[----:B------:R-:W-:Y:S01]  /*96e0*/  @!PT LDS RZ, [RZ] ;  /* 0x00000000fffff984 */ /* 0x000fe20000000800 */
[----:B------:R1:W-:Y:S06]  /*96f0*/  MEMBAR.ALL.CTA ;  /* 0x0000000000007992 */ /* 0x0003ec0000008000 */
[----:B-1----:R-:W1:Y:S02]  /*9700*/  FENCE.VIEW.ASYNC.S ;  /* 0x00000000000073c6 */ /* 0x002e640000000000 */
[----:B-1----:R-:W-:Y:S01]  /*9710*/  NOP ;  /* 0x0000000000007918 */ /* 0x002fe20000000000 */
[----:B------:R-:W-:Y:S05]  /*9720*/  @P2 BRA `(.L_x_191) ;  /* 0xffffffc000082947 */ /* 0x000fea000383ffff */
.L_x_182:
[----:B------:R-:W-:Y:S06]  /*9730*/  BAR.ARV 0x8, 0x200 ;  /* 0x0208000000007b1d */ /* 0x000fec0000002000 */
[----:B------:R-:W-:Y:S05]  /*9740*/  @!P0 BRA `(.L_x_192) ;  /* 0x0000000000048947 */ /* 0x000fea0003800000 */
[----:B------:R-:W-:Y:S01]  /*9750*/  BPT.TRAP 0x1 ;  /* 0x000000040000795c */ /* 0x000fe20000300000 */
.L_x_192:
[----:B------:R-:W-:Y:S01]  /*9760*/  ULEA UR9, UR39, UR36, 0x3 ;  /* 0x0000002427097291 */ /* 0x000fe2000f8e183f */
[----:B------:R-:W-:-:S08]  /*9770*/  SHF.L.U32 R0, R16, 0x1f, RZ ;  /* 0x0000001f10007819 */ /* 0x000fd000000006ff */
[----:B------:R1:W3:Y:S01]  /*9780*/  SYNCS.PHASECHK.TRANS64.TRYWAIT P2, [UR9+0x31c50], R0 ;  /* 0x031c5000ff0075a7 */ /* 0x0002e20008040149 */
[----:B------:R-:W-:Y:S05]  /*9790*/  @!P0 BRA `(.L_x_193) ;  /* 0x0000000000048947 */ /* 0x000fea0003800000 */
[----:B------:R-:W-:Y:S01]  /*97a0*/  BPT.TRAP 0x1 ;  /* 0x000000040000795c */ /* 0x000fe20000300000 */
.L_x_193:
[----:B---3--:R-:W-:Y:S05]  /*97b0*/  @P2 BRA `(.L_x_194) ;  /* 0x0000000000082947 */ /* 0x008fea0003800000 */
[----:B------:R-:W3:Y:S02]  /*97c0*/  SYNCS.PHASECHK.TRANS64.TRYWAIT P0, [UR9+0x31c50], R0 ;  /* 0x031c5000ff0075a7 */ /* 0x000ee40008000149 */
[----:B---3--:R-:W-:Y:S05]  /*97d0*/  @!P0 BRA `(.L_x_195) ;  /* 0x00000084000c8947 */ /* 0x008fea0003800000 */
.L_x_194:
[----:B------:R-:W-:Y:S01]  /*97e0*/  UIADD3 UR36, UR36, 0x200, URZ ;  /* 0x0000020024247890 */ /* 0x000fe2000fffe03f */
[----:B------:R-:W-:Y:S01]  /*97f0*/  WARPGROUP.ARRIVE ;  /* 0x00000000000079c5 */ /* 0x000fe20000000000 */
[----:B------:R-:W-:Y:S01]  /*9800*/  ULOP3.LUT UR37, UR37, 0x10000, URZ, 0xfc, !UPT ;  /* 0x0001000025257892 */ /* 0x000fe2000f8efc3f */
[----:B---3--:R-:W3:Y:S01]  /*9810*/  SHFL.BFLY PT, R5, R6, 0x2, 0x1f ;  /* 0x0c401f0006057f89 */ /* 0x008ee200000e0000 */
[----:B------:R-:W-:Y:S01]  /*9820*/  USHF.R.U32.HI UR36, URZ, 0x4, UR36 ;  /* 0x000000043f247899 */ /* 0x000fe20008011624 */
[----:B------:R-:W-:Y:S01]  /*9830*/  IMAD.MOV.U32 R9, RZ, RZ, RZ ;  /* 0x000000ffff097224 */ /* 0x000fe200078e00ff */
[----:B------:R-:W-:Y:S01]  /*9840*/  UMOV UR5, 0xc0000010 ;  /* 0xc000001000057882 */ /* 0x000fe20000000000 */
[----:B------:R-:W-:Y:S01]  /*9850*/  UMOV UR7, 0x80000020 ;  /* 0x8000002000077882 */ /* 0x000fe20000000000 */
[----:B------:R-:W-:Y:S01]  /*9860*/  ULOP3.LUT UR36, UR36, 0x3fff, URZ, 0xc0, !UPT ;  /* 0x00003fff24247892 */ /* 0x000fe2000f8ec03f */
[----:B-1----:R-:W1:Y:S01]  /*9870*/  SHFL.BFLY PT, R0, R3, 0x2, 0x1f ;  /* 0x0c401f0003007f89 */ /* 0x002e6200000e0000 */
[----:B------:R-:W-:Y:S01]  /*9880*/  UMOV UR4, UR37 ;  /* 0x0000002500047c82 */ /* 0x000fe20008000000 */
[----:B------:R-:W-:Y:S01]  /*9890*/  IMAD.MOV.U32 R10, RZ, RZ, RZ ;  /* 0x000000ffff0a7224 */ /* 0x000fe200078e00ff */
[----:B------:R-:W-:Y:S01]  /*98a0*/  ULOP3.LUT UR8, UR36, 0x2400000, URZ, 0xfc, !UPT ;  /* 0x0240000024087892 */ /* 0x000fe2000f8efc3f */
[----:B------:R-:W-:-:S03]  /*98b0*/  VIADD R149, R149, 0x1 ;  /* 0x0000000195957836 */ /* 0x000fc60000000000 */
[----:B------:R-:W-:Y:S02]  /*98c0*/  UIMAD UR8, UR39, 0x6c0, UR8 ;  /* 0x000006c0270878a4 */ /* 0x000fe4000f8e0208 */
[----:B------:R-:W-:-:S04]  /*98d0*/  UIADD3 UR39, UR39, 0x1, URZ ;  /* 0x0000000127277890 */ /* 0x000fc8000fffe03f */
[----:B------:R-:W-:Y:S01]  /*98e0*/  UISETP.NE.AND UP0, UPT, UR39, 0x2, UPT ;  /* 0x000000022700788c */ /* 0x000fe2000bf05270 */
[----:B------:R-:W-:Y:S02]  /*98f0*/  UMOV UR6, UR8 ;  /* 0x0000000800067c82 */ /* 0x000fe40008000000 */
[----:B------:R-:W-:Y:S01]  /*9900*/  HGMMA.64x96x16.F32.BF16 R24, gdesc[UR4].tnspB, R24, gsb0 ;  /* 0x41600000041879f0 */ /* 0x000fe20008001818 */
[----:B------:R-:W-:Y:S01]  /*9910*/  UIADD3 UR4, UR37, 0x180, URZ ;  /* 0x0000018025047890 */ /* 0x000fe2000fffe03f */
[----:B---3--:R-:W-:Y:S01]  /*9920*/  FADD.FTZ R5, R5, R6 ;  /* 0x0000000605057221 */ /* 0x008fe20000010000 */
[----:B------:R-:W-:Y:S01]  /*9930*/  UIADD3 UR6, UR8, 0x40, URZ ;  /* 0x0000004008067890 */ /* 0x000fe2000fffe03f */
[----:B------:R-:W-:Y:S01]  /*9940*/  UMOV UR5, 0xc0000010 ;  /* 0xc000001000057882 */ /* 0x000fe20000000000 */
[----:B------:R-:W-:Y:S01]  /*9950*/  UMOV UR7, 0x80000020 ;  /* 0x8000002000077882 */ /* 0x000fe20000000000 */
[----:B-1----:R-:W-:Y:S01]  /*9960*/  FADD.FTZ R4, R0, R3 ;  /* 0x0000000300047221 */ /* 0x002fe20000010000 */
[----:B------:R-:W-:Y:S01]  /*9970*/  IMAD.MOV.U32 R3, RZ, RZ, -0x800000 ;  /* 0xff800000ff037424 */ /* 0x000fe200078e00ff */
[----:B------:R-:W1:Y:S01]  /*9980*/  SHFL.BFLY PT, R0, R5, 0x1, 0x1f ;  /* 0x0c201f0005007f89 */ /* 0x000e6200000e0000 */
[----:B------:R-:W-:-:S03]  /*9990*/  USEL UR39, UR39, URZ, UP0 ;  /* 0x0000003f27277287 */ /* 0x000fc60008000000 */
[----:B------:R-:W2:Y:S01]  /*99a0*/  SHFL.BFLY PT, R7, R4, 0x1, 0x1f ;  /* 0x0c201f0004077f89 */ /* 0x000ea200000e0000 */
[----:B-1----:R-:W-:Y:S01]  /*99b0*/  FADD.FTZ R11, R5, R0 ;  /* 0x00000000050b7221 */ /* 0x002fe20000010000 */
[----:B------:R-:W-:Y:S02]  /*99c0*/  IMAD.MOV.U32 R0, RZ, RZ, -0x800000 ;  /* 0xff800000ff007424 */ /* 0x000fe400078e00ff */
[----:B--2---:R-:W-:Y:S02]  /*99d0*/  FADD.FTZ R12, R4, R7 ;  /* 0x00000007040c7221 */ /* 0x004fe40000010000 */
[----:B------:R-:W-:Y:S01]  /*99e0*/  FSETP.NE.FTZ.AND P0, PT, R11, RZ, PT ;  /* 0x000000ff0b00720b */ /* 0x000fe20003f15000 */
[----:B------:R-:W-:Y:S02]  /*99f0*/  IMAD.U32 R4, RZ, RZ, UR9 ;  /* 0x00000009ff047e24 */ /* 0x000fe4000f8e00ff */
[----:B------:R-:W-:Y:S02]  /*9a00*/  FSETP.NE.FTZ.AND P2, PT, R12, RZ, PT ;  /* 0x000000ff0c00720b */ /* 0x000fe40003f55000 */
[----:B------:R-:W-:-:S05]  /*9a10*/  @!P1 VIADD R4, R4, 0x31c60 ;  /* 0x00031c6004049836 */ /* 0x000fca0000000000 */
[----:B------:R-:W-:-:S03]  /*9a20*/  @!P1 PRMT R4, RZ, 0x654, R4 ;  /* 0x00000654ff049816 */ /* 0x000fc60000000004 */
[----:B------:R-:W1:Y:S01]  /*9a30*/  @P0 MUFU.LG2 R6, R11 ;  /* 0x0000000b00060308 */ /* 0x000e620000000c00 */
[C---:B------:R-:W-:Y:S02]  /*9a40*/  @P0 FMUL.FTZ R5, R73.reuse, 0.69314718246459960938 ;  /* 0x3f31721849050820 */ /* 0x040fe40000410000 */
[----:B------:R-:W-:-:S05]  /*9a50*/  @P2 FMUL.FTZ R14, R73, 0.69314718246459960938 ;  /* 0x3f317218490e2820 */ /* 0x000fca0000410000 */
[----:B------:R-:W2:Y:S08]  /*9a60*/  @P2 MUFU.LG2 R7, R12 ;  /* 0x0000000c00072308 */ /* 0x000eb00000000c00 */
[----:B------:R-:W3:Y:S01]  /*9a70*/  @P0 MUFU.RCP R9, R11 ;  /* 0x0000000b00090308 */ /* 0x000ee20000001000 */
[----:B-1----:R-:W-:-:S04]  /*9a80*/  @P0 FMUL.FTZ R6, R6, 0.69314718246459960938 ;  /* 0x3f31721806060820 */ /* 0x002fc80000410000 */
[----:B------:R-:W-:Y:S01]  /*9a90*/  @P0 FFMA.FTZ R3, R5, R72, R6 ;  /* 0x0000004805030223 */ /* 0x000fe20000010006 */
[----:B------:R-:W-:Y:S02]  /*9aa0*/  PLOP3.LUT P0, PT, PT, PT, PT, 0x8, 0x0 ;  /* 0x000000000000781c */ /* 0x000fe40003f0e170 */
[----:B------:R-:W1:Y:S01]  /*9ab0*/  @P2 MUFU.RCP R10, R12 ;  /* 0x0000000c000a2308 */ /* 0x000e620000001000 */
[----:B--2---:R-:W-:-:S04]  /*9ac0*/  @P2 FMUL.FTZ R7, R7, 0.69314718246459960938 ;  /* 0x3f31721807072820 */ /* 0x004fc80000410000 */
        /* <DEDUP_REMOVED lines=53> */
[----:B------:R-:W-:-:S06]  /*9e20*/  USEL UR4, URZ, 0x1, UP0 ;  /* 0x000000013f047887 */ /* 0x000fcc0008000000 */
[----:B------:R-:W-:Y:S01]  /*9e30*/  LOP3.LUT R16, R16, UR4, RZ, 0x3c, !PT ;  /* 0x0000000410107c12 */ /* 0x000fe2000f8e3cff */
[----:B------:R-:W-:Y:S02]  /*9e40*/  WARPGROUP.DEPBAR.LE gsb0, 0x0 ;  /* 0x00008000000079c5 */ /* 0x000fe40000010000 */
[----:B------:R2:W-:Y:S01]  /*9e50*/  @!P1 SYNCS.ARRIVE.TRANS64.RED.A1T0 RZ, [R4+URZ], RZ ;  /* 0x000000ff04ff99a7 */ /* 0x0005e2000810043f */
[-C--:B---3--:R-:W-:Y:S01]  /*9e60*/  FMUL.FTZ R76, R45, R9.reuse ;  /* 0x000000092d4c7220 */ /* 0x088fe20000410000 */
        /* <DEDUP_REMOVED lines=17> */
[-C--:B-1----:R-:W-:Y:S01]  /*9f80*/  FMUL.FTZ R81, R26, R10.reuse ;  /* 0x0000000a1a517220 */ /* 0x082fe20000410000 */
        /* <DEDUP_REMOVED lines=28> */
[----:B--2---:R-:W-:-:S07]  /*a150*/  FMUL.FTZ R71, R71, R10 ;  /* 0x0000000a47477220 */ /* 0x004fce0000410000 */
.L_x_175:
[----:B------:R-:W1:Y:S08]  /*a160*/  S2UR UR4, SR_CgaCtaId ;  /* 0x00000000000479c3 */ /* 0x000e700000008800 */
[----:B------:R-:W-:Y:S06]  /*a170*/  BAR.SYNC.DEFER_BLOCKING 0x5, 0x200 ;  /* 0x0148000000007b1d */ /* 0x000fec0000010000 */
[----:B------:R-:W-:Y:S01]  /*a180*/  UMOV UR36, 0x400 ;  /* 0x0000040000247882 */ /* 0x000fe20000000000 */
[----:B------:R-:W-:Y:S01]  /*a190*/  BSSY B0, `(.L_x_196) ;  /* 0x00001a1000007945 */ /* 0x000fe20003800000 */
[----:B-1----:R-:W-:-:S09]  /*a1a0*/  ULEA UR36, UR4, UR36, 0x18 ;  /* 0x0000002404247291 */ /* 0x002fd2000f8ec03f */
[----:B------:R-:W1:Y:S01]  /*a1b0*/  LDS.128 R32, [UR36+0x31cd0] ;  /* 0x031cd024ff207984 */ /* 0x000e620008000c00 */
[----:B------:R-:W-:Y:S06]  /*a1c0*/  BAR.ARV 0x4, 0x200 ;  /* 0x0108000000007b1d */ /* 0x000fec0000002000 */
[----:B------:R-:W-:Y:S05]  /*a1d0*/  @P0 BRA `(.L_x_197) ;  /* 0x0000001000200947 */ /* 0x000fea0003800000 */
[----:B------:R-:W2:Y:S08]  /*a1e0*/  S2UR UR6, SR_SWINHI ;  /* 0x00000000000679c3 */ /* 0x000eb00000002f00 */
[----:B------:R-:W-:Y:S01]  /*a1f0*/  BAR.SYNC.DEFER_BLOCKING 0x1, 0x180 ;  /* 0x0046000000007b1d */ /* 0x000fe20000010000 */
[----:B------:R-:W-:Y:S02]  /*a200*/  F2FP.BF16.F32.PACK_AB R6, R7, R6 ;  /* 0x000000060706723e */ /* 0x000fe400000010ff */
[----:B------:R-:W-:-:S03]  /*a210*/  F2FP.BF16.F32.PACK_AB R7, R24, R29 ;  /* 0x0000001d1807723e */ /* 0x000fc600000010ff */
[----:B------:R-:W-:Y:S01]  /*a220*/  UMOV UR4, UR36 ;  /* 0x0000002400047c82 */ /* 0x000fe20008000000 */
[----:B--2---:R-:W-:Y:S01]  /*a230*/  UMOV UR5, UR6 ;  /* 0x0000000600057c82 */ /* 0x004fe20008000000 */
[----:B------:R-:W-:Y:S01]  /*a240*/  MOV R20, UR4 ;  /* 0x0000000400147c02 */ /* 0x000fe20008000f00 */
[----:B------:R-:W-:Y:S01]  /*a250*/  IMAD.U32 R21, RZ, RZ, UR5 ;  /* 0x00000005ff157e24 */ /* 0x000fe2000f8e00ff */
[----:B------:R-:W-:-:S03]  /*a260*/  ULDC.64 UR4, c[0x0][0xc08] ;  /* 0x0003020000047ab9 */ /* 0x000fc60000000a00 */
[----:B------:R-:W-:-:S03]  /*a270*/  IMAD.WIDE R4, R155, 0x2, R20 ;  /* 0x000000029b047825 */ /* 0x000fc600078e0214 */
[C---:B------:R-:W-:Y:S02]  /*a280*/  LOP3.LUT R25, R4.reuse, 0x180, RZ, 0xc0, !PT ;  /* 0x0000018004197812 */ /* 0x040fe400078ec0ff */
[C---:B------:R-:W-:Y:S02]  /*a290*/  IADD3 R55, P4, R4.reuse, 0x20, RZ ;  /* 0x0000002004377810 */ /* 0x040fe40007f9e0ff */
[----:B------:R-:W-:Y:S02]  /*a2a0*/  SHF.R.U64 R25, R25, 0x3, RZ ;  /* 0x0000000319197819 */ /* 0x000fe400000012ff */
[C---:B------:R-:W-:Y:S01]  /*a2b0*/  IADD3 R59, P3, R4.reuse, 0x3000, RZ ;  /* 0x00003000043b7810 */ /* 0x040fe20007f7e0ff */
[--C-:B------:R-:W-:Y:S01]  /*a2c0*/  IMAD.X R11, RZ, RZ, R5.reuse, P4 ;  /* 0x000000ffff0b7224 */ /* 0x100fe200020e0605 */
[C---:B------:R-:W-:Y:S02]  /*a2d0*/  IADD3 R63, P2, R4.reuse, 0x3020, RZ ;  /* 0x00003020043f7810 */ /* 0x040fe40007f5e0ff */
[C---:B------:R-:W-:Y:S01]  /*a2e0*/  IADD3 R67, P1, R4.reuse, 0x6000, RZ ;  /* 0x0000600004437810 */ /* 0x040fe20007f3e0ff */
[--C-:B------:R-:W-:Y:S01]  /*a2f0*/  IMAD.X R13, RZ, RZ, R5.reuse, P3 ;  /* 0x000000ffff0d7224 */ /* 0x100fe200018e0605 */
[----:B0-----:R-:W-:Y:S01]  /*a300*/  IADD3 R85, P0, R4, 0x6020, RZ ;  /* 0x0000602004557810 */ /* 0x001fe20007f1e0ff */
[--C-:B------:R-:W-:Y:S01]  /*a310*/  IMAD.X R9, RZ, RZ, R5.reuse, P2 ;  /* 0x000000ffff097224 */ /* 0x100fe200010e0605 */
[----:B------:R-:W-:Y:S01]  /*a320*/  LOP3.LUT R4, R25, R4, RZ, 0x3c, !PT ;  /* 0x0000000419047212 */ /* 0x000fe200078e3cff */
[--C-:B------:R-:W-:Y:S01]  /*a330*/  IMAD.X R25, RZ, RZ, R5.reuse, P1 ;  /* 0x000000ffff197224 */ /* 0x100fe200008e0605 */
[----:B------:R-:W-:Y:S01]  /*a340*/  LOP3.LUT R28, R85, 0x180, RZ, 0xc0, !PT ;  /* 0x00000180551c7812 */ /* 0x000fe200078ec0ff */
[----:B------:R-:W-:Y:S01]  /*a350*/  IMAD.X R27, RZ, RZ, R5, P0 ;  /* 0x000000ffff1b7224 */ /* 0x000fe200000e0605 */
[----:B------:R-:W-:-:S02]  /*a360*/  MOV R54, R4 ;  /* 0x0000000400367202 */ /* 0x000fc40000000f00 */
[----:B------:R-:W-:Y:S02]  /*a370*/  F2FP.BF16.F32.PACK_AB R5, R26, R81 ;  /* 0x000000511a05723e */ /* 0x000fe400000010ff */
[----:B------:R-:W-:Y:S02]  /*a380*/  LOP3.LUT R26, R67, 0x180, RZ, 0xc0, !PT ;  /* 0x00000180431a7812 */ /* 0x000fe400078ec0ff */
[----:B------:R-:W-:Y:S02]  /*a390*/  F2FP.BF16.F32.PACK_AB R4, R83, R8 ;  /* 0x000000085304723e */ /* 0x000fe400000010ff */
[----:B------:R-:W-:Y:S02]  /*a3a0*/  LOP3.LUT R10, R55, 0x180, RZ, 0xc0, !PT ;  /* 0x00000180370a7812 */ /* 0x000fe400078ec0ff */
[----:B------:R-:W-:Y:S01]  /*a3b0*/  LOP3.LUT R8, R63, 0x180, RZ, 0xc0, !PT ;  /* 0x000001803f087812 */ /* 0x000fe200078ec0ff */
[----:B------:R0:W-:Y:S01]  /*a3c0*/  STSM.16.M88.4 [R54], R4 ;  /* 0x0000000436007844 */ /* 0x0001e20000000200 */
[----:B------:R-:W-:-:S02]  /*a3d0*/  SHF.R.U64 R26, R26, 0x3, RZ ;  /* 0x000000031a1a7819 */ /* 0x000fc400000012ff */
[----:B------:R-:W-:Y:S02]  /*a3e0*/  SHF.R.U64 R28, R28, 0x3, RZ ;  /* 0x000000031c1c7819 */ /* 0x000fe400000012ff */
[----:B------:R-:W-:Y:S02]  /*a3f0*/  LOP3.LUT R12, R59, 0x180, RZ, 0xc0, !PT ;  /* 0x000001803b0c7812 */ /* 0x000fe400078ec0ff */
[----:B------:R-:W-:Y:S02]  /*a400*/  SHF.R.U64 R10, R10, 0x3, RZ ;  /* 0x000000030a0a7819 */ /* 0x000fe400000012ff */
[----:B------:R-:W-:Y:S02]  /*a410*/  SHF.R.U64 R8, R8, 0x3, RZ ;  /* 0x0000000308087819 */ /* 0x000fe400000012ff */
[----:B------:R-:W-:Y:S02]  /*a420*/  LOP3.LUT R24, R26, R67, RZ, 0x3c, !PT ;  /* 0x000000431a187212 */ /* 0x000fe400078e3cff */
[----:B------:R-:W-:-:S02]  /*a430*/  SHF.R.U64 R12, R12, 0x3, RZ ;  /* 0x000000030c0c7819 */ /* 0x000fc400000012ff */
[----:B------:R-:W-:Y:S02]  /*a440*/  LOP3.LUT R26, R28, R85, RZ, 0x3c, !PT ;  /* 0x000000551c1a7212 */ /* 0x000fe400078e3cff */
[----:B------:R-:W-:Y:S01]  /*a450*/  LOP3.LUT R10, R10, R55, RZ, 0x3c, !PT ;  /* 0x000000370a0a7212 */ /* 0x000fe200078e3cff */
[----:B------:R-:W2:Y:S01]  /*a460*/  LDC.64 R28, c[0x0][0xc00] ;  /* 0x00030000ff1c7b82 */ /* 0x000ea20000000a00 */
[----:B------:R-:W-:Y:S02]  /*a470*/  LOP3.LUT R8, R8, R63, RZ, 0x3c, !PT ;  /* 0x0000003f08087212 */ /* 0x000fe400078e3cff */
[----:B------:R-:W-:Y:S02]  /*a480*/  LOP3.LUT R12, R12, R59, RZ, 0x3c, !PT ;  /* 0x0000003b0c0c7212 */ /* 0x000fe400078e3cff */
[----:B------:R-:W-:Y:S02]  /*a490*/  MOV R59, R10 ;  /* 0x0000000a003b7202 */ /* 0x000fe40000000f00 */
[----:B------:R-:W-:-:S02]  /*a4a0*/  MOV R58, R8 ;  /* 0x00000008003a7202 */ /* 0x000fc40000000f00 */
[----:B------:R-:W-:Y:S02]  /*a4b0*/  F2FP.BF16.F32.PACK_AB R8, R77, R14 ;  /* 0x0000000e4d08723e */ /* 0x000fe400000010ff */
[----:B------:R-:W-:Y:S02]  /*a4c0*/  F2FP.BF16.F32.PACK_AB R9, R69, R82 ;  /* 0x000000524509723e */ /* 0x000fe400000010ff */
[----:B------:R-:W-:Y:S02]  /*a4d0*/  F2FP.BF16.F32.PACK_AB R10, R78, R75 ;  /* 0x0000004b4e0a723e */ /* 0x000fe400000010ff */
[----:B------:R-:W-:Y:S02]  /*a4e0*/  F2FP.BF16.F32.PACK_AB R11, R65, R80 ;  /* 0x00000050410b723e */ /* 0x000fe400000010ff */
[----:B-1----:R-:W-:Y:S02]  /*a4f0*/  MOV R32, R12 ;  /* 0x0000000c00207202 */ /* 0x002fe40000000f00 */
[----:B------:R-:W-:Y:S01]  /*a500*/  F2FP.BF16.F32.PACK_AB R14, R76, R15 ;  /* 0x0000000f4c0e723e */ /* 0x000fe200000010ff */
[----:B------:R1:W-:Y:S01]  /*a510*/  STSM.16.M88.4 [R59], R8 ;  /* 0x000000083b007844 */ /* 0x0003e20000000200 */
[----:B------:R-:W-:-:S02]  /*a520*/  F2FP.BF16.F32.PACK_AB R12, R79, R74 ;  /* 0x0000004a4f0c723e */ /* 0x000fc400000010ff */
[----:B------:R-:W-:Y:S02]  /*a530*/  F2FP.BF16.F32.PACK_AB R13, R61, R68 ;  /* 0x000000443d0d723e */ /* 0x000fe400000010ff */
[----:B------:R-:W-:Y:S02]  /*a540*/  F2FP.BF16.F32.PACK_AB R15, R57, R60 ;  /* 0x0000003c390f723e */ /* 0x000fe400000010ff */
[----:B------:R-:W-:Y:S02]  /*a550*/  MOV R55, R24 ;  /* 0x0000001800377202 */ /* 0x000fe40000000f00 */
[----:B0-----:R-:W-:Y:S01]  /*a560*/  MOV R54, R26 ;  /* 0x0000001a00367202 */ /* 0x001fe20000000f00 */
[----:B------:R0:W-:Y:S01]  /*a570*/  STSM.16.M88.4 [R32], R12 ;  /* 0x0000000c20007844 */ /* 0x0001e20000000200 */
[----:B------:R-:W-:Y:S02]  /*a580*/  F2FP.BF16.F32.PACK_AB R4, R73, R48 ;  /* 0x000000304904723e */ /* 0x000fe400000010ff */
[----:B------:R-:W-:-:S02]  /*a590*/  F2FP.BF16.F32.PACK_AB R5, R51, R56 ;  /* 0x000000383305723e */ /* 0x000fc400000010ff */
[----:B------:R-:W-:Y:S02]  /*a5a0*/  F2FP.BF16.F32.PACK_AB R6, R72, R45 ;  /* 0x0000002d4806723e */ /* 0x000fe400000010ff */
[----:B------:R-:W-:Y:S02]  /*a5b0*/  F2FP.BF16.F32.PACK_AB R7, R47, R50 ;  /* 0x000000322f07723e */ /* 0x000fe400000010ff */
[----:B------:R-:W-:Y:S02]  /*a5c0*/  F2FP.BF16.F32.PACK_AB R24, R53, R44 ;  /* 0x0000002c3518723e */ /* 0x000fe400000010ff */
[----:B------:R-:W-:Y:S01]  /*a5d0*/  F2FP.BF16.F32.PACK_AB R25, R43, R46 ;  /* 0x0000002e2b19723e */ /* 0x000fe200000010ff */
[----:B------:R3:W-:Y:S01]  /*a5e0*/  STSM.16.M88.4 [R58], R4 ;  /* 0x000000043a007844 */ /* 0x0007e20000000200 */
[----:B------:R-:W-:Y:S02]  /*a5f0*/  F2FP.BF16.F32.PACK_AB R26, R52, R41 ;  /* 0x00000029341a723e */ /* 0x000fe400000010ff */
[----:B------:R-:W-:Y:S01]  /*a600*/  F2FP.BF16.F32.PACK_AB R27, R39, R42 ;  /* 0x0000002a271b723e */ /* 0x000fe200000010ff */
[----:B------:R-:W-:Y:S01]  /*a610*/  IMAD.SHL.U32 R39, R19, 0x4, RZ ;  /* 0x0000000413277824 */ /* 0x000fe200078e00ff */
[----:B-1----:R-:W-:Y:S01]  /*a620*/  F2FP.BF16.F32.PACK_AB R8, R49, R40 ;  /* 0x000000283108723e */ /* 0x002fe200000010ff */
[----:B------:R-:W-:Y:S01]  /*a630*/  IMAD.MOV.U32 R40, RZ, RZ, RZ ;  /* 0x000000ffff287224 */ /* 0x000fe200078e00ff */
[----:B------:R-:W-:Y:S01]  /*a640*/  F2FP.BF16.F32.PACK_AB R9, R31, R38 ;  /* 0x000000261f09723e */ /* 0x000fe200000010ff */
[----:B------:R1:W-:Y:S01]  /*a650*/  STSM.16.M88.4 [R55], R24 ;  /* 0x0000001837007844 */ /* 0x0003e20000000200 */
[----:B------:R-:W-:Y:S01]  /*a660*/  F2FP.BF16.F32.PACK_AB R10, R37, R36 ;  /* 0x00000024250a723e */ /* 0x000fe200000010ff */
[----:B0-----:R-:W0:Y:S01]  /*a670*/  LDC R32, c[0x0][0xbe8] ;  /* 0x0002fa00ff207b82 */ /* 0x001e220000000800 */
[----:B------:R-:W-:-:S02]  /*a680*/  F2FP.BF16.F32.PACK_AB R11, R71, R30 ;  /* 0x0000001e470b723e */ /* 0x000fc400000010ff */
[----:B------:R-:W-:Y:S02]  /*a690*/  ISETP.NE.U32.AND P2, PT, RZ, UR4, PT ;  /* 0x00000004ff007c0c */ /* 0x000fe4000bf45070 */
[----:B--2---:R-:W-:Y:S01]  /*a6a0*/  ISETP.NE.U32.AND P0, PT, R28, RZ, PT ;  /* 0x000000ff1c00720c */ /* 0x004fe20003f05070 */
[----:B------:R1:W-:Y:S02]  /*a6b0*/  STSM.16.M88.4 [R54], R8 ;  /* 0x0000000836007844 */ /* 0x0003e40000000200 */
[----:B------:R-:W-:Y:S01]  /*a6c0*/  BAR.SYNC.DEFER_BLOCKING 0x1, 0x180 ;  /* 0x0046000000007b1d */ /* 0x000fe20000010000 */
[----:B------:R-:W-:Y:S02]  /*a6d0*/  ISETP.NE.AND.EX P2, PT, RZ, UR5, PT, P2 ;  /* 0x00000005ff007c0c */ /* 0x000fe4000bf45320 */
[----:B------:R-:W-:Y:S02]  /*a6e0*/  ISETP.NE.AND.EX P0, PT, R29, RZ, PT, P0 ;  /* 0x000000ff1d00720c */ /* 0x000fe40003f05300 */
[----:B------:R-:W-:-:S02]  /*a6f0*/  SHF.L.U64.HI R12, R19, 0x2, R146 ;  /* 0x00000002130c7819 */ /* 0x000fc40000010292 */
[----:B------:R-:W-:-:S05]  /*a700*/  IADD3 R28, P1, R39, R28, RZ ;  /* 0x0000001c271c7210 */ /* 0x000fca0007f3e0ff */
[C---:B------:R-:W-:Y:S02]  /*a710*/  IMAD.X R29, R12.reuse, 0x1, R29, P1 ;  /* 0x000000010c1d7824 */ /* 0x040fe400008e061d */
[----:B---3--:R-:W-:Y:S01]  /*a720*/  @P2 IADD3 R4, P3, R39, UR4, RZ ;  /* 0x0000000427042c10 */ /* 0x008fe2000ff7e0ff */
[----:B------:R-:W-:Y:S02]  /*a730*/  ULDC UR4, c[0x0][0xa88] ;  /* 0x0002a20000047ab9 */ /* 0x000fe40000000800 */
[----:B------:R-:W-:Y:S01]  /*a740*/  IMAD.U32 R7, RZ, RZ, UR4 ;  /* 0x00000004ff077e24 */ /* 0x000fe2000f8e00ff */
[----:B------:R-:W-:Y:S01]  /*a750*/  @P2 IADD3.X R5, R12, UR5, RZ, P3, !PT ;  /* 0x000000050c052c10 */ /* 0x000fe20009ffe4ff */
[----:B------:R1:W5:Y:S01]  /*a760*/  @P0 LDG.E R40, desc[UR60][R28.64] ;  /* 0x0000003c1c280981 */ /* 0x000362000c1e1900 */
[----:B0-----:R-:W-:Y:S01]  /*a770*/  ISETP.NE.AND P1, PT, R32, 0x1, PT ;  /* 0x000000012000780c */ /* 0x001fe20003f25270 */
[----:B------:R-:W-:Y:S02]  /*a780*/  IMAD R15, R23, 0xc0, R154 ;  /* 0x000000c0170f7824 */ /* 0x000fe400078e029a */
[----:B------:R1:W5:Y:S10]  /*a790*/  @P2 LDG.E R7, desc[UR60][R4.64] ;  /* 0x0000003c04072981 */ /* 0x000374000c1e1900 */
[----:B------:R-:W0:Y:S08]  /*a7a0*/  @P1 LDC R6, c[0x0][0xbec] ;  /* 0x0002fb00ff061b82 */ /* 0x000e300000000800 */
[----:B------:R-:W2:Y:S01]  /*a7b0*/  @P1 LDC R13, c[0x0][0xbf0] ;  /* 0x0002fc00ff0d1b82 */ /* 0x000ea20000000800 */
[----:B-1----:R-:W-:Y:S05]  /*a7c0*/  @P2 BRA `(.L_x_198) ;  /* 0x0000000000102947 */ /* 0x002fea0003800000 */
[----:B------:R-:W-:Y:S05]  /*a7d0*/  @!P0 BRA `(.L_x_198) ;  /* 0x00000000000c8947 */ /* 0x000fea0003800000 */
[----:B------:R-:W3:Y:S04]  /*a7e0*/  LDG.E R4, desc[UR60][R28.64] ;  /* 0x0000003c1c047981 */ /* 0x000ee8000c1e1900 */
[----:B-----5:R-:W3:Y:S02]  /*a7f0*/  LDG.E R7, desc[UR60][R28.64+0x4] ;  /* 0x0000043c1c077981 */ /* 0x020ee4000c1e1900 */
[----:B---3--:R-:W-:-:S07]  /*a800*/  IMAD.IADD R7, R7, 0x1, -R4 ;  /* 0x0000000107077824 */ /* 0x008fce00078e0a04 */
.L_x_198:
[----:B------:R-:W-:Y:S01]  /*a810*/  SHF.R.S32.HI R46, RZ, 0x1f, R22 ;  /* 0x0000001fff2e7819 */ /* 0x000fe20000011416 */
[----:B0-----:R-:W-:Y:S01]  /*a820*/  @P1 IMAD.HI.U32 R4, R15, R6, RZ ;  /* 0x000000060f041227 */ /* 0x001fe200078e00ff */
[----:B------:R-:W-:Y:S01]  /*a830*/  ULDC.64 UR4, c[0x0][0xb90] ;  /* 0x0002e40000047ab9 */ /* 0x000fe20000000a00 */
[----:B-----5:R-:W-:Y:S01]  /*a840*/  SHF.R.S32.HI R41, RZ, 0x1f, R40 ;  /* 0x0000001fff297819 */ /* 0x020fe20000011428 */
[----:B------:R-:W0:Y:S01]  /*a850*/  @P1 LDC R51, c[0x0][0xbec] ;  /* 0x0002fb00ff331b82 */ /* 0x000e220000000800 */
[----:B------:R-:W-:Y:S01]  /*a860*/  IMAD R5, R46, UR4, RZ ;  /* 0x000000042e057c24 */ /* 0x000fe2000f8e02ff */
[----:B------:R-:W-:Y:S01]  /*a870*/  SEL R146, R146, RZ, !P0 ;  /* 0x000000ff92927207 */ /* 0x000fe20004000000 */
[----:B------:R-:W-:Y:S01]  /*a880*/  IMAD.MOV.U32 R9, RZ, RZ, R15 ;  /* 0x000000ffff097224 */ /* 0x000fe200078e000f */
[----:B--2---:R-:W-:Y:S01]  /*a890*/  @P1 SHF.R.U32.HI R9, RZ, R13, R4 ;  /* 0x0000000dff091219 */ /* 0x004fe20000011604 */
[----:B------:R-:W-:Y:S01]  /*a8a0*/  IMAD R11, R148, 0x20, R18 ;  /* 0x00000020940b7824 */ /* 0x000fe200078e0212 */
[----:B------:R-:W-:Y:S01]  /*a8b0*/  SEL R47, R19, RZ, !P0 ;  /* 0x000000ff132f7207 */ /* 0x000fe20004000000 */
[C---:B------:R-:W-:Y:S01]  /*a8c0*/  IMAD R13, R22.reuse, UR5, R5 ;  /* 0x00000005160d7c24 */ /* 0x040fe2000f8e0205 */
[----:B------:R-:W-:Y:S01]  /*a8d0*/  ULDC.64 UR6, c[0x0][0xa80] ;  /* 0x0002a00000067ab9 */ /* 0x000fe20000000a00 */
[----:B------:R-:W-:Y:S01]  /*a8e0*/  IMAD.WIDE.U32 R4, R22, UR4, R40 ;  /* 0x0000000416047c25 */ /* 0x000fe2000f8e0028 */
[----:B------:R-:W-:-:S03]  /*a8f0*/  ULDC.64 UR4, c[0x0][0xb98] ;  /* 0x0002e60000047ab9 */ /* 0x000fc60000000a00 */
[----:B------:R-:W-:-:S04]  /*a900*/  IMAD.WIDE R20, R11, 0x2, R20 ;  /* 0x000000020b147825 */ /* 0x000fc800078e0214 */
[----:B------:R-:W-:Y:S01]  /*a910*/  IMAD.MOV R11, RZ, RZ, -R9 ;  /* 0x000000ffff0b7224 */ /* 0x000fe200078e0a09 */
[----:B------:R-:W-:Y:S01]  /*a920*/  IADD3 R25, P5, R20, 0x4800, RZ ;  /* 0x0000480014197810 */ /* 0x000fe20007fbe0ff */
[----:B------:R-:W-:Y:S01]  /*a930*/  IMAD.IADD R5, R5, 0x1, R13 ;  /* 0x0000000105057824 */ /* 0x000fe200078e020d */
[----:B------:R-:W-:Y:S01]  /*a940*/  SHF.R.S32.HI R13, RZ, 0x1f, R9 ;  /* 0x0000001fff0d7819 */ /* 0x000fe20000011409 */
[----:B------:R-:W-:Y:S01]  /*a950*/  IMAD R11, R32, R11, R15 ;  /* 0x0000000b200b7224 */ /* 0x000fe200078e020f */
[----:B------:R-:W-:Y:S01]  /*a960*/  IADD3 R15, P2, R20, 0x1800, RZ ;  /* 0x00001800140f7810 */ /* 0x000fe20007f5e0ff */
[----:B------:R-:W-:Y:S01]  /*a970*/  IMAD R6, R146, UR4, RZ ;  /* 0x0000000492067c24 */ /* 0x000fe2000f8e02ff */
[----:B------:R-:W-:Y:S01]  /*a980*/  IADD3 R29, P4, R20, 0x6000, RZ ;  /* 0x00006000141d7810 */ /* 0x000fe20007f9e0ff */
[----:B------:R-:W-:Y:S01]  /*a990*/  IMAD.WIDE.U32 R4, R47, UR4, R4 ;  /* 0x000000042f047c25 */ /* 0x000fe2000f8e0004 */
[----:B------:R-:W-:Y:S02]  /*a9a0*/  LOP3.LUT R24, R25, 0x180, RZ, 0xc0, !PT ;  /* 0x0000018019187812 */ /* 0x000fe400078ec0ff */
[----:B------:R-:W-:Y:S01]  /*a9b0*/  LOP3.LUT R28, R29, 0x180, RZ, 0xc0, !PT ;  /* 0x000001801d1c7812 */ /* 0x000fe200078ec0ff */
[----:B------:R-:W-:Y:S01]  /*a9c0*/  IMAD R10, R47, UR5, R6 ;  /* 0x000000052f0a7c24 */ /* 0x000fe2000f8e0206 */
[----:B------:R-:W-:Y:S01]  /*a9d0*/  SHF.R.S32.HI R6, RZ, 0x1f, R11 ;  /* 0x0000001fff067819 */ /* 0x000fe2000001140b */
[----:B------:R-:W-:Y:S01]  /*a9e0*/  ULDC.64 UR4, c[0x0][0xb88] ;  /* 0x0002e20000047ab9 */ /* 0x000fe20000000a00 */
[----:B------:R-:W-:Y:S01]  /*a9f0*/  IADD3 R4, P0, R9, R4, RZ ;  /* 0x0000000409047210 */ /* 0x000fe20007f1e0ff */
[----:B------:R-:W-:Y:S01]  /*aa00*/  IMAD R14, R23, 0xc0, R152 ;  /* 0x000000c0170e7824 */ /* 0x000fe200078e0298 */
[----:B------:R-:W-:Y:S01]  /*aa10*/  SHF.R.U64 R24, R24, 0x3, RZ ;  /* 0x0000000318187819 */ /* 0x000fe200000012ff */
[----:B------:R-:W-:Y:S01]  /*aa20*/  IMAD R6, R6, UR4, RZ ;  /* 0x0000000406067c24 */ /* 0x000fe2000f8e02ff */
[----:B------:R-:W-:Y:S01]  /*aa30*/  IADD3.X R5, R13, R5, R10, P0, !PT ;  /* 0x000000050d057210 */ /* 0x000fe200007fe40a */
[----:B------:R-:W-:Y:S01]  /*aa40*/  IMAD R49, R7, R32, RZ ;  /* 0x0000002007317224 */ /* 0x000fe200078e02ff */
[C---:B------:R-:W-:Y:S01]  /*aa50*/  IADD3 R13, P6, R20.reuse, 0x3000, RZ ;  /* 0x00003000140d7810 */ /* 0x040fe20007fde0ff */
[C---:B------:R-:W-:Y:S01]  /*aa60*/  IMAD R9, R11.reuse, UR5, R6 ;  /* 0x000000050b097c24 */ /* 0x040fe2000f8e0206 */
[----:B------:R-:W-:Y:S01]  /*aa70*/  LOP3.LUT R7, R20, 0x180, RZ, 0xc0, !PT ;  /* 0x0000018014077812 */ /* 0x000fe200078ec0ff */
[----:B------:R-:W-:Y:S01]  /*aa80*/  IMAD.WIDE.U32 R4, R11, UR4, R4 ;  /* 0x000000040b047c25 */ /* 0x000fe2000f8e0004 */
[----:B------:R-:W-:Y:S01]  /*aa90*/  ULDC.64 UR4, c[0x0][0xb50] ;  /* 0x0002d40000047ab9 */ /* 0x000fe20000000a00 */
[----:B------:R-:W-:-:S02]  /*aaa0*/  LOP3.LUT R12, R13, 0x180, RZ, 0xc0, !PT ;  /* 0x000001800d0c7812 */ /* 0x000fc400078ec0ff */
[----:B------:R-:W-:Y:S01]  /*aab0*/  IMAD.IADD R5, R5, 0x1, R9 ;  /* 0x0000000105057824 */ /* 0x000fe200078e0209 */
[C---:B------:R-:W-:Y:S01]  /*aac0*/  LEA R6, P0, R4.reuse, UR4, 0x2 ;  /* 0x0000000404067c11 */ /* 0x040fe2000f8010ff */
[----:B------:R-:W-:Y:S01]  /*aad0*/  IMAD.X R9, RZ, RZ, R21, P2 ;  /* 0x000000ffff097224 */ /* 0x000fe200010e0615 */
[----:B------:R-:W-:Y:S02]  /*aae0*/  SHF.R.U64 R7, R7, 0x3, RZ ;  /* 0x0000000307077819 */ /* 0x000fe400000012ff */
[----:B------:R-:W-:Y:S01]  /*aaf0*/  LEA.HI.X R10, R4, UR5, R5, 0x2, P0 ;  /* 0x00000005040a7c11 */ /* 0x000fe200080f1405 */
[----:B------:R-:W-:Y:S01]  /*ab00*/  SHFL.IDX PT, R42, R6, RZ, 0x1c1f ;  /* 0x001c1fff062a7589 */ /* 0x000fe200000e0000 */
[----:B------:R-:W-:Y:S01]  /*ab10*/  LOP3.LUT P0, RZ, R150, 0x3, RZ, 0xc0, !PT ;  /* 0x0000000396ff7812 */ /* 0x000fe2000780c0ff */
[----:B------:R-:W-:Y:S01]  /*ab20*/  VIADD R4, R14, 0x8 ;  /* 0x000000080e047836 */ /* 0x000fe20000000000 */
[----:B------:R-:W-:Y:S01]  /*ab30*/  IADD3 R5, P3, R20, 0x7800, RZ ;  /* 0x0000780014057810 */ /* 0x000fe20007f7e0ff */
[----:B------:R-:W1:Y:S01]  /*ab40*/  SHFL.IDX PT, R43, R10, RZ, 0x1c1f ;  /* 0x001c1fff0a2b7589 */ /* 0x000e6200000e0000 */
[-C--:B------:R-:W-:Y:S01]  /*ab50*/  ISETP.GE.OR P2, PT, R14, R49.reuse, P0 ;  /* 0x000000310e00720c */ /* 0x080fe20000746670 */
[----:B------:R-:W-:Y:S01]  /*ab60*/  ULDC.64 UR4, c[0x0][0xaa0] ;  /* 0x0002a80000047ab9 */ /* 0x000fe20000000a00 */
[----:B------:R-:W-:Y:S01]  /*ab70*/  ISETP.GE.OR P0, PT, R4, R49, P0 ;  /* 0x000000310400720c */ /* 0x000fe20000706670 */
[----:B------:R-:W-:Y:S01]  /*ab80*/  SHFL.IDX PT, R44, R6, 0x1, 0x1c1f ;  /* 0x003c1f00062c7f89 */ /* 0x000fe200000e0000 */
[----:B------:R-:W-:-:S02]  /*ab90*/  LOP3.LUT R4, R5, 0x180, RZ, 0xc0, !PT ;  /* 0x0000018005047812 */ /* 0x000fc400078ec0ff */
[----:B------:R-:W-:Y:S01]  /*aba0*/  SHF.R.U64 R12, R12, 0x3, RZ ;  /* 0x000000030c0c7819 */ /* 0x000fe200000012ff */
[----:B------:R-:W2:Y:S01]  /*abb0*/  SHFL.IDX PT, R45, R10, 0x1, 0x1c1f ;  /* 0x003c1f000a2d7f89 */ /* 0x000ea200000e0000 */
[----:B------:R-:W-:Y:S01]  /*abc0*/  IMAD R19, R41, UR4, RZ ;  /* 0x0000000429137c24 */ /* 0x000fe2000f8e02ff */
[----:B------:R-:W-:Y:S01]  /*abd0*/  SHF.R.U64 R4, R4, 0x3, RZ ;  /* 0x0000000304047819 */ /* 0x000fe200000012ff */
[----:B------:R-:W-:Y:S01]  /*abe0*/  IMAD.X R37, RZ, RZ, R21, P3 ;  /* 0x000000ffff257224 */ /* 0x000fe200018e0615 */
[----:B------:R-:W-:Y:S01]  /*abf0*/  SHF.R.U64 R28, R28, 0x3, RZ ;  /* 0x000000031c1c7819 */ /* 0x000fe200000012ff */
[C---:B------:R-:W-:Y:S01]  /*ac00*/  IMAD R19, R40.reuse, UR5, R19 ;  /* 0x0000000528137c24 */ /* 0x040fe2000f8e0213 */
[----:B------:R-:W-:Y:S01]  /*ac10*/  LOP3.LUT R20, R7, R20, RZ, 0x3c, !PT ;  /* 0x0000001407147212 */ /* 0x000fe200078e3cff */
[----:B------:R-:W-:Y:S01]  /*ac20*/  IMAD.WIDE.U32 R40, R40, UR4, RZ ;  /* 0x0000000428287c25 */ /* 0x000fe2000f8e00ff */
[----:B------:R-:W-:Y:S01]  /*ac30*/  LOP3.LUT R12, R12, R13, RZ, 0x3c, !PT ;  /* 0x0000000d0c0c7212 */ /* 0x000fe200078e3cff */
[----:B------:R-:W-:Y:S01]  /*ac40*/  ULDC.64 UR4, c[0x0][0xae8] ;  /* 0x0002ba0000047ab9 */ /* 0x000fe20000000a00 */
[----:B------:R-:W-:Y:S01]  /*ac50*/  LOP3.LUT R24, R24, R25, RZ, 0x3c, !PT ;  /* 0x0000001918187212 */ /* 0x000fe200078e3cff */
[--C-:B------:R-:W-:Y:S01]  /*ac60*/  IMAD.X R13, RZ, RZ, R21.reuse, P6 ;  /* 0x000000ffff0d7224 */ /* 0x100fe200030e0615 */
[----:B------:R-:W-:Y:S01]  /*ac70*/  LOP3.LUT R28, R28, R29, RZ, 0x3c, !PT ;  /* 0x0000001d1c1c7212 */ /* 0x000fe200078e3cff */
[----:B------:R-:W-:Y:S01]  /*ac80*/  IMAD.X R25, RZ, RZ, R21, P5 ;  /* 0x000000ffff197224 */ /* 0x000fe200028e0615 */
[----:B------:R-:W-:Y:S01]  /*ac90*/  LOP3.LUT R36, R4, R5, RZ, 0x3c, !PT ;  /* 0x0000000504247212 */ /* 0x000fe200078e3cff */
[----:B-1----:R1:W-:Y:S01]  /*aca0*/  @!P2 ST.E desc[UR60][R42.64], R3 ;  /* 0x000000032a00a985 */ /* 0x0023e2000c10193c */
[----:B------:R-:W-:-:S02]  /*acb0*/  IADD3.X R29, RZ, R21, RZ, P4, !PT ;  /* 0x00000015ff1d7210 */ /* 0x000fc400027fe4ff */
[----:B------:R-:W-:-:S04]  /*acc0*/  LOP3.LUT R8, R15, 0x180, RZ, 0xc0, !PT ;  /* 0x000001800f087812 */ /* 0x000fc800078ec0ff */
[----:B------:R-:W-:Y:S01]  /*acd0*/  SHF.R.U64 R8, R8, 0x3, RZ ;  /* 0x0000000308087819 */ /* 0x000fe200000012ff */
[----:B--2---:R2:W-:Y:S03]  /*ace0*/  @!P0 ST.E desc[UR60][R44.64], R0 ;  /* 0x000000002c008985 */ /* 0x0045e6000c10193c */
[----:B------:R-:W-:Y:S01]  /*acf0*/  LOP3.LUT R8, R8, R15, RZ, 0x3c, !PT ;  /* 0x0000000f08087212 */ /* 0x000fe200078e3cff */
[----:B-1----:R-:W1:Y:S01]  /*ad00*/  @P1 LDC R43, c[0x0][0xbf0] ;  /* 0x0002fc00ff2b1b82 */ /* 0x002e620000000800 */
[----:B------:R3:W5:Y:S01]  /*ad10*/  LD.E.128 R4, desc[UR60][R20.64] ;  /* 0x0000003c14047980 */ /* 0x000762000c101d00 */
[----:B------:R-:W-:-:S03]  /*ad20*/  IMAD R3, R46, UR4, RZ ;  /* 0x000000042e037c24 */ /* 0x000fc6000f8e02ff */
[----:B------:R-:W5:Y:S01]  /*ad30*/  LD.E.128 R8, desc[UR60][R8.64] ;  /* 0x0000003c08087980 */ /* 0x000f62000c101d00 */
[----:B--2---:R-:W-:-:S03]  /*ad40*/  IMAD R0, R147, 0x60, R148 ;  /* 0x0000006093007824 */ /* 0x004fc600078e0294 */
[----:B------:R-:W5:Y:S01]  /*ad50*/  LD.E.128 R12, desc[UR60][R12.64] ;  /* 0x0000003c0c0c7980 */ /* 0x000f62000c101d00 */
[----:B---3--:R-:W-:Y:S02]  /*ad60*/  IMAD.IADD R21, R41, 0x1, R19 ;  /* 0x0000000129157824 */ /* 0x008fe400078e0213 */
[----:B------:R-:W-:Y:S01]  /*ad70*/  IMAD.MOV.U32 R20, RZ, RZ, R40 ;  /* 0x000000ffff147224 */ /* 0x000fe200078e0028 */
[----:B------:R-:W5:Y:S01]  /*ad80*/  LD.E.128 R24, desc[UR60][R24.64] ;  /* 0x0000003c18187980 */ /* 0x000f62000c101d00 */
[C---:B------:R-:W-:Y:S02]  /*ad90*/  IMAD R3, R22.reuse, UR5, R3 ;  /* 0x0000000516037c24 */ /* 0x040fe4000f8e0203 */
[----:B------:R-:W-:Y:S01]  /*ada0*/  IMAD.WIDE.U32 R20, R22, UR4, R20 ;  /* 0x0000000416147c25 */ /* 0x000fe2000f8e0014 */
[----:B------:R-:W-:Y:S01]  /*adb0*/  ULDC.64 UR4, c[0x0][0xaf0] ;  /* 0x0002bc0000047ab9 */ /* 0x000fe20000000a00 */
[----:B------:R-:W5:Y:S02]  /*adc0*/  LD.E.128 R28, desc[UR60][R28.64] ;  /* 0x0000003c1c1c7980 */ /* 0x000f64000c101d00 */
[----:B------:R-:W-:-:S02]  /*add0*/  IMAD R22, R23, 0xc0, R0 ;  /* 0x000000c017167824 */ /* 0x000fc400078e0200 */
[----:B------:R-:W5:Y:S01]  /*ade0*/  LD.E.128 R36, desc[UR60][R36.64] ;  /* 0x0000003c24247980 */ /* 0x000f62000c101d00 */
[----:B------:R-:W-:Y:S01]  /*adf0*/  IMAD.IADD R21, R21, 0x1, R3 ;  /* 0x0000000115157824 */ /* 0x000fe200078e0203 */
[----:B------:R-:W-:Y:S01]  /*ae00*/  BSSY B1, `(.L_x_199) ;  /* 0x0000032000017945 */ /* 0x000fe20003800000 */
[----:B0-----:R-:W-:Y:S01]  /*ae10*/  @P1 IMAD.HI.U32 R0, R22, R51, RZ ;  /* 0x0000003316001227 */ /* 0x001fe200078e00ff */
[----:B------:R-:W-:Y:S01]  /*ae20*/  @!PT LDS RZ, [RZ] ;  /* 0x00000000fffff984 */ /* 0x000fe20000000800 */
[----:B------:R-:W-:Y:S01]  /*ae30*/  @!PT LDS RZ, [RZ] ;  /* 0x00000000fffff984 */ /* 0x000fe20000000800 */
[----:B------:R-:W-:Y:S01]  /*ae40*/  @!PT LDS RZ, [RZ] ;  /* 0x00000000fffff984 */ /* 0x000fe20000000800 */
[----:B------:R-:W-:Y:S01]  /*ae50*/  @!PT LDS RZ, [RZ] ;  /* 0x00000000fffff984 */ /* 0x000fe20000000800 */
[----:B------:R0:W-:Y:S06]  /*ae60*/  MEMBAR.ALL.CTA ;  /* 0x0000000000007992 */ /* 0x0001ec0000008000 */
[----:B0-----:R-:W0:Y:S01]  /*ae70*/  FENCE.VIEW.ASYNC.S ;  /* 0x00000000000073c6 */ /* 0x001e220000000000 */
[----:B------:R-:W-:Y:S01]  /*ae80*/  IMAD.MOV.U32 R3, RZ, RZ, R22 ;  /* 0x000000ffff037224 */ /* 0x000fe200078e0016 */
[----:B-1----:R-:W-:Y:S01]  /*ae90*/  @P1 SHF.R.U32.HI R3, RZ, R43, R0 ;  /* 0x0000002bff031219 */ /* 0x002fe20000011600 */
[----:B------:R-:W-:-:S02]  /*aea0*/  IMAD R19, R146, UR4, RZ ;  /* 0x0000000492137c24 */ /* 0x000fc4000f8e02ff */
[----:B------:R-:W-:Y:S01]  /*aeb0*/  IMAD.WIDE.U32 R20, R47, UR4, R20 ;  /* 0x000000042f147c25 */ /* 0x000fe2000f8e0014 */
[----:B------:R-:W-:-:S03]  /*aec0*/  SHF.R.S32.HI R0, RZ, 0x1f, R3 ;  /* 0x0000001fff007819 */ /* 0x000fc60000011403 */
[----:B------:R-:W-:Y:S01]  /*aed0*/  IMAD R19, R47, UR5, R19 ;  /* 0x000000052f137c24 */ /* 0x000fe2000f8e0213 */
[----:B------:R-:W-:Y:S01]  /*aee0*/  ULDC.64 UR4, c[0x0][0xae0] ;  /* 0x0002b80000047ab9 */ /* 0x000fe20000000a00 */
[----:B------:R-:W-:Y:S02]  /*aef0*/  IMAD.MOV R41, RZ, RZ, -R3 ;  /* 0x000000ffff297224 */ /* 0x000fe400078e0a03 */
[----:B------:R-:W-:Y:S02]  /*af00*/  IMAD.IADD R21, R21, 0x1, R19 ;  /* 0x0000000115157824 */ /* 0x000fe400078e0213 */
[----:B------:R-:W-:Y:S02]  /*af10*/  IMAD R0, R0, UR4, RZ ;  /* 0x0000000400007c24 */ /* 0x000fe4000f8e02ff */
[----:B------:R-:W-:Y:S02]  /*af20*/  IMAD R19, R32, R41, R22 ;  /* 0x0000002920137224 */ /* 0x000fe400078e0216 */
[----:B------:R-:W-:-:S02]  /*af30*/  IMAD R41, R3, UR5, R0 ;  /* 0x0000000503297c24 */ /* 0x000fc4000f8e0200 */
[----:B------:R-:W-:Y:S01]  /*af40*/  IMAD.WIDE.U32 R20, R3, UR4, R20 ;  /* 0x0000000403147c25 */ /* 0x000fe2000f8e0014 */
[----:B------:R-:W-:Y:S01]  /*af50*/  SHF.R.S32.HI R0, RZ, 0x1f, R19 ;  /* 0x0000001fff007819 */ /* 0x000fe20000011413 */
[----:B------:R-:W-:Y:S02]  /*af60*/  ULDC.64 UR4, c[0x0][0xad8] ;  /* 0x0002b60000047ab9 */ /* 0x000fe40000000a00 */
[----:B------:R-:W-:Y:S02]  /*af70*/  IMAD.IADD R21, R21, 0x1, R41 ;  /* 0x0000000115157824 */ /* 0x000fe400078e0229 */
[----:B------:R-:W-:Y:S02]  /*af80*/  IMAD R0, R0, UR4, RZ ;  /* 0x0000000400007c24 */ /* 0x000fe4000f8e02ff */
[----:B------:R-:W-:Y:S01]  /*af90*/  IMAD.WIDE.U32 R20, R19, UR4, R20 ;  /* 0x0000000413147c25 */ /* 0x000fe2000f8e0014 */
[----:B------:R-:W-:-:S03]  /*afa0*/  UIADD3 UR4, UR36, 0x31c20, URZ ;  /* 0x00031c2024047890 */ /* 0x000fc6000fffe03f */
[----:B------:R-:W-:Y:S01]  /*afb0*/  IMAD R3, R19, UR5, R0 ;  /* 0x0000000513037c24 */ /* 0x000fe2000f8e0200 */
[----:B------:R-:W-:Y:S01]  /*afc0*/  LEA R19, P1, R20, UR6, 0x1 ;  /* 0x0000000614137c11 */ /* 0x000fe2000f8208ff */
[----:B------:R-:W-:Y:S01]  /*afd0*/  IMAD R0, R23, 0xc0, R148 ;  /* 0x000000c017007824 */ /* 0x000fe200078e0294 */
[----:B------:R-:W-:Y:S01]  /*afe0*/  UPRMT UR4, URZ, 0x654, UR4 ;  /* 0x000006543f047896 */ /* 0x000fe20008000004 */
[----:B------:R-:W-:Y:S02]  /*aff0*/  IMAD.IADD R3, R21, 0x1, R3 ;  /* 0x0000000115037824 */ /* 0x000fe400078e0203 */
[----:B0-----:R0:W1:Y:S01]  /*b000*/  SHFL.IDX PT, R22, R19, RZ, 0x1c1f ;  /* 0x001c1fff13167589 */ /* 0x00106200000e0000 */
[----:B------:R-:W-:Y:S02]  /*b010*/  ISETP.GE.AND P0, PT, R0, R49, PT ;  /* 0x000000310000720c */ /* 0x000fe40003f06270 */
[----:B------:R-:W-:-:S03]  /*b020*/  LEA.HI.X R3, R20, UR7, R3, 0x1, P1 ;  /* 0x0000000714037c11 */ /* 0x000fc600088f0c03 */
[----:B------:R-:W-:Y:S02]  /*b030*/  SYNCS.ARRIVE.TRANS64.RED.A1T0 RZ, [UR4], RZ ;  /* 0x000000ffffff79a7 */ /* 0x000fe40008100404 */
[----:B------:R0:W2:Y:S06]  /*b040*/  SHFL.IDX PT, R23, R3, RZ, 0x1c1f ;  /* 0x001c1fff03177589 */ /* 0x0000ac00000e0000 */
[----:B------:R-:W-:Y:S05]  /*b050*/  @P0 BRA `(.L_x_200) ;  /* 0x0000000000300947 */ /* 0x000fea0003800000 */
[----:B------:R-:W-:Y:S02]  /*b060*/  ULDC UR4, c[0x0][0xac8] ;  /* 0x0002b20000047ab9 */ /* 0x000fe40000000800 */
[----:B------:R-:W-:Y:S02]  /*b070*/  ISETP.GE.AND P1, PT, R144, UR4, PT ;  /* 0x0000000490007c0c */ /* 0x000fe4000bf26270 */
[----:B------:R-:W-:Y:S02]  /*b080*/  ISETP.GE.AND P2, PT, R145, UR4, PT ;  /* 0x0000000491007c0c */ /* 0x000fe4000bf46270 */
[----:B------:R-:W-:-:S09]  /*b090*/  ISETP.GE.AND P0, PT, R18, UR4, PT ;  /* 0x0000000412007c0c */ /* 0x000fd2000bf06270 */
[-C--:B-1----:R-:W-:Y:S02]  /*b0a0*/  @!P1 LEA R40, P3, R144, R22.reuse, 0x1 ;  /* 0x0000001690289211 */ /* 0x082fe400078608ff */
[C---:B------:R-:W-:Y:S02]  /*b0b0*/  @!P2 LEA R42, P4, R145.reuse, R22, 0x1 ;  /* 0x00000016912aa211 */ /* 0x040fe400078808ff */
[----:B--2---:R-:W-:Y:S01]  /*b0c0*/  @!P0 IMAD.WIDE R20, R18, 0x2, R22 ;  /* 0x0000000212148825 */ /* 0x004fe200078e0216 */
[-C--:B------:R-:W-:Y:S02]  /*b0d0*/  @!P1 LEA.HI.X R41, R144, R23.reuse, R157, 0x1, P3 ;  /* 0x0000001790299211 */ /* 0x080fe400018f0c9d */
[----:B------:R-:W-:Y:S02]  /*b0e0*/  @!P2 LEA.HI.X R43, R145, R23, R156, 0x1, P4 ;  /* 0x00000017912ba211 */ /* 0x000fe400020f0c9c */
[----:B-----5:R3:W-:Y:S04]  /*b0f0*/  @!P0 ST.E.128 desc[UR60][R20.64], R4 ;  /* 0x0000000414008985 */ /* 0x0207e8000c101d3c */
[----:B------:R3:W-:Y:S04]  /*b100*/  @!P1 ST.E.128 desc[UR60][R40.64], R12 ;  /* 0x0000000c28009985 */ /* 0x0007e8000c101d3c */
[----:B------:R3:W-:Y:S02]  /*b110*/  @!P2 ST.E.128 desc[UR60][R42.64], R28 ;  /* 0x0000001c2a00a985 */ /* 0x0007e4000c101d3c */
.L_x_200:
[----:B------:R-:W-:Y:S05]  /*b120*/  BSYNC B1 ;  /* 0x0000000000017941 */ /* 0x000fea0003800000 */
.L_x_199:
[----:B------:R-:W-:Y:S01]  /*b130*/  VIADD R0, R0, 0x60 ;  /* 0x0000006000007836 */ /* 0x000fe20000000000 */
[----:B---3-5:R3:W4:Y:S04]  /*b140*/  SHFL.IDX PT, R7, R3, 0x1, 0x1c1f ;  /* 0x003c1f0003077f89 */ /* 0x02872800000e0000 */
[----:B------:R-:W-:Y:S01]  /*b150*/  ISETP.GE.AND P0, PT, R0, R49, PT ;  /* 0x000000310000720c */ /* 0x000fe20003f06270 */
[----:B------:R3:W0:-:S12]  /*b160*/  SHFL.IDX PT, R6, R19, 0x1, 0x1c1f ;  /* 0x003c1f0013067f89 */ /* 0x00061800000e0000 */
[----:B---3--:R-:W-:Y:S05]  /*b170*/  @P0 BRA `(.L_x_201) ;  /* 0x0000000800880947 */ /* 0x008fea0003800000 */
[----:B------:R-:W-:Y:S02]  /*b180*/  ULDC UR4, c[0x0][0xac8] ;  /* 0x0002b20000047ab9 */ /* 0x000fe40000000800 */
[----:B------:R-:W-:Y:S02]  /*b190*/  ISETP.GE.AND P2, PT, R144, UR4, PT ;  /* 0x0000000490007c0c */ /* 0x000fe4000bf46270 */
[----:B------:R-:W-:-:S11]  /*b1a0*/  ISETP.GE.AND P1, PT, R18, UR4, PT ;  /* 0x0000000412007c0c */ /* 0x000fd6000bf26270 */
[----:B0-----:R-:W-:Y:S02]  /*b1b0*/  @!P2 LEA R12, P0, R144, R6, 0x1 ;  /* 0x00000006900ca211 */ /* 0x001fe400078008ff */
[----:B----4-:R-:W-:Y:S02]  /*b1c0*/  @!P1 IMAD.WIDE R4, R18, 0x2, R6 ;  /* 0x0000000212049825 */ /* 0x010fe400078e0206 */
[----:B------:R-:W-:Y:S02]  /*b1d0*/  @!P2 LEA.HI.X R13, R144, R7, R157, 0x1, P0 ;  /* 0x00000007900da211 */ /* 0x000fe400000f0c9d */
[----:B------:R-:W-:Y:S01]  /*b1e0*/  ISETP.GE.AND P0, PT, R145, UR4, PT ;  /* 0x0000000491007c0c */ /* 0x000fe2000bf06270 */
[----:B------:R0:W-:Y:S04]  /*b1f0*/  @!P1 ST.E.128 desc[UR60][R4.64], R8 ;  /* 0x0000000804009985 */ /* 0x0001e8000c101d3c */
[----:B------:R0:W-:Y:S08]  /*b200*/  @!P2 ST.E.128 desc[UR60][R12.64], R24 ;  /* 0x000000180c00a985 */ /* 0x0001f0000c101d3c */
[----:B------:R-:W-:Y:S05]  /*b210*/  @P0 BRA `(.L_x_201) ;  /* 0x0000000800600947 */ /* 0x000fea0003800000 */
[----:B0-----:R-:W-:-:S04]  /*b220*/  LEA R4, P0, R145, R6, 0x1 ;  /* 0x0000000691047211 */ /* 0x001fc800078008ff */
[----:B------:R-:W-:-:S05]  /*b230*/  LEA.HI.X R5, R145, R7, R156, 0x1, P0 ;  /* 0x0000000791057211 */ /* 0x000fca00000f0c9c */
[----:B------:R0:W-:Y:S01]  /*b240*/  ST.E.128 desc[UR60][R4.64], R36 ;  /* 0x0000002404007985 */ /* 0x0001e2000c101d3c */
[----:B------:R-:W-:Y:S05]  /*b250*/  BRA `(.L_x_201) ;  /* 0x0000000800507947 */ /* 0x000fea0003800000 */
.L_x_197:
[----:B------:R-:W2:Y:S01]  /*b260*/  LDC.64 R6, c[0x0][0xc00] ;  /* 0x00030000ff067b82 */ /* 0x000ea20000000a00 */
[----:B------:R-:W-:Y:S01]  /*b270*/  ULDC.64 UR4, c[0x0][0xc08] ;  /* 0x0003020000047ab9 */ /* 0x000fe20000000a00 */
[----:B------:R-:W-:-:S06]  /*b280*/  IMAD.MOV.U32 R3, RZ, RZ, RZ ;  /* 0x000000ffff037224 */ /* 0x000fcc00078e00ff */
[----:B------:R-:W3:Y:S01]  /*b290*/  LDC.64 R4, c[0x0][0xc00] ;  /* 0x00030000ff047b82 */ /* 0x000ee20000000a00 */
[----:B------:R-:W-:-:S04]  /*b2a0*/  ISETP.NE.U32.AND P1, PT, RZ, UR4, PT ;  /* 0x00000004ff007c0c */ /* 0x000fc8000bf25070 */
[----:B------:R-:W-:-:S03]  /*b2b0*/  ISETP.NE.AND.EX P1, PT, RZ, UR5, PT, P1 ;  /* 0x00000005ff007c0c */ /* 0x000fc6000bf25310 */
[----:B------:R-:W4:Y:S01]  /*b2c0*/  LDC R21, c[0x0][0xbe8] ;  /* 0x0002fa00ff157b82 */ /* 0x000f220000000800 */
[----:B--2---:R-:W-:-:S04]  /*b2d0*/  ISETP.NE.U32.AND P0, PT, R6, RZ, PT ;  /* 0x000000ff0600720c */ /* 0x004fc80003f05070 */
[----:B------:R-:W-:Y:S01]  /*b2e0*/  ISETP.NE.AND.EX P0, PT, R7, RZ, PT, P0 ;  /* 0x000000ff0700720c */ /* 0x000fe20003f05300 */
[----:B---3--:R-:W-:-:S04]  /*b2f0*/  IMAD.WIDE R6, R19, 0x4, R4 ;  /* 0x0000000413067825 */ /* 0x008fc800078e0204 */
[----:B------:R-:W2:Y:S01]  /*b300*/  @P1 LDC.64 R4, c[0x0][0xc08] ;  /* 0x00030200ff041b82 */ /* 0x000ea20000000a00 */
[----:B------:R-:W-:Y:S02]  /*b310*/  ULDC UR4, c[0x0][0xa88] ;  /* 0x0002a20000047ab9 */ /* 0x000fe40000000800 */
[----:B------:R-:W-:-:S05]  /*b320*/  IMAD.U32 R0, RZ, RZ, UR4 ;  /* 0x00000004ff007e24 */ /* 0x000fca000f8e00ff */
[----:B------:R3:W5:Y:S01]  /*b330*/  @P0 LDG.E R3, desc[UR60][R6.64] ;  /* 0x0000003c06030981 */ /* 0x000762000c1e1900 */
[----:B------:R-:W0:Y:S01]  /*b340*/  S2R R8, SR_TID.X ;  /* 0x0000000000087919 */ /* 0x000e220000002100 */
[----:B--2---:R-:W-:-:S05]  /*b350*/  @P1 IMAD.WIDE R4, R19, 0x4, R4 ;  /* 0x0000000413041825 */ /* 0x004fca00078e0204 */
[----:B------:R3:W5:Y:S01]  /*b360*/  @P1 LDG.E R0, desc[UR60][R4.64] ;  /* 0x0000003c04001981 */ /* 0x000762000c1e1900 */
[----:B----4-:R-:W-:-:S13]  /*b370*/  ISETP.NE.AND P2, PT, R21, 0x1, PT ;  /* 0x000000011500780c */ /* 0x010fda0003f45270 */
[----:B------:R-:W2:Y:S01]  /*b380*/  @P2 LDC R14, c[0x0][0xbec] ;  /* 0x0002fb00ff0e2b82 */ /* 0x000ea20000000800 */
[----:B0-----:R-:W-:-:S05]  /*b390*/  VIADD R8, R8, 0xffffff80 ;  /* 0xffffff8008087836 */ /* 0x001fca0000000000 */
[----:B------:R-:W-:Y:S01]  /*b3a0*/  ISETP.GE.AND P3, PT, R8, 0xc0, PT ;  /* 0x000000c00800780c */ /* 0x000fe20003f66270 */
[----:B---3--:R-:W-:-:S12]  /*b3b0*/  @P1 BRA `(.L_x_202) ;  /* 0x0000000000101947 */ /* 0x008fd80003800000 */
[----:B------:R-:W-:Y:S05]  /*b3c0*/  @!P0 BRA `(.L_x_202) ;  /* 0x00000000000c8947 */ /* 0x000fea0003800000 */
[----:B------:R-:W3:Y:S04]  /*b3d0*/  LDG.E R5, desc[UR60][R6.64] ;  /* 0x0000003c06057981 */ /* 0x000ee8000c1e1900 */
[----:B-----5:R-:W3:Y:S02]  /*b3e0*/  LDG.E R0, desc[UR60][R6.64+0x4] ;  /* 0x0000043c06007981 */ /* 0x020ee4000c1e1900 */
[----:B---3--:R-:W-:-:S07]  /*b3f0*/  IMAD.IADD R0, R0, 0x1, -R5 ;  /* 0x0000000100007824 */ /* 0x008fce00078e0a05 */
.L_x_202:
[----:B------:R-:W-:Y:S01]  /*b400*/  BSSY B1, `(.L_x_203) ;  /* 0x000002e000017945 */ /* 0x000fe20003800000 */
[----:B------:R-:W-:Y:S02]  /*b410*/  SHF.R.S32.HI R12, RZ, 0x1f, R22 ;  /* 0x0000001fff0c7819 */ /* 0x000fe40000011416 */
[----:B------:R-:W-:Y:S02]  /*b420*/  SEL R19, R19, RZ, !P0 ;  /* 0x000000ff13137207 */ /* 0x000fe40004000000 */
[----:B------:R-:W-:Y:S02]  /*b430*/  SEL R146, R146, RZ, !P0 ;  /* 0x000000ff92927207 */ /* 0x000fe40004000000 */
[----:B-----5:R-:W-:Y:S01]  /*b440*/  SHF.R.S32.HI R10, RZ, 0x1f, R3 ;  /* 0x0000001fff0a7819 */ /* 0x020fe20000011403 */
[----:B------:R-:W-:Y:S06]  /*b450*/  @P3 BRA `(.L_x_204) ;  /* 0x0000000000a03947 */ /* 0x000fec0003800000 */
[----:B------:R-:W0:Y:S01]  /*b460*/  S2R R4, SR_TID.X ;  /* 0x0000000000047919 */ /* 0x000e220000002100 */
[----:B------:R-:W3:Y:S02]  /*b470*/  LDC R11, c[0x0][0xbe8] ;  /* 0x0002fa00ff0b7b82 */ /* 0x000ee40000000800 */
[----:B---3--:R-:W-:Y:S02]  /*b480*/  IMAD R5, R0, R11, RZ ;  /* 0x0000000b00057224 */ /* 0x008fe400078e02ff */
[----:B0-----:R-:W-:-:S04]  /*b490*/  IMAD R4, R23, 0xc0, R4 ;  /* 0x000000c017047824 */ /* 0x001fc800078e0204 */
[----:B------:R-:W-:-:S05]  /*b4a0*/  VIADD R8, R4, 0xffffff80 ;  /* 0xffffff8004087836 */ /* 0x000fca0000000000 */
[----:B------:R-:W-:-:S13]  /*b4b0*/  ISETP.GE.AND P0, PT, R8, R5, PT ;  /* 0x000000050800720c */ /* 0x000fda0003f06270 */
[----:B------:R-:W-:Y:S05]  /*b4c0*/  @P0 BRA `(.L_x_204) ;  /* 0x0000000000840947 */ /* 0x000fea0003800000 */
[----:B------:R-:W-:Y:S01]  /*b4d0*/  ISETP.NE.AND P0, PT, R11, 0x1, PT ;  /* 0x000000010b00780c */ /* 0x000fe20003f05270 */
[----:B------:R-:W-:Y:S01]  /*b4e0*/  ULDC.64 UR4, c[0x0][0xb90] ;  /* 0x0002e40000047ab9 */ /* 0x000fe20000000a00 */
[----:B------:R-:W-:Y:S02]  /*b4f0*/  IMAD.MOV.U32 R4, RZ, RZ, R3 ;  /* 0x000000ffff047224 */ /* 0x000fe400078e0003 */
[----:B------:R-:W-:Y:S02]  /*b500*/  IMAD R9, R12, UR4, RZ ;  /* 0x000000040c097c24 */ /* 0x000fe4000f8e02ff */
[----:B------:R-:W-:Y:S02]  /*b510*/  IMAD.MOV.U32 R5, RZ, RZ, R10 ;  /* 0x000000ffff057224 */ /* 0x000fe400078e000a */
[----:B------:R-:W-:Y:S02]  /*b520*/  IMAD.MOV.U32 R7, RZ, RZ, R8 ;  /* 0x000000ffff077224 */ /* 0x000fe400078e0008 */
[----:B------:R-:W-:-:S03]  /*b530*/  IMAD.WIDE.U32 R4, R22, UR4, R4 ;  /* 0x0000000416047c25 */ /* 0x000fc6000f8e0004 */
[----:B------:R-:W0:Y:S01]  /*b540*/  @P0 LDC R13, c[0x0][0xbec] ;  /* 0x0002fb00ff0d0b82 */ /* 0x000e220000000800 */
[----:B------:R-:W-:Y:S01]  /*b550*/  IMAD R9, R22, UR5, R9 ;  /* 0x0000000516097c24 */ /* 0x000fe2000f8e0209 */
[----:B------:R-:W-:-:S03]  /*b560*/  ULDC.64 UR4, c[0x0][0xb98] ;  /* 0x0002e60000047ab9 */ /* 0x000fc60000000a00 */
[----:B------:R-:W-:-:S03]  /*b570*/  IMAD.IADD R5, R5, 0x1, R9 ;  /* 0x0000000105057824 */ /* 0x000fc600078e0209 */
[----:B------:R-:W3:Y:S01]  /*b580*/  @P0 LDC R15, c[0x0][0xbf0] ;  /* 0x0002fc00ff0f0b82 */ /* 0x000ee20000000800 */
[----:B------:R-:W-:-:S04]  /*b590*/  IMAD.WIDE.U32 R4, R19, UR4, R4 ;  /* 0x0000000413047c25 */ /* 0x000fc8000f8e0004 */
[----:B0-----:R-:W-:-:S05]  /*b5a0*/  @P0 IMAD.HI.U32 R6, R8, R13, RZ ;  /* 0x0000000d08060227 */ /* 0x001fca00078e00ff */
[----:B---3--:R-:W-:Y:S01]  /*b5b0*/  @P0 SHF.R.U32.HI R7, RZ, R15, R6 ;  /* 0x0000000fff070219 */ /* 0x008fe20000011606 */
[----:B------:R-:W-:-:S03]  /*b5c0*/  IMAD R6, R146, UR4, RZ ;  /* 0x0000000492067c24 */ /* 0x000fc6000f8e02ff */
[----:B------:R-:W-:Y:S01]  /*b5d0*/  IADD3 R4, P0, R7, R4, RZ ;  /* 0x0000000407047210 */ /* 0x000fe20007f1e0ff */
[----:B------:R-:W-:-:S04]  /*b5e0*/  IMAD.MOV R9, RZ, RZ, -R7 ;  /* 0x000000ffff097224 */ /* 0x000fc800078e0a07 */
[----:B------:R-:W-:Y:S01]  /*b5f0*/  IMAD R9, R11, R9, R8 ;  /* 0x000000090b097224 */ /* 0x000fe200078e0208 */
[----:B------:R-:W-:Y:S01]  /*b600*/  SHF.R.S32.HI R11, RZ, 0x1f, R7 ;  /* 0x0000001fff0b7819 */ /* 0x000fe20000011407 */
[----:B------:R-:W-:Y:S01]  /*b610*/  IMAD R8, R19, UR5, R6 ;  /* 0x0000000513087c24 */ /* 0x000fe2000f8e0206 */
[----:B------:R-:W-:Y:S02]  /*b620*/  ULDC.64 UR4, c[0x0][0xb88] ;  /* 0x0002e20000047ab9 */ /* 0x000fe40000000a00 */
[----:B------:R-:W-:Y:S02]  /*b630*/  SHF.R.S32.HI R6, RZ, 0x1f, R9 ;  /* 0x0000001fff067819 */ /* 0x000fe40000011409 */
[----:B------:R-:W-:-:S03]  /*b640*/  IADD3.X R5, R11, R5, R8, P0, !PT ;  /* 0x000000050b057210 */ /* 0x000fc600007fe408 */
[----:B------:R-:W-:Y:S02]  /*b650*/  IMAD R6, R6, UR4, RZ ;  /* 0x0000000406067c24 */ /* 0x000fe4000f8e02ff */
[----:B------:R-:W-:-:S04]  /*b660*/  IMAD.WIDE.U32 R4, R9, UR4, R4 ;  /* 0x0000000409047c25 */ /* 0x000fc8000f8e0004 */
[----:B------:R-:W-:Y:S01]  /*b670*/  IMAD R7, R9, UR5, R6 ;  /* 0x0000000509077c24 */ /* 0x000fe2000f8e0206 */
[----:B------:R-:W-:Y:S02]  /*b680*/  ULDC.64 UR4, c[0x0][0xb50] ;  /* 0x0002d40000047ab9 */ /* 0x000fe40000000a00 */
[----:B------:R-:W-:Y:S02]  /*b690*/  LEA R6, P0, R4, UR4, 0x2 ;  /* 0x0000000404067c11 */ /* 0x000fe4000f8010ff */
[----:B------:R-:W-:-:S04]  /*b6a0*/  IADD3 R5, R5, R7, RZ ;  /* 0x0000000705057210 */ /* 0x000fc80007ffe0ff */
[----:B------:R-:W-:Y:S01]  /*b6b0*/  LEA.HI.X R7, R4, UR5, R5, 0x2, P0 ;  /* 0x0000000504077c11 */ /* 0x000fe200080f1405 */
[----:B------:R-:W-:-:S05]  /*b6c0*/  IMAD.MOV.U32 R5, RZ, RZ, -0x800000 ;  /* 0xff800000ff057424 */ /* 0x000fca00078e00ff */
[----:B------:R0:W-:Y:S02]  /*b6d0*/  STG.E desc[UR60][R6.64], R5 ;  /* 0x0000000506007986 */ /* 0x0001e4000c10193c */
.L_x_204:
[----:B------:R-:W-:Y:S05]  /*b6e0*/  BSYNC B1 ;  /* 0x0000000000017941 */ /* 0x000fea0003800000 */
.L_x_203:
[----:B------:R-:W3:Y:S01]  /*b6f0*/  @P2 LDC R9, c[0x0][0xbf0] ;  /* 0x0002fc00ff092b82 */ /* 0x000ee20000000800 */
[----:B------:R-:W-:Y:S01]  /*b700*/  ULDC.64 UR4, c[0x0][0xaa0] ;  /* 0x0002a80000047ab9 */ /* 0x000fe20000000a00 */
[----:B0-----:R-:W-:Y:S01]  /*b710*/  IMAD R6, R147, 0x60, R148 ;  /* 0x0000006093067824 */ /* 0x001fe200078e0294 */
[----:B------:R-:W-:Y:S01]  /*b720*/  BSSY B1, `(.L_x_205) ;  /* 0x0000036000017945 */ /* 0x000fe20003800000 */
[----:B------:R-:W-:Y:S02]  /*b730*/  IMAD R4, R10, UR4, RZ ;  /* 0x000000040a047c24 */ /* 0x000fe4000f8e02ff */
[----:B------:R-:W-:Y:S02]  /*b740*/  IMAD R11, R23, 0xc0, R6 ;  /* 0x000000c0170b7824 */ /* 0x000fe400078e0206 */
[C---:B------:R-:W-:Y:S02]  /*b750*/  IMAD R7, R3.reuse, UR5, R4 ;  /* 0x0000000503077c24 */ /* 0x040fe4000f8e0204 */
[----:B------:R-:W-:Y:S01]  /*b760*/  IMAD.WIDE.U32 R4, R3, UR4, RZ ;  /* 0x0000000403047c25 */ /* 0x000fe2000f8e00ff */
[----:B------:R-:W-:-:S03]  /*b770*/  ULDC.64 UR4, c[0x0][0xae8] ;  /* 0x0002ba0000047ab9 */ /* 0x000fc60000000a00 */
[----:B------:R-:W-:Y:S02]  /*b780*/  IMAD.IADD R5, R5, 0x1, R7 ;  /* 0x0000000105057824 */ /* 0x000fe400078e0207 */
[----:B------:R-:W-:Y:S02]  /*b790*/  IMAD R3, R12, UR4, RZ ;  /* 0x000000040c037c24 */ /* 0x000fe4000f8e02ff */
[----:B--2---:R-:W-:-:S04]  /*b7a0*/  @P2 IMAD.HI.U32 R6, R11, R14, RZ ;  /* 0x0000000e0b062227 */ /* 0x004fc800078e00ff */
[C---:B------:R-:W-:Y:S02]  /*b7b0*/  IMAD R7, R22.reuse, UR5, R3 ;  /* 0x0000000516077c24 */ /* 0x040fe4000f8e0203 */
[----:B------:R-:W-:Y:S01]  /*b7c0*/  IMAD.WIDE.U32 R4, R22, UR4, R4 ;  /* 0x0000000416047c25 */ /* 0x000fe2000f8e0004 */
[----:B------:R-:W-:-:S03]  /*b7d0*/  ULDC.64 UR4, c[0x0][0xaf0] ;  /* 0x0002bc0000047ab9 */ /* 0x000fc60000000a00 */
[----:B------:R-:W-:Y:S01]  /*b7e0*/  IMAD.MOV.U32 R3, RZ, RZ, R11 ;  /* 0x000000ffff037224 */ /* 0x000fe200078e000b */
[----:B---3--:R-:W-:Y:S01]  /*b7f0*/  @P2 SHF.R.U32.HI R3, RZ, R9, R6 ;  /* 0x00000009ff032219 */ /* 0x008fe20000011606 */
[----:B------:R-:W-:Y:S02]  /*b800*/  IMAD.IADD R5, R5, 0x1, R7 ;  /* 0x0000000105057824 */ /* 0x000fe400078e0207 */
[----:B------:R-:W-:Y:S01]  /*b810*/  IMAD R7, R146, UR4, RZ ;  /* 0x0000000492077c24 */ /* 0x000fe2000f8e02ff */
[--C-:B------:R-:W-:Y:S01]  /*b820*/  SHF.R.S32.HI R6, RZ, 0x1f, R3.reuse ;  /* 0x0000001fff067819 */ /* 0x100fe20000011403 */
[----:B------:R-:W-:Y:S02]  /*b830*/  IMAD.MOV R8, RZ, RZ, -R3 ;  /* 0x000000ffff087224 */ /* 0x000fe400078e0a03 */
[C---:B------:R-:W-:Y:S02]  /*b840*/  IMAD R9, R19.reuse, UR5, R7 ;  /* 0x0000000513097c24 */ /* 0x040fe4000f8e0207 */
[----:B------:R-:W-:Y:S01]  /*b850*/  IMAD.WIDE.U32 R4, R19, UR4, R4 ;  /* 0x0000000413047c25 */ /* 0x000fe2000f8e0004 */
[----:B------:R-:W-:-:S03]  /*b860*/  ULDC.64 UR4, c[0x0][0xae0] ;  /* 0x0002b80000047ab9 */ /* 0x000fc60000000a00 */
[----:B------:R-:W-:Y:S02]  /*b870*/  IMAD R7, R21, R8, R11 ;  /* 0x0000000815077224 */ /* 0x000fe400078e020b */
[----:B------:R-:W-:Y:S02]  /*b880*/  IMAD R8, R6, UR4, RZ ;  /* 0x0000000406087c24 */ /* 0x000fe4000f8e02ff */
[----:B------:R-:W-:Y:S01]  /*b890*/  IMAD.IADD R5, R5, 0x1, R9 ;  /* 0x0000000105057824 */ /* 0x000fe200078e0209 */
[----:B------:R-:W-:Y:S01]  /*b8a0*/  SHF.R.S32.HI R6, RZ, 0x1f, R7 ;  /* 0x0000001fff067819 */ /* 0x000fe20000011407 */
[C---:B------:R-:W-:Y:S02]  /*b8b0*/  IMAD R9, R3.reuse, UR5, R8 ;  /* 0x0000000503097c24 */ /* 0x040fe4000f8e0208 */
[----:B------:R-:W-:Y:S01]  /*b8c0*/  IMAD.WIDE.U32 R4, R3, UR4, R4 ;  /* 0x0000000403047c25 */ /* 0x000fe2000f8e0004 */
[----:B------:R-:W-:-:S03]  /*b8d0*/  ULDC.64 UR4, c[0x0][0xad8] ;  /* 0x0002b60000047ab9 */ /* 0x000fc60000000a00 */
[----:B------:R-:W-:Y:S02]  /*b8e0*/  IMAD R6, R6, UR4, RZ ;  /* 0x0000000406067c24 */ /* 0x000fe4000f8e02ff */
[----:B------:R-:W-:Y:S02]  /*b8f0*/  IMAD.IADD R5, R5, 0x1, R9 ;  /* 0x0000000105057824 */ /* 0x000fe400078e0209 */
[----:B------:R-:W-:Y:S02]  /*b900*/  IMAD R21, R0, R21, RZ ;  /* 0x0000001500157224 */ /* 0x000fe400078e02ff */
[----:B------:R-:W-:Y:S02]  /*b910*/  IMAD R0, R23, 0xc0, R148 ;  /* 0x000000c017007824 */ /* 0x000fe400078e0294 */
[C---:B------:R-:W-:Y:S02]  /*b920*/  IMAD R3, R7.reuse, UR5, R6 ;  /* 0x0000000507037c24 */ /* 0x040fe4000f8e0206 */
[----:B------:R-:W-:Y:S01]  /*b930*/  IMAD.WIDE.U32 R4, R7, UR4, R4 ;  /* 0x0000000407047c25 */ /* 0x000fe2000f8e0004 */
[----:B------:R-:W-:Y:S01]  /*b940*/  ISETP.GE.AND P0, PT, R0, R21, PT ;  /* 0x000000150000720c */ /* 0x000fe20003f06270 */
[----:B------:R-:W-:-:S02]  /*b950*/  ULDC.64 UR4, c[0x0][0xa80] ;  /* 0x0002a00000047ab9 */ /* 0x000fc40000000a00 */
[----:B------:R-:W-:Y:S01]  /*b960*/  IMAD.IADD R3, R5, 0x1, R3 ;  /* 0x0000000105037824 */ /* 0x000fe200078e0203 */
[----:B------:R-:W-:-:S04]  /*b970*/  LEA R6, P1, R4, UR4, 0x1 ;  /* 0x0000000404067c11 */ /* 0x000fc8000f8208ff */
[----:B------:R-:W-:Y:S02]  /*b980*/  LEA.HI.X R3, R4, UR5, R3, 0x1, P1 ;  /* 0x0000000504037c11 */ /* 0x000fe400088f0c03 */
[----:B------:R0:W2:Y:S04]  /*b990*/  SHFL.IDX PT, R4, R6, RZ, 0x1c1f ;  /* 0x001c1fff06047589 */ /* 0x0000a800000e0000 */
[----:B------:R0:W3:Y:S01]  /*b9a0*/  SHFL.IDX PT, R5, R3, RZ, 0x1c1f ;  /* 0x001c1fff03057589 */ /* 0x0000e200000e0000 */
[----:B------:R-:W-:Y:S05]  /*b9b0*/  @P0 BRA `(.L_x_206) ;  /* 0x0000000000300947 */ /* 0x000fea0003800000 */
[----:B------:R-:W-:Y:S02]  /*b9c0*/  ULDC UR4, c[0x0][0xac8] ;  /* 0x0002b20000047ab9 */ /* 0x000fe40000000800 */
[----:B------:R-:W-:Y:S02]  /*b9d0*/  ISETP.GE.AND P3, PT, R144, UR4, PT ;  /* 0x0000000490007c0c */ /* 0x000fe4000bf66270 */
[----:B------:R-:W-:Y:S02]  /*b9e0*/  ISETP.GE.AND P4, PT, R145, UR4, PT ;  /* 0x0000000491007c0c */ /* 0x000fe4000bf86270 */
[----:B------:R-:W-:-:S09]  /*b9f0*/  ISETP.GE.AND P2, PT, R18, UR4, PT ;  /* 0x0000000412007c0c */ /* 0x000fd2000bf46270 */
[-C--:B--2---:R-:W-:Y:S02]  /*ba00*/  @!P3 LEA R10, P0, R144, R4.reuse, 0x1 ;  /* 0x00000004900ab211 */ /* 0x084fe400078008ff */
[C---:B------:R-:W-:Y:S02]  /*ba10*/  @!P4 LEA R12, P1, R145.reuse, R4, 0x1 ;  /* 0x00000004910cc211 */ /* 0x040fe400078208ff */
[----:B---3--:R-:W-:Y:S01]  /*ba20*/  @!P2 IMAD.WIDE R8, R18, 0x2, R4 ;  /* 0x000000021208a825 */ /* 0x008fe200078e0204 */
[-C--:B------:R-:W-:Y:S02]  /*ba30*/  @!P3 LEA.HI.X R11, R144, R5.reuse, R157, 0x1, P0 ;  /* 0x00000005900bb211 */ /* 0x080fe400000f0c9d */
[----:B------:R-:W-:Y:S02]  /*ba40*/  @!P4 LEA.HI.X R13, R145, R5, R156, 0x1, P1 ;  /* 0x00000005910dc211 */ /* 0x000fe400008f0c9c */
[----:B------:R4:W-:Y:S04]  /*ba50*/  @!P2 ST.E.128 desc[UR60][R8.64], RZ ;  /* 0x000000ff0800a985 */ /* 0x0009e8000c101d3c */
[----:B------:R4:W-:Y:S04]  /*ba60*/  @!P3 ST.E.128 desc[UR60][R10.64], RZ ;  /* 0x000000ff0a00b985 */ /* 0x0009e8000c101d3c */
[----:B------:R4:W-:Y:S02]  /*ba70*/  @!P4 ST.E.128 desc[UR60][R12.64], RZ ;  /* 0x000000ff0c00c985 */ /* 0x0009e4000c101d3c */
.L_x_206:
[----:B------:R-:W-:Y:S05]  /*ba80*/  BSYNC B1 ;  /* 0x0000000000017941 */ /* 0x000fea0003800000 */
.L_x_205:
[----:B------:R-:W-:Y:S01]  /*ba90*/  VIADD R0, R0, 0x60 ;  /* 0x0000006000007836 */ /* 0x000fe20000000000 */
[----:B---3--:R3:W0:Y:S04]  /*baa0*/  SHFL.IDX PT, R5, R3, 0x1, 0x1c1f ;  /* 0x003c1f0003057f89 */ /* 0x00862800000e0000 */
[----:B------:R-:W-:Y:S01]  /*bab0*/  ISETP.GE.AND P0, PT, R0, R21, PT ;  /* 0x000000150000720c */ /* 0x000fe20003f06270 */
[----:B--2---:R3:W2:-:S12]  /*bac0*/  SHFL.IDX PT, R4, R6, 0x1, 0x1c1f ;  /* 0x003c1f0006047f89 */ /* 0x00469800000e0000 */
[----:B---3--:R-:W-:Y:S05]  /*bad0*/  @P0 BRA `(.L_x_201) ;  /* 0x0000000000300947 */ /* 0x008fea0003800000 */
[----:B------:R-:W-:Y:S02]  /*bae0*/  ULDC UR4, c[0x0][0xac8] ;  /* 0x0002b20000047ab9 */ /* 0x000fe40000000800 */
[----:B------:R-:W-:Y:S02]  /*baf0*/  ISETP.GE.AND P3, PT, R144, UR4, PT ;  /* 0x0000000490007c0c */ /* 0x000fe4000bf66270 */
[----:B------:R-:W-:Y:S02]  /*bb00*/  ISETP.GE.AND P4, PT, R145, UR4, PT ;  /* 0x0000000491007c0c */ /* 0x000fe4000bf86270 */
[----:B------:R-:W-:-:S09]  /*bb10*/  ISETP.GE.AND P2, PT, R18, UR4, PT ;  /* 0x0000000412007c0c */ /* 0x000fd2000bf46270 */
[-C--:B--2-4-:R-:W-:Y:S02]  /*bb20*/  @!P3 LEA R8, P0, R144, R4.reuse, 0x1 ;  /* 0x000000049008b211 */ /* 0x094fe400078008ff */
[C---:B------:R-:W-:Y:S02]  /*bb30*/  @!P4 LEA R10, P1, R145.reuse, R4, 0x1 ;  /* 0x00000004910ac211 */ /* 0x040fe400078208ff */
[----:B0-----:R-:W-:Y:S01]  /*bb40*/  @!P2 IMAD.WIDE R6, R18, 0x2, R4 ;  /* 0x000000021206a825 */ /* 0x001fe200078e0204 */
[-C--:B------:R-:W-:Y:S02]  /*bb50*/  @!P3 LEA.HI.X R9, R144, R5.reuse, R157, 0x1, P0 ;  /* 0x000000059009b211 */ /* 0x080fe400000f0c9d */
[----:B------:R-:W-:Y:S02]  /*bb60*/  @!P4 LEA.HI.X R11, R145, R5, R156, 0x1, P1 ;  /* 0x00000005910bc211 */ /* 0x000fe400008f0c9c */
[----:B------:R3:W-:Y:S04]  /*bb70*/  @!P2 ST.E.128 desc[UR60][R6.64], RZ ;  /* 0x000000ff0600a985 */ /* 0x0007e8000c101d3c */
[----:B------:R3:W-:Y:S04]  /*bb80*/  @!P3 ST.E.128 desc[UR60][R8.64], RZ ;  /* 0x000000ff0800b985 */ /* 0x0007e8000c101d3c */
[----:B------:R3:W-:Y:S02]  /*bb90*/  @!P4 ST.E.128 desc[UR60][R10.64], RZ ;  /* 0x000000ff0a00c985 */ /* 0x0007e4000c101d3c */
.L_x_201:
[----:B------:R-:W-:Y:S05]  /*bba0*/  BSYNC B0 ;  /* 0x0000000000007941 */ /* 0x000fea0003800000 */
.L_x_196:
[----:B------:R-:W-:Y:S02]  /*bbb0*/  ULDC UR4, c[0x0][0xc3c] ;  /* 0x00030f0000047ab9 */ /* 0x000fe40000000800 */
[----:B-1----:R-:W-:-:S13]  /*bbc0*/  ISETP.GE.AND P0, PT, R35, UR4, PT ;  /* 0x0000000423007c0c */ /* 0x002fda000bf06270 */
[----:B------:R-:W-:Y:S05]  /*bbd0*/  @!P0 BRA `(.L_x_207) ;  /* 0xffffff5000c48947 */ /* 0x000fea000383ffff */
[----:B------:R-:W-:Y:S05]  /*bbe0*/  EXIT ;  /* 0x000000000000794d */ /* 0x000fea0003800000 */
.L_x_172:
[----:B------:R-:W-:-:S08]  /*bbf0*/  NOP ;  /* 0x0000000000007918 */ /* 0x000fd00000000000 */
[----:B--2---:R-:W0:-:S00]  /*bc00*/  USETMAXREG.DEALLOC.CTAPOOL 0x20 ;  /* 0x00000020000079c8 */ /* 0x004e0000080e0500 */
[----:B0-----:R-:W-:-:S06]  /*bc10*/  LOP3.LUT R0, R0, 0x3, RZ, 0xc0, !PT ;  /* 0x0000000300007812 */ /* 0x001fcc00078ec0ff */
[----:B------:R-:W0:Y:S02]  /*bc20*/  SHFL.IDX PT, R0, R0, RZ, 0x1f ;  /* 0x00001fff00007589 */ /* 0x000e2400000e0000 */
[----:B0-----:R-:W-:Y:S01]  /*bc30*/  ISETP.NE.AND P0, PT, R0, RZ, PT ;  /* 0x000000ff0000720c */ /* 0x001fe20003f05270 */
[----:B------:R-:W-:-:S03]  /*bc40*/  IMAD.MOV.U32 R0, RZ, RZ, RZ ;  /* 0x000000ffff007224 */ /* 0x000fc600078e00ff */
[----:B------:R-:W-:-:S05]  /*bc50*/  P2R R2, PR, RZ, 0x1 ;  /* 0x00000001ff027803 */ /* 0x000fca0000000000 */
[----:B------:R0:W-:Y:S04]  /*bc60*/  STL [R1+0x38], R2 ;  /* 0x0000380201007387 */ /* 0x0001e80000100800 */
[----:B------:R-:W-:Y:S05]  /*bc70*/  @!P0 BRA `(.L_x_208) ;  /* 0x00000000001c8947 */ /* 0x000fea0003800000 */
[----:B------:R-:W1:Y:S08]  /*bc80*/  S2UR UR5, SR_CgaCtaId ;  /* 0x00000000000579c3 */ /* 0x000e700000008800 */
[----:B------:R-:W-:Y:S06]  /*bc90*/  BAR.SYNC.DEFER_BLOCKING 0x5, 0x200 ;  /* 0x0148000000007b1d */ /* 0x000fec0000010000 */
[----:B------:R-:W-:-:S02]  /*bca0*/  UMOV UR4, 0x400 ;  /* 0x0000040000047882 */ /* 0x000fc40000000000 */
[----:B-1----:R-:W-:-:S09]  /*bcb0*/  ULEA UR4, UR5, UR4, 0x18 ;  /* 0x0000000405047291 */ /* 0x002fd2000f8ec03f */
[----:B------:R-:W1:Y:S01]  /*bcc0*/  LDS.128 R16, [UR4+0x31cd0] ;  /* 0x031cd004ff107984 */ /* 0x000e620008000c00 */
[----:B------:R-:W-:Y:S06]  /*bcd0*/  BAR.ARV 0x4, 0x200 ;  /* 0x0108000000007b1d */ /* 0x000fec0000002000 */
[----:B------:R-:W-:Y:S05]  /*bce0*/  BRA `(.L_x_209) ;  /* 0x0000000800007947 */ /* 0x000fea0003800000 */
.L_x_208:
[----:B0-----:R-:W0:Y:S01]  /*bcf0*/  S2R R2, SR_TID.X ;  /* 0x0000000000027919 */ /* 0x001e220000002100 */
[----:B------:R-:W-:Y:S01]  /*bd00*/  ULDC UR4, c[0x0][0xc3c] ;  /* 0x00030f0000047ab9 */ /* 0x000fe20000000800 */
[----:B------:R-:W1:Y:S01]  /*bd10*/  S2UR UR6, SR_CTAID.X ;  /* 0x00000000000679c3 */ /* 0x000e620000002500 */
[----:B------:R-:W-:Y:S01]  /*bd20*/  ULDC UR5, c[0x0][0xc38] ;  /* 0x00030e0000057ab9 */ /* 0x000fe20000000800 */
[----:B0-----:R-:W-:-:S04]  /*bd30*/  LOP3.LUT R5, R2, 0x1f, RZ, 0xc0, !PT ;  /* 0x0000001f02057812 */ /* 0x001fc800078ec0ff */
[----:B------:R-:W-:-:S04]  /*bd40*/  ISETP.NE.AND P0, PT, R5, 0x1f, PT ;  /* 0x0000001f0500780c */ /* 0x000fc80003f05270 */
[----:B------:R-:W-:-:S13]  /*bd50*/  ISETP.GE.OR P1, PT, R5, UR4, !P0 ;  /* 0x0000000405007c0c */ /* 0x000fda000c726670 */
[----:B------:R-:W0:Y:S02]  /*bd60*/  @!P1 LDC.64 R2, c[0x0][0xc80] ;  /* 0x00032000ff029b82 */ /* 0x000e240000000a00 */
[----:B0-----:R-:W-:-:S05]  /*bd70*/  @!P1 IMAD.WIDE.U32 R2, R5, 0x4, R2 ;  /* 0x0000000405029825 */ /* 0x001fca00078e0002 */
[----:B------:R-:W2:Y:S01]  /*bd80*/  @!P1 LDG.E R0, desc[UR60][R2.64] ;  /* 0x0000003c02009981 */ /* 0x000ea2000c1e1900 */
[C---:B------:R-:W-:Y:S01]  /*bd90*/  ISETP.NE.AND P1, PT, R5.reuse, RZ, PT ;  /* 0x000000ff0500720c */ /* 0x040fe20003f25270 */
[----:B------:R-:W-:Y:S01]  /*bda0*/  UMOV UR4, URZ ;  /* 0x0000003f00047c82 */ /* 0x000fe20008000000 */
[C---:B------:R-:W-:Y:S01]  /*bdb0*/  ISETP.GE.U32.AND P2, PT, R5.reuse, 0x2, PT ;  /* 0x000000020500780c */ /* 0x040fe20003f46070 */
[----:B------:R-:W-:Y:S01]  /*bdc0*/  IMAD.MOV.U32 R16, RZ, RZ, RZ ;  /* 0x000000ffff107224 */ /* 0x000fe200078e00ff */
[C---:B------:R-:W-:Y:S02]  /*bdd0*/  ISETP.GE.U32.AND P3, PT, R5.reuse, 0x4, PT ;  /* 0x000000040500780c */ /* 0x040fe40003f66070 */
[C---:B------:R-:W-:Y:S02]  /*bde0*/  ISETP.GE.U32.AND P4, PT, R5.reuse, 0x8, PT ;  /* 0x000000080500780c */ /* 0x040fe40003f86070 */
[----:B------:R-:W-:Y:S01]  /*bdf0*/  ISETP.GE.U32.AND P5, PT, R5, 0x10, PT ;  /* 0x000000100500780c */ /* 0x000fe20003fa6070 */
[----:B--2---:R-:W0:Y:S02]  /*be00*/  SHFL.UP PT, R4, R0, 0x1, RZ ;  /* 0x0420000000047989 */ /* 0x004e2400000e00ff */
[----:B0-----:R-:W-:-:S05]  /*be10*/  SEL R7, R4, RZ, P1 ;  /* 0x000000ff04077207 */ /* 0x001fca0000800000 */
[----:B------:R-:W-:-:S05]  /*be20*/  IMAD.IADD R7, R0, 0x1, R7 ;  /* 0x0000000100077824 */ /* 0x000fca00078e0207 */
[----:B------:R-:W0:Y:S02]  /*be30*/  SHFL.UP PT, R4, R7, 0x2, RZ ;  /* 0x0440000007047989 */ /* 0x000e2400000e00ff */
        /* <DEDUP_REMOVED lines=11> */
[----:B------:R-:W0:Y:S02]  /*bef0*/  SHFL.IDX PT, R4, R7, 0x1f, 0x1f ;  /* 0x03e01f0007047f89 */ /* 0x000e2400000e0000 */
[----:B0-----:R-:W-:-:S04]  /*bf00*/  IMAD R4, R4, UR5, RZ ;  /* 0x0000000504047c24 */ /* 0x001fc8000f8e02ff */
[----:B------:R-:W-:Y:S01]  /*bf10*/  IMAD.MOV.U32 R3, RZ, RZ, R4 ;  /* 0x000000ffff037224 */ /* 0x000fe200078e0004 */
[----:B-1----:R-:W-:-:S13]  /*bf20*/  ISETP.GT.AND P6, PT, R4, UR6, PT ;  /* 0x0000000604007c0c */ /* 0x002fda000bfc4270 */
[----:B------:R-:W-:Y:S05]  /*bf30*/  @P6 BRA `(.L_x_210) ;  /* 0x00000000009c6947 */ /* 0x000fea0003800000 */
[----:B------:R-:W0:Y:S01]  /*bf40*/  LDC R6, c[0x0][0xc3c] ;  /* 0x00030f00ff067b82 */ /* 0x000e220000000800 */
[----:B------:R-:W-:Y:S01]  /*bf50*/  IMAD.MOV.U32 R4, RZ, RZ, R3 ;  /* 0x000000ffff047224 */ /* 0x000fe200078e0003 */
[----:B------:R-:W-:Y:S01]  /*bf60*/  UMOV UR4, URZ ;  /* 0x0000003f00047c82 */ /* 0x000fe20008000000 */
[----:B------:R-:W-:Y:S01]  /*bf70*/  ULDC UR7, c[0x0][0xc3c] ;  /* 0x00030f0000077ab9 */ /* 0x000fe20000000800 */
[----:B------:R-:W-:-:S05]  /*bf80*/  ULDC UR5, c[0x0][0xc38] ;  /* 0x00030e0000057ab9 */ /* 0x000fca0000000800 */
.L_x_214:
[----:B------:R-:W-:Y:S01]  /*bf90*/  UIADD3 UR4, UR4, 0x1f, URZ ;  /* 0x0000001f04047890 */ /* 0x000fe2000fffe03f */
[----:B------:R-:W-:-:S05]  /*bfa0*/  IMAD.U32 R19, RZ, RZ, UR7 ;  /* 0x00000007ff137e24 */ /* 0x000fca000f8e00ff */
[----:B0-----:R-:W-:-:S13]  /*bfb0*/  ISETP.LE.AND P6, PT, R6, UR4, PT ;  /* 0x0000000406007c0c */ /* 0x001fda000bfc3270 */
[----:B------:R-:W-:Y:S05]  /*bfc0*/  @P6 BRA `(.L_x_211) ;  /* 0x0000000400246947 */ /* 0x000fea0003800000 */
[----:B------:R-:W-:Y:S01]  /*bfd0*/  VIADD R7, R5, UR4 ;  /* 0x0000000405077c36 */ /* 0x000fe20008000000 */
[----:B------:R-:W-:Y:S01]  /*bfe0*/  BSSY B0, `(.L_x_212) ;  /* 0x0000007000007945 */ /* 0x000fe20003800000 */
[----:B------:R-:W-:-:S03]  /*bff0*/  MOV R0, RZ ;  /* 0x000000ff00007202 */ /* 0x000fc60000000f00 */
[----:B------:R-:W-:-:S13]  /*c000*/  ISETP.GE.OR P6, PT, R7, R6, !P0 ;  /* 0x000000060700720c */ /* 0x000fda00047c6670 */
[----:B------:R-:W-:Y:S05]  /*c010*/  @P6 BRA `(.L_x_213) ;  /* 0x00000000000c6947 */ /* 0x000fea0003800000 */
[----:B------:R-:W0:Y:S02]  /*c020*/  LDC.64 R2, c[0x0][0xc80] ;  /* 0x00032000ff027b82 */ /* 0x000e240000000a00 */
[----:B0-----:R-:W-:-:S05]  /*c030*/  IMAD.WIDE R2, R7, 0x4, R2 ;  /* 0x0000000407027825 */ /* 0x001fca00078e0202 */
[----:B------:R0:W5:Y:S02]  /*c040*/  LDG.E R0, desc[UR60][R2.64] ;  /* 0x0000003c02007981 */ /* 0x000164000c1e1900 */
.L_x_213:
[----:B------:R-:W-:Y:S05]  /*c050*/  BSYNC B0 ;  /* 0x0000000000007941 */ /* 0x000fea0003800000 */
.L_x_212:
[----:B0----5:R-:W0:Y:S02]  /*c060*/  SHFL.UP PT, R2, R0, 0x1, RZ ;  /* 0x0420000000027989 */ /* 0x021e2400000e00ff */
        /* <DEDUP_REMOVED lines=16> */
[----:B------:R-:W-:-:S05]  /*c170*/  IMAD.IADD R4, R3, 0x1, R4 ;  /* 0x0000000103047824 */ /* 0x000fca00078e0204 */
[----:B------:R-:W-:-:S13]  /*c180*/  ISETP.GT.AND P6, PT, R4, UR6, PT ;  /* 0x0000000604007c0c */ /* 0x000fda000bfc4270 */
[----:B------:R-:W-:Y:S05]  /*c190*/  @!P6 BRA `(.L_x_214) ;  /* 0xfffffffc007ce947 */ /* 0x000fea000383ffff */
[----:B------:R-:W-:-:S07]  /*c1a0*/  IMAD.MOV.U32 R7, RZ, RZ, R9 ;  /* 0x000000ffff077224 */ /* 0x000fce00078e0009 */
.L_x_210:
[----:B------:R-:W-:-:S04]  /*c1b0*/  IMAD.IADD R9, R4, 0x1, -R3 ;  /* 0x0000000104097824 */ /* 0x000fc800078e0a03 */
[----:B------:R-:W-:-:S05]  /*c1c0*/  IMAD R2, R7, UR5, R9 ;  /* 0x0000000507027c24 */ /* 0x000fca000f8e0209 */
[----:B------:R-:W-:-:S13]  /*c1d0*/  ISETP.GT.AND P0, PT, R2, UR6, PT ;  /* 0x0000000602007c0c */ /* 0x000fda000bf04270 */
[----:B------:R-:W-:-:S04]  /*c1e0*/  VOTE.ANY R6, PT, !P0 ;  /* 0x0000000000067806 */ /* 0x000fc800040e0100 */
[----:B------:R-:W0:Y:S01]  /*c1f0*/  POPC R19, R6 ;  /* 0x0000000600137309 */ /* 0x000e220000000000 */
[----:B------:R-:W-:Y:S01]  /*c200*/  ISETP.NE.AND P0, PT, R6, RZ, PT ;  /* 0x000000ff0600720c */ /* 0x000fe20003f05270 */
[----:B0-----:R-:W0:Y:S02]  /*c210*/  SHFL.IDX PT, R0, R0, R19, 0x1f ;  /* 0x00001f1300007589 */ /* 0x001e2400000e0000 */
[----:B0-----:R-:W-:-:S04]  /*c220*/  IABS R4, R0 ;  /* 0x0000000000047213 */ /* 0x001fc80000000000 */
[----:B------:R-:W0:Y:S08]  /*c230*/  I2F.RP R8, R4 ;  /* 0x0000000400087306 */ /* 0x000e300000209400 */
[----:B0-----:R-:W0:Y:S02]  /*c240*/  MUFU.RCP R8, R8 ;  /* 0x0000000800087308 */ /* 0x001e240000001000 */
[----:B0-----:R-:W-:-:S06]  /*c250*/  VIADD R2, R8, 0xffffffe ;  /* 0x0ffffffe08027836 */ /* 0x001fcc0000000000 */
[----:B------:R0:W1:Y:S01]  /*c260*/  F2I.FTZ.U32.TRUNC.NTZ R3, R2 ;  /* 0x0000000200037305 */ /* 0x000062000021f000 */
[----:B------:R-:W-:Y:S05]  /*c270*/  @!P0 BRA `(.L_x_215) ;  /* 0x0000000000088947 */ /* 0x000fea0003800000 */
[----:B------:R-:W-:-:S06]  /*c280*/  VIADD R16, R19, 0xffffffff ;  /* 0xffffffff13107836 */ /* 0x000fcc0000000000 */
[----:B------:R2:W3:Y:S02]  /*c290*/  SHFL.IDX PT, R16, R7, R16, 0x1f ;  /* 0x00001f1007107589 */ /* 0x0004e400000e0000 */
.L_x_215:
[----:B---3--:R-:W-:Y:S01]  /*c2a0*/  IMAD R16, R16, UR5, R9 ;  /* 0x0000000510107c24 */ /* 0x008fe2000f8e0209 */
[----:B0-----:R-:W-:Y:S01]  /*c2b0*/  IABS R2, R0 ;  /* 0x0000000000027213 */ /* 0x001fe20000000000 */
[----:B-12---:R-:W-:Y:S01]  /*c2c0*/  IMAD.MOV R7, RZ, RZ, -R3 ;  /* 0x000000ffff077224 */ /* 0x006fe200078e0a03 */
[----:B------:R-:W-:Y:S02]  /*c2d0*/  IADD3 R19, R19, UR4, RZ ;  /* 0x0000000413137c10 */ /* 0x000fe4000fffe0ff */
[----:B------:R-:W-:Y:S01]  /*c2e0*/  IADD3 R9, -R16, UR6, RZ ;  /* 0x0000000610097c10 */ /* 0x000fe2000fffe1ff */
[----:B------:R-:W-:Y:S02]  /*c2f0*/  IMAD.MOV R8, RZ, RZ, -R2 ;  /* 0x000000ffff087224 */ /* 0x000fe400078e0a02 */
[----:B------:R-:W-:Y:S01]  /*c300*/  IMAD R7, R7, R4, RZ ;  /* 0x0000000407077224 */ /* 0x000fe200078e02ff */
[----:B------:R-:W-:Y:S01]  /*c310*/  IABS R6, R9 ;  /* 0x0000000900067213 */ /* 0x000fe20000000000 */
[----:B------:R-:W-:-:S04]  /*c320*/  IMAD.MOV.U32 R2, RZ, RZ, RZ ;  /* 0x000000ffff027224 */ /* 0x000fc800078e00ff */
[----:B------:R-:W-:-:S04]  /*c330*/  IMAD.HI.U32 R2, R3, R7, R2 ;  /* 0x0000000703027227 */ /* 0x000fc800078e0002 */
[----:B------:R-:W-:Y:S02]  /*c340*/  IMAD.MOV.U32 R3, RZ, RZ, R6 ;  /* 0x000000ffff037224 */ /* 0x000fe400078e0006 */
[----:B------:R-:W-:Y:S02]  /*c350*/  IMAD.MOV.U32 R6, RZ, RZ, R8 ;  /* 0x000000ffff067224 */ /* 0x000fe400078e0008 */
[----:B------:R-:W-:-:S04]  /*c360*/  IMAD.HI.U32 R2, R2, R3, RZ ;  /* 0x0000000302027227 */ /* 0x000fc800078e00ff */
[----:B------:R-:W-:-:S05]  /*c370*/  IMAD R3, R2, R6, R3 ;  /* 0x0000000602037224 */ /* 0x000fca00078e0203 */
[----:B------:R-:W-:-:S13]  /*c380*/  ISETP.GT.U32.AND P1, PT, R4, R3, PT ;  /* 0x000000030400720c */ /* 0x000fda0003f24070 */
[----:B------:R-:W-:Y:S02]  /*c390*/  @!P1 IMAD.IADD R3, R3, 0x1, -R4 ;  /* 0x0000000103039824 */ /* 0x000fe400078e0a04 */
[----:B------:R-:W-:Y:S01]  /*c3a0*/  @!P1 VIADD R2, R2, 0x1 ;  /* 0x0000000102029836 */ /* 0x000fe20000000000 */
[----:B------:R-:W-:Y:S02]  /*c3b0*/  ISETP.NE.AND P1, PT, R0, RZ, PT ;  /* 0x000000ff0000720c */ /* 0x000fe40003f25270 */
[----:B------:R-:W-:Y:S02]  /*c3c0*/  ISETP.GE.U32.AND P0, PT, R3, R4, PT ;  /* 0x000000040300720c */ /* 0x000fe40003f06070 */
[----:B------:R-:W-:-:S04]  /*c3d0*/  LOP3.LUT R3, R9, R0, RZ, 0x3c, !PT ;  /* 0x0000000009037212 */ /* 0x000fc800078e3cff */
[----:B------:R-:W-:-:S07]  /*c3e0*/  ISETP.GE.AND P2, PT, R3, RZ, PT ;  /* 0x000000ff0300720c */ /* 0x000fce0003f46270 */
[----:B------:R-:W-:-:S06]  /*c3f0*/  @P0 VIADD R2, R2, 0x1 ;  /* 0x0000000102020836 */ /* 0x000fcc0000000000 */
[----:B------:R-:W-:Y:S01]  /*c400*/  @!P2 IMAD.MOV R2, RZ, RZ, -R2 ;  /* 0x000000ffff02a224 */ /* 0x000fe200078e0a02 */
[----:B------:R-:W-:-:S05]  /*c410*/  @!P1 LOP3.LUT R2, RZ, R0, RZ, 0x33, !PT ;  /* 0x00000000ff029212 */ /* 0x000fca00078e33ff */
[--C-:B------:R-:W-:Y:S02]  /*c420*/  IMAD.MOV R17, RZ, RZ, -R2.reuse ;  /* 0x000000ffff117224 */ /* 0x100fe400078e0a02 */
[----:B------:R-:W-:Y:S02]  /*c430*/  IMAD.MOV.U32 R18, RZ, RZ, R2 ;  /* 0x000000ffff127224 */ /* 0x000fe400078e0002 */
[----:B------:R-:W-:Y:S01]  /*c440*/  IMAD R17, R0, R17, R9 ;  /* 0x0000001100117224 */ /* 0x000fe200078e0209 */
[----:B------:R-:W-:Y:S06]  /*c450*/  BRA `(.L_x_216) ;  /* 0x00000000000c7947 */ /* 0x000fec0003800000 */
.L_x_211:
[----:B------:R-:W-:Y:S02]  /*c460*/  IMAD.MOV.U32 R17, RZ, RZ, RZ ;  /* 0x000000ffff117224 */ /* 0x000fe400078e00ff */
[----:B------:R-:W-:Y:S02]  /*c470*/  IMAD.U32 R16, RZ, RZ, UR6 ;  /* 0x00000006ff107e24 */ /* 0x000fe4000f8e00ff */
[----:B------:R-:W-:-:S07]  /*c480*/  IMAD.MOV.U32 R18, RZ, RZ, RZ ;  /* 0x000000ffff127224 */ /* 0x000fce00078e00ff */
.L_x_216:
[----:B------:R-:W-:-:S13]  /*c490*/  ISETP.NE.AND P0, PT, R5, RZ, PT ;  /* 0x000000ff0500720c */ /* 0x000fda0003f05270 */
[----:B------:R-:W0:Y:S01]  /*c4a0*/  @!P0 S2R R3, SR_CgaCtaId ;  /* 0x0000000000038919 */ /* 0x000e220000008800 */
[----:B------:R-:W-:-:S04]  /*c4b0*/  @!P0 MOV R0, 0x400 ;  /* 0x0000040000008802 */ /* 0x000fc80000000f00 */
[----:B0-----:R-:W-:-:S05]  /*c4c0*/  @!P0 LEA R0, R3, R0, 0x18 ;  /* 0x0000000003008211 */ /* 0x001fca00078ec0ff */
[----:B------:R2:W-:Y:S01]  /*c4d0*/  @!P0 STS.128 [R0+0x31cd0], R16 ;  /* 0x031cd01000008388 */ /* 0x0005e20000000c00 */
[----:B------:R-:W-:Y:S06]  /*c4e0*/  BAR.ARV 0x5, 0x200 ;  /* 0x0148000000007b1d */ /* 0x000fec0000002000 */
.L_x_209:
[----:B------:R3:W-:Y:S01]  /*c4f0*/  STL [R1+0x30], RZ ;  /* 0x000030ff01007387 */ /* 0x0007e20000100800 */
[----:B------:R-:W-:Y:S01]  /*c500*/  ULDC UR4, c[0x0][0xc3c] ;  /* 0x00030f0000047ab9 */ /* 0x000fe20000000800 */
[----:B------:R-:W-:Y:S01]  /*c510*/  IMAD.MOV.U32 R26, RZ, RZ, 0x1 ;  /* 0x00000001ff1a7424 */ /* 0x000fe200078e00ff */
[----:B-1----:R-:W-:Y:S01]  /*c520*/  ISETP.GE.AND P0, PT, R19, UR4, PT ;  /* 0x0000000413007c0c */ /* 0x002fe2000bf06270 */
[----:B------:R-:W-:-:S12]  /*c530*/  IMAD.MOV.U32 R23, RZ, RZ, RZ ;  /* 0x000000ffff177224 */ /* 0x000fd800078e00ff */
[----:B---3--:R-:W-:Y:S05]  /*c540*/  @P0 BRA `(.L_x_217) ;  /* 0x00000050006c0947 */ /* 0x008fea0003800000 */
[----:B------:R-:W1:Y:S01]  /*c550*/  S2R R6, SR_TID.X ;  /* 0x0000000000067919 */ /* 0x000e620000002100 */
[----:B------:R-:W3:Y:S01]  /*c560*/  S2UR UR5, SR_CgaCtaId ;  /* 0x00000000000579c3 */ /* 0x000ee20000008800 */
[----:B------:R-:W-:Y:S01]  /*c570*/  UMOV UR4, 0x400 ;  /* 0x0000040000047882 */ /* 0x000fe20000000000 */
[----:B------:R-:W-:Y:S01]  /*c580*/  BSSY B8, `(.L_x_217) ;  /* 0x0000517000087945 */ /* 0x000fe20003800000 */
[----:B------:R4:W-:Y:S01]  /*c590*/  STL [R1+0x30], RZ ;  /* 0x000030ff01007387 */ /* 0x0009e20000100800 */
[----:B------:R-:W-:Y:S01]  /*c5a0*/  IMAD.MOV.U32 R26, RZ, RZ, 0x1 ;  /* 0x00000001ff1a7424 */ /* 0x000fe200078e00ff */
[----:B------:R-:W-:Y:S01]  /*c5b0*/  ULDC UR36, c[0x0][0xc] ;  /* 0x0000030000247ab9 */ /* 0x000fe20000000800 */
[----:B------:R-:W-:Y:S01]  /*c5c0*/  IMAD.MOV.U32 R23, RZ, RZ, RZ ;  /* 0x000000ffff177224 */ /* 0x000fe200078e00ff */
[----:B------:R-:W-:Y:S01]  /*c5d0*/  ULDC.64 UR38, c[0x0][0x198] ;  /* 0x0000660000267ab9 */ /* 0x000fe20000000a00 */
[----:B---3--:R-:W-:-:S06]  /*c5e0*/  ULEA UR4, UR5, UR4, 0x18 ;  /* 0x0000000405047291 */ /* 0x008fcc000f8ec03f */
[----:B------:R-:W-:Y:S01]  /*c5f0*/  IMAD.U32 R22, RZ, RZ, UR4 ;  /* 0x00000004ff167e24 */ /* 0x000fe2000f8e00ff */
[C---:B-1----:R-:W-:Y:S01]  /*c600*/  LOP3.LUT R5, R6.reuse, 0x7f, RZ, 0xc0, !PT ;  /* 0x0000007f06057812 */ /* 0x042fe200078ec0ff */
[----:B--2---:R-:W-:-:S04]  /*c610*/  IMAD.SHL.U32 R0, R6, 0x8, RZ ;  /* 0x0000000806007824 */ /* 0x004fc800078e00ff */
[----:B------:R-:W-:Y:S01]  /*c620*/  IMAD.SHL.U32 R4, R5, 0x8, RZ ;  /* 0x0000000805047824 */ /* 0x000fe200078e00ff */
[C---:B------:R-:W-:Y:S02]  /*c630*/  LOP3.LUT R3, R0.reuse, 0x20, RZ, 0xc0, !PT ;  /* 0x0000002000037812 */ /* 0x040fe400078ec0ff */
[----:B0-----:R-:W-:Y:S02]  /*c640*/  LOP3.LUT R2, R0, 0xd8, RZ, 0xc0, !PT ;  /* 0x000000d800027812 */ /* 0x001fe400078ec0ff */
[----:B------:R-:W-:Y:S02]  /*c650*/  LOP3.LUT R3, R3, 0x300, R4, 0xf8, !PT ;  /* 0x0000030003037812 */ /* 0x000fe400078ef804 */
[----:B------:R-:W-:Y:S02]  /*c660*/  LOP3.LUT R2, R2, 0x18, R6, 0x78, !PT ;  /* 0x0000001802027812 */ /* 0x000fe400078e7806 */
[----:B------:R-:W-:Y:S02]  /*c670*/  SHF.R.U32.HI R4, RZ, 0x2, R5 ;  /* 0x00000002ff047819 */ /* 0x000fe40000011605 */
[----:B------:R-:W-:Y:S01]  /*c680*/  LOP3.LUT R3, R3, R2, RZ, 0xfc, !PT ;  /* 0x0000000203037212 */ /* 0x000fe200078efcff */
[----:B------:R-:W-:Y:S01]  /*c690*/  IMAD.SHL.U32 R2, R6, 0x20, RZ ;  /* 0x0000002006027824 */ /* 0x000fe200078e00ff */
[----:B------:R-:W-:-:S03]  /*c6a0*/  LOP3.LUT R0, R0, 0x18, RZ, 0xc0, !PT ;  /* 0x0000001800007812 */ /* 0x000fc600078ec0ff */
[----:B------:R-:W-:Y:S01]  /*c6b0*/  IMAD R3, R3, 0x2, R22 ;  /* 0x0000000203037824 */ /* 0x000fe200078e0216 */
[----:B------:R-:W-:Y:S02]  /*c6c0*/  LOP3.LUT R4, R4, 0x60, R2, 0xf8, !PT ;  /* 0x0000006004047812 */ /* 0x000fe400078ef802 */
[C---:B------:R-:W-:Y:S02]  /*c6d0*/  LOP3.LUT R2, R0.reuse, 0x20, RZ, 0xfc, !PT ;  /* 0x0000002000027812 */ /* 0x040fe400078efcff */
[----:B------:R4:W-:Y:S01]  /*c6e0*/  STL [R1+0x4], R3 ;  /* 0x0000040301007387 */ /* 0x0009e20000100800 */
[----:B------:R-:W-:-:S07]  /*c6f0*/  LOP3.LUT R0, R0, 0x40, RZ, 0xfc, !PT ;  /* 0x0000004000007812 */ /* 0x000fce00078efcff */
.L_x_321:
[----:B0---4-:R-:W0:Y:S02]  /*c700*/  LDC.64 R2, c[0x0][0xc88] ;  /* 0x00032200ff027b82 */ /* 0x011e240000000a00 */
[----:B0-----:R-:W-:-:S05]  /*c710*/  IMAD.WIDE R2, R19, 0x4, R2 ;  /* 0x0000000413027825 */ /* 0x001fca00078e0202 */
[----:B------:R-:W2:Y:S01]  /*c720*/  LDG.E R8, desc[UR60][R2.64] ;  /* 0x0000003c02087981 */ /* 0x000ea2000c1e1900 */
[----:B------:R-:W-:Y:S05]  /*c730*/  YIELD ;  /* 0x0000000000007946 */ /* 0x000fea0003800000 */
[----:B------:R-:W-:Y:S01]  /*c740*/  ULDC.64 UR4, c[0x0][0xa28] ;  /* 0x00028a0000047ab9 */ /* 0x000fe20000000a00 */
[----:B------:R-:W-:Y:S01]  /*c750*/  IMAD.MOV.U32 R0, RZ, RZ, RZ ;  /* 0x000000ffff007224 */ /* 0x000fe200078e00ff */
[----:B------:R-:W-:Y:S01]  /*c760*/  ISETP.NE.U32.AND P0, PT, RZ, UR4, PT ;  /* 0x00000004ff007c0c */ /* 0x000fe2000bf05070 */
[----:B------:R-:W-:Y:S01]  /*c770*/  IMAD.MOV.U32 R6, RZ, RZ, RZ ;  /* 0x000000ffff067224 */ /* 0x000fe200078e00ff */
[----:B------:R-:W-:Y:S01]  /*c780*/  ULDC.64 UR6, c[0x0][0xa18] ;  /* 0x0002860000067ab9 */ /* 0x000fe20000000a00 */
[----:B------:R-:W-:Y:S01]  /*c790*/  ULDC.64 UR8, c[0x0][0xa08] ;  /* 0x0002820000087ab9 */ /* 0x000fe20000000a00 */
[----:B------:R-:W-:-:S02]  /*c7a0*/  ISETP.NE.AND.EX P0, PT, RZ, UR5, PT, P0 ;  /* 0x00000005ff007c0c */ /* 0x000fc4000bf05300 */
[----:B--2---:R-:W-:Y:S01]  /*c7b0*/  SHF.R.S32.HI R4, RZ, 0x1f, R8 ;  /* 0x0000001fff047819 */ /* 0x004fe20000011408 */
[----:B------:R-:W-:-:S10]  /*c7c0*/  IMAD.SHL.U32 R24, R8, 0x4, RZ ;  /* 0x0000000408187824 */ /* 0x000fd400078e00ff */
[C---:B------:R-:W-:Y:S01]  /*c7d0*/  @P0 LEA R2, P1, R8.reuse, UR4, 0x2 ;  /* 0x0000000408020c11 */ /* 0x040fe2000f8210ff */
[----:B------:R-:W-:Y:S03]  /*c7e0*/  STL [R1+0x8], R8 ;  /* 0x0000080801007387 */ /* 0x000fe60000100800 */
[C-C-:B------:R-:W-:Y:S01]  /*c7f0*/  @P0 LEA.HI.X R3, R8.reuse, UR5, R4.reuse, 0x2, P1 ;  /* 0x0000000508030c11 */ /* 0x140fe200088f1404 */
[----:B------:R-:W-:Y:S01]  /*c800*/  ULDC.64 UR4, c[0x0][0xa00] ;  /* 0x0002800000047ab9 */ /* 0x000fe20000000a00 */
[----:B------:R-:W-:Y:S01]  /*c810*/  SHF.L.U64.HI R29, R8, 0x2, R4 ;  /* 0x00000002081d7819 */ /* 0x000fe20000010204 */
[----:B------:R0:W-:Y:S01]  /*c820*/  STL [R1+0x18], R4 ;  /* 0x0000180401007387 */ /* 0x0001e20000100800 */
[----:B------:R-:W-:-:S03]  /*c830*/  ISETP.NE.U32.AND P1, PT, RZ, UR4, PT ;  /* 0x00000004ff007c0c */ /* 0x000fc6000bf25070 */
[----:B-1----:R1:W5:Y:S01]  /*c840*/  @P0 LDG.E R0, desc[UR60][R2.64] ;  /* 0x0000003c02000981 */ /* 0x002362000c1e1900 */
[----:B------:R-:W-:Y:S01]  /*c850*/  ISETP.NE.AND.EX P1, PT, RZ, UR5, PT, P1 ;  /* 0x00000005ff007c0c */ /* 0x000fe2000bf25310 */
[----:B------:R-:W-:Y:S01]  /*c860*/  IMAD.MOV.U32 R28, RZ, RZ, RZ ;  /* 0x000000ffff1c7224 */ /* 0x000fe200078e00ff */
[----:B------:R-:W-:Y:S02]  /*c870*/  ISETP.NE.U32.AND P2, PT, RZ, UR6, PT ;  /* 0x00000006ff007c0c */ /* 0x000fe4000bf45070 */
[----:B------:R-:W-:Y:S02]  /*c880*/  ISETP.NE.U32.AND P0, PT, RZ, UR8, PT ;  /* 0x00000008ff007c0c */ /* 0x000fe4000bf05070 */
[----:B------:R-:W-:Y:S02]  /*c890*/  ISETP.NE.AND.EX P2, PT, RZ, UR7, PT, P2 ;  /* 0x00000007ff007c0c */ /* 0x000fe4000bf45320 */
[----:B------:R-:W-:Y:S02]  /*c8a0*/  ISETP.NE.AND.EX P0, PT, RZ, UR9, PT, P0 ;  /* 0x00000009ff007c0c */ /* 0x000fe4000bf05300 */
[----:B-1----:R-:W-:-:S02]  /*c8b0*/  IADD3 R2, P3, R24, UR4, RZ ;  /* 0x0000000418027c10 */ /* 0x002fc4000ff7e0ff */
[----:B0-----:R-:W-:Y:S02]  /*c8c0*/  IADD3 R4, P4, R24, UR8, RZ ;  /* 0x0000000818047c10 */ /* 0x001fe4000ff9e0ff */
[C---:B------:R-:W-:Y:S01]  /*c8d0*/  IADD3.X R3, R29.reuse, UR5, RZ, P3, !PT ;  /* 0x000000051d037c10 */ /* 0x040fe20009ffe4ff */
[----:B------:R-:W-:Y:S01]  /*c8e0*/  ULDC UR4, c[0x0][0x288] ;  /* 0x0000a20000047ab9 */ /* 0x000fe20000000800 */
[----:B------:R-:W-:-:S03]  /*c8f0*/  IADD3.X R5, R29, UR9, RZ, P4, !PT ;  /* 0x000000091d057c10 */ /* 0x000fc6000a7fe4ff */
[----:B------:R-:W2:Y:S01]  /*c900*/  @P1 LDG.E R6, desc[UR60][R2.64] ;  /* 0x0000003c02061981 */ /* 0x000ea2000c1e1900 */
[----:B------:R-:W-:Y:S01]  /*c910*/  IMAD.U32 R9, RZ, RZ, UR4 ;  /* 0x00000004ff097e24 */ /* 0x000fe2000f8e00ff */
[----:B------:R-:W-:Y:S02]  /*c920*/  ULDC.64 UR4, c[0x0][0x418] ;  /* 0x0001060000047ab9 */ /* 0x000fe40000000a00 */
[----:B------:R-:W5:Y:S04]  /*c930*/  @P0 LDG.E R28, desc[UR60][R4.64] ;  /* 0x0000003c041c0981 */ /* 0x000f68000c1e1900 */
[----:B--2---:R0:W-:Y:S02]  /*c940*/  STL [R1+0x14], R6 ;  /* 0x0000140601007387 */ /* 0x0041e40000100800 */
[----:B0-----:R-:W-:-:S04]  /*c950*/  @P2 IADD3 R6, P3, R24, UR6, RZ ;  /* 0x0000000618062c10 */ /* 0x001fc8000ff7e0ff */
[----:B------:R-:W-:-:S05]  /*c960*/  @P2 IADD3.X R7, R29, UR7, RZ, P3, !PT ;  /* 0x000000071d072c10 */ /* 0x000fca0009ffe4ff */
[----:B------:R0:W2:Y:S01]  /*c970*/  @P2 LDG.E R9, desc[UR60][R6.64] ;  /* 0x0000003c06092981 */ /* 0x0000a2000c1e1900 */
[----:B------:R-:W-:-:S03]  /*c980*/  UISETP.NE.U32.AND UP0, UPT, UR4, URZ, UPT ;  /* 0x0000003f0400728c */ /* 0x000fc6000bf05070 */
[----:B------:R-:W-:Y:S01]  /*c990*/  ULDC UR4, c[0x0][0x424] ;  /* 0x0001090000047ab9 */ /* 0x000fe20000000800 */
[----:B------:R-:W-:-:S03]  /*c9a0*/  UISETP.NE.AND.EX UP0, UPT, UR5, URZ, UPT, UP0 ;  /* 0x0000003f0500728c */ /* 0x000fc6000bf05300 */
[----:B------:R-:W-:Y:S01]  /*c9b0*/  ULDC UR5, c[0x0][0x2f0] ;  /* 0x0000bc0000057ab9 */ /* 0x000fe20000000800 */
[----:B------:R-:W-:-:S04]  /*c9c0*/  USEL UR4, UR4, 0x1, UP0 ;  /* 0x0000000104047887 */ /* 0x000fc80008000000 */
[----:B------:R-:W-:-:S06]  /*c9d0*/  UIMAD UR4, UR4, UR5, URZ ;  /* 0x00000005040472a4 */ /* 0x000fcc000f8e023f */
[----:B0-----:R-:W-:Y:S01]  /*c9e0*/  IMAD.U32 R6, RZ, RZ, UR4 ;  /* 0x00000004ff067e24 */ /* 0x001fe2000f8e00ff */
[----:B--2---:R0:W-:Y:S01]  /*c9f0*/  STL [R1+0x2c], R9 ;  /* 0x00002c0901007387 */ /* 0x0041e20000100800 */
[----:B---3--:R-:W-:Y:S05]  /*ca00*/  @P2 BRA `(.L_x_218) ;  /* 0x0000000000142947 */ /* 0x008fea0003800000 */
[----:B------:R-:W-:Y:S05]  /*ca10*/  @!P1 BRA `(.L_x_218) ;  /* 0x0000000000109947 */ /* 0x000fea0003800000 */
[----:B------:R-:W2:Y:S04]  /*ca20*/  LDG.E R7, desc[UR60][R2.64] ;  /* 0x0000003c02077981 */ /* 0x000ea8000c1e1900 */
[----:B------:R-:W2:Y:S02]  /*ca30*/  LDG.E R2, desc[UR60][R2.64+0x4] ;  /* 0x0000043c02027981 */ /* 0x000ea4000c1e1900 */
[----:B--2---:R-:W-:-:S05]  /*ca40*/  IMAD.IADD R2, R2, 0x1, -R7 ;  /* 0x0000000102027824 */ /* 0x004fca00078e0a07 */
[----:B------:R1:W-:Y:S02]  /*ca50*/  STL [R1+0x2c], R2 ;  /* 0x00002c0201007387 */ /* 0x0003e40000100800 */
.L_x_218:
[----:B------:R-:W-:Y:S01]  /*ca60*/  ULDC.64 UR4, c[0x0][0xa20] ;  /* 0x0002880000047ab9 */ /* 0x000fe20000000a00 */
[----:B-----5:R-:W-:Y:S01]  /*ca70*/  IADD3 R28, R28, R0, RZ ;  /* 0x000000001c1c7210 */ /* 0x020fe20007ffe0ff */
[----:B------:R-:W-:Y:S01]  /*ca80*/  IMAD.MOV.U32 R25, RZ, RZ, R8 ;  /* 0x000000ffff197224 */ /* 0x000fe200078e0008 */
[----:B------:R-:W-:-:S04]  /*ca90*/  ISETP.NE.U32.AND P1, PT, RZ, UR4, PT ;  /* 0x00000004ff007c0c */ /* 0x000fc8000bf25070 */
[----:B------:R-:W-:-:S13]  /*caa0*/  ISETP.NE.AND.EX P1, PT, RZ, UR5, PT, P1 ;  /* 0x00000005ff007c0c */ /* 0x000fda000bf25310 */
[----:B------:R-:W-:Y:S05]  /*cab0*/  @!P1 BRA `(.L_x_219) ;  /* 0x0000000000109947 */ /* 0x000fea0003800000 */
[----:B-1----:R-:W-:-:S04]  /*cac0*/  IADD3 R2, P0, R24, UR4, RZ ;  /* 0x0000000418027c10 */ /* 0x002fc8000ff1e0ff */
[----:B------:R-:W-:-:S05]  /*cad0*/  IADD3.X R3, R29, UR5, RZ, P0, !PT ;  /* 0x000000051d037c10 */ /* 0x000fca00087fe4ff */
[----:B------:R1:W5:Y:S01]  /*cae0*/  LDG.E R6, desc[UR60][R2.64] ;  /* 0x0000003c02067981 */ /* 0x000362000c1e1900 */
[----:B------:R-:W-:Y:S05]  /*caf0*/  BRA `(.L_x_220) ;  /* 0x0000000000107947 */ /* 0x000fea0003800000 */
.L_x_219:
[----:B------:R-:W-:Y:S05]  /*cb00*/  @!P0 BRA `(.L_x_220) ;  /* 0x00000000000c8947 */ /* 0x000fea0003800000 */
[----:B------:R-:W2:Y:S04]  /*cb10*/  LDG.E R6, desc[UR60][R4.64] ;  /* 0x0000003c04067981 */ /* 0x000ea8000c1e1900 */
[----:B------:R-:W2:Y:S02]  /*cb20*/  LDG.E R4, desc[UR60][R4.64+0x4] ;  /* 0x0000043c04047981 */ /* 0x000ea4000c1e1900 */
[----:B--2---:R-:W-:-:S07]  /*cb30*/  IMAD.IADD R6, R4, 0x1, -R6 ;  /* 0x0000000104067824 */ /* 0x004fce00078e0a06 */
.L_x_220:
[----:B-1---5:R-:W-:Y:S01]  /*cb40*/  IMAD.IADD R2, R6, 0x1, -R0 ;  /* 0x0000000106027824 */ /* 0x022fe200078e0a00 */
[----:B------:R-:W-:Y:S03]  /*cb50*/  BSSY B7, `(.L_x_221) ;  /* 0x000041a000077945 */ /* 0x000fe60003800000 */
[C---:B------:R-:W-:Y:S01]  /*cb60*/  VIADD R0, R2.reuse, 0x8f ;  /* 0x0000008f02007836 */ /* 0x040fe20000000000 */
[----:B------:R1:W-:Y:S01]  /*cb70*/  STL [R1+0x28], R2 ;  /* 0x0000280201007387 */ /* 0x0003e20000100800 */
[----:B------:R-:W-:Y:S02]  /*cb80*/  ISETP.GT.AND P0, PT, R2, RZ, PT ;  /* 0x000000ff0200720c */ /* 0x000fe40003f04270 */
[----:B------:R-:W-:-:S05]  /*cb90*/  IMAD.HI R0, R0, 0x38e38e39, RZ ;  /* 0x38e38e3900007827 */ /* 0x000fca00078e02ff */
[----:B-1----:R-:W-:-:S04]  /*cba0*/  SHF.R.U32.HI R2, RZ, 0x1f, R0 ;  /* 0x0000001fff027819 */ /* 0x002fc80000011600 */
[----:B------:R-:W-:-:S05]  /*cbb0*/  LEA.HI.SX32 R0, R0, R2, 0x1b ;  /* 0x0000000200007211 */ /* 0x000fca00078fdaff */
[----:B------:R1:W-:Y:S01]  /*cbc0*/  STL [R1+0x10], R0 ;  /* 0x0000100001007387 */ /* 0x0003e20000100800 */
[----:B------:R-:W-:Y:S05]  /*cbd0*/  @P0 BRA `(.L_x_222) ;  /* 0x0000000000440947 */ /* 0x000fea0003800000 */
[----:B------:R-:W2:Y:S02]  /*cbe0*/  S2R R3, SR_TID.X ;  /* 0x0000000000037919 */ /* 0x000ea40000002100 */
[----:B--2---:R-:W-:-:S04]  /*cbf0*/  LOP3.LUT R3, R3, 0x7f, RZ, 0xc0, !PT ;  /* 0x0000007f03037812 */ /* 0x004fc800078ec0ff */
[----:B------:R-:W-:-:S13]  /*cc00*/  ISETP.NE.AND P0, PT, R3, RZ, PT ;  /* 0x000000ff0300720c */ /* 0x000fda0003f05270 */
[----:B------:R-:W-:Y:S05]  /*cc10*/  @P0 BRA `(.L_x_223) ;  /* 0x0000004000340947 */ /* 0x000fea0003800000 */
[----:B------:R-:W2:Y:S01]  /*cc20*/  S2R R5, SR_LANEID ;  /* 0x0000000000057919 */ /* 0x000ea20000000000 */
[----:B------:R-:W-:Y:S01]  /*cc30*/  VOTEU.ANY UR4, UPT, PT ;  /* 0x0000000000047886 */ /* 0x000fe200038e0100 */
[----:B------:R-:W3:Y:S01]  /*cc40*/  LDC.64 R2, c[0x0][0xc60] ;  /* 0x00031800ff027b82 */ /* 0x000ee20000000a00 */
[----:B-1----:R-:W2:Y:S02]  /*cc50*/  FLO.U32 R0, UR4 ;  /* 0x0000000400007d00 */ /* 0x002ea400080e0000 */
[----:B--2---:R-:W-:-:S06]  /*cc60*/  ISETP.EQ.U32.AND P0, PT, R0, R5, PT ;  /* 0x000000050000720c */ /* 0x004fcc0003f02070 */
[----:B------:R-:W3:Y:S07]  /*cc70*/  POPC R5, UR4 ;  /* 0x0000000400057d09 */ /* 0x000eee0008000000 */
[----:B---3--:R-:W2:Y:S01]  /*cc80*/  @P0 ATOMG.E.ADD.STRONG.GPU PT, R3, desc[UR60][R2.64], R5 ;  /* 0x00000005020309a8 */ /* 0x008ea200081ee1fc */
[----:B------:R-:W1:Y:S02]  /*cc90*/  S2R R4, SR_LTMASK ;  /* 0x0000000000047919 */ /* 0x000e640000003900 */
[----:B-1----:R-:W-:-:S04]  /*cca0*/  LOP3.LUT R4, R4, UR4, RZ, 0xc0, !PT ;  /* 0x0000000404047c12 */ /* 0x002fc8000f8ec0ff */
[----:B------:R-:W1:Y:S01]  /*ccb0*/  POPC R7, R4 ;  /* 0x0000000400077309 */ /* 0x000e620000000000 */
[----:B--2---:R-:W1:Y:S02]  /*ccc0*/  SHFL.IDX PT, R0, R3, R0, 0x1f ;  /* 0x00001f0003007589 */ /* 0x004e6400000e0000 */
[----:B-1----:R-:W-:Y:S01]  /*ccd0*/  IADD3 R16, R0, UR36, R7 ;  /* 0x0000002400107c10 */ /* 0x002fe2000fffe007 */
[----:B------:R-:W-:Y:S06]  /*cce0*/  BRA `(.L_x_223) ;  /* 0x0000004000007947 */ /* 0x000fec0003800000 */
.L_x_222:
[----:B-1----:R-:W-:Y:S01]  /*ccf0*/  VIADD R0, R22, 0x16a00 ;  /* 0x00016a0016007836 */ /* 0x002fe20000000000 */
[----:B------:R-:W-:Y:S04]  /*cd00*/  BSSY B6, `(.L_x_224) ;  /* 0x0000013000067945 */ /* 0x000fe80003800000 */
[----:B------:R-:W-:-:S13]  /*cd10*/  LOP3.LUT P0, RZ, R0, 0x1bf, RZ, 0xc0, !PT ;  /* 0x000001bf00ff7812 */ /* 0x000fda000780c0ff */
[----:B------:R-:W-:Y:S05]  /*cd20*/  @!P0 BRA `(.L_x_225) ;  /* 0x0000000000408947 */ /* 0x000fea0003800000 */
[----:B------:R-:W-:Y:S01]  /*cd30*/  MOV R2, 0x0 ;  /* 0x0000000000027802 */ /* 0x000fe20000000f00 */
[----:B------:R-:W-:Y:S01]  /*cd40*/  ULDC.64 UR6, c[0x4][0xa8] ;  /* 0x01002a0000067ab9 */ /* 0x000fe20000000a00 */
[----:B------:R-:W-:Y:S01]  /*cd50*/  ULDC.64 UR8, c[0x4][0xb0] ;  /* 0x01002c0000087ab9 */ /* 0x000fe20000000a00 */
[----:B------:R-:W-:Y:S01]  /*cd60*/  ULDC.64 UR4, c[0x4][0x8] ;  /* 0x0100020000047ab9 */ /* 0x000fe20000000a00 */
[----:B------:R-:W-:Y:S02]  /*cd70*/  IMAD.U32 R4, RZ, RZ, UR6 ;  /* 0x00000006ff047e24 */ /* 0x000fe4000f8e00ff */
[----:B------:R-:W1:Y:S01]  /*cd80*/  LDC.64 R2, c[0x4][R2] ;  /* 0x0100000002027b82 */ /* 0x000e620000000a00 */
        /* <DEDUP_REMOVED lines=9> */
[----:B01----:R-:W-:Y:S05]  /*ce20*/  CALL.ABS.NOINC R2 ;  /* 0x0000000002007343 */ /* 0x003fea0003c00000 */
.L_x_225:
[----:B------:R-:W-:Y:S05]  /*ce30*/  BSYNC B6 ;  /* 0x0000000000067941 */ /* 0x000fea0003800000 */
.L_x_224:
[----:B------:R-:W-:Y:S01]  /*ce40*/  VIADD R0, R22, 0x200 ;  /* 0x0000020016007836 */ /* 0x000fe20000000000 */
[----:B------:R-:W-:Y:S04]  /*ce50*/  BSSY B6, `(.L_x_226) ;  /* 0x0000023000067945 */ /* 0x000fe80003800000 */
[----:B------:R-:W-:-:S13]  /*ce60*/  LOP3.LUT P0, RZ, R0, 0x1bf, RZ, 0xc0, !PT ;  /* 0x000001bf00ff7812 */ /* 0x000fda000780c0ff */
[----:B------:R-:W-:Y:S05]  /*ce70*/  @!P0 BRA `(.L_x_227) ;  /* 0x0000000000808947 */ /* 0x000fea0003800000 */
[----:B------:R-:W-:Y:S01]  /*ce80*/  MOV R0, 0x0 ;  /* 0x0000000000007802 */ /* 0x000fe20000000f00 */
[----:B------:R-:W-:Y:S01]  /*ce90*/  ULDC.64 UR6, c[0x4][0xa8] ;  /* 0x01002a0000067ab9 */ /* 0x000fe20000000a00 */
[----:B------:R-:W-:Y:S01]  /*cea0*/  ULDC.64 UR8, c[0x4][0xb0] ;  /* 0x01002c0000087ab9 */ /* 0x000fe20000000a00 */
[----:B------:R-:W-:Y:S01]  /*ceb0*/  ULDC.64 UR4, c[0x4][0x10] ;  /* 0x0100040000047ab9 */ /* 0x000fe20000000a00 */
[----:B------:R1:W2:Y:S01]  /*cec0*/  LDC.64 R2, c[0x4][R0] ;  /* 0x0100000000027b82 */ /* 0x0002a20000000a00 */
[----:B------:R-:W-:Y:S01]  /*ced0*/  IMAD.U32 R4, RZ, RZ, UR6 ;  /* 0x00000006ff047e24 */ /* 0x000fe2000f8e00ff */
[----:B------:R-:W-:Y:S01]  /*cee0*/  MOV R11, UR5 ;  /* 0x00000005000b7c02 */ /* 0x000fe20008000f00 */
[----:B------:R-:W-:Y:S02]  /*cef0*/  IMAD.U32 R5, RZ, RZ, UR7 ;  /* 0x00000007ff057e24 */ /* 0x000fe4000f8e00ff */
[----:B------:R-:W-:Y:S02]  /*cf00*/  IMAD.U32 R6, RZ, RZ, UR8 ;  /* 0x00000008ff067e24 */ /* 0x000fe4000f8e00ff */
[----:B------:R-:W-:-:S02]  /*cf10*/  IMAD.U32 R7, RZ, RZ, UR9 ;  /* 0x00000009ff077e24 */ /* 0x000fc4000f8e00ff */
[----:B------:R-:W-:Y:S02]  /*cf20*/  IMAD.U32 R10, RZ, RZ, UR4 ;  /* 0x00000004ff0a7e24 */ /* 0x000fe4000f8e00ff */
[----:B------:R-:W-:Y:S02]  /*cf30*/  IMAD.MOV.U32 R8, RZ, RZ, 0x70 ;  /* 0x00000070ff087424 */ /* 0x000fe400078e00ff */
[----:B------:R-:W-:Y:S02]  /*cf40*/  IMAD.MOV.U32 R12, RZ, RZ, 0x1 ;  /* 0x00000001ff0c7424 */ /* 0x000fe400078e00ff */
[----:B-1----:R-:W-:-:S07]  /*cf50*/  IMAD.MOV.U32 R13, RZ, RZ, RZ ;  /* 0x000000ffff0d7224 */ /* 0x002fce00078e00ff */
[----:B------:R-:W-:-:S07]  /*cf60*/  LEPC R20, `(.L_x_228) ;  /* 0x000000001014794e */ /* 0x000fce0000000000 */
[----:B0-2---:R-:W-:Y:S05]  /*cf70*/  CALL.ABS.NOINC R2 ;  /* 0x0000000002007343 */ /* 0x005fea0003c00000 */
.L_x_228:
[----:B------:R-:W-:Y:S01]  /*cf80*/  MOV R2, 0x0 ;  /* 0x0000000000027802 */ /* 0x000fe20000000f00 */
        /* <DEDUP_REMOVED lines=15> */
.L_x_227:
[----:B------:R-:W-:Y:S05]  /*d080*/  BSYNC B6 ;  /* 0x0000000000067941 */ /* 0x000fea0003800000 */
.L_x_226:
[----:B------:R-:W-:Y:S01]  /*d090*/  ULDC.64 UR4, c[0x0][0x9f8] ;  /* 0x00027e0000047ab9 */ /* 0x000fe20000000a00 */
[----:B------:R-:W2:Y:S01]  /*d0a0*/  LDL R20, [R1+0x10] ;  /* 0x0000100001147983 */ /* 0x000ea20000100800 */
[----:B------:R-:W-:-:S04]  /*d0b0*/  ISETP.NE.U32.AND P0, PT, RZ, UR4, PT ;  /* 0x00000004ff007c0c */ /* 0x000fc8000bf05070 */
[----:B------:R-:W-:-:S13]  /*d0c0*/  ISETP.NE.AND.EX P0, PT, RZ, UR5, PT, P0 ;  /* 0x00000005ff007c0c */ /* 0x000fda000bf05300 */
[----:B------:R-:W-:-:S04]  /*d0d0*/  @P0 IADD3 R2, P1, R24, UR4, RZ ;  /* 0x0000000418020c10 */ /* 0x000fc8000ff3e0ff */
[----:B------:R-:W-:Y:S01]  /*d0e0*/  @P0 IADD3.X R3, R29, UR5, RZ, P1, !PT ;  /* 0x000000051d030c10 */ /* 0x000fe20008ffe4ff */
[----:B------:R-:W-:-:S04]  /*d0f0*/  ULDC.64 UR4, c[0x0][0xa08] ;  /* 0x0002820000047ab9 */ /* 0x000fc80000000a00 */
[----:B------:R1:W3:Y:S02]  /*d100*/  @P0 LDG.E R25, desc[UR60][R2.64] ;  /* 0x0000003c02190981 */ /* 0x0002e4000c1e1900 */
[----:B-1----:R-:W1:Y:S02]  /*d110*/  LDC.64 R2, c[0x0][0x418] ;  /* 0x00010600ff027b82 */ /* 0x002e640000000a00 */
[----:B-1----:R-:W-:Y:S01]  /*d120*/  LOP3.LUT P0, RZ, R2, UR4, RZ, 0xfc, !PT ;  /* 0x0000000402ff7c12 */ /* 0x002fe2000f80fcff */
[----:B------:R-:W-:-:S03]  /*d130*/  UMOV UR4, 0xffffffff ;  /* 0xffffffff00047882 */ /* 0x000fc60000000000 */
[----:B------:R-:W-:Y:S01]  /*d140*/  LOP3.LUT P0, RZ, R3, UR5, RZ, 0xfc, P0 ;  /* 0x0000000503ff7c12 */ /* 0x000fe2000800fcff */
[----:B--2---:R-:W-:-:S05]  /*d150*/  VIADD R7, R20, 0xffffffff ;  /* 0xffffffff14077836 */ /* 0x004fca0000000000 */
[----:B------:R1:W-:Y:S01]  /*d160*/  STL [R1+0xc], R7 ;  /* 0x00000c0701007387 */ /* 0x0003e20000100800 */
[----:B---3--:R-:W-:Y:S02]  /*d170*/  SHF.R.S32.HI R29, RZ, 0x1f, R25 ;  /* 0x0000001fff1d7819 */ /* 0x008fe40000011419 */
[----:B------:R-:W-:Y:S01]  /*d180*/  SEL R24, R25, RZ, !P0 ;  /* 0x000000ff19187207 */ /* 0x000fe20004000000 */
[----:B-1----:R-:W-:Y:S06]  /*d190*/  BRA.DIV UR4, `(.L_x_229) ;  /* 0x0000004a04b47947 */ /* 0x002fec000b800000 */
[----:B------:R-:W1:Y:S02]  /*d1a0*/  S2R R0, SR_TID.X ;  /* 0x0000000000007919 */ /* 0x000e640000002100 */
[----:B-1----:R-:W-:-:S04]  /*d1b0*/  SHF.R.U32.HI R0, RZ, 0x5, R0 ;  /* 0x00000005ff007819 */ /* 0x002fc80000011600 */
[----:B------:R-:W-:-:S05]  /*d1c0*/  LOP3.LUT R0, R0, 0x3, RZ, 0xc0, !PT ;  /* 0x0000000300007812 */ /* 0x000fca00078ec0ff */
[----:B------:R1:W2:Y:S02]  /*d1d0*/  SHFL.IDX PT, R14, R0, RZ, 0x1f ;  /* 0x00001fff000e7589 */ /* 0x0002a400000e0000 */
.L_x_337:
[----:B------:R-:W-:Y:S02]  /*d1e0*/  PLOP3.LUT P1, PT, PT, PT, PT, 0x8, 0x0 ;  /* 0x000000000000781c */ /* 0x000fe40003f2e170 */
[----:B--2---:R-:W-:Y:S02]  /*d1f0*/  ISETP.NE.AND P0, PT, R14, RZ, PT ;  /* 0x000000ff0e00720c */ /* 0x004fe40003f05270 */
[----:B-1----:R-:W-:-:S05]  /*d200*/  P2R R0, PR, RZ, 0x2 ;  /* 0x00000002ff007803 */ /* 0x002fca0000000000 */
[----:B------:R1:W-:Y:S06]  /*d210*/  STL [R1], R0 ;  /* 0x0000000001007387 */ /* 0x0003ec0000100800 */
[----:B------:R-:W-:Y:S05]  /*d220*/  @P0 BRA `(.L_x_230) ;  /* 0x00000004001c0947 */ /* 0x000fea0003800000 */
[----:B------:R-:W-:-:S03]  /*d230*/  UMOV UR4, 0xffffffff ;  /* 0xffffffff00047882 */ /* 0x000fc60000000000 */
[----:B------:R-:W-:Y:S05]  /*d240*/  BRA.DIV UR4, `(.L_x_231) ;  /* 0x0000004a04bc7947 */ /* 0x000fea000b800000 */
[----:B------:R-:W-:-:S13]  /*d250*/  ELECT P6, URZ, PT ;  /* 0x00000000003f782f */ /* 0x000fda00038c0000 */
.L_x_340:
[----:B------:R-:W-:Y:S05]  /*d260*/  @!P6 BRA `(.L_x_230) ;  /* 0x00000004000ce947 */ /* 0x000fea0003800000 */
[----:B------:R-:W-:Y:S01]  /*d270*/  ISETP.NE.U32.AND P0, PT, R2, RZ, PT ;  /* 0x000000ff0200720c */ /* 0x000fe20003f05070 */
[----:B------:R-:W-:-:S03]  /*d280*/  IMAD.MOV.U32 R27, RZ, RZ, R7 ;  /* 0x000000ffff1b7224 */ /* 0x000fc600078e0007 */
[----:B------:R-:W-:-:S13]  /*d290*/  ISETP.NE.AND.EX P0, PT, R3, RZ, PT, P0 ;  /* 0x000000ff0300720c */ /* 0x000fda0003f05300 */
[----:B------:R-:W-:Y:S05]  /*d2a0*/  @!P0 BRA `(.L_x_232) ;  /* 0x0000000000448947 */ /* 0x000fea0003800000 */
[----:B------:R-:W2:Y:S01]  /*d2b0*/  LDC R6, c[0x0][0x43c] ;  /* 0x00010f00ff067b82 */ /* 0x000ea20000000800 */
[----:B------:R-:W-:Y:S01]  /*d2c0*/  ULDC.64 UR4, c[0x0][0x428] ;  /* 0x00010a0000047ab9 */ /* 0x000fe20000000a00 */
[----:B--2---:R-:W-:-:S13]  /*d2d0*/  ISETP.NE.AND P0, PT, R6, 0x1, PT ;  /* 0x000000010600780c */ /* 0x004fda0003f05270 */
[----:B------:R-:W1:Y:S02]  /*d2e0*/  @P0 LDC.64 R4, c[0x0][0x440] ;  /* 0x00011000ff040b82 */ /* 0x000e640000000a00 */
[----:B-1----:R-:W-:-:S04]  /*d2f0*/  @P0 IMAD.HI.U32 R0, R7, R4, RZ ;  /* 0x0000000407000227 */ /* 0x002fc800078e00ff */
[----:B------:R-:W-:Y:S01]  /*d300*/  IMAD.MOV.U32 R4, RZ, RZ, R7 ;  /* 0x000000ffff047224 */ /* 0x000fe200078e0007 */
[----:B------:R-:W-:Y:S01]  /*d310*/  @P0 SHF.R.U32.HI R4, RZ, R5, R0 ;  /* 0x00000005ff040219 */ /* 0x000fe20000011600 */
[----:B------:R-:W-:-:S03]  /*d320*/  IMAD R0, R29, UR4, RZ ;  /* 0x000000041d007c24 */ /* 0x000fc6000f8e02ff */
[--C-:B------:R-:W-:Y:S01]  /*d330*/  SHF.R.S32.HI R5, RZ, 0x1f, R4.reuse ;  /* 0x0000001fff057819 */ /* 0x100fe20000011404 */
[----:B------:R-:W-:Y:S02]  /*d340*/  IMAD.MOV R27, RZ, RZ, -R4 ;  /* 0x000000ffff1b7224 */ /* 0x000fe400078e0a04 */
[C---:B------:R-:W-:Y:S02]  /*d350*/  IMAD R0, R25.reuse, UR5, R0 ;  /* 0x0000000519007c24 */ /* 0x040fe4000f8e0200 */
[----:B------:R-:W-:-:S04]  /*d360*/  IMAD.WIDE.U32 R4, R25, UR4, R4 ;  /* 0x0000000419047c25 */ /* 0x000fc8000f8e0004 */
[----:B------:R-:W-:Y:S01]  /*d370*/  IMAD.IADD R0, R5, 0x1, R0 ;  /* 0x0000000105007824 */ /* 0x000fe200078e0200 */
[----:B------:R-:W-:Y:S01]  /*d380*/  LEA R2, P0, R4, R2, 0x2 ;  /* 0x0000000204027211 */ /* 0x000fe200078010ff */
[----:B------:R-:W-:-:S03]  /*d390*/  IMAD R27, R6, R27, R7 ;  /* 0x0000001b061b7224 */ /* 0x000fc600078e0207 */
[----:B------:R-:W-:-:S05]  /*d3a0*/  LEA.HI.X R3, R4, R3, R0, 0x2, P0 ;  /* 0x0000000304037211 */ /* 0x000fca00000f1400 */
[----:B------:R2:W5:Y:S04]  /*d3b0*/  LDG.E R24, desc[UR60][R2.64] ;  /* 0x0000003c02187981 */ /* 0x000568000c1e1900 */
.L_x_232:
[----:B-1----:R-:W-:Y:S01]  /*d3c0*/  IMAD R0, R23, 0x8, R22 ;  /* 0x0000000817007824 */ /* 0x002fe200078e0216 */
[----:B--2---:R-:W-:-:S04]  /*d3d0*/  SHF.L.U32 R2, R26, 0x1f, RZ ;  /* 0x0000001f1a027819 */ /* 0x004fc800000006ff */
[----:B------:R-:W1:Y:S02]  /*d3e0*/  SYNCS.PHASECHK.TRANS64.TRYWAIT P0, [R0+URZ+0x31c40], R2 ;  /* 0x031c4002000075a7 */ /* 0x000e64000800017f */
[----:B-1----:R-:W-:Y:S05]  /*d3f0*/  @!P0 BRA `(.L_x_233) ;  /* 0x0000004800708947 */ /* 0x002fea0003800000 */
.L_x_341:
[----:B------:R-:W2:Y:S02]  /*d400*/  S2R R3, SR_TID.X ;  /* 0x0000000000037919 */ /* 0x000ea40000002100 */
[----:B--2---:R-:W-:-:S04]  /*d410*/  LOP3.LUT R3, R3, 0x7f, RZ, 0xc0, !PT ;  /* 0x0000007f03037812 */ /* 0x004fc800078ec0ff */
[----:B------:R-:W-:-:S13]  /*d420*/  ISETP.NE.AND P0, PT, R3, RZ, PT ;  /* 0x000000ff0300720c */ /* 0x000fda0003f05270 */
[----:B------:R-:W-:Y:S05]  /*d430*/  @P0 BRA `(.L_x_234) ;  /* 0x00000000001c0947 */ /* 0x000fea0003800000 */
[----:B------:R-:W2:Y:S01]  /*d440*/  S2R R3, SR_TID.X ;  /* 0x0000000000037919 */ /* 0x000ea20000002100 */
[----:B-1----:R-:W-:-:S04]  /*d450*/  IMAD.MOV.U32 R2, RZ, RZ, 0x6c00 ;  /* 0x00006c00ff027424 */ /* 0x002fc800078e00ff */
[----:B------:R3:W-:Y:S01]  /*d460*/  SYNCS.ARRIVE.TRANS64 RZ, [R0+URZ+0x31c30], R2 ;  /* 0x031c300200ff79a7 */ /* 0x0007e2000800003f */
[----:B--2---:R-:W-:-:S04]  /*d470*/  LOP3.LUT R3, R3, 0x1f, RZ, 0xc0, !PT ;  /* 0x0000001f03037812 */ /* 0x004fc800078ec0ff */
[----:B------:R-:W-:-:S13]  /*d480*/  ISETP.NE.AND P0, PT, R3, RZ, PT ;  /* 0x000000ff0300720c */ /* 0x000fda0003f05270 */
[----:B---3--:R-:W-:Y:S05]  /*d490*/  @!P0 BRA `(.L_x_234) ;  /* 0x0000000000048947 */ /* 0x008fea0003800000 */
[----:B------:R-:W-:Y:S01]  /*d4a0*/  BPT.TRAP 0x1 ;  /* 0x000000040000795c */ /* 0x000fe20000300000 */
.L_x_234:
[----:B------:R-:W-:Y:S01]  /*d4b0*/  R2UR UR9, R0 ;  /* 0x00000000000972ca */ /* 0x000fe200000e0000 */
[----:B-1----:R-:W-:Y:S01]  /*d4c0*/  IMAD R0, R23, 0x6c00, R22 ;  /* 0x00006c0017007824 */ /* 0x002fe200078e0216 */
[----:B------:R-:W-:Y:S01]  /*d4d0*/  R2UR UR11, R27 ;  /* 0x000000001b0b72ca */ /* 0x000fe200000e0000 */
[----:B------:R-:W-:Y:S01]  /*d4e0*/  UIADD3 UR4, UP0, UR38, 0x370, URZ ;  /* 0x0000037026047890 */ /* 0x000fe2000ff1e03f */
[----:B------:R-:W-:Y:S01]  /*d4f0*/  R2UR UR5, R28 ;  /* 0x000000001c0572ca */ /* 0x000fe200000e0000 */
[----:B------:R-:W-:Y:S01]  /*d500*/  UMOV UR10, URZ ;  /* 0x0000003f000a7c82 */ /* 0x000fe20008000000 */
[----:B------:R-:W-:Y:S01]  /*d510*/  R2UR UR8, R0 ;  /* 0x00000000000872ca */ /* 0x000fe200000e0000 */
[----:B------:R-:W-:Y:S01]  /*d520*/  UMOV UR6, 0x0 ;  /* 0x0000000000067882 */ /* 0x000fe20000000000 */
[----:B------:R-:W-:Y:S01]  /*d530*/  R2UR UR12, R18 ;  /* 0x00000000120c72ca */ /* 0x000fe200000e0000 */
[----:B------:R-:W-:Y:S01]  /*d540*/  UMOV UR7, 0x14f00000 ;  /* 0x14f0000000077882 */ /* 0x000fe20000000000 */
[----:B-----5:R-:W-:Y:S01]  /*d550*/  R2UR UR13, R24 ;  /* 0x00000000180d72ca */ /* 0x020fe200000e0000 */
[----:B------:R-:W-:Y:S01]  /*d560*/  UMOV UR16, 0x20 ;  /* 0x0000002000107882 */ /* 0x000fe20000000000 */
[----:B------:R-:W-:Y:S01]  /*d570*/  PLOP3.LUT P0, PT, PT, PT, PT, 0x80, 0x0 ;  /* 0x000000000000781c */ /* 0x000fe20003f0f070 */
[----:B------:R-:W-:-:S03]  /*d580*/  UIADD3 UR9, UR9, 0x31c30, URZ ;  /* 0x00031c3009097890 */ /* 0x000fc6000fffe03f */
[----:B------:R-:W-:Y:S01]  /*d590*/  P2R R0, PR, RZ, 0x1 ;  /* 0x00000001ff007803 */ /* 0x000fe20000000000 */
[----:B------:R-:W-:Y:S02]  /*d5a0*/  UIMAD UR11, UR11, 0x90, UR5 ;  /* 0x000000900b0b78a4 */ /* 0x000fe4000f8e0205 */
[----:B------:R-:W-:Y:S02]  /*d5b0*/  UIADD3 UR14, UR8, 0x16a00, URZ ;  /* 0x00016a00080e7890 */ /* 0x000fe4000fffe03f */
[----:B------:R-:W-:Y:S01]  /*d5c0*/  UIADD3.X UR5, URZ, UR39, URZ, UP0, !UPT ;  /* 0x000000273f057290 */ /* 0x000fe200087fe43f */
[----:B------:R2:W-:Y:S01]  /*d5d0*/  STL [R1], R0 ;  /* 0x0000000001007387 */ /* 0x0005e20000100800 */
        /* <DEDUP_REMOVED lines=11> */
[----:B--2---:R-:W-:Y:S01]  /*d690*/  NOP ;  /* 0x0000000000007918 */ /* 0x004fe20000000000 */
.L_x_230:
[----:B------:R-:W2:Y:S04]  /*d6a0*/  LDL.LU R4, [R1+0x14] ;  /* 0x0000140001047983 */ /* 0x000ea80000300800 */
[----:B------:R-:W3:Y:S04]  /*d6b0*/  LDL.LU R6, [R1+0x8] ;  /* 0x0000080001067983 */ /* 0x000ee80000300800 */
[----:B------:R-:W4:Y:S01]  /*d6c0*/  LDL.LU R3, [R1+0x18] ;  /* 0x0000180001037983 */ /* 0x000f220000300800 */
[----:B------:R-:W-:Y:S05]  /*d6d0*/  WARPSYNC.ALL ;  /* 0x0000000000007948 */ /* 0x000fea0003800000 */
[----:B------:R-:W-:Y:S01]  /*d6e0*/  ULDC.64 UR6, c[0x0][0xa00] ;  /* 0x0002800000067ab9 */ /* 0x000fe20000000a00 */
[----:B------:R-:W-:Y:S01]  /*d6f0*/  ULDC.64 UR4, c[0x0][0x298] ;  /* 0x0000a60000047ab9 */ /* 0x000fe20000000a00 */
[----:B------:R-:W-:Y:S01]  /*d700*/  BAR.SYNC.DEFER_BLOCKING 0x8, 0x200 ;  /* 0x0208000000007b1d */ /* 0x000fe20000010000 */
[----:B------:R-:W-:Y:S01]  /*d710*/  ISETP.NE.U32.AND P0, PT, RZ, UR6, PT ;  /* 0x00000006ff007c0c */ /* 0x000fe2000bf05070 */
[----:B-1----:R-:W-:-:S03]  /*d720*/  VIADD R0, R22, 0xda00 ;  /* 0x0000da0016007836 */ /* 0x002fc60000000000 */
[----:B------:R-:W-:Y:S01]  /*d730*/  ISETP.NE.AND.EX P0, PT, RZ, UR7, PT, P0 ;  /* 0x00000007ff007c0c */ /* 0x000fe2000bf05300 */
[----:B------:R-:W-:Y:S01]  /*d740*/  BSSY B6, `(.L_x_235) ;  /* 0x0000020000067945 */ /* 0x000fe20003800000 */
[----:B------:R-:W-:Y:S02]  /*d750*/  LOP3.LUT P1, RZ, R0, 0x1bf, RZ, 0xc0, !PT ;  /* 0x000001bf00ff7812 */ /* 0x000fe4000782c0ff */
[----:B--2---:R-:W-:-:S05]  /*d760*/  SHF.R.S32.HI R2, RZ, 0x1f, R4 ;  /* 0x0000001fff027819 */ /* 0x004fca0000011404 */
[----:B------:R-:W-:Y:S01]  /*d770*/  IMAD R2, R2, UR4, RZ ;  /* 0x0000000402027c24 */ /* 0x000fe2000f8e02ff */
[----:B----4-:R-:W-:-:S03]  /*d780*/  SEL R3, R3, RZ, !P0 ;  /* 0x000000ff03037207 */ /* 0x010fc60004000000 */
[----:B------:R-:W-:Y:S01]  /*d790*/  IMAD R0, R4, UR5, R2 ;  /* 0x0000000504007c24 */ /* 0x000fe2000f8e0202 */
[----:B---3--:R-:W-:Y:S01]  /*d7a0*/  SEL R2, R6, RZ, !P0 ;  /* 0x000000ff06027207 */ /* 0x008fe20004000000 */
[----:B------:R-:W-:-:S05]  /*d7b0*/  IMAD.WIDE.U32 R4, R4, UR4, RZ ;  /* 0x0000000404047c25 */ /* 0x000fca000f8e00ff */
[----:B------:R-:W-:Y:S04]  /*d7c0*/  STL.64 [R1+0x20], R4 ;  /* 0x0000200401007387 */ /* 0x000fe80000100a00 */
[----:B------:R1:W-:Y:S04]  /*d7d0*/  STL [R1+0x8], R2 ;  /* 0x0000080201007387 */ /* 0x0003e80000100800 */
[----:B------:R2:W-:Y:S01]  /*d7e0*/  STL [R1+0x34], R3 ;  /* 0x0000340301007387 */ /* 0x0005e20000100800 */
[----:B-1----:R-:W-:Y:S02]  /*d7f0*/  IADD3 R2, R5, R0, RZ ;  /* 0x0000000005027210 */ /* 0x002fe40007ffe0ff */
[----:B------:R-:W-:-:S05]  /*d800*/  SHF.R.S32.HI R0, RZ, 0x1f, R18 ;  /* 0x0000001fff007819 */ /* 0x000fca0000011412 */
[----:B------:R2:W-:Y:S04]  /*d810*/  STL [R1+0x18], R0 ;  /* 0x0000180001007387 */ /* 0x0005e80000100800 */
[----:B------:R2:W-:Y:S01]  /*d820*/  STL [R1+0x14], R2 ;  /* 0x0000140201007387 */ /* 0x0005e20000100800 */
[----:B------:R-:W-:Y:S05]  /*d830*/  @!P1 BRA `(.L_x_236) ;  /* 0x0000000000409947 */ /* 0x000fea0003800000 */
[----:B--2---:R-:W-:Y:S01]  /*d840*/  MOV R2, 0x0 ;  /* 0x0000000000027802 */ /* 0x004fe20000000f00 */
        /* <DEDUP_REMOVED lines=15> */
.L_x_236:
[----:B------:R-:W-:Y:S05]  /*d940*/  BSYNC B6 ;  /* 0x0000000000067941 */ /* 0x000fea0003800000 */
.L_x_235:
[----:B--2---:R-:W2:Y:S01]  /*d950*/  LDL.LU R0, [R1+0x14] ;  /* 0x0000140001007983 */ /* 0x004ea20000300800 */
[----:B0-----:R-:W0:Y:S01]  /*d960*/  LDC R9, c[0x0][0x448] ;  /* 0x00011200ff097b82 */ /* 0x001e220000000800 */
[----:B------:R-:W-:Y:S01]  /*d970*/  ULDC.64 UR4, c[0x0][0x2d8] ;  /* 0x0000b60000047ab9 */ /* 0x000fe20000000a00 */
[----:B------:R-:W-:Y:S01]  /*d980*/  ULDC.64 UR6, c[0x0][0x2c8] ;  /* 0x0000b20000067ab9 */ /* 0x000fe20000000a00 */
[----:B------:R-:W2:Y:S01]  /*d990*/  LDL.LU.64 R2, [R1+0x20] ;  /* 0x0000200001027983 */ /* 0x000ea20000300a00 */
[----:B------:R-:W-:-:S03]  /*d9a0*/  ULDC.64 UR8, c[0x0][0x280] ;  /* 0x0000a00000087ab9 */ /* 0x000fc60000000a00 */
[----:B------:R-:W3:Y:S04]  /*d9b0*/  LDL.LU R20, [R1+0x18] ;  /* 0x0000180001147983 */ /* 0x000ee80000300800 */
[----:B------:R-:W4:Y:S04]  /*d9c0*/  LDL.LU R21, [R1+0x34] ;  /* 0x0000340001157983 */ /* 0x000f280000300800 */
[----:B------:R-:W4:Y:S01]  /*d9d0*/  LDL.LU R4, [R1+0x8] ;  /* 0x0000080001047983 */ /* 0x000f220000300800 */
[----:B------:R-:W1:Y:S01]  /*d9e0*/  S2R R10, SR_TID.X ;  /* 0x00000000000a7919 */ /* 0x000e620000002100 */
[----:B------:R-:W1:Y:S01]  /*d9f0*/  S2R R11, SR_TID.X ;  /* 0x00000000000b7919 */ /* 0x000e620000002100 */
[----:B0-----:R-:W-:-:S13]  /*da00*/  ISETP.NE.AND P0, PT, R9, 0x1, PT ;  /* 0x000000010900780c */ /* 0x001fda0003f05270 */
[----:B------:R-:W0:Y:S08]  /*da10*/  @P0 LDC R5, c[0x0][0x450] ;  /* 0x00011400ff050b82 */ /* 0x000e300000000800 */
[----:B------:R-:W0:Y:S01]  /*da20*/  @P0 LDC R8, c[0x0][0x44c] ;  /* 0x00011300ff080b82 */ /* 0x000e220000000800 */
[----:B--2---:R-:W-:Y:S02]  /*da30*/  IMAD.MOV.U32 R3, RZ, RZ, R0 ;  /* 0x000000ffff037224 */ /* 0x004fe400078e0000 */
[----:B---3--:R-:W-:-:S02]  /*da40*/  IMAD R0, R20, UR4, RZ ;  /* 0x0000000414007c24 */ /* 0x008fc4000f8e02ff */
[C---:B------:R-:W-:Y:S01]  /*da50*/  IMAD.WIDE.U32 R2, R18.reuse, UR4, R2 ;  /* 0x0000000412027c25 */ /* 0x040fe2000f8e0002 */
[----:B------:R-:W2:Y:S03]  /*da60*/  S2R R20, SR_TID.X ;  /* 0x0000000000147919 */ /* 0x000ea60000002100 */
[----:B------:R-:W-:Y:S01]  /*da70*/  IMAD R0, R18, UR5, R0 ;  /* 0x0000000512007c24 */ /* 0x000fe2000f8e0200 */
[----:B------:R-:W-:-:S03]  /*da80*/  ULDC.64 UR4, c[0x0][0x2e0] ;  /* 0x0000b80000047ab9 */ /* 0x000fc60000000a00 */
[----:B------:R-:W-:Y:S02]  /*da90*/  IMAD.IADD R3, R3, 0x1, R0 ;  /* 0x0000000103037824 */ /* 0x000fe400078e0200 */
[----:B----4-:R-:W-:Y:S02]  /*daa0*/  IMAD R0, R21, UR4, RZ ;  /* 0x0000000415007c24 */ /* 0x010fe4000f8e02ff */
[----:B------:R-:W3:Y:S01]  /*dab0*/  S2R R21, SR_TID.X ;  /* 0x0000000000157919 */ /* 0x000ee20000002100 */
[----:B------:R-:W-:-:S04]  /*dac0*/  IMAD.WIDE.U32 R2, R4, UR4, R2 ;  /* 0x0000000404027c25 */ /* 0x000fc8000f8e0002 */
[----:B------:R-:W-:Y:S01]  /*dad0*/  IMAD R0, R4, UR5, R0 ;  /* 0x0000000504007c24 */ /* 0x000fe2000f8e0200 */
[----:B------:R-:W-:Y:S01]  /*dae0*/  ULDC.64 UR4, c[0x0][0x2d0] ;  /* 0x0000b40000047ab9 */ /* 0x000fe20000000a00 */
[----:B------:R-:W4:Y:S02]  /*daf0*/  @P0 LDC R4, c[0x0][0x44c] ;  /* 0x00011300ff040b82 */ /* 0x000f240000000800 */
[----:B------:R-:W-:Y:S01]  /*db00*/  IMAD.IADD R3, R3, 0x1, R0 ;  /* 0x0000000103037824 */ /* 0x000fe200078e0200 */
[----:B--2---:R-:W-:-:S04]  /*db10*/  LOP3.LUT R20, R20, 0x7f, RZ, 0xc0, !PT ;  /* 0x0000007f14147812 */ /* 0x004fc800078ec0ff */
[----:B------:R-:W-:Y:S01]  /*db20*/  SHF.R.U32.HI R20, RZ, 0x2, R20 ;  /* 0x00000002ff147819 */ /* 0x000fe20000011614 */
[----:B---3--:R-:W-:Y:S02]  /*db30*/  IMAD.SHL.U32 R6, R21, 0x20, RZ ;  /* 0x0000002015067824 */ /* 0x008fe400078e00ff */
[----:B-1----:R-:W-:-:S03]  /*db40*/  IMAD.SHL.U32 R21, R10, 0x8, RZ ;  /* 0x000000080a157824 */ /* 0x002fc600078e00ff */
[----:B------:R-:W-:Y:S01]  /*db50*/  LOP3.LUT R6, R20, 0x60, R6, 0xf8, !PT ;  /* 0x0000006014067812 */ /* 0x000fe200078ef806 */
[----:B------:R-:W-:Y:S01]  /*db60*/  IMAD.SHL.U32 R20, R11, 0x8, RZ ;  /* 0x000000080b147824 */ /* 0x000fe200078e00ff */
[----:B------:R-:W-:-:S03]  /*db70*/  LOP3.LUT R21, R21, 0x18, RZ, 0xc0, !PT ;  /* 0x0000001815157812 */ /* 0x000fc600078ec0ff */
[----:B------:R-:W-:Y:S01]  /*db80*/  IMAD R6, R17, 0xc0, R6 ;  /* 0x000000c011067824 */ /* 0x000fe200078e0206 */
[C---:B------:R-:W-:Y:S02]  /*db90*/  LOP3.LUT R10, R21.reuse, 0x40, RZ, 0xfc, !PT ;  /* 0x00000040150a7812 */ /* 0x040fe400078efcff */
[----:B------:R-:W-:Y:S01]  /*dba0*/  LOP3.LUT R20, R20, 0x18, RZ, 0xc0, !PT ;  /* 0x0000001814147812 */ /* 0x000fe200078ec0ff */
[----:B----4-:R-:W-:Y:S01]  /*dbb0*/  @P0 IMAD.HI.U32 R0, R6, R4, RZ ;  /* 0x0000000406000227 */ /* 0x010fe200078e00ff */
[----:B------:R-:W-:-:S03]  /*dbc0*/  LOP3.LUT R12, R21, 0x20, RZ, 0xfc, !PT ;  /* 0x00000020150c7812 */ /* 0x000fc600078efcff */
[----:B------:R-:W-:Y:S01]  /*dbd0*/  IMAD.MOV.U32 R4, RZ, RZ, R6 ;  /* 0x000000ffff047224 */ /* 0x000fe200078e0006 */
[----:B0-----:R-:W-:-:S04]  /*dbe0*/  @P0 SHF.R.U32.HI R4, RZ, R5, R0 ;  /* 0x00000005ff040219 */ /* 0x001fc80000011600 */
        /* <DEDUP_REMOVED lines=18> */
[----:B0-----:R-:W-:-:S05]  /*dd10*/  @P0 SHF.R.U32.HI R6, RZ, R5, R8 ;  /* 0x00000005ff060219 */ /* 0x001fca0000011608 */
        /* <DEDUP_REMOVED lines=8> */
[----:B------:R0:W5:Y:S01]  /*dda0*/  LDL R10, [R1+0x4] ;  /* 0x00000400010a7983 */ /* 0x0001620000100800 */
[----:B------:R-:W-:Y:S02]  /*ddb0*/  SHF.R.S32.HI R6, RZ, 0x1f, R5 ;  /* 0x0000001fff067819 */ /* 0x000fe40000011405 */
[----:B------:R-:W-:Y:S02]  /*ddc0*/  ISETP.GE.AND P2, PT, R20, UR4, PT ;  /* 0x0000000414007c0c */ /* 0x000fe4000bf46270 */
[----:B------:R-:W-:Y:S01]  /*ddd0*/  IADD3 R3, R3, R7, RZ ;  /* 0x0000000703037210 */ /* 0x000fe20007ffe0ff */
[----:B------:R-:W-:Y:S01]  /*dde0*/  IMAD R6, R6, UR6, RZ ;  /* 0x0000000606067c24 */ /* 0x000fe2000f8e02ff */
[----:B------:R-:W-:Y:S01]  /*ddf0*/  ISETP.GE.AND P1, PT, R12, UR4, PT ;  /* 0x000000040c007c0c */ /* 0x000fe2000bf26270 */
[----:B------:R-:W-:-:S04]  /*de00*/  IMAD.WIDE.U32 R2, R5, UR6, R2 ;  /* 0x0000000605027c25 */ /* 0x000fc8000f8e0002 */
[----:B------:R-:W-:Y:S01]  /*de10*/  IMAD R6, R5, UR7, R6 ;  /* 0x0000000705067c24 */ /* 0x000fe2000f8e0206 */
[----:B------:R-:W-:-:S03]  /*de20*/  LEA R7, P3, R2, UR8, 0x1 ;  /* 0x0000000802077c11 */ /* 0x000fc6000f8608ff */
[----:B------:R-:W-:Y:S01]  /*de30*/  IMAD.IADD R6, R3, 0x1, R6 ;  /* 0x0000000103067824 */ /* 0x000fe200078e0206 */
[----:B------:R-:W-:Y:S01]  /*de40*/  UMOV UR4, 0xffffffff ;  /* 0xffffffff00047882 */ /* 0x000fe20000000000 */
[----:B------:R-:W-:-:S03]  /*de50*/  LOP3.LUT R21, R11, 0x7f, RZ, 0xc0, !PT ;  /* 0x0000007f0b157812 */ /* 0x000fc600078ec0ff */
[----:B------:R-:W-:Y:S02]  /*de60*/  LEA.HI.X R6, R2, UR9, R6, 0x1, P3 ;  /* 0x0000000902067c11 */ /* 0x000fe400098f0c06 */
[----:B------:R-:W-:Y:S01]  /*de70*/  SHF.R.U32.HI R21, RZ, 0x2, R21 ;  /* 0x00000002ff157819 */ /* 0x000fe20000011615 */
[----:B0-----:R-:W-:Y:S06]  /*de80*/  BRA.DIV UR4, `(.L_x_237) ;  /* 0x0000003e04e07947 */ /* 0x001fec000b800000 */
[----:B------:R-:W2:Y:S01]  /*de90*/  LDL.LU R3, [R1+0x2c] ;  /* 0x00002c0001037983 */ /* 0x000ea20000300800 */
[----:B------:R-:W-:-:S03]  /*dea0*/  IMAD R17, R17, 0xc0, R21 ;  /* 0x000000c011117824 */ /* 0x000fc600078e0215 */
[----:B------:R-:W-:Y:S01]  /*deb0*/  SHFL.IDX PT, R2, R4, RZ, 0x1c1f ;  /* 0x001c1fff04027589 */ /* 0x000fe200000e0000 */
[----:B--2---:R-:W-:-:S03]  /*dec0*/  IMAD R5, R3, R9, RZ ;  /* 0x0000000903057224 */ /* 0x004fc600078e02ff */
[----:B------:R-:W0:Y:S02]  /*ded0*/  SHFL.IDX PT, R3, R0, RZ, 0x1c1f ;  /* 0x001c1fff00037589 */ /* 0x000e2400000e0000 */
[----:B------:R-:W-:-:S13]  /*dee0*/  ISETP.GE.AND P4, PT, R17, R5, PT ;  /* 0x000000051100720c */ /* 0x000fda0003f86270 */
[----:B0-----:R-:W-:-:S05]  /*def0*/  @!P4 LEA R3, P3, R20, R3, 0x1 ;  /* 0x000000031403c211 */ /* 0x001fca00078608ff */
[----:B------:R-:W-:-:S05]  /*df00*/  @!P4 IMAD.X R2, RZ, RZ, R2, P3 ;  /* 0x000000ffff02c224 */ /* 0x000fca00018e0602 */
[----:B------:R-:W-:-:S04]  /*df10*/  @!P4 LOP3.LUT R3, R3, R2, RZ, 0x3c, !PT ;  /* 0x000000020303c212 */ /* 0x000fc800078e3cff */
[----:B------:R-:W-:-:S04]  /*df20*/  @!P4 LOP3.LUT R2, R3, R2, RZ, 0x3c, !PT ;  /* 0x000000020302c212 */ /* 0x000fc800078e3cff */
[----:B------:R-:W-:-:S05]  /*df30*/  @!P4 LOP3.LUT R3, R3, R2, RZ, 0x3c, !PT ;  /* 0x000000020303c212 */ /* 0x000fca00078e3cff */
[----:B------:R-:W-:Y:S01]  /*df40*/  @!PT LDS RZ, [RZ] ;  /* 0x00000000fffff984 */ /* 0x000fe20000000800 */
[----:B-----5:R-:W-:Y:S04]  /*df50*/  @!P4 LDGSTS.E.BYPASS.LTC128B.128 [R10+0xda00], desc[UR60][R2.64], !P2 ;  /* 0x0da00000020acfae */ /* 0x020fe8000d101d7c */
        /* <DEDUP_REMOVED lines=44> */
[----:B------:R-:W-:Y:S04]  /*e220*/  @!P3 LDGSTS.E.BYPASS.LTC128B.128 [R10+0xfa00], desc[UR60][R2.64], !P2 ;  /* 0x0fa00000020abfae */ /* 0x000fe8000d101d7c */
[----:B------:R-:W-:Y:S04]  /*e230*/  @!P3 LDGSTS.E.BYPASS.LTC128B.128 [R10+0x12a00], desc[UR60][R2.64+0x40], !P1 ;  /* 0x12a00040020abfae */ /* 0x000fe8000c901d7c */
[----:B------:R0:W-:Y:S04]  /*e240*/  @!P3 LDGSTS.E.BYPASS.LTC128B.128 [R10+0x15a00], desc[UR60][R2.64+0x80], !P0 ;  /* 0x15a00080020abfae */ /* 0x0001e8000c101d7c */
[----:B0-----:R0:W1:Y:S02]  /*e250*/  SHFL.IDX PT, R2, R7, 0x1, 0x1c1f ;  /* 0x003c1f0007027f89 */ /* 0x00106400000e0000 */
.L_x_354:
[----:B------:R-:W-:Y:S02]  /*e260*/  VIADD R17, R17, 0xa0 ;  /* 0x000000a011117836 */ /* 0x000fe40000000000 */
[----:B------:R-:W-:-:S03]  /*e270*/  VIADD R0, R22, 0x31c00 ;  /* 0x00031c0016007836 */ /* 0x000fc60000000000 */
[----:B------:R-:W-:-:S13]  /*e280*/  ISETP.GE.AND P3, PT, R17, R5, PT ;  /* 0x000000051100720c */ /* 0x000fda0003f66270 */
[----:B-1----:R-:W-:-:S05]  /*e290*/  @!P3 LEA R2, P4, R20, R2, 0x1 ;  /* 0x000000021402b211 */ /* 0x002fca00078808ff */
[----:B------:R-:W-:-:S05]  /*e2a0*/  @!P3 IMAD.X R3, RZ, RZ, R6, P4 ;  /* 0x000000ffff03b224 */ /* 0x000fca00020e0606 */
[----:B------:R-:W-:Y:S01]  /*e2b0*/  @!PT LDS RZ, [RZ] ;  /* 0x00000000fffff984 */ /* 0x000fe20000000800 */
[----:B------:R-:W-:Y:S01]  /*e2c0*/  @!PT LDS RZ, [RZ] ;  /* 0x00000000fffff984 */ /* 0x000fe20000000800 */
[----:B------:R-:W-:Y:S01]  /*e2d0*/  @!PT LDS RZ, [RZ] ;  /* 0x00000000fffff984 */ /* 0x000fe20000000800 */
[----:B------:R1:W-:Y:S04]  /*e2e0*/  @!P3 LDGSTS.E.BYPASS.LTC128B.128 [R10+0x10200], desc[UR60][R2.64], !P2 ;  /* 0x10200000020abfae */ /* 0x0003e8000d101d7c */
[----:B------:R1:W-:Y:S04]  /*e2f0*/  @!P3 LDGSTS.E.BYPASS.LTC128B.128 [R10+0x13200], desc[UR60][R2.64+0x40], !P1 ;  /* 0x13200040020abfae */ /* 0x0003e8000c901d7c */
[----:B------:R1:W-:Y:S01]  /*e300*/  @!P3 LDGSTS.E.BYPASS.LTC128B.128 [R10+0x16200], desc[UR60][R2.64+0x80], !P0 ;  /* 0x16200080020abfae */ /* 0x0003e2000c101d7c */
[----:B------:R-:W-:Y:S01]  /*e310*/  PLOP3.LUT P0, PT, PT, PT, PT, 0x80, 0x0 ;  /* 0x000000000000781c */ /* 0x000fe20003f0f070 */
[----:B------:R-:W-:-:S12]  /*e320*/  NOP ;  /* 0x0000000000007918 */ /* 0x000fd80000000000 */
.L_x_238:
[----:B------:R-:W-:Y:S02]  /*e330*/  PLOP3.LUT P1, PT, P1, P0, PT, 0xa2, 0x0 ;  /* 0x000000000000781c */ /* 0x000fe40000f21472 */
[----:B------:R-:W-:-:S08]  /*e340*/  @P0 R2UR P1, UR4, R22 ;  /* 0x00000000160402ca */ /* 0x000fd00000020000 */
[----:B------:R-:W-:-:S05]  /*e350*/  @P0 PLOP3.LUT P0, PT, P1, PT, PT, 0x80, 0x0 ;  /* 0x000000000000081c */ /* 0x000fca0000f0f070 */
[----:B------:R-:W-:Y:S01]  /*e360*/  @!P1 SYNCS.ARRIVE.TRANS64.RED.A0T1 RZ, [UR4+0x31c00], RZ ;  /* 0x031c00ffffff99a7 */ /* 0x000fe20008200404 */
[----:B------:R-:W-:Y:S07]  /*e370*/  @!P1 ARRIVES.LDGSTSBAR.64.TRANSCNT [UR4+0x31c00] ;  /* 0x031c0000ff0099b0 */ /* 0x000fee0008000a84 */
[----:B------:R-:W-:Y:S05]  /*e380*/  @P0 BRA.U.ANY `(.L_x_238) ;  /* 0xfffffffd00e80947 */ /* 0x000fea000393ffff */
[----:B-1----:R-:W2:Y:S02]  /*e390*/  LDL.LU R3, [R1+0x30] ;  /* 0x0000300001037983 */ /* 0x002ea40000300800 */
[----:B--2---:R-:W-:-:S05]  /*e3a0*/  VIADD R3, R3, 0x1 ;  /* 0x0000000103037836 */ /* 0x004fca0000000000 */
[----:B------:R-:W-:Y:S01]  /*e3b0*/  LEA.HI R2, R3, R3, RZ, 0x1 ;  /* 0x0000000303027211 */ /* 0x000fe200078f08ff */
[----:B------:R1:W-:Y:S03]  /*e3c0*/  STL [R1+0x30], R3 ;  /* 0x0000300301007387 */ /* 0x0003e60000100800 */
[----:B------:R-:W-:-:S05]  /*e3d0*/  LOP3.LUT R2, R2, 0xfffffffe, RZ, 0xc0, !PT ;  /* 0xfffffffe02027812 */ /* 0x000fca00078ec0ff */
[----:B------:R-:W-:-:S05]  /*e3e0*/  IMAD.IADD R2, R3, 0x1, -R2 ;  /* 0x0000000103027824 */ /* 0x000fca00078e0a02 */
[----:B-1----:R-:W-:Y:S01]  /*e3f0*/  SHF.L.U32 R3, R2, 0x1f, RZ ;  /* 0x0000001f02037819 */ /* 0x002fe200000006ff */
[----:B------:R-:W-:Y:S01]  /*e400*/  NOP ;  /* 0x0000000000007918 */ /* 0x000fe20000000000 */
[----:B------:R-:W2:Y:S01]  /*e410*/  LDL.LU R4, [R1+0x28] ;  /* 0x0000280001047983 */ /* 0x000ea20000300800 */
[----:B------:R1:W-:Y:S01]  /*e420*/  SYNCS.ARRIVE.TRANS64.A1T0 RZ, [R22+URZ+0x31c00], RZ ;  /* 0x031c00ff16ff79a7 */ /* 0x0003e2000810003f */
[----:B------:R-:W-:Y:S01]  /*e430*/  BSSY B0, `(.L_x_239) ;  /* 0x0000004000007945 */ /* 0x000fe20003800000 */
[----:B------:R-:W3:Y:S01]  /*e440*/  SYNCS.PHASECHK.TRANS64.TRYWAIT P0, [R22+URZ+0x31c20], R3 ;  /* 0x031c2003160075a7 */ /* 0x000ee2000800017f */
[----:B--2---:R-:W-:Y:S02]  /*e450*/  ISETP.GE.AND P1, PT, R4, 0x91, PT ;  /* 0x000000910400780c */ /* 0x004fe40003f26270 */
[----:B-1-3--:R-:W-:Y:S11]  /*e460*/  @!P0 BRA `(.L_x_240) ;  /* 0x0000004000788947 */ /* 0x00aff60003800000 */
.L_x_355:
[----:B------:R-:W-:Y:S05]  /*e470*/  BSYNC B0 ;  /* 0x0000000000007941 */ /* 0x000fea0003800000 */
.L_x_239:
[----:B------:R-:W-:Y:S04]  /*e480*/  BSSY B0, `(.L_x_241) ;  /* 0x0000227000007945 */ /* 0x000fe80003800000 */
[----:B------:R-:W-:Y:S05]  /*e490*/  @!P1 BRA `(.L_x_242) ;  /* 0x0000002000949947 */ /* 0x000fea0003800000 */
[----:B------:R-:W0:Y:S01]  /*e4a0*/  LDL R4, [R1+0x10] ;  /* 0x0000100001047983 */ /* 0x000e220000100800 */
[----:B------:R-:W-:Y:S01]  /*e4b0*/  MOV R2, 0x1 ;  /* 0x0000000100027802 */ /* 0x000fe20000000f00 */
[----:B------:R-:W-:Y:S01]  /*e4c0*/  BSSY B2, `(.L_x_243) ;  /* 0x00000bc000027945 */ /* 0x000fe20003800000 */
[----:B0-----:R-:W-:Y:S02]  /*e4d0*/  IMAD.MOV R7, RZ, RZ, -R4 ;  /* 0x000000ffff077224 */ /* 0x001fe400078e0a04 */
[----:B------:R-:W-:-:S03]  /*e4e0*/  VIADD R6, R4, 0xfffffffe ;  /* 0xfffffffe04067836 */ /* 0x000fc60000000000 */
[----:B------:R-:W-:-:S05]  /*e4f0*/  VIADDMNMX R7, R7, R2, 0xffffffff, !PT ;  /* 0xffffffff07077446 */ /* 0x000fca0007800102 */
[----:B------:R-:W-:-:S05]  /*e500*/  IMAD.IADD R2, R4, 0x1, R7 ;  /* 0x0000000104027824 */ /* 0x000fca00078e0207 */
[----:B------:R-:W-:-:S04]  /*e510*/  LOP3.LUT R2, R2, 0x1, RZ, 0xc0, !PT ;  /* 0x0000000102027812 */ /* 0x000fc800078ec0ff */
[----:B------:R-:W-:-:S13]  /*e520*/  ISETP.NE.U32.AND P0, PT, R2, 0x1, PT ;  /* 0x000000010200780c */ /* 0x000fda0003f05070 */
[----:B------:R-:W-:Y:S05]  /*e530*/  @P0 BRA `(.L_x_244) ;  /* 0x0000000800d00947 */ /* 0x000fea0003800000 */
[----:B------:R-:W2:Y:S01]  /*e540*/  LDL R4, [R1] ;  /* 0x0000000001047983 */ /* 0x000ea20000100800 */
[----:B------:R-:W-:Y:S01]  /*e550*/  VIADD R8, R23, 0x1 ;  /* 0x0000000117087836 */ /* 0x000fe20000000000 */
[----:B------:R-:W-:Y:S04]  /*e560*/  BSSY B1, `(.L_x_245) ;  /* 0x00000ad000017945 */ /* 0x000fe80003800000 */
[----:B------:R-:W-:-:S04]  /*e570*/  ISETP.NE.AND P0, PT, R8, 0x2, PT ;  /* 0x000000020800780c */ /* 0x000fc80003f05270 */
[----:B------:R-:W-:Y:S02]  /*e580*/  SEL R9, RZ, 0x1, P0 ;  /* 0x00000001ff097807 */ /* 0x000fe40000000000 */
[----:B------:R-:W-:Y:S02]  /*e590*/  SEL R8, R8, RZ, P0 ;  /* 0x000000ff08087207 */ /* 0x000fe40000000000 */
[----:B------:R-:W-:Y:S02]  /*e5a0*/  LOP3.LUT R9, R26, R9, RZ, 0x3c, !PT ;  /* 0x000000091a097212 */ /* 0x000fe400078e3cff */
[----:B--2---:R-:W-:-:S13]  /*e5b0*/  ISETP.NE.AND P2, PT, R4, RZ, PT ;  /* 0x000000ff0400720c */ /* 0x004fda0003f45270 */
[----:B------:R-:W-:Y:S05]  /*e5c0*/  @!P2 BRA `(.L_x_246) ;  /* 0x000000080098a947 */ /* 0x000fea0003800000 */
[----:B------:R-:W-:Y:S01]  /*e5d0*/  ULDC.64 UR4, c[0x0][0x418] ;  /* 0x0001060000047ab9 */ /* 0x000fe20000000a00 */
[----:B------:R-:W-:Y:S01]  /*e5e0*/  IMAD.MOV.U32 R5, RZ, RZ, R24 ;  /* 0x000000ffff057224 */ /* 0x000fe200078e0018 */
[----:B------:R-:W-:-:S04]  /*e5f0*/  ISETP.NE.U32.AND P0, PT, RZ, UR4, PT ;  /* 0x00000004ff007c0c */ /* 0x000fc8000bf05070 */
[----:B------:R-:W-:-:S13]  /*e600*/  ISETP.NE.AND.EX P0, PT, RZ, UR5, PT, P0 ;  /* 0x00000005ff007c0c */ /* 0x000fda000bf05300 */
[----:B------:R-:W-:Y:S05]  /*e610*/  @!P0 BRA `(.L_x_247) ;  /* 0x0000000000448947 */ /* 0x000fea0003800000 */
[----:B------:R-:W0:Y:S01]  /*e620*/  LDC R5, c[0x0][0x43c] ;  /* 0x00010f00ff057b82 */ /* 0x000e220000000800 */
[----:B------:R-:W-:Y:S01]  /*e630*/  ULDC.64 UR6, c[0x0][0x428] ;  /* 0x00010a0000067ab9 */ /* 0x000fe20000000a00 */
[----:B0-----:R-:W-:-:S13]  /*e640*/  ISETP.NE.AND P0, PT, R5, 0x1, PT ;  /* 0x000000010500780c */ /* 0x001fda0003f05270 */
[----:B-1----:R-:W0:Y:S02]  /*e650*/  @P0 LDC.64 R2, c[0x0][0x440] ;  /* 0x00011000ff020b82 */ /* 0x002e240000000a00 */
        /* <DEDUP_REMOVED lines=8> */
[----:B------:R-:W-:-:S04]  /*e6e0*/  IMAD.WIDE.U32 R2, R25, UR6, R2 ;  /* 0x0000000619027c25 */ /* 0x000fc8000f8e0002 */
[----:B------:R-:W-:Y:S01]  /*e6f0*/  IMAD.IADD R3, R4, 0x1, R3 ;  /* 0x0000000104037824 */ /* 0x000fe200078e0203 */
[----:B------:R-:W-:-:S04]  /*e700*/  LEA R4, P0, R2, UR4, 0x2 ;  /* 0x0000000402047c11 */ /* 0x000fc8000f8010ff */
[----:B------:R-:W-:-:S06]  /*e710*/  LEA.HI.X R5, R2, UR5, R3, 0x2, P0 ;  /* 0x0000000502057c11 */ /* 0x000fcc00080f1403 */
[----:B------:R0:W5:Y:S03]  /*e720*/  LDG.E R5, desc[UR60][R4.64] ;  /* 0x0000003c04057981 */ /* 0x000166000c1e1900 */
.L_x_247:
[----:B-1----:R-:W-:Y:S01]  /*e730*/  IMAD R3, R8, 0x8, R22 ;  /* 0x0000000808037824 */ /* 0x002fe200078e0216 */
[----:B------:R-:W-:Y:S01]  /*e740*/  SHF.L.U32 R2, R9, 0x1f, RZ ;  /* 0x0000001f09027819 */ /* 0x000fe200000006ff */
[----:B------:R-:W-:Y:S03]  /*e750*/  BSSY B3, `(.L_x_248) ;  /* 0x0000003000037945 */ /* 0x000fe60003800000 */
[----:B------:R-:W1:Y:S02]  /*e760*/  SYNCS.PHASECHK.TRANS64.TRYWAIT P0, [R3+URZ+0x31c40], R2 ;  /* 0x031c4002030075a7 */ /* 0x000e64000800017f */
[----:B-1----:R-:W-:Y:S05]  /*e770*/  @!P0 BRA `(.L_x_249) ;  /* 0x0000003c00c88947 */ /* 0x002fea0003800000 */
.L_x_356:
[----:B------:R-:W-:Y:S05]  /*e780*/  BSYNC B3 ;  /* 0x0000000000037941 */ /* 0x000fea0003800000 */
.L_x_248:
        /* <DEDUP_REMOVED lines=12> */
.L_x_251:
[----:B------:R-:W-:Y:S05]  /*e850*/  BSYNC B3 ;  /* 0x0000000000037941 */ /* 0x000fea0003800000 */
.L_x_250:
[----:B------:R-:W-:Y:S01]  /*e860*/  IMAD.MOV.U32 R11, RZ, RZ, RZ ;  /* 0x000000ffff0b7224 */ /* 0x000fe200078e00ff */
[----:B------:R-:W-:Y:S01]  /*e870*/  UIADD3 UR4, UP0, UR38, 0x370, URZ ;  /* 0x0000037026047890 */ /* 0x000fe2000ff1e03f */
[----:B------:R-:W-:Y:S01]  /*e880*/  IMAD R4, R8, 0x6c00, R22 ;  /* 0x00006c0008047824 */ /* 0x000fe200078e0216 */
[----:B------:R-:W-:Y:S01]  /*e890*/  PLOP3.LUT P0, PT, PT, PT, PT, 0x80, 0x0 ;  /* 0x000000000000781c */ /* 0x000fe20003f0f070 */
[----:B-1----:R-:W-:Y:S01]  /*e8a0*/  VIADD R3, R3, 0x31c30 ;  /* 0x00031c3003037836 */ /* 0x002fe20000000000 */
[----:B------:R-:W-:Y:S01]  /*e8b0*/  R2UR UR10, R11 ;  /* 0x000000000b0a72ca */ /* 0x000fe200000e0000 */
[----:B------:R-:W-:Y:S01]  /*e8c0*/  IMAD R2, R6, 0x90, R28 ;  /* 0x0000009006027824 */ /* 0x000fe200078e021c */
[----:B------:R-:W-:Y:S01]  /*e8d0*/  UIADD3.X UR5, URZ, UR39, URZ, UP0, !UPT ;  /* 0x000000273f057290 */ /* 0x000fe200087fe43f */
[----:B------:R-:W-:Y:S01]  /*e8e0*/  VIADD R10, R4, 0x16a00 ;  /* 0x00016a00040a7836 */ /* 0x000fe20000000000 */
[----:B------:R-:W-:Y:S01]  /*e8f0*/  UMOV UR6, 0x0 ;  /* 0x0000000000067882 */ /* 0x000fe20000000000 */
[----:B------:R-:W-:-:S10]  /*e900*/  UMOV UR7, 0x14f00000 ;  /* 0x14f0000000077882 */ /* 0x000fd40000000000 */
.L_x_252:
        /* <DEDUP_REMOVED lines=16> */
.L_x_253:
        /* <DEDUP_REMOVED lines=16> */
.L_x_254:
        /* <DEDUP_REMOVED lines=15> */
.L_x_357:
[----:B------:R-:W-:Y:S05]  /*ec00*/  BSYNC B3 ;  /* 0x0000000000037941 */ /* 0x000fea0003800000 */
.L_x_255:
[----:B------:R-:W-:Y:S01]  /*ec10*/  BSSY B3, `(.L_x_257) ;  /* 0x000000c000037945 */ /* 0x000fe20003800000 */
[----:B------:R-:W-:Y:S02]  /*ec20*/  IMAD.MOV.U32 R12, RZ, RZ, 0x0 ;  /* 0x00000000ff0c7424 */ /* 0x000fe400078e00ff */
[----:B------:R-:W-:Y:S01]  /*ec30*/  IMAD.MOV.U32 R13, RZ, RZ, 0x14f00000 ;  /* 0x14f00000ff0d7424 */ /* 0x000fe200078e00ff */
[----:B------:R-:W-:Y:S06]  /*ec40*/  @P1 BRA `(.L_x_258) ;  /* 0x0000000000201947 */ /* 0x000fec0003800000 */
[----:B------:R-:W1:Y:S01]  /*ec50*/  S2R R4, SR_TID.X ;  /* 0x0000000000047919 */ /* 0x000e620000002100 */
[----:B0-----:R-:W-:Y:S01]  /*ec60*/  LEA R2, R23, R22, 0x3 ;  /* 0x0000001617027211 */ /* 0x001fe200078e18ff */
[----:B------:R-:W-:-:S04]  /*ec70*/  IMAD.MOV.U32 R3, RZ, RZ, 0x6c00 ;  /* 0x00006c00ff037424 */ /* 0x000fc800078e00ff */
[----:B------:R2:W-:Y:S01]  /*ec80*/  SYNCS.ARRIVE.TRANS64 RZ, [R2+URZ+0x31c50], R3 ;  /* 0x031c500302ff79a7 */ /* 0x0005e2000800003f */
[----:B-1----:R-:W-:-:S04]  /*ec90*/  LOP3.LUT R4, R4, 0x1f, RZ, 0xc0, !PT ;  /* 0x0000001f04047812 */ /* 0x002fc800078ec0ff */
[----:B------:R-:W-:-:S13]  /*eca0*/  ISETP.NE.AND P0, PT, R4, RZ, PT ;  /* 0x000000ff0400720c */ /* 0x000fda0003f05270 */
[----:B--2---:R-:W-:Y:S05]  /*ecb0*/  @!P0 BRA `(.L_x_258) ;  /* 0x0000000000048947 */ /* 0x004fea0003800000 */
[----:B------:R-:W-:Y:S01]  /*ecc0*/  BPT.TRAP 0x1 ;  /* 0x000000040000795c */ /* 0x000fe20000300000 */
.L_x_258:
[----:B------:R-:W-:Y:S05]  /*ecd0*/  BSYNC B3 ;  /* 0x0000000000037941 */ /* 0x000fea0003800000 */
.L_x_257:
[----:B------:R-:W-:Y:S01]  /*ece0*/  R2UR UR10, R11 ;  /* 0x000000000b0a72ca */ /* 0x000fe200000e0000 */
[C-C-:B0-----:R-:W-:Y:S01]  /*ecf0*/  IMAD R2, R23.reuse, 0x8, R22.reuse ;  /* 0x0000000817027824 */ /* 0x141fe200078e0216 */
[----:B------:R-:W-:Y:S01]  /*ed00*/  R2UR UR6, R12 ;  /* 0x000000000c0672ca */ /* 0x000fe200000e0000 */
[----:B------:R-:W-:Y:S01]  /*ed10*/  IMAD R3, R23, 0x6c00, R22 ;  /* 0x00006c0017037824 */ /* 0x000fe200078e0216 */
[----:B------:R-:W-:Y:S01]  /*ed20*/  R2UR UR7, R13 ;  /* 0x000000000d0772ca */ /* 0x000fe200000e0000 */
[----:B------:R-:W-:Y:S01]  /*ed30*/  UIADD3 UR4, UP0, UR38, 0x470, URZ ;  /* 0x0000047026047890 */ /* 0x000fe2000ff1e03f */
[----:B------:R-:W-:Y:S01]  /*ed40*/  PLOP3.LUT P0, PT, PT, PT, PT, 0x80, 0x0 ;  /* 0x000000000000781c */ /* 0x000fe20003f0f070 */
[----:B------:R-:W-:Y:S02]  /*ed50*/  IMAD R4, R27, 0x90, R28 ;  /* 0x000000901b047824 */ /* 0x000fe400078e021c */
[----:B------:R-:W-:Y:S01]  /*ed60*/  VIADD R2, R2, 0x31c50 ;  /* 0x00031c5002027836 */ /* 0x000fe20000000000 */
[----:B------:R-:W-:Y:S01]  /*ed70*/  UIADD3.X UR5, URZ, UR39, URZ, UP0, !UPT ;  /* 0x000000273f057290 */ /* 0x000fe200087fe43f */
[----:B------:R-:W-:-:S11]  /*ed80*/  VIADD R10, R3, 0x200 ;  /* 0x00000200030a7836 */ /* 0x000fd60000000000 */
.L_x_259:
        /* <DEDUP_REMOVED lines=15> */
.L_x_260:
        /* <DEDUP_REMOVED lines=15> */
.L_x_261:
        /* <DEDUP_REMOVED lines=12> */
.L_x_246:
[----:B------:R-:W-:Y:S05]  /*f030*/  BSYNC B1 ;  /* 0x0000000000017941 */ /* 0x000fea0003800000 */
.L_x_245:
[----:B------:R-:W2:Y:S01]  /*f040*/  LDL.LU R2, [R1+0x10] ;  /* 0x0000100001027983 */ /* 0x000ea20000300800 */
[----:B------:R-:W-:Y:S02]  /*f050*/  IMAD.MOV.U32 R23, RZ, RZ, R8 ;  /* 0x000000ffff177224 */ /* 0x000fe400078e0008 */
[----:B------:R-:W-:Y:S02]  /*f060*/  IMAD.MOV.U32 R26, RZ, RZ, R9 ;  /* 0x000000ffff1a7224 */ /* 0x000fe400078e0009 */
[----:B--2---:R-:W-:-:S07]  /*f070*/  VIADD R6, R2, 0xfffffffd ;  /* 0xfffffffd02067836 */ /* 0x004fce0000000000 */
.L_x_244:
[----:B------:R-:W-:Y:S05]  /*f080*/  BSYNC B2 ;  /* 0x0000000000027941 */ /* 0x000fea0003800000 */
.L_x_243:
[----:B------:R-:W2:Y:S01]  /*f090*/  LDL.LU R2, [R1+0xc] ;  /* 0x00000c0001027983 */ /* 0x000ea20000300800 */
[----:B------:R-:W-:-:S05]  /*f0a0*/  IMAD.MOV R7, RZ, RZ, -R7 ;  /* 0x000000ffff077224 */ /* 0x000fca00078e0a07 */
[----:B--2---:R-:W-:-:S13]  /*f0b0*/  ISETP.NE.AND P0, PT, R2, R7, PT ;  /* 0x000000070200720c */ /* 0x004fda0003f05270 */
[----:B------:R-:W-:Y:S05]  /*f0c0*/  @!P0 BRA `(.L_x_242) ;  /* 0x0000001400888947 */ /* 0x000fea0003800000 */
[----:B------:R-:W-:-:S07]  /*f0d0*/  IMAD.MOV.U32 R4, RZ, RZ, R24 ;  /* 0x000000ffff047224 */ /* 0x000fce00078e0018 */
.L_x_296:
[----:B------:R-:W2:Y:S01]  /*f0e0*/  LDL R2, [R1] ;  /* 0x0000000001027983 */ /* 0x000ea20000100800 */
[----:B------:R-:W-:Y:S01]  /*f0f0*/  VIADD R7, R23, 0x1 ;  /* 0x0000000117077836 */ /* 0x000fe20000000000 */
[----:B------:R-:W-:Y:S05]  /*f100*/  YIELD ;  /* 0x0000000000007946 */ /* 0x000fea0003800000 */
[----:B------:R-:W-:Y:S01]  /*f110*/  ISETP.NE.AND P0, PT, R7, 0x2, PT ;  /* 0x000000020700780c */ /* 0x000fe20003f05270 */
[----:B------:R-:W-:Y:S03]  /*f120*/  BSSY B1, `(.L_x_262) ;  /* 0x00000aa000017945 */ /* 0x000fe60003800000 */
[----:B-1----:R-:W-:-:S02]  /*f130*/  SEL R3, RZ, 0x1, P0 ;  /* 0x00000001ff037807 */ /* 0x002fc40000000000 */
        /* <DEDUP_REMOVED lines=24> */
[----:B------:R-:W-:-:S05]  /*f2c0*/  LEA.HI.X R5, R2, UR5, R3, 0x2, P0 ;  /* 0x0000000502057c11 */ /* 0x000fca00080f1403 */
[----:B------:R0:W5:Y:S04]  /*f2d0*/  LDG.E R4, desc[UR60][R4.64] ;  /* 0x0000003c04047981 */ /* 0x000168000c1e1900 */
.L_x_264:
[----:B------:R-:W-:Y:S01]  /*f2e0*/  IMAD R3, R7, 0x8, R22 ;  /* 0x0000000807037824 */ /* 0x000fe200078e0216 */
[----:B------:R-:W-:Y:S01]  /*f2f0*/  SHF.L.U32 R2, R8, 0x1f, RZ ;  /* 0x0000001f08027819 */ /* 0x000fe200000006ff */
[----:B------:R-:W-:Y:S03]  /*f300*/  BSSY B2, `(.L_x_265) ;  /* 0x0000003000027945 */ /* 0x000fe60003800000 */
[----:B------:R-:W1:Y:S02]  /*f310*/  SYNCS.PHASECHK.TRANS64.TRYWAIT P0, [R3+URZ+0x31c40], R2 ;  /* 0x031c4002030075a7 */ /* 0x000e64000800017f */
[----:B-1----:R-:W-:Y:S05]  /*f320*/  @!P0 BRA `(.L_x_266) ;  /* 0x0000003400048947 */ /* 0x002fea0003800000 */
.L_x_358:
[----:B------:R-:W-:Y:S05]  /*f330*/  BSYNC B2 ;  /* 0x0000000000027941 */ /* 0x000fea0003800000 */
.L_x_265:
[----:B0-----:R-:W0:Y:S01]  /*f340*/  S2R R5, SR_TID.X ;  /* 0x0000000000057919 */ /* 0x001e220000002100 */
[----:B------:R-:W-:Y:S01]  /*f350*/  BSSY B2, `(.L_x_267) ;  /* 0x000000b000027945 */ /* 0x000fe20003800000 */
[----:B0-----:R-:W-:-:S04]  /*f360*/  LOP3.LUT R5, R5, 0x7f, RZ, 0xc0, !PT ;  /* 0x0000007f05057812 */ /* 0x001fc800078ec0ff */
[----:B------:R-:W-:-:S13]  /*f370*/  ISETP.NE.AND P1, PT, R5, RZ, PT ;  /* 0x000000ff0500720c */ /* 0x000fda0003f25270 */
[----:B------:R-:W-:Y:S05]  /*f380*/  @P1 BRA `(.L_x_268) ;  /* 0x00000000001c1947 */ /* 0x000fea0003800000 */
[----:B------:R-:W0:Y:S01]  /*f390*/  S2R R5, SR_TID.X ;  /* 0x0000000000057919 */ /* 0x000e220000002100 */
[----:B-1----:R-:W-:-:S04]  /*f3a0*/  MOV R2, 0x6c00 ;  /* 0x00006c0000027802 */ /* 0x002fc80000000f00 */
[----:B------:R2:W-:Y:S01]  /*f3b0*/  SYNCS.ARRIVE.TRANS64 RZ, [R3+URZ+0x31c30], R2 ;  /* 0x031c300203ff79a7 */ /* 0x0005e2000800003f */
[----:B0-----:R-:W-:-:S04]  /*f3c0*/  LOP3.LUT R5, R5, 0x1f, RZ, 0xc0, !PT ;  /* 0x0000001f05057812 */ /* 0x001fc800078ec0ff */
[----:B------:R-:W-:-:S13]  /*f3d0*/  ISETP.NE.AND P0, PT, R5, RZ, PT ;  /* 0x000000ff0500720c */ /* 0x000fda0003f05270 */
[----:B--2---:R-:W-:Y:S05]  /*f3e0*/  @!P0 BRA `(.L_x_268) ;  /* 0x0000000000048947 */ /* 0x004fea0003800000 */
[----:B------:R-:W-:Y:S01]  /*f3f0*/  BPT.TRAP 0x1 ;  /* 0x000000040000795c */ /* 0x000fe20000300000 */
.L_x_268:
[----:B------:R-:W-:Y:S05]  /*f400*/  BSYNC B2 ;  /* 0x0000000000027941 */ /* 0x000fea0003800000 */
.L_x_267:
        /* <DEDUP_REMOVED lines=11> */
.L_x_269:
        /* <DEDUP_REMOVED lines=16> */
.L_x_270:
        /* <DEDUP_REMOVED lines=16> */
.L_x_271:
        /* <DEDUP_REMOVED lines=15> */
.L_x_359:
[----:B------:R-:W-:Y:S05]  /*f7b0*/  BSYNC B2 ;  /* 0x0000000000027941 */ /* 0x000fea0003800000 */
.L_x_272:
        /* <DEDUP_REMOVED lines=11> */
.L_x_275:
[----:B------:R-:W-:Y:S05]  /*f870*/  BSYNC B2 ;  /* 0x0000000000027941 */ /* 0x000fea0003800000 */
.L_x_274:
[----:B------:R-:W-:Y:S01]  /*f880*/  R2UR UR6, R2 ;  /* 0x00000000020672ca */ /* 0x000fe200000e0000 */
[----:B------:R-:W-:Y:S01]  /*f890*/  IMAD R23, R23, 0x6c00, R22 ;  /* 0x00006c0017177824 */ /* 0x000fe200078e0216 */
[----:B------:R-:W-:Y:S01]  /*f8a0*/  R2UR UR7, R3 ;  /* 0x00000000030772ca */ /* 0x000fe200000e0000 */
[----:B------:R-:W-:Y:S01]  /*f8b0*/  UIADD3 UR4, UP0, UR38, 0x470, URZ ;  /* 0x0000047026047890 */ /* 0x000fe2000ff1e03f */
[----:B------:R-:W-:Y:S01]  /*f8c0*/  R2UR UR10, R5 ;  /* 0x00000000050a72ca */ /* 0x000fe200000e0000 */
[----:B------:R-:W-:Y:S01]  /*f8d0*/  IMAD R5, R27, 0x90, R28 ;  /* 0x000000901b057824 */ /* 0x000fe200078e021c */
[----:B------:R-:W-:Y:S01]  /*f8e0*/  PLOP3.LUT P0, PT, PT, PT, PT, 0x80, 0x0 ;  /* 0x000000000000781c */ /* 0x000fe20003f0f070 */
[----:B0-----:R-:W-:Y:S01]  /*f8f0*/  VIADD R12, R12, 0x50 ;  /* 0x000000500c0c7836 */ /* 0x001fe20000000000 */
[----:B------:R-:W-:Y:S01]  /*f900*/  UIADD3.X UR5, URZ, UR39, URZ, UP0, !UPT ;  /* 0x000000273f057290 */ /* 0x000fe200087fe43f */
[----:B------:R-:W-:-:S11]  /*f910*/  VIADD R13, R23, 0x200 ;  /* 0x00000200170d7836 */ /* 0x000fd60000000000 */
.L_x_276:
        /* <DEDUP_REMOVED lines=15> */
.L_x_277:
        /* <DEDUP_REMOVED lines=15> */
.L_x_278:
        /* <DEDUP_REMOVED lines=12> */
.L_x_263:
[----:B------:R-:W-:Y:S05]  /*fbc0*/  BSYNC B1 ;  /* 0x0000000000017941 */ /* 0x000fea0003800000 */
.L_x_262:
        /* <DEDUP_REMOVED lines=10> */
[----:B------:R-:W-:Y:S01]  /*fc70*/  VIADD R9, R6, 0xffffffff ;  /* 0xffffffff06097836 */ /* 0x000fe20000000000 */
[----:B------:R-:W-:-:S04]  /*fc80*/  ISETP.NE.U32.AND P0, PT, RZ, UR4, PT ;  /* 0x00000004ff007c0c */ /* 0x000fc8000bf05070 */
[----:B------:R-:W-:-:S13]  /*fc90*/  ISETP.NE.AND.EX P0, PT, RZ, UR5, PT, P0 ;  /* 0x00000005ff007c0c */ /* 0x000fda000bf05300 */
[----:B------:R-:W-:Y:S05]  /*fca0*/  @!P0 BRA `(.L_x_281) ;  /* 0x0000000000448947 */ /* 0x000fea0003800000 */
[----:B------:R-:W0:Y:S01]  /*fcb0*/  LDC R4, c[0x0][0x43c] ;  /* 0x00010f00ff047b82 */ /* 0x000e220000000800 */
[----:B------:R-:W-:Y:S01]  /*fcc0*/  ULDC.64 UR6, c[0x0][0x428] ;  /* 0x00010a0000067ab9 */ /* 0x000fe20000000a00 */
[----:B0-----:R-:W-:-:S13]  /*fcd0*/  ISETP.NE.AND P0, PT, R4, 0x1, PT ;  /* 0x000000010400780c */ /* 0x001fda0003f05270 */
[----:B------:R-:W0:Y:S02]  /*fce0*/  @P0 LDC.64 R2, c[0x0][0x440] ;  /* 0x00011000ff020b82 */ /* 0x000e240000000a00 */
[----:B0-----:R-:W-:Y:S01]  /*fcf0*/  @P0 IMAD.HI.U32 R5, R9, R2, RZ ;  /* 0x0000000209050227 */ /* 0x001fe200078e00ff */
[----:B------:R-:W-:-:S04]  /*fd00*/  MOV R2, R9 ;  /* 0x0000000900027202 */ /* 0x000fc80000000f00 */
[----:B------:R-:W-:-:S05]  /*fd10*/  @P0 SHF.R.U32.HI R2, RZ, R3, R5 ;  /* 0x00000003ff020219 */ /* 0x000fca0000011605 */
[----:B------:R-:W-:-:S04]  /*fd20*/  IMAD.MOV R3, RZ, RZ, -R2 ;  /* 0x000000ffff037224 */ /* 0x000fc800078e0a02 */
[----:B------:R-:W-:Y:S01]  /*fd30*/  IMAD R9, R4, R3, R9 ;  /* 0x0000000304097224 */ /* 0x000fe200078e0209 */
[----:B------:R-:W-:Y:S01]  /*fd40*/  SHF.R.S32.HI R3, RZ, 0x1f, R2 ;  /* 0x0000001fff037819 */ /* 0x000fe20000011402 */
[----:B------:R-:W-:-:S04]  /*fd50*/  IMAD R4, R29, UR6, RZ ;  /* 0x000000061d047c24 */ /* 0x000fc8000f8e02ff */
[C---:B------:R-:W-:Y:S02]  /*fd60*/  IMAD R4, R25.reuse, UR7, R4 ;  /* 0x0000000719047c24 */ /* 0x040fe4000f8e0204 */
[----:B------:R-:W-:-:S04]  /*fd70*/  IMAD.WIDE.U32 R2, R25, UR6, R2 ;  /* 0x0000000619027c25 */ /* 0x000fc8000f8e0002 */
[----:B------:R-:W-:Y:S01]  /*fd80*/  IMAD.IADD R3, R4, 0x1, R3 ;  /* 0x0000000104037824 */ /* 0x000fe200078e0203 */
[----:B------:R-:W-:-:S04]  /*fd90*/  LEA R4, P0, R2, UR4, 0x2 ;  /* 0x0000000402047c11 */ /* 0x000fc8000f8010ff */
[----:B------:R-:W-:-:S05]  /*fda0*/  LEA.HI.X R5, R2, UR5, R3, 0x2, P0 ;  /* 0x0000000502057c11 */ /* 0x000fca00080f1403 */
[----:B------:R0:W5:Y:S04]  /*fdb0*/  LDG.E R4, desc[UR60][R4.64] ;  /* 0x0000003c04047981 */ /* 0x000168000c1e1900 */
.L_x_281:
[----:B------:R-:W-:Y:S01]  /*fdc0*/  IMAD R2, R23, 0x8, R22 ;  /* 0x0000000817027824 */ /* 0x000fe200078e0216 */
[----:B------:R-:W-:Y:S01]  /*fdd0*/  SHF.L.U32 R3, R26, 0x1f, RZ ;  /* 0x0000001f1a037819 */ /* 0x000fe200000006ff */
[----:B------:R-:W-:Y:S03]  /*fde0*/  BSSY B2, `(.L_x_282) ;  /* 0x0000003000027945 */ /* 0x000fe60003800000 */
[----:B------:R-:W1:Y:S02]  /*fdf0*/  SYNCS.PHASECHK.TRANS64.TRYWAIT P0, [R2+URZ+0x31c40], R3 ;  /* 0x031c4003020075a7 */ /* 0x000e64000800017f */
[----:B-1----:R-:W-:Y:S05]  /*fe00*/  @!P0 BRA `(.L_x_283) ;  /* 0x0000002800748947 */ /* 0x002fea0003800000 */
.L_x_360:
[----:B------:R-:W-:Y:S05]  /*fe10*/  BSYNC B2 ;  /* 0x0000000000027941 */ /* 0x000fea0003800000 */
.L_x_282:
        /* <DEDUP_REMOVED lines=12> */
.L_x_285:
[----:B------:R-:W-:Y:S05]  /*fee0*/  BSYNC B2 ;  /* 0x0000000000027941 */ /* 0x000fea0003800000 */
.L_x_284:
        /* <DEDUP_REMOVED lines=8> */
[----:B------:R-:W-:Y:S01]  /*ff70*/  IMAD R2, R9, 0x90, R28 ;  /* 0x0000009009027824 */ /* 0x000fe200078e021c */
[----:B------:R-:W-:Y:S01]  /*ff80*/  UMOV UR6, 0x0 ;  /* 0x0000000000067882 */ /* 0x000fe20000000000 */
[----:B------:R-:W-:Y:S01]  /*ff90*/  VIADD R10, R12, 0x16a00 ;  /* 0x00016a000c0a7836 */ /* 0x000fe20000000000 */
[----:B------:R-:W-:-:S09]  /*ffa0*/  UMOV UR7, 0x14f00000 ;  /* 0x14f0000000077882 */ /* 0x000fd20000000000 */
.L_x_286:
        /* <DEDUP_REMOVED lines=16> */
.L_x_287:
        /* <DEDUP_REMOVED lines=16> */
.L_x_288:
        /* <DEDUP_REMOVED lines=15> */
.L_x_361:
[----:B------:R-:W-:Y:S05]  /*102a0*/  BSYNC B2 ;  /* 0x0000000000027941 */ /* 0x000fea0003800000 */
.L_x_289:
        /* <DEDUP_REMOVED lines=11> */
.L_x_292:
[----:B------:R-:W-:Y:S05]  /*10360*/  BSYNC B2 ;  /* 0x0000000000027941 */ /* 0x000fea0003800000 */
.L_x_291:
[----:B------:R-:W-:Y:S01]  /*10370*/  R2UR UR6, R2 ;  /* 0x00000000020672ca */ /* 0x000fe200000e0000 */
[----:B------:R-:W-:Y:S01]  /*10380*/  IMAD R7, R7, 0x6c00, R22 ;  /* 0x00006c0007077824 */ /* 0x000fe200078e0216 */
[----:B------:R-:W-:Y:S01]  /*10390*/  R2UR UR7, R3 ;  /* 0x00000000030772ca */ /* 0x000fe200000e0000 */
[----:B------:R-:W-:Y:S01]  /*103a0*/  UIADD3 UR4, UP0, UR38, 0x470, URZ ;  /* 0x0000047026047890 */ /* 0x000fe2000ff1e03f */
[----:B------:R-:W-:Y:S01]  /*103b0*/  R2UR UR10, R5 ;  /* 0x00000000050a72ca */ /* 0x000fe200000e0000 */
[----:B------:R-:W-:Y:S01]  /*103c0*/  IMAD R5, R27, 0x90, R28 ;  /* 0x000000901b057824 */ /* 0x000fe200078e021c */
[----:B------:R-:W-:Y:S01]  /*103d0*/  PLOP3.LUT P0, PT, PT, PT, PT, 0x80, 0x0 ;  /* 0x000000000000781c */ /* 0x000fe20003f0f070 */
[----:B------:R-:W-:Y:S01]  /*103e0*/  VIADD R8, R8, 0x50 ;  /* 0x0000005008087836 */ /* 0x000fe20000000000 */
[----:B------:R-:W-:Y:S01]  /*103f0*/  UIADD3.X UR5, URZ, UR39, URZ, UP0, !UPT ;  /* 0x000000273f057290 */ /* 0x000fe200087fe43f */
[----:B------:R-:W-:-:S11]  /*10400*/  VIADD R12, R7, 0x200 ;  /* 0x00000200070c7836 */ /* 0x000fd60000000000 */
.L_x_293:
        /* <DEDUP_REMOVED lines=15> */
.L_x_294:
        /* <DEDUP_REMOVED lines=12> */
[----:B------:R-:W-:Y:S02]  /*105c0*/  R2UR UR7, R3 ;  /* 0x00000000030772ca */ /* 0x000fe400000e0000 */
[----:B------:R-:W-:Y:S02]  /*105d0*/  PLOP3.LUT P0, PT, PT, PT, PT, 0x80, 0x0 ;  /* 0x000000000000781c */ /* 0x000fe40003f0f070 */
[----:B------:R-:W-:-:S11]  /*105e0*/  IADD3 R7, R7, 0x4a00, RZ ;  /* 0x00004a0007077810 */ /* 0x000fd60007ffe0ff */
.L_x_295:
        /* <DEDUP_REMOVED lines=12> */
.L_x_280:
[----:B------:R-:W-:Y:S05]  /*106b0*/  BSYNC B1 ;  /* 0x0000000000017941 */ /* 0x000fea0003800000 */
.L_x_279:
[C---:B------:R-:W-:Y:S01]  /*106c0*/  ISETP.GT.AND P0, PT, R6.reuse, 0x1, PT ;  /* 0x000000010600780c */ /* 0x040fe20003f04270 */
[----:B------:R-:W-:-:S12]  /*106d0*/  VIADD R6, R6, 0xfffffffe ;  /* 0xfffffffe06067836 */ /* 0x000fd80000000000 */
[----:B------:R-:W-:Y:S05]  /*106e0*/  @P0 BRA `(.L_x_296) ;  /* 0xffffffe8007c0947 */ /* 0x000fea000383ffff */
.L_x_242:
[----:B------:R-:W-:Y:S05]  /*106f0*/  BSYNC B0 ;  /* 0x0000000000007941 */ /* 0x000fea0003800000 */
.L_x_241:
[----:B------:R-:W2:Y:S01]  /*10700*/  S2R R2, SR_TID.X ;  /* 0x0000000000027919 */ /* 0x000ea20000002100 */
[----:B------:R-:W-:Y:S01]  /*10710*/  BSSY B0, `(.L_x_297) ;  /* 0x0000010000007945 */ /* 0x000fe20003800000 */
[----:B--2---:R-:W-:-:S04]  /*10720*/  LOP3.LUT R8, R2, 0x7f, RZ, 0xc0, !PT ;  /* 0x0000007f02087812 */ /* 0x004fc800078ec0ff */
[----:B------:R-:W-:-:S13]  /*10730*/  ISETP.NE.AND P0, PT, R8, RZ, PT ;  /* 0x000000ff0800720c */ /* 0x000fda0003f05270 */
[----:B------:R-:W-:Y:S05]  /*10740*/  @P0 BRA `(.L_x_298) ;  /* 0x0000000000300947 */ /* 0x000fea0003800000 */
[----:B------:R-:W2:Y:S01]  /*10750*/  S2R R5, SR_LANEID ;  /* 0x0000000000057919 */ /* 0x000ea20000000000 */
[----:B------:R-:W-:Y:S01]  /*10760*/  VOTEU.ANY UR4, UPT, PT ;  /* 0x0000000000047886 */ /* 0x000fe200038e0100 */
[----:B-1----:R-:W1:Y:S01]  /*10770*/  LDC.64 R2, c[0x0][0xc60] ;  /* 0x00031800ff027b82 */ /* 0x002e620000000a00 */
[----:B------:R-:W2:Y:S02]  /*10780*/  FLO.U32 R0, UR4 ;  /* 0x0000000400007d00 */ /* 0x000ea400080e0000 */
[----:B--2---:R-:W-:-:S06]  /*10790*/  ISETP.EQ.U32.AND P0, PT, R0, R5, PT ;  /* 0x000000050000720c */ /* 0x004fcc0003f02070 */
[----:B------:R-:W1:Y:S07]  /*107a0*/  POPC R5, UR4 ;  /* 0x0000000400057d09 */ /* 0x000e6e0008000000 */
[----:B-1----:R-:W2:Y:S01]  /*107b0*/  @P0 ATOMG.E.ADD.STRONG.GPU PT, R3, desc[UR60][R2.64], R5 ;  /* 0x00000005020309a8 */ /* 0x002ea200081ee1fc */
[----:B------:R-:W1:Y:S02]  /*107c0*/  S2R R4, SR_LTMASK ;  /* 0x0000000000047919 */ /* 0x000e640000003900 */
[----:B-1----:R-:W-:-:S04]  /*107d0*/  LOP3.LUT R4, R4, UR4, RZ, 0xc0, !PT ;  /* 0x0000000404047c12 */ /* 0x002fc8000f8ec0ff */
[----:B0-----:R-:W0:Y:S01]  /*107e0*/  POPC R7, R4 ;  /* 0x0000000400077309 */ /* 0x001e220000000000 */
[----:B--2---:R-:W0:Y:S02]  /*107f0*/  SHFL.IDX PT, R0, R3, R0, 0x1f ;  /* 0x00001f0003007589 */ /* 0x004e2400000e0000 */
[----:B0-----:R-:W-:-:S07]  /*10800*/  IADD3 R16, R0, UR36, R7 ;  /* 0x0000002400107c10 */ /* 0x001fce000fffe007 */
.L_x_298:
[----:B------:R-:W-:Y:S05]  /*10810*/  BSYNC B0 ;  /* 0x0000000000007941 */ /* 0x000fea0003800000 */
.L_x_297:
[----:B------:R-:W2:Y:S01]  /*10820*/  LDL.LU R0, [R1] ;  /* 0x0000000001007983 */ /* 0x000ea20000300800 */
[----:B------:R-:W-:Y:S01]  /*10830*/  BSSY B0, `(.L_x_299) ;  /* 0x0000046000007945 */ /* 0x000fe20003800000 */
[----:B--2---:R-:W-:-:S13]  /*10840*/  ISETP.NE.AND P0, PT, R0, RZ, PT ;  /* 0x000000ff0000720c */ /* 0x004fda0003f05270 */
[----:B------:R-:W-:Y:S05]  /*10850*/  @!P0 BRA `(.L_x_300) ;  /* 0x00000004000c8947 */ /* 0x000fea0003800000 */
[----:B-1----:R-:W-:Y:S01]  /*10860*/  IMAD R3, R23, 0x8, R22 ;  /* 0x0000000817037824 */ /* 0x002fe200078e0216 */
[----:B------:R-:W-:Y:S01]  /*10870*/  SHF.L.U32 R0, R26, 0x1f, RZ ;  /* 0x0000001f1a007819 */ /* 0x000fe200000006ff */
[----:B------:R-:W-:Y:S01]  /*10880*/  BSSY B1, `(.L_x_301) ;  /* 0x0000004000017945 */ /* 0x000fe20003800000 */
[----:B------:R-:W-:Y:S02]  /*10890*/  ISETP.NE.AND P1, PT, R8, RZ, PT ;  /* 0x000000ff0800720c */ /* 0x000fe40003f25270 */
[----:B------:R-:W1:Y:S02]  /*108a0*/  SYNCS.PHASECHK.TRANS64.TRYWAIT P0, [R3+URZ+0x31c60], R0 ;  /* 0x031c6000030075a7 */ /* 0x000e64000800017f */
[----:B-1----:R-:W-:Y:S09]  /*108b0*/  @!P0 BRA `(.L_x_302) ;  /* 0x0000001c00f08947 */ /* 0x002ff20003800000 */
.L_x_362:
[----:B------:R-:W-:Y:S05]  /*108c0*/  BSYNC B1 ;  /* 0x0000000000017941 */ /* 0x000fea0003800000 */
.L_x_301:
[----:B------:R-:W-:Y:S04]  /*108d0*/  BSSY B1, `(.L_x_303) ;  /* 0x0000009000017945 */ /* 0x000fe80003800000 */
        /* <DEDUP_REMOVED lines=8> */
.L_x_304:
[----:B------:R-:W-:Y:S05]  /*10960*/  BSYNC B1 ;  /* 0x0000000000017941 */ /* 0x000fea0003800000 */
.L_x_303:
[----:B-1----:R-:W-:Y:S01]  /*10970*/  IMAD R0, R23, 0x6c00, R22 ;  /* 0x00006c0017007824 */ /* 0x002fe200078e0216 */
[----:B------:R-:W-:Y:S01]  /*10980*/  UIADD3 UR4, UP0, UR38, 0x470, URZ ;  /* 0x0000047026047890 */ /* 0x000fe2000ff1e03f */
[----:B------:R-:W-:Y:S01]  /*10990*/  VIADD R2, R3, 0x31c50 ;  /* 0x00031c5003027836 */ /* 0x000fe20000000000 */
[----:B------:R-:W-:Y:S01]  /*109a0*/  PLOP3.LUT P0, PT, PT, PT, PT, 0x80, 0x0 ;  /* 0x000000000000781c */ /* 0x000fe20003f0f070 */
[----:B------:R-:W-:Y:S01]  /*109b0*/  IMAD R28, R27, 0x90, R28 ;  /* 0x000000901b1c7824 */ /* 0x000fe200078e021c */
[----:B------:R-:W-:Y:S01]  /*109c0*/  UIADD3.X UR5, URZ, UR39, URZ, UP0, !UPT ;  /* 0x000000273f057290 */ /* 0x000fe200087fe43f */
[----:B------:R-:W-:Y:S01]  /*109d0*/  VIADD R3, R0, 0x200 ;  /* 0x0000020000037836 */ /* 0x000fe20000000000 */
[----:B------:R-:W-:Y:S01]  /*109e0*/  UMOV UR6, 0x0 ;  /* 0x0000000000067882 */ /* 0x000fe20000000000 */
[----:B------:R-:W-:Y:S01]  /*109f0*/  UMOV UR7, 0x14f00000 ;  /* 0x14f0000000077882 */ /* 0x000fe20000000000 */
[----:B------:R-:W-:-:S08]  /*10a00*/  UMOV UR10, URZ ;  /* 0x0000003f000a7c82 */ /* 0x000fd00008000000 */
.L_x_305:
        /* <DEDUP_REMOVED lines=10> */
[----:B------:R-:W-:Y:S01]  /*10ab0*/  PLOP3.LUT P0, PT, PT, PT, PT, 0x80, 0x0 ;  /* 0x000000000000781c */ /* 0x000fe20003f0f070 */
[----:B------:R-:W-:Y:S01]  /*10ac0*/  VIADD R3, R0, 0x2600 ;  /* 0x0000260000037836 */ /* 0x000fe20000000000 */
[----:B------:R-:W-:Y:S01]  /*10ad0*/  UMOV UR6, 0x0 ;  /* 0x0000000000067882 */ /* 0x000fe20000000000 */
[----:B------:R-:W-:Y:S01]  /*10ae0*/  UMOV UR7, 0x14f00000 ;  /* 0x14f0000000077882 */ /* 0x000fe20000000000 */
[----:B------:R-:W-:-:S09]  /*10af0*/  UMOV UR10, 0x20 ;  /* 0x00000020000a7882 */ /* 0x000fd20000000000 */
.L_x_306:
        /* <DEDUP_REMOVED lines=15> */
.L_x_307:
        /* <DEDUP_REMOVED lines=9> */
[----:B--2---:R-:W-:Y:S05]  /*10c80*/  @P0 BRA.U.ANY `(.L_x_307) ;  /* 0xfffffffd00d80947 */ /* 0x004fea000393ffff */
.L_x_300:
[----:B------:R-:W-:Y:S05]  /*10c90*/  BSYNC B0 ;  /* 0x0000000000007941 */ /* 0x000fea0003800000 */
.L_x_299:
[----:B------:R-:W-:-:S05]  /*10ca0*/  VIADD R23, R23, 0x1 ;  /* 0x0000000117177836 */ /* 0x000fca0000000000 */
[----:B------:R-:W-:-:S04]  /*10cb0*/  ISETP.NE.AND P0, PT, R23, 0x2, PT ;  /* 0x000000021700780c */ /* 0x000fc80003f05270 */
[----:B-1----:R-:W-:Y:S02]  /*10cc0*/  SEL R3, RZ, 0x1, P0 ;  /* 0x00000001ff037807 */ /* 0x002fe40000000000 */
[----:B------:R-:W-:Y:S02]  /*10cd0*/  SEL R23, R23, RZ, P0 ;  /* 0x000000ff17177207 */ /* 0x000fe40000000000 */
[----:B------:R-:W-:-:S07]  /*10ce0*/  LOP3.LUT R26, R26, R3, RZ, 0x3c, !PT ;  /* 0x000000031a1a7212 */ /* 0x000fce00078e3cff */
.L_x_223:
[----:B------:R-:W-:Y:S05]  /*10cf0*/  BSYNC B7 ;  /* 0x0000000000077941 */ /* 0x000fea0003800000 */
.L_x_221:
[----:B-1----:R-:W2:Y:S02]  /*10d00*/  LDL R0, [R1+0x38] ;  /* 0x0000380001007983 */ /* 0x002ea40000100800 */
[----:B--2---:R-:W-:-:S13]  /*10d10*/  ISETP.NE.AND P0, PT, R0, RZ, PT ;  /* 0x000000ff0000720c */ /* 0x004fda0003f05270 */
[----:B------:R-:W-:Y:S05]  /*10d20*/  @!P0 BRA `(.L_x_308) ;  /* 0x0000000000248947 */ /* 0x000fea0003800000 */
[----:B------:R-:W-:Y:S05]  /*10d30*/  WARPSYNC.ALL ;  /* 0x0000000000007948 */ /* 0x000fea0003800000 */
[----:B------:R-:W1:Y:S08]  /*10d40*/  S2UR UR5, SR_CgaCtaId ;  /* 0x00000000000579c3 */ /* 0x000e700000008800 */
[----:B------:R-:W-:Y:S06]  /*10d50*/  BAR.SYNC.DEFER_BLOCKING 0x5, 0x200 ;  /* 0x0148000000007b1d */ /* 0x000fec0000010000 */
[----:B------:R-:W-:-:S02]  /*10d60*/  UMOV UR4, 0x400 ;  /* 0x0000040000047882 */ /* 0x000fc40000000000 */
[----:B-1----:R-:W-:-:S06]  /*10d70*/  ULEA UR4, UR5, UR4, 0x18 ;  /* 0x0000000405047291 */ /* 0x002fcc000f8ec03f */
[----:B------:R-:W-:-:S05]  /*10d80*/  IMAD.U32 R22, RZ, RZ, UR4 ;  /* 0x00000004ff167e24 */ /* 0x000fca000f8e00ff */
[----:B------:R1:W2:Y:S01]  /*10d90*/  LDS.128 R16, [R22+0x31cd0] ;  /* 0x031cd00016107984 */ /* 0x0002a20000000c00 */
[----:B------:R-:W-:Y:S06]  /*10da0*/  BAR.ARV 0x4, 0x200 ;  /* 0x0108000000007b1d */ /* 0x000fec0000002000 */
[----:B------:R-:W-:Y:S05]  /*10db0*/  BRA `(.L_x_309) ;  /* 0x0000000800407947 */ /* 0x000fea0003800000 */
.L_x_308:
[----:B------:R-:W1:Y:S01]  /*10dc0*/  S2R R0, SR_TID.X ;  /* 0x0000000000007919 */ /* 0x000e620000002100 */
[----:B------:R-:W-:Y:S01]  /*10dd0*/  UMOV UR4, 0xffffffff ;  /* 0xffffffff00047882 */ /* 0x000fe20000000000 */
[----:B-1----:R-:W-:-:S04]  /*10de0*/  LOP3.LUT R8, R0, 0x1f, RZ, 0xc0, !PT ;  /* 0x0000001f00087812 */ /* 0x002fc800078ec0ff */
[----:B------:R-:W-:Y:S01]  /*10df0*/  ISETP.NE.AND P0, PT, R8, 0x1f, PT ;  /* 0x0000001f0800780c */ /* 0x000fe20003f05270 */
[----:B------:R-:W-:-:S12]  /*10e00*/  BRA.DIV UR4, `(.L_x_310) ;  /* 0x0000001a04b07947 */ /* 0x000fd8000b800000 */
[----:B------:R-:W-:Y:S01]  /*10e10*/  IMAD.IADD R5, R19, 0x1, R8 ;  /* 0x0000000113057824 */ /* 0x000fe200078e0208 */
[----:B------:R-:W-:-:S04]  /*10e20*/  ULDC UR4, c[0x0][0xc3c] ;  /* 0x00030f0000047ab9 */ /* 0x000fc80000000800 */
[----:B------:R-:W-:-:S13]  /*10e30*/  ISETP.GE.OR P1, PT, R5, UR4, !P0 ;  /* 0x0000000405007c0c */ /* 0x000fda000c726670 */
[----:B------:R-:W1:Y:S02]  /*10e40*/  @!P1 LDC.64 R2, c[0x0][0xc80] ;  /* 0x00032000ff029b82 */ /* 0x000e640000000a00 */
[----:B-1----:R-:W-:-:S06]  /*10e50*/  @!P1 IMAD.WIDE R2, R5, 0x4, R2 ;  /* 0x0000000405029825 */ /* 0x002fcc00078e0202 */
[----:B------:R1:W2:Y:S01]  /*10e60*/  @!P1 LDG.E R3, desc[UR60][R2.64] ;  /* 0x0000003c02039981 */ /* 0x0002a2000c1e1900 */
[C---:B------:R-:W-:Y:S02]  /*10e70*/  ISETP.GE.U32.AND P2, PT, R8.reuse, 0x2, PT ;  /* 0x000000020800780c */ /* 0x040fe40003f46070 */
[C---:B------:R-:W-:Y:S01]  /*10e80*/  ISETP.GE.U32.AND P3, PT, R8.reuse, 0x4, PT ;  /* 0x000000040800780c */ /* 0x040fe20003f66070 */
[----:B------:R-:W-:Y:S01]  /*10e90*/  SHFL.IDX PT, R0, R16, RZ, 0x1f ;  /* 0x00001fff10007589 */ /* 0x000fe200000e0000 */
[C---:B------:R-:W-:Y:S02]  /*10ea0*/  ISETP.GE.U32.AND P4, PT, R8.reuse, 0x8, PT ;  /* 0x000000080800780c */ /* 0x040fe40003f86070 */
[C---:B------:R-:W-:Y:S01]  /*10eb0*/  ISETP.GE.U32.AND P5, PT, R8.reuse, 0x10, PT ;  /* 0x000000100800780c */ /* 0x040fe20003fa6070 */
[----:B------:R-:W-:Y:S01]  /*10ec0*/  SHFL.IDX PT, R4, R16, 0x1, 0x1f ;  /* 0x00201f0010047f89 */ /* 0x000fe200000e0000 */
[----:B-1----:R-:W-:Y:S02]  /*10ed0*/  IMAD.MOV.U32 R2, RZ, RZ, RZ ;  /* 0x000000ffff027224 */ /* 0x002fe400078e00ff */
[----:B--2---:R-:W-:Y:S01]  /*10ee0*/  @!P1 IMAD.MOV.U32 R2, RZ, RZ, R3 ;  /* 0x000000ffff029224 */ /* 0x004fe200078e0003 */
[----:B------:R-:W-:-:S04]  /*10ef0*/  ISETP.NE.AND P1, PT, R8, RZ, PT ;  /* 0x000000ff0800720c */ /* 0x000fc80003f25270 */
[----:B------:R-:W1:Y:S02]  /*10f00*/  SHFL.UP PT, R14, R2, 0x1, RZ ;  /* 0x04200000020e7989 */ /* 0x000e6400000e00ff */
[----:B-1----:R-:W-:-:S05]  /*10f10*/  SEL R5, R14, RZ, P1 ;  /* 0x000000ff0e057207 */ /* 0x002fca0000800000 */
[----:B------:R-:W-:-:S05]  /*10f20*/  IMAD.IADD R5, R2, 0x1, R5 ;  /* 0x0000000102057824 */ /* 0x000fca00078e0205 */
[----:B------:R-:W1:Y:S02]  /*10f30*/  SHFL.UP PT, R14, R5, 0x2, RZ ;  /* 0x04400000050e7989 */ /* 0x000e6400000e00ff */
[----:B-1----:R-:W-:-:S05]  /*10f40*/  SEL R6, R14, RZ, P2 ;  /* 0x000000ff0e067207 */ /* 0x002fca0001000000 */
        /* <DEDUP_REMOVED lines=10> */
[----:B------:R0:W1:Y:S02]  /*10ff0*/  SHFL.IDX PT, R14, R3, 0x1f, 0x1f ;  /* 0x03e01f00030e7f89 */ /* 0x00006400000e0000 */
.L_x_372:
[----:B------:R-:W-:Y:S02]  /*11000*/  ULDC UR4, c[0x0][0xc38] ;  /* 0x00030e0000047ab9 */ /* 0x000fe40000000800 */
[----:B------:R-:W-:-:S05]  /*11010*/  MOV R16, UR4 ;  /* 0x0000000400107c02 */ /* 0x000fca0008000f00 */
[----:B-1----:R-:W-:-:S04]  /*11020*/  IMAD R5, R14, R16, RZ ;  /* 0x000000100e057224 */ /* 0x002fc800078e02ff */
[----:B------:R-:W-:-:S05]  /*11030*/  IMAD.IADD R4, R4, 0x1, R5 ;  /* 0x0000000104047824 */ /* 0x000fca00078e0205 */
[----:B------:R-:W-:-:S13]  /*11040*/  ISETP.GT.AND P6, PT, R4, R0, PT ;  /* 0x000000000400720c */ /* 0x000fda0003fc4270 */
[----:B------:R-:W-:Y:S05]  /*11050*/  @P6 BRA `(.L_x_311) ;  /* 0x00000000009c6947 */ /* 0x000fea0003800000 */
.L_x_316:
[----:B------:R-:W1:Y:S01]  /*11060*/  LDC R6, c[0x0][0xc3c] ;  /* 0x00030f00ff067b82 */ /* 0x000e620000000800 */
[----:B------:R-:W-:-:S05]  /*11070*/  VIADD R19, R19, 0x1f ;  /* 0x0000001f13137836 */ /* 0x000fca0000000000 */
[----:B-1----:R-:W-:-:S13]  /*11080*/  ISETP.GE.AND P6, PT, R19, R6, PT ;  /* 0x000000061300720c */ /* 0x002fda0003fc6270 */
[----:B------:R-:W-:Y:S05]  /*11090*/  @P6 BRA `(.L_x_312) ;  /* 0x0000000400446947 */ /* 0x000fea0003800000 */
[----:B------:R-:W1:Y:S01]  /*110a0*/  S2R R2, SR_TID.X ;  /* 0x0000000000027919 */ /* 0x000e620000002100 */
[----:B------:R-:W-:Y:S01]  /*110b0*/  BSSY B0, `(.L_x_313) ;  /* 0x0000009000007945 */ /* 0x000fe20003800000 */
[----:B-1----:R-:W-:-:S05]  /*110c0*/  LOP3.LUT R2, R2, 0x1f, RZ, 0xc0, !PT ;  /* 0x0000001f02027812 */ /* 0x002fca00078ec0ff */
[----:B------:R-:W-:Y:S02]  /*110d0*/  IMAD.IADD R5, R19, 0x1, R2 ;  /* 0x0000000113057824 */ /* 0x000fe400078e0202 */
[----:B------:R-:W-:-:S03]  /*110e0*/  IMAD.MOV.U32 R2, RZ, RZ, RZ ;  /* 0x000000ffff027224 */ /* 0x000fc600078e00ff */
[----:B------:R-:W-:-:S13]  /*110f0*/  ISETP.GE.OR P6, PT, R5, R6, !P0 ;  /* 0x000000060500720c */ /* 0x000fda00047c6670 */
[----:B------:R-:W-:Y:S05]  /*11100*/  @P6 BRA `(.L_x_314) ;  /* 0x00000000000c6947 */ /* 0x000fea0003800000 */
[----:B0-----:R-:W0:Y:S02]  /*11110*/  LDC.64 R2, c[0x0][0xc80] ;  /* 0x00032000ff027b82 */ /* 0x001e240000000a00 */
[----:B0-----:R-:W-:-:S06]  /*11120*/  IMAD.WIDE R2, R5, 0x4, R2 ;  /* 0x0000000405027825 */ /* 0x001fcc00078e0202 */
[----:B------:R1:W5:Y:S02]  /*11130*/  LDG.E R2, desc[UR60][R2.64] ;  /* 0x0000003c02027981 */ /* 0x000364000c1e1900 */
.L_x_314:
[----:B------:R-:W-:Y:S05]  /*11140*/  BSYNC B0 ;  /* 0x0000000000007941 */ /* 0x000fea0003800000 */
.L_x_313:
[----:B------:R-:W-:-:S03]  /*11150*/  UMOV UR4, 0xffffffff ;  /* 0xffffffff00047882 */ /* 0x000fc60000000000 */
[----:B------:R-:W-:Y:S05]  /*11160*/  BRA.DIV UR4, `(.L_x_315) ;  /* 0x0000001a04fc7947 */ /* 0x000fea000b800000 */
[----:B-----5:R-:W2:Y:S02]  /*11170*/  SHFL.UP PT, R14, R2, 0x1, RZ ;  /* 0x04200000020e7989 */ /* 0x020ea400000e00ff */
[----:B--2---:R-:W-:-:S05]  /*11180*/  SEL R13, R14, RZ, P1 ;  /* 0x000000ff0e0d7207 */ /* 0x004fca0000800000 */
[----:B------:R-:W-:-:S05]  /*11190*/  IMAD.IADD R13, R2, 0x1, R13 ;  /* 0x00000001020d7824 */ /* 0x000fca00078e020d */
[----:B------:R-:W2:Y:S02]  /*111a0*/  SHFL.UP PT, R14, R13, 0x2, RZ ;  /* 0x044000000d0e7989 */ /* 0x000ea400000e00ff */
[----:B--2---:R-:W-:-:S05]  /*111b0*/  SEL R14, R14, RZ, P2 ;  /* 0x000000ff0e0e7207 */ /* 0x004fca0001000000 */
[----:B01----:R-:W-:-:S05]  /*111c0*/  IMAD.IADD R3, R13, 0x1, R14 ;  /* 0x000000010d037824 */ /* 0x003fca00078e020e */
        /* <DEDUP_REMOVED lines=10> */
.L_x_380:
[----:B------:R-:W-:Y:S02]  /*11270*/  ULDC UR4, c[0x0][0xc38] ;  /* 0x00030e0000047ab9 */ /* 0x000fe40000000800 */
[----:B------:R-:W-:-:S04]  /*11280*/  IMAD.U32 R16, RZ, RZ, UR4 ;  /* 0x00000004ff107e24 */ /* 0x000fc8000f8e00ff */
[----:B-1----:R-:W-:-:S04]  /*11290*/  IMAD R5, R14, R16, RZ ;  /* 0x000000100e057224 */ /* 0x002fc800078e02ff */
[----:B------:R-:W-:-:S05]  /*112a0*/  IMAD.IADD R4, R5, 0x1, R4 ;  /* 0x0000000105047824 */ /* 0x000fca00078e0204 */
[----:B------:R-:W-:-:S13]  /*112b0*/  ISETP.GT.AND P6, PT, R4, R0, PT ;  /* 0x000000000400720c */ /* 0x000fda0003fc4270 */
[----:B------:R-:W-:Y:S05]  /*112c0*/  @!P6 BRA `(.L_x_316) ;  /* 0xfffffffc0064e947 */ /* 0x000fea000383ffff */
.L_x_311:
[----:B------:R-:W-:Y:S01]  /*112d0*/  IMAD.IADD R5, R4, 0x1, -R5 ;  /* 0x0000000104057824 */ /* 0x000fe200078e0a05 */
[----:B------:R-:W-:-:S03]  /*112e0*/  UMOV UR4, 0xffffffff ;  /* 0xffffffff00047882 */ /* 0x000fc60000000000 */
[----:B------:R-:W-:-:S05]  /*112f0*/  IMAD R7, R3, R16, R5 ;  /* 0x0000001003077224 */ /* 0x000fca00078e0205 */
[----:B------:R-:W-:Y:S01]  /*11300*/  ISETP.GT.AND P6, PT, R7, R0, PT ;  /* 0x000000000700720c */ /* 0x000fe20003fc4270 */
[----:B------:R-:W-:-:S12]  /*11310*/  BRA.DIV UR4, `(.L_x_317) ;  /* 0x0000001e044c7947 */ /* 0x000fd8000b800000 */
[----:B------:R-:W-:-:S04]  /*11320*/  VOTE.ANY R6, PT, !P6 ;  /* 0x0000000000067806 */ /* 0x000fc800070e0100 */
[----:B------:R-:W1:Y:S02]  /*11330*/  POPC R4, R6 ;  /* 0x0000000600047309 */ /* 0x000e640000000000 */
[----:B-1----:R1:W2:Y:S02]  /*11340*/  SHFL.IDX PT, R17, R2, R4, 0x1f ;  /* 0x00001f0402117589 */ /* 0x0022a400000e0000 */
.L_x_384:
[----:B------:R-:W-:Y:S01]  /*11350*/  ISETP.NE.AND P0, PT, R6, RZ, PT ;  /* 0x000000ff0600720c */ /* 0x000fe20003f05270 */
[----:B------:R-:W-:-:S12]  /*11360*/  IMAD.MOV.U32 R14, RZ, RZ, RZ ;  /* 0x000000ffff0e7224 */ /* 0x000fd800078e00ff */
[----:B------:R-:W-:Y:S05]  /*11370*/  @!P0 BRA `(.L_x_318) ;  /* 0x0000000000108947 */ /* 0x000fea0003800000 */
[----:B------:R-:W-:Y:S01]  /*11380*/  UMOV UR4, 0xffffffff ;  /* 0xffffffff00047882 */ /* 0x000fe20000000000 */
[----:B------:R-:W-:Y:S02]  /*11390*/  VIADD R12, R4, 0xffffffff ;  /* 0xffffffff040c7836 */ /* 0x000fe40000000000 */
[----:B------:R-:W-:Y:S05]  /*113a0*/  BRA.DIV UR4, `(.L_x_319) ;  /* 0x0000001e04707947 */ /* 0x000fea000b800000 */
[----:B------:R3:W4:Y:S02]  /*113b0*/  SHFL.IDX PT, R14, R3, R12, 0x1f ;  /* 0x00001f0c030e7589 */ /* 0x00072400000e0000 */
.L_x_318:
[----:B--2---:R-:W-:Y:S01]  /*113c0*/  IABS R6, R17 ;  /* 0x0000001100067213 */ /* 0x004fe20000000000 */
[----:B----4-:R-:W-:Y:S02]  /*113d0*/  IMAD R16, R14, R16, R5 ;  /* 0x000000100e107224 */ /* 0x010fe400078e0205 */
[----:B------:R-:W-:Y:S01]  /*113e0*/  IMAD.IADD R19, R4, 0x1, R19 ;  /* 0x0000000104137824 */ /* 0x000fe200078e0213 */
[----:B------:R-:W2:Y:S01]  /*113f0*/  I2F.RP R7, R6 ;  /* 0x0000000600077306 */ /* 0x000ea20000209400 */
[----:B------:R-:W-:-:S07]  /*11400*/  IMAD.IADD R0, R0, 0x1, -R16 ;  /* 0x0000000100007824 */ /* 0x000fce00078e0a10 */
[----:B--2---:R-:W1:Y:S02]  /*11410*/  MUFU.RCP R7, R7 ;  /* 0x0000000700077308 */ /* 0x004e640000001000 */
[----:B-1----:R-:W-:-:S06]  /*11420*/  VIADD R2, R7, 0xffffffe ;  /* 0x0ffffffe07027836 */ /* 0x002fcc0000000000 */
[----:B0--3--:R0:W1:Y:S02]  /*11430*/  F2I.FTZ.U32.TRUNC.NTZ R3, R2 ;  /* 0x0000000200037305 */ /* 0x009064000021f000 */
[----:B0-----:R-:W-:Y:S02]  /*11440*/  IMAD.MOV.U32 R2, RZ, RZ, RZ ;  /* 0x000000ffff027224 */ /* 0x001fe400078e00ff */
[----:B-1----:R-:W-:-:S04]  /*11450*/  IMAD.MOV R5, RZ, RZ, -R3 ;  /* 0x000000ffff057224 */ /* 0x002fc800078e0a03 */
[----:B------:R-:W-:-:S04]  /*11460*/  IMAD R5, R5, R6, RZ ;  /* 0x0000000605057224 */ /* 0x000fc800078e02ff */
[----:B------:R-:W-:Y:S01]  /*11470*/  IMAD.HI.U32 R3, R3, R5, R2 ;  /* 0x0000000503037227 */ /* 0x000fe200078e0002 */
[----:B------:R-:W-:Y:S02]  /*11480*/  IABS R5, R17 ;  /* 0x0000001100057213 */ /* 0x000fe40000000000 */
[----:B------:R-:W-:-:S03]  /*11490*/  IABS R2, R0 ;  /* 0x0000000000027213 */ /* 0x000fc60000000000 */
[----:B------:R-:W-:Y:S02]  /*114a0*/  IMAD.MOV R5, RZ, RZ, -R5 ;  /* 0x000000ffff057224 */ /* 0x000fe400078e0a05 */
[----:B------:R-:W-:-:S04]  /*114b0*/  IMAD.HI.U32 R3, R3, R2, RZ ;  /* 0x0000000203037227 */ /* 0x000fc800078e00ff */
[----:B------:R-:W-:Y:S01]  /*114c0*/  IMAD R5, R3, R5, R2 ;  /* 0x0000000503057224 */ /* 0x000fe200078e0202 */
[----:B------:R-:W-:-:S04]  /*114d0*/  LOP3.LUT R2, R0, R17, RZ, 0x3c, !PT ;  /* 0x0000001100027212 */ /* 0x000fc800078e3cff */
[----:B------:R-:W-:Y:S02]  /*114e0*/  ISETP.GT.U32.AND P1, PT, R6, R5, PT ;  /* 0x000000050600720c */ /* 0x000fe40003f24070 */
[----:B------:R-:W-:-:S11]  /*114f0*/  ISETP.GE.AND P2, PT, R2, RZ, PT ;  /* 0x000000ff0200720c */ /* 0x000fd60003f46270 */
[-C--:B------:R-:W-:Y:S01]  /*11500*/  @!P1 IADD3 R5, R5, -R6.reuse, RZ ;  /* 0x8000000605059210 */ /* 0x080fe20007ffe0ff */
[----:B------:R-:W-:Y:S01]  /*11510*/  @!P1 VIADD R3, R3, 0x1 ;  /* 0x0000000103039836 */ /* 0x000fe20000000000 */
[----:B------:R-:W-:Y:S02]  /*11520*/  ISETP.NE.AND P1, PT, R17, RZ, PT ;  /* 0x000000ff1100720c */ /* 0x000fe40003f25270 */
[----:B------:R-:W-:-:S13]  /*11530*/  ISETP.GE.U32.AND P0, PT, R5, R6, PT ;  /* 0x000000060500720c */ /* 0x000fda0003f06070 */
[----:B------:R-:W-:-:S04]  /*11540*/  @P0 VIADD R3, R3, 0x1 ;  /* 0x0000000103030836 */ /* 0x000fc80000000000 */
[----:B------:R-:W-:Y:S01]  /*11550*/  @!P2 IMAD.MOV R3, RZ, RZ, -R3 ;  /* 0x000000ffff03a224 */ /* 0x000fe200078e0a03 */
[----:B------:R-:W-:-:S05]  /*11560*/  @!P1 LOP3.LUT R3, RZ, R17, RZ, 0x33, !PT ;  /* 0x00000011ff039212 */ /* 0x000fca00078e33ff */
[--C-:B------:R-:W-:Y:S02]  /*11570*/  IMAD.MOV R2, RZ, RZ, -R3.reuse ;  /* 0x000000ffff027224 */ /* 0x100fe400078e0a03 */
[----:B------:R-:W-:Y:S02]  /*11580*/  IMAD.MOV.U32 R18, RZ, RZ, R3 ;  /* 0x000000ffff127224 */ /* 0x000fe400078e0003 */
[----:B------:R-:W-:Y:S01]  /*11590*/  IMAD R17, R17, R2, R0 ;  /* 0x0000000211117224 */ /* 0x000fe200078e0200 */
[----:B------:R-:W-:Y:S06]  /*115a0*/  BRA `(.L_x_320) ;  /* 0x00000000001c7947 */ /* 0x000fec0003800000 */
.L_x_312:
[----:B------:R-:W-:Y:S01]  /*115b0*/  UMOV UR4, URZ ;  /* 0x0000003f00047c82 */ /* 0x000fe20008000000 */
[----:B------:R-:W-:Y:S01]  /*115c0*/  UMOV UR5, URZ ;  /* 0x0000003f00057c82 */ /* 0x000fe20008000000 */
[----:B------:R-:W-:Y:S01]  /*115d0*/  ULDC UR6, c[0x0][0xc3c] ;  /* 0x00030f0000067ab9 */ /* 0x000fe20000000800 */
[----:B------:R-:W-:Y:S02]  /*115e0*/  IMAD.MOV.U32 R16, RZ, RZ, R0 ;  /* 0x000000ffff107224 */ /* 0x000fe400078e0000 */
[----:B------:R-:W-:Y:S02]  /*115f0*/  IMAD.U32 R17, RZ, RZ, UR4 ;  /* 0x00000004ff117e24 */ /* 0x000fe4000f8e00ff */
[----:B------:R-:W-:Y:S02]  /*11600*/  IMAD.U32 R18, RZ, RZ, UR5 ;  /* 0x00000005ff127e24 */ /* 0x000fe4000f8e00ff */
[----:B------:R-:W-:-:S07]  /*11610*/  IMAD.U32 R19, RZ, RZ, UR6 ;  /* 0x00000006ff137e24 */ /* 0x000fce000f8e00ff */
.L_x_320:
[----:B------:R-:W1:Y:S01]  /*11620*/  S2R R0, SR_TID.X ;  /* 0x0000000000007919 */ /* 0x000e620000002100 */
[----:B------:R-:W-:Y:S05]  /*11630*/  WARPSYNC.ALL ;  /* 0x0000000000007948 */ /* 0x000fea0003800000 */
[----:B------:R-:W-:Y:S01]  /*11640*/  BAR.SYNC.DEFER_BLOCKING 0x4, 0x200 ;  /* 0x0108000000007b1d */ /* 0x000fe20000010000 */
[----:B-1----:R-:W-:-:S04]  /*11650*/  LOP3.LUT R0, R0, 0x1f, RZ, 0xc0, !PT ;  /* 0x0000001f00007812 */ /* 0x002fc800078ec0ff */
[----:B------:R-:W-:-:S13]  /*11660*/  ISETP.NE.AND P0, PT, R0, RZ, PT ;  /* 0x000000ff0000720c */ /* 0x000fda0003f05270 */
[----:B0-----:R-:W0:Y:S01]  /*11670*/  @!P0 S2R R3, SR_CgaCtaId ;  /* 0x0000000000038919 */ /* 0x001e220000008800 */
[----:B------:R-:W-:-:S04]  /*11680*/  @!P0 MOV R0, 0x400 ;  /* 0x0000040000008802 */ /* 0x000fc80000000f00 */
[----:B0-----:R-:W-:-:S05]  /*11690*/  @!P0 LEA R22, R3, R0, 0x18 ;  /* 0x0000000003168211 */ /* 0x001fca00078ec0ff */
[----:B------:R3:W-:Y:S01]  /*116a0*/  @!P0 STS.128 [R22+0x31cd0], R16 ;  /* 0x031cd01016008388 */ /* 0x0007e20000000c00 */
[----:B------:R-:W-:Y:S06]  /*116b0*/  BAR.ARV 0x5, 0x200 ;  /* 0x0148000000007b1d */ /* 0x000fec0000002000 */
.L_x_309:
[----:B------:R-:W-:Y:S02]  /*116c0*/  ULDC UR4, c[0x0][0xc3c] ;  /* 0x00030f0000047ab9 */ /* 0x000fe40000000800 */
[----:B--2---:R-:W-:-:S13]  /*116d0*/  ISETP.GE.AND P0, PT, R19, UR4, PT ;  /* 0x0000000413007c0c */ /* 0x004fda000bf06270 */
[----:B------:R-:W-:Y:S05]  /*116e0*/  @!P0 BRA `(.L_x_321) ;  /* 0xffffffb000048947 */ /* 0x000fea000383ffff */
[----:B------:R-:W-:Y:S05]  /*116f0*/  BSYNC B8 ;  /* 0x0000000000087941 */ /* 0x000fea0003800000 */
.L_x_217:
[----:B--2---:R-:W2:Y:S01]  /*11700*/  LDL.LU R0, [R1+0x30] ;  /* 0x0000300001007983 */ /* 0x004ea20000300800 */
[----:B------:R-:W-:Y:S01]  /*11710*/  BSSY B0, `(.L_x_322) ;  /* 0x000000b000007945 */ /* 0x000fe20003800000 */
[----:B------:R-:W4:Y:S01]  /*11720*/  S2R R5, SR_CgaCtaId ;  /* 0x0000000000057919 */ /* 0x000f220000008800 */
[----:B--2---:R-:W-:-:S05]  /*11730*/  VIADD R0, R0, 0x1 ;  /* 0x0000000100007836 */ /* 0x004fca0000000000 */
[----:B0-----:R-:W-:-:S04]  /*11740*/  LEA.HI R2, R0, R0, RZ, 0x1 ;  /* 0x0000000000027211 */ /* 0x001fc800078f08ff */
[----:B------:R-:W-:Y:S02]  /*11750*/  LOP3.LUT R3, R2, 0xfffffffe, RZ, 0xc0, !PT ;  /* 0xfffffffe02037812 */ /* 0x000fe400078ec0ff */
[----:B------:R-:W-:-:S03]  /*11760*/  MOV R2, 0x400 ;  /* 0x0000040000027802 */ /* 0x000fc60000000f00 */
[----:B------:R-:W-:Y:S01]  /*11770*/  IMAD.IADD R0, R0, 0x1, -R3 ;  /* 0x0000000100007824 */ /* 0x000fe200078e0a03 */
[----:B----4-:R-:W-:-:S04]  /*11780*/  LEA R9, R5, R2, 0x18 ;  /* 0x0000000205097211 */ /* 0x010fc800078ec0ff */
[----:B------:R-:W-:-:S04]  /*11790*/  SHF.L.U32 R0, R0, 0x1f, RZ ;  /* 0x0000001f00007819 */ /* 0x000fc800000006ff */
[----:B------:R-:W0:Y:S02]  /*117a0*/  SYNCS.PHASECHK.TRANS64.TRYWAIT P0, [R9+URZ+0x31c20], R0 ;  /* 0x031c2000090075a7 */ /* 0x000e24000800017f */
[----:B0-----:R-:W-:Y:S05]  /*117b0*/  @!P0 BRA `(.L_x_323) ;  /* 0x0000001800908947 */ /* 0x001fea0003800000 */
.L_x_387:
[----:B------:R-:W-:Y:S05]  /*117c0*/  BSYNC B0 ;  /* 0x0000000000007941 */ /* 0x000fea0003800000 */
.L_x_322:
[----:B------:R-:W-:-:S03]  /*117d0*/  UMOV UR4, 0xffffffff ;  /* 0xffffffff00047882 */ /* 0x000fc60000000000 */
[----:B------:R-:W-:Y:S05]  /*117e0*/  BRA.DIV UR4, `(.L_x_324) ;  /* 0x0000001a04987947 */ /* 0x000fea000b800000 */
[----:B0-----:R-:W0:Y:S02]  /*117f0*/  S2R R0, SR_TID.X ;  /* 0x0000000000007919 */ /* 0x001e240000002100 */
[----:B0-----:R-:W-:-:S04]  /*11800*/  SHF.R.U32.HI R0, RZ, 0x5, R0 ;  /* 0x00000005ff007819 */ /* 0x001fc80000011600 */
[----:B------:R-:W-:-:S05]  /*11810*/  LOP3.LUT R0, R0, 0x3, RZ, 0xc0, !PT ;  /* 0x0000000300007812 */ /* 0x000fca00078ec0ff */
[----:B------:R0:W2:Y:S02]  /*11820*/  SHFL.IDX PT, R14, R0, RZ, 0x1f ;  /* 0x00001fff000e7589 */ /* 0x0000a400000e0000 */
.L_x_390:
[----:B--2---:R-:W-:Y:S01]  /*11830*/  ISETP.NE.AND P0, PT, R14, RZ, PT ;  /* 0x000000ff0e00720c */ /* 0x004fe20003f05270 */
[----:B------:R-:W-:-:S12]  /*11840*/  BSSY B0, `(.L_x_325) ;  /* 0x0000024000007945 */ /* 0x000fd80003800000 */
[----:B------:R-:W-:Y:S05]  /*11850*/  @P0 BRA `(.L_x_326) ;  /* 0x0000000000880947 */ /* 0x000fea0003800000 */
[----:B------:R-:W-:-:S03]  /*11860*/  UMOV UR4, 0xffffffff ;  /* 0xffffffff00047882 */ /* 0x000fc60000000000 */
[----:B------:R-:W-:Y:S05]  /*11870*/  BRA.DIV UR4, `(.L_x_327) ;  /* 0x0000001a04a87947 */ /* 0x000fea000b800000 */
[----:B------:R-:W-:-:S13]  /*11880*/  ELECT P6, URZ, PT ;  /* 0x00000000003f782f */ /* 0x000fda00038c0000 */
.L_x_393:
[----:B------:R-:W-:Y:S05]  /*11890*/  @!P6 BRA `(.L_x_326) ;  /* 0x000000000078e947 */ /* 0x000fea0003800000 */
[----:B0-----:R-:W2:Y:S02]  /*118a0*/  LDL.LU R0, [R1+0x3c] ;  /* 0x00003c0001007983 */ /* 0x001ea40000300800 */
[----:B--2---:R-:W-:-:S04]  /*118b0*/  LOP3.LUT R0, R0, 0x2, RZ, 0xfc, !PT ;  /* 0x0000000200007812 */ /* 0x004fc800078efcff */
[----:B------:R-:W-:-:S13]  /*118c0*/  ISETP.NE.AND P2, PT, R0, 0x3, PT ;  /* 0x000000030000780c */ /* 0x000fda0003f45270 */
[----:B------:R-:W-:Y:S05]  /*118d0*/  @!P2 BRA `(.L_x_328) ;  /* 0x000000000004a947 */ /* 0x000fea0003800000 */
[----:B------:R-:W-:Y:S01]  /*118e0*/  BPT.TRAP 0x1 ;  /* 0x000000040000795c */ /* 0x000fe20000300000 */
.L_x_328:
        /* <DEDUP_REMOVED lines=12> */
.L_x_394:
[----:B------:R-:W2:Y:S02]  /*119b0*/  SYNCS.PHASECHK.TRANS64.TRYWAIT P0, [R3+URZ], R2 ;  /* 0x00000002030075a7 */ /* 0x000ea4000800017f */
[----:B--2---:R-:W-:Y:S05]  /*119c0*/  @!P0 BRA `(.L_x_330) ;  /* 0x0000001800888947 */ /* 0x004fea0003800000 */
.L_x_395:
[----:B------:R-:W-:Y:S05]  /*119d0*/  @!P2 BRA `(.L_x_331) ;  /* 0x000000000004a947 */ /* 0x000fea0003800000 */
[----:B------:R-:W-:Y:S01]  /*119e0*/  BPT.TRAP 0x1 ;  /* 0x000000040000795c */ /* 0x000fe20000300000 */
.L_x_331:
[----:B------:R-:W-:-:S04]  /*119f0*/  VIADD R0, R9, 0x31c60 ;  /* 0x00031c6009007836 */ /* 0x000fc80000000000 */
[----:B------:R-:W-:-:S04]  /*11a00*/  IMAD R23, R23, 0x8, R0 ;  /* 0x0000000817177824 */ /* 0x000fc800078e0200 */
[----:B------:R-:W4:Y:S02]  /*11a10*/  SYNCS.PHASECHK.TRANS64.TRYWAIT P0, [R23+URZ], R4 ;  /* 0x00000004170075a7 */ /* 0x000f24000800017f */
[----:B----4-:R-:W-:Y:S05]  /*11a20*/  @!P0 BRA `(.L_x_332) ;  /* 0x0000001800848947 */ /* 0x010fea0003800000 */
.L_x_396:
[----:B------:R-:W-:-:S07]  /*11a30*/  IMAD R7, R7, 0x8, R0 ;  /* 0x0000000807077824 */ /* 0x000fce00078e0200 */
.L_x_333:
[----:B------:R0:W0:Y:S02]  /*11a40*/  SYNCS.PHASECHK.TRANS64.TRYWAIT P0, [R7+URZ], R2 ;  /* 0x00000002070075a7 */ /* 0x000024000800017f */
[----:B0-----:R-:W-:Y:S05]  /*11a50*/  @!P0 NANOSLEEP.SYNCS 0x989680 ;  /* 0x009896800000895d */ /* 0x001fea0003900000 */
[----:B------:R-:W0:Y:S02]  /*11a60*/  @!P0 SYNCS.PHASECHK.TRANS64 P0, [R7+URZ], R2 ;  /* 0x00000002070085a7 */ /* 0x000e24000800007f */
[----:B0-----:R-:W-:Y:S05]  /*11a70*/  @!P0 BRA `(.L_x_333) ;  /* 0xfffffffc00f08947 */ /* 0x001fea000383ffff */
.L_x_326:
[----:B------:R-:W-:Y:S05]  /*11a80*/  BSYNC B0 ;  /* 0x0000000000007941 */ /* 0x000fea0003800000 */
.L_x_325:
[----:B------:R-:W-:Y:S05]  /*11a90*/  EXIT ;  /* 0x000000000000794d */ /* 0x000fea0003800000 */
.L_x_177:
[----:B0-----:R-:W-:-:S04]  /*11aa0*/  MOV R3, UR36 ;  /* 0x0000002400037c02 */ /* 0x001fc80008000f00 */
[----:B------:R0:W1:Y:S03]  /*11ab0*/  SYNCS.PHASECHK.TRANS64.TRYWAIT P1, [R3+URZ+0x31c00], R0 ;  /* 0x031c0000030075a7 */ /* 0x000066000802017f */
[----:B-1----:R-:W-:Y:S05]  /*11ac0*/  @!P1 NANOSLEEP.SYNCS 0x989680 ;  /* 0x009896800000995d */ /* 0x002fea0003900000 */
[----:B------:R-:W1:Y:S02]  /*11ad0*/  @!P1 SYNCS.PHASECHK.TRANS64 P1, [R3+URZ+0x31c00], R0 ;  /* 0x031c0000030095a7 */ /* 0x000e64000802007f */
[----:B-1----:R-:W-:Y:S05]  /*11ae0*/  @!P1 BRA `(.L_x_177) ;  /* 0xfffffffc00ec9947 */ /* 0x002fea000383ffff */
[----:B------:R-:W-:Y:S05]  /*11af0*/  BRA `(.L_x_334) ;  /* 0xfffffef800b07947 */ /* 0x000fea000383ffff */
.L_x_181:
[----:B-1----:R1:W2:Y:S02]  /*11b00*/  SYNCS.PHASECHK.TRANS64.TRYWAIT P2, [R0+URZ+0x31c30], R3 ;  /* 0x031c3003000075a7 */ /* 0x0022a4000804017f */
[----:B--2---:R-:W-:Y:S05]  /*11b10*/  @!P2 NANOSLEEP.SYNCS 0x989680 ;  /* 0x009896800000a95d */ /* 0x004fea0003900000 */
[----:B------:R-:W2:Y:S02]  /*11b20*/  @!P2 SYNCS.PHASECHK.TRANS64 P2, [R0+URZ+0x31c30], R3 ;  /* 0x031c30030000a5a7 */ /* 0x000ea4000804007f */
[----:B--2---:R-:W-:Y:S05]  /*11b30*/  @!P2 BRA `(.L_x_181) ;  /* 0xfffffffc00f0a947 */ /* 0x004fea000383ffff */
[----:B------:R-:W-:Y:S05]  /*11b40*/  BRA `(.L_x_180) ;  /* 0xfffffef800d47947 */ /* 0x000fea000383ffff */
.L_x_186:
[----:B-1----:R-:W-:-:S04]  /*11b50*/  IMAD.U32 R9, RZ, RZ, UR6 ;  /* 0x00000006ff097e24 */ /* 0x002fc8000f8e00ff */
[----:B------:R1:W3:Y:S03]  /*11b60*/  SYNCS.PHASECHK.TRANS64.TRYWAIT P2, [R9+URZ+0x31c30], R8 ;  /* 0x031c3008090075a7 */ /* 0x0002e6000804017f */
[----:B---3--:R-:W-:Y:S05]  /*11b70*/  @!P2 NANOSLEEP.SYNCS 0x989680 ;  /* 0x009896800000a95d */ /* 0x008fea0003900000 */
[----:B------:R-:W3:Y:S02]  /*11b80*/  @!P2 SYNCS.PHASECHK.TRANS64 P2, [R9+URZ+0x31c30], R8 ;  /* 0x031c30080900a5a7 */ /* 0x000ee4000804007f */
[----:B---3--:R-:W-:Y:S05]  /*11b90*/  @!P2 BRA `(.L_x_186) ;  /* 0xfffffffc00eca947 */ /* 0x008fea000383ffff */
[----:B------:R-:W-:Y:S05]  /*11ba0*/  BRA `(.L_x_183) ;  /* 0xffffff3c002c7947 */ /* 0x000fea000383ffff */
.L_x_190:
[----:B-1----:R-:W-:-:S04]  /*11bb0*/  IMAD.U32 R8, RZ, RZ, UR6 ;  /* 0x00000006ff087e24 */ /* 0x002fc8000f8e00ff */
[----:B------:R1:W2:Y:S03]  /*11bc0*/  SYNCS.PHASECHK.TRANS64.TRYWAIT P2, [R8+URZ+0x31c50], R7 ;  /* 0x031c5007080075a7 */ /* 0x0002a6000804017f */
[----:B--2---:R-:W-:Y:S05]  /*11bd0*/  @!P2 NANOSLEEP.SYNCS 0x989680 ;  /* 0x009896800000a95d */ /* 0x004fea0003900000 */
[----:B------:R-:W2:Y:S02]  /*11be0*/  @!P2 SYNCS.PHASECHK.TRANS64 P2, [R8+URZ+0x31c50], R7 ;  /* 0x031c50070800a5a7 */ /* 0x000ea4000804007f */
[----:B--2---:R-:W-:Y:S05]  /*11bf0*/  @!P2 BRA `(.L_x_190) ;  /* 0xfffffffc00eca947 */ /* 0x004fea000383ffff */
[----:B------:R-:W-:Y:S05]  /*11c00*/  BRA `(.L_x_187) ;  /* 0xffffff5000c47947 */ /* 0x000fea000383ffff */
.L_x_195:
[----:B---3--:R-:W-:-:S04]  /*11c10*/  IMAD.U32 R5, RZ, RZ, UR9 ;  /* 0x00000009ff057e24 */ /* 0x008fc8000f8e00ff */
[----:B------:R3:W4:Y:S03]  /*11c20*/  SYNCS.PHASECHK.TRANS64.TRYWAIT P0, [R5+URZ+0x31c50], R0 ;  /* 0x031c5000050075a7 */ /* 0x000726000800017f */
[----:B----4-:R-:W-:Y:S05]  /*11c30*/  @!P0 NANOSLEEP.SYNCS 0x989680 ;  /* 0x009896800000895d */ /* 0x010fea0003900000 */
[----:B------:R-:W4:Y:S02]  /*11c40*/  @!P0 SYNCS.PHASECHK.TRANS64 P0, [R5+URZ+0x31c50], R0 ;  /* 0x031c5000050085a7 */ /* 0x000f24000800007f */
[----:B----4-:R-:W-:Y:S05]  /*11c50*/  @!P0 BRA `(.L_x_195) ;  /* 0xfffffffc00ec8947 */ /* 0x010fea000383ffff */
[----:B------:R-:W-:Y:S05]  /*11c60*/  BRA `(.L_x_194) ;  /* 0xffffff7800dc7947 */ /* 0x000fea000383ffff */
.L_x_229:
        /* <DEDUP_REMOVED lines=11> */
.L_x_336:
[----:B------:R-:W-:Y:S05]  /*11d20*/  BSYNC B0 ;  /* 0x0000000000007941 */ /* 0x000fea0003800000 */
.L_x_335:
[----:B------:R-:W-:Y:S05]  /*11d30*/  BRA `(.L_x_337) ;  /* 0xffffffb400287947 */ /* 0x000fea000383ffff */
.L_x_231:
[----:B------:R-:W-:Y:S01]  /*11d40*/  BSSY B0, `(.L_x_338) ;  /* 0x0000006000007945 */ /* 0x000fe20003800000 */
[----:B------:R-:W-:-:S07]  /*11d50*/  IMAD.MOV.U32 R15, RZ, RZ, -0x1 ;  /* 0xffffffffff0f7424 */ /* 0x000fce00078e00ff */
[----:B01----:R-:W-:Y:S05]  /*11d60*/  WARPSYNC.COLLECTIVE R15, `(.L_x_339) ;  /* 0x000000000f0c7348 */ /* 0x003fea0003c00000 */
[----:B------:R-:W-:Y:S02]  /*11d70*/  ELECT P6, UR62, PT ;  /* 0x00000000003e782f */ /* 0x000fe400038c0000 */
[----:B------:R-:W-:Y:S01]  /*11d80*/  MOV R14, UR62 ;  /* 0x0000003e000e7c02 */ /* 0x000fe20008000f00 */
[----:B01----:R-:W-:Y:S10]  /*11d90*/  ENDCOLLECTIVE ;  /* 0x000000000000791b */ /* 0x003ff40003800000 */
.L_x_339:
[----:B------:R-:W-:Y:S05]  /*11da0*/  BSYNC B0 ;  /* 0x0000000000007941 */ /* 0x000fea0003800000 */
.L_x_338:
[----:B------:R-:W-:Y:S05]  /*11db0*/  BRA `(.L_x_340) ;  /* 0xffffffb400287947 */ /* 0x000fea000383ffff */
.L_x_233:
[----:B-1----:R1:W2:Y:S02]  /*11dc0*/  SYNCS.PHASECHK.TRANS64.TRYWAIT P0, [R0+URZ+0x31c40], R2 ;  /* 0x031c4002000075a7 */ /* 0x0022a4000800017f */
[----:B--2---:R-:W-:Y:S05]  /*11dd0*/  @!P0 NANOSLEEP.SYNCS 0x989680 ;  /* 0x009896800000895d */ /* 0x004fea0003900000 */
[----:B------:R-:W2:Y:S02]  /*11de0*/  @!P0 SYNCS.PHASECHK.TRANS64 P0, [R0+URZ+0x31c40], R2 ;  /* 0x031c4002000085a7 */ /* 0x000ea4000800007f */
[----:B--2---:R-:W-:Y:S05]  /*11df0*/  @!P0 BRA `(.L_x_233) ;  /* 0xfffffffc00f08947 */ /* 0x004fea000383ffff */
[----:B------:R-:W-:Y:S05]  /*11e00*/  BRA `(.L_x_341) ;  /* 0xffffffb4007c7947 */ /* 0x000fea000383ffff */
.L_x_237:
[----:B------:R-:W2:Y:S01]  /*11e10*/  LDL.LU R11, [R1+0x2c] ;  /* 0x00002c00010b7983 */ /* 0x000ea20000300800 */
[----:B------:R-:W-:Y:S02]  /*11e20*/  IMAD.MOV.U32 R13, RZ, RZ, R4 ;  /* 0x000000ffff0d7224 */ /* 0x000fe400078e0004 */
[----:B------:R-:W-:Y:S02]  /*11e30*/  IMAD.MOV.U32 R12, RZ, RZ, RZ ;  /* 0x000000ffff0c7224 */ /* 0x000fe400078e00ff */
[----:B------:R-:W-:Y:S02]  /*11e40*/  IMAD.MOV.U32 R15, RZ, RZ, -0x1 ;  /* 0xffffffffff0f7424 */ /* 0x000fe400078e00ff */
[----:B------:R-:W-:-:S04]  /*11e50*/  IMAD R17, R17, 0xc0, R21 ;  /* 0x000000c011117824 */ /* 0x000fc800078e0215 */
[----:B------:R-:W-:Y:S02]  /*11e60*/  VIADD R8, R17, 0x20 ;  /* 0x0000002011087836 */ /* 0x000fe40000000000 */
[----:B--2---:R-:W-:Y:S02]  /*11e70*/  IMAD R5, R11, R9, RZ ;  /* 0x000000090b057224 */ /* 0x004fe400078e02ff */
[----:B------:R-:W-:-:S03]  /*11e80*/  IMAD.MOV.U32 R11, RZ, RZ, 0x1c1f ;  /* 0x00001c1fff0b7424 */ /* 0x000fc600078e00ff */
[----:B------:R-:W-:-:S13]  /*11e90*/  ISETP.GE.AND P4, PT, R17, R5, PT ;  /* 0x000000051100720c */ /* 0x000fda0003f86270 */
[----:B-----5:R-:W-:Y:S05]  /*11ea0*/  WARPSYNC.COLLECTIVE R15, `(.L_x_342) ;  /* 0x000000000f087348 */ /* 0x020fea0003c00000 */
[----:B------:R0:W1:Y:S02]  /*11eb0*/  SHFL.IDX P6, R14, R13, R12, R11 ;  /* 0x0000000c0d0e7389 */ /* 0x00006400000c000b */
[----:B01---5:R-:W-:Y:S01]  /*11ec0*/  ENDCOLLECTIVE ;  /* 0x000000000000791b */ /* 0x023fe20003800000 */
.L_x_342:
[----:B------:R-:W-:Y:S02]  /*11ed0*/  IMAD.MOV.U32 R13, RZ, RZ, R0 ;  /* 0x000000ffff0d7224 */ /* 0x000fe400078e0000 */
[----:B------:R-:W-:-:S07]  /*11ee0*/  IMAD.MOV.U32 R2, RZ, RZ, R14 ;  /* 0x000000ffff027224 */ /* 0x000fce00078e000e */
[----:B------:R-:W-:Y:S05]  /*11ef0*/  WARPSYNC.COLLECTIVE R15, `(.L_x_343) ;  /* 0x000000000f087348 */ /* 0x000fea0003c00000 */
[----:B------:R0:W1:Y:S02]  /*11f00*/  SHFL.IDX P6, R14, R13, R12, R11 ;  /* 0x0000000c0d0e7389 */ /* 0x00006400000c000b */
[----:B01----:R-:W-:Y:S01]  /*11f10*/  ENDCOLLECTIVE ;  /* 0x000000000000791b */ /* 0x003fe20003800000 */
.L_x_343:
[----:B------:R-:W-:Y:S02]  /*11f20*/  IMAD.MOV.U32 R13, RZ, RZ, R4 ;  /* 0x000000ffff0d7224 */ /* 0x000fe400078e0004 */
[----:B------:R-:W-:Y:S02]  /*11f30*/  IMAD.MOV.U32 R12, RZ, RZ, 0x1 ;  /* 0x00000001ff0c7424 */ /* 0x000fe400078e00ff */
[----:B------:R-:W-:-:S07]  /*11f40*/  IMAD.MOV.U32 R3, RZ, RZ, R14 ;  /* 0x000000ffff037224 */ /* 0x000fce00078e000e */
[----:B------:R-:W-:Y:S05]  /*11f50*/  WARPSYNC.COLLECTIVE R15, `(.L_x_344) ;  /* 0x000000000f087348 */ /* 0x000fea0003c00000 */
[----:B------:R0:W1:Y:S02]  /*11f60*/  SHFL.IDX P6, R14, R13, R12, R11 ;  /* 0x0000000c0d0e7389 */ /* 0x00006400000c000b */
[----:B01----:R-:W-:Y:S01]  /*11f70*/  ENDCOLLECTIVE ;  /* 0x000000000000791b */ /* 0x003fe20003800000 */
.L_x_344:
        /* <DEDUP_REMOVED lines=13> */
[----:B0-----:R-:W-:-:S07]  /*12050*/  MOV R2, R14 ;  /* 0x0000000e00027202 */ /* 0x001fce0000000f00 */
[----:B------:R-:W-:Y:S05]  /*12060*/  WARPSYNC.COLLECTIVE R15, `(.L_x_345) ;  /* 0x000000000f087348 */ /* 0x000fea0003c00000 */
[----:B------:R0:W1:Y:S02]  /*12070*/  SHFL.IDX P6, R14, R13, R12, R11 ;  /* 0x0000000c0d0e7389 */ /* 0x00006400000c000b */
[----:B01----:R-:W-:Y:S01]  /*12080*/  ENDCOLLECTIVE ;  /* 0x000000000000791b */ /* 0x003fe20003800000 */
.L_x_345:
[----:B------:R-:W-:Y:S02]  /*12090*/  IMAD.MOV.U32 R13, RZ, RZ, R4 ;  /* 0x000000ffff0d7224 */ /* 0x000fe400078e0004 */
[----:B------:R-:W-:Y:S02]  /*120a0*/  IMAD.MOV.U32 R12, RZ, RZ, 0x2 ;  /* 0x00000002ff0c7424 */ /* 0x000fe400078e00ff */
[----:B------:R-:W-:-:S07]  /*120b0*/  IMAD.MOV.U32 R3, RZ, RZ, R14 ;  /* 0x000000ffff037224 */ /* 0x000fce00078e000e */
[----:B------:R-:W-:Y:S05]  /*120c0*/  WARPSYNC.COLLECTIVE R15, `(.L_x_346) ;  /* 0x000000000f087348 */ /* 0x000fea0003c00000 */
[----:B------:R0:W1:Y:S02]  /*120d0*/  SHFL.IDX P6, R14, R13, R12, R11 ;  /* 0x0000000c0d0e7389 */ /* 0x00006400000c000b */
[----:B01----:R-:W-:Y:S01]  /*120e0*/  ENDCOLLECTIVE ;  /* 0x000000000000791b */ /* 0x003fe20003800000 */
.L_x_346:
        /* <DEDUP_REMOVED lines=18> */
.L_x_347:
[----:B------:R-:W-:Y:S02]  /*12210*/  IMAD.MOV.U32 R13, RZ, RZ, R4 ;  /* 0x000000ffff0d7224 */ /* 0x000fe400078e0004 */
[----:B------:R-:W-:Y:S02]  /*12220*/  IMAD.MOV.U32 R12, RZ, RZ, 0x3 ;  /* 0x00000003ff0c7424 */ /* 0x000fe400078e00ff */
[----:B------:R-:W-:-:S07]  /*12230*/  IMAD.MOV.U32 R3, RZ, RZ, R14 ;  /* 0x000000ffff037224 */ /* 0x000fce00078e000e */
[----:B------:R-:W-:Y:S05]  /*12240*/  WARPSYNC.COLLECTIVE R15, `(.L_x_348) ;  /* 0x000000000f087348 */ /* 0x000fea0003c00000 */
[----:B------:R0:W1:Y:S02]  /*12250*/  SHFL.IDX P6, R14, R13, R12, R11 ;  /* 0x0000000c0d0e7389 */ /* 0x00006400000c000b */
[----:B01----:R-:W-:Y:S01]  /*12260*/  ENDCOLLECTIVE ;  /* 0x000000000000791b */ /* 0x003fe20003800000 */
.L_x_348:
        /* <DEDUP_REMOVED lines=11> */
.L_x_349:
        /* <DEDUP_REMOVED lines=13> */
.L_x_350:
        /* <DEDUP_REMOVED lines=9> */
[----:B------:R-:W-:-:S07]  /*12480*/  MOV R0, R14 ;  /* 0x0000000e00007202 */ /* 0x000fce0000000f00 */
[----:B0-----:R-:W-:Y:S05]  /*12490*/  WARPSYNC.COLLECTIVE R15, `(.L_x_351) ;  /* 0x000000000f087348 */ /* 0x001fea0003c00000 */
[----:B------:R1:W2:Y:S02]  /*124a0*/  SHFL.IDX P6, R14, R13, R12, R11 ;  /* 0x0000000c0d0e7389 */ /* 0x0002a400000c000b */
[----:B012---:R-:W-:Y:S01]  /*124b0*/  ENDCOLLECTIVE ;  /* 0x000000000000791b */ /* 0x007fe20003800000 */
.L_x_351:
        /* <DEDUP_REMOVED lines=8> */
.L_x_352:
        /* <DEDUP_REMOVED lines=15> */
.L_x_353:
[----:B------:R-:W-:Y:S01]  /*12630*/  IMAD.MOV.U32 R2, RZ, RZ, R14 ;  /* 0x000000ffff027224 */ /* 0x000fe200078e000e */
[----:B------:R-:W-:Y:S06]  /*12640*/  BRA `(.L_x_354) ;  /* 0xffffffbc00047947 */ /* 0x000fec000383ffff */
.L_x_240:
[----:B-1----:R1:W2:Y:S02]  /*12650*/  SYNCS.PHASECHK.TRANS64.TRYWAIT P0, [R22+URZ+0x31c20], R3 ;  /* 0x031c2003160075a7 */ /* 0x0022a4000800017f */
[----:B--2---:R-:W-:Y:S05]  /*12660*/  @!P0 NANOSLEEP.SYNCS 0x989680 ;  /* 0x009896800000895d */ /* 0x004fea0003900000 */
[----:B------:R-:W2:Y:S02]  /*12670*/  @!P0 SYNCS.PHASECHK.TRANS64 P0, [R22+URZ+0x31c20], R3 ;  /* 0x031c2003160085a7 */ /* 0x000ea4000800007f */
[----:B--2---:R-:W-:Y:S05]  /*12680*/  @!P0 BRA `(.L_x_240) ;  /* 0xfffffffc00f08947 */ /* 0x004fea000383ffff */
[----:B------:R-:W-:Y:S05]  /*12690*/  BRA `(.L_x_355) ;  /* 0xffffffbc00747947 */ /* 0x000fea000383ffff */
.L_x_249:
[----:B-1----:R1:W2:Y:S02]  /*126a0*/  SYNCS.PHASECHK.TRANS64.TRYWAIT P0, [R3+URZ+0x31c40], R2 ;  /* 0x031c4002030075a7 */ /* 0x0022a4000800017f */
[----:B--2---:R-:W-:Y:S05]  /*126b0*/  @!P0 NANOSLEEP.SYNCS 0x989680 ;  /* 0x009896800000895d */ /* 0x004fea0003900000 */
[----:B------:R-:W2:Y:S02]  /*126c0*/  @!P0 SYNCS.PHASECHK.TRANS64 P0, [R3+URZ+0x31c40], R2 ;  /* 0x031c4002030085a7 */ /* 0x000ea4000800007f */
[----:B--2---:R-:W-:Y:S05]  /*126d0*/  @!P0 BRA `(.L_x_249) ;  /* 0xfffffffc00f08947 */ /* 0x004fea000383ffff */
[----:B------:R-:W-:Y:S05]  /*126e0*/  BRA `(.L_x_356) ;  /* 0xffffffc000247947 */ /* 0x000fea000383ffff */
.L_x_256:
[----:B0-----:R0:W1:Y:S02]  /*126f0*/  SYNCS.PHASECHK.TRANS64.TRYWAIT P0, [R3+URZ+0x60], R2 ;  /* 0x00006002030075a7 */ /* 0x001064000800017f */
[----:B-1----:R-:W-:Y:S05]  /*12700*/  @!P0 NANOSLEEP.SYNCS 0x989680 ;  /* 0x009896800000895d */ /* 0x002fea0003900000 */
[----:B------:R-:W1:Y:S02]  /*12710*/  @!P0 SYNCS.PHASECHK.TRANS64 P0, [R3+URZ+0x60], R2 ;  /* 0x00006002030085a7 */ /* 0x000e64000800007f */
[----:B-1----:R-:W-:Y:S05]  /*12720*/  @!P0 BRA `(.L_x_256) ;  /* 0xfffffffc00f08947 */ /* 0x002fea000383ffff */
[----:B------:R-:W-:Y:S05]  /*12730*/  BRA `(.L_x_357) ;  /* 0xffffffc400307947 */ /* 0x000fea000383ffff */
.L_x_266:
[----:B-1----:R1:W2:Y:S02]  /*12740*/  SYNCS.PHASECHK.TRANS64.TRYWAIT P0, [R3+URZ+0x31c40], R2 ;  /* 0x031c4002030075a7 */ /* 0x0022a4000800017f */
[----:B--2---:R-:W-:Y:S05]  /*12750*/  @!P0 NANOSLEEP.SYNCS 0x989680 ;  /* 0x009896800000895d */ /* 0x004fea0003900000 */
[----:B------:R-:W2:Y:S02]  /*12760*/  @!P0 SYNCS.PHASECHK.TRANS64 P0, [R3+URZ+0x31c40], R2 ;  /* 0x031c4002030085a7 */ /* 0x000ea4000800007f */
[----:B--2---:R-:W-:Y:S05]  /*12770*/  @!P0 BRA `(.L_x_266) ;  /* 0xfffffffc00f08947 */ /* 0x004fea000383ffff */
[----:B------:R-:W-:Y:S05]  /*12780*/  BRA `(.L_x_358) ;  /* 0xffffffc800e87947 */ /* 0x000fea000383ffff */
.L_x_273:
[----:B0-----:R0:W1:Y:S02]  /*12790*/  SYNCS.PHASECHK.TRANS64.TRYWAIT P0, [R12+URZ+0x60], R26 ;  /* 0x0000601a0c0075a7 */ /* 0x001064000800017f */
[----:B-1----:R-:W-:Y:S05]  /*127a0*/  @!P0 NANOSLEEP.SYNCS 0x989680 ;  /* 0x009896800000895d */ /* 0x002fea0003900000 */
[----:B------:R-:W1:Y:S02]  /*127b0*/  @!P0 SYNCS.PHASECHK.TRANS64 P0, [R12+URZ+0x60], R26 ;  /* 0x0000601a0c0085a7 */ /* 0x000e64000800007f */
[----:B-1----:R-:W-:Y:S05]  /*127c0*/  @!P0 BRA `(.L_x_273) ;  /* 0xfffffffc00f08947 */ /* 0x002fea000383ffff */
[----:B------:R-:W-:Y:S05]  /*127d0*/  BRA `(.L_x_359) ;  /* 0xffffffcc00f47947 */ /* 0x000fea000383ffff */
.L_x_283:
[----:B-1----:R1:W2:Y:S02]  /*127e0*/  SYNCS.PHASECHK.TRANS64.TRYWAIT P0, [R2+URZ+0x31c40], R3 ;  /* 0x031c4003020075a7 */ /* 0x0022a4000800017f */
[----:B--2---:R-:W-:Y:S05]  /*127f0*/  @!P0 NANOSLEEP.SYNCS 0x989680 ;  /* 0x009896800000895d */ /* 0x004fea0003900000 */
[----:B------:R-:W2:Y:S02]  /*12800*/  @!P0 SYNCS.PHASECHK.TRANS64 P0, [R2+URZ+0x31c40], R3 ;  /* 0x031c4003020085a7 */ /* 0x000ea4000800007f */
[----:B--2---:R-:W-:Y:S05]  /*12810*/  @!P0 BRA `(.L_x_283) ;  /* 0xfffffffc00f08947 */ /* 0x004fea000383ffff */
[----:B------:R-:W-:Y:S05]  /*12820*/  BRA `(.L_x_360) ;  /* 0xffffffd400787947 */ /* 0x000fea000383ffff */
.L_x_290:
[----:B0-----:R0:W1:Y:S02]  /*12830*/  SYNCS.PHASECHK.TRANS64.TRYWAIT P0, [R8+URZ+0x60], R2 ;  /* 0x00006002080075a7 */ /* 0x001064000800017f */
[----:B-1----:R-:W-:Y:S05]  /*12840*/  @!P0 NANOSLEEP.SYNCS 0x989680 ;  /* 0x009896800000895d */ /* 0x002fea0003900000 */
[----:B------:R-:W1:Y:S02]  /*12850*/  @!P0 SYNCS.PHASECHK.TRANS64 P0, [R8+URZ+0x60], R2 ;  /* 0x00006002080085a7 */ /* 0x000e64000800007f */
[----:B-1----:R-:W-:Y:S05]  /*12860*/  @!P0 BRA `(.L_x_290) ;  /* 0xfffffffc00f08947 */ /* 0x002fea000383ffff */
[----:B------:R-:W-:Y:S05]  /*12870*/  BRA `(.L_x_361) ;  /* 0xffffffd800887947 */ /* 0x000fea000383ffff */
.L_x_302:
[----:B-1----:R1:W2:Y:S02]  /*12880*/  SYNCS.PHASECHK.TRANS64.TRYWAIT P0, [R3+URZ+0x31c60], R0 ;  /* 0x031c6000030075a7 */ /* 0x0022a4000800017f */
[----:B--2---:R-:W-:Y:S05]  /*12890*/  @!P0 NANOSLEEP.SYNCS 0x989680 ;  /* 0x009896800000895d */ /* 0x004fea0003900000 */
[----:B------:R-:W2:Y:S02]  /*128a0*/  @!P0 SYNCS.PHASECHK.TRANS64 P0, [R3+URZ+0x31c60], R0 ;  /* 0x031c6000030085a7 */ /* 0x000ea4000800007f */
[----:B--2---:R-:W-:Y:S05]  /*128b0*/  @!P0 BRA `(.L_x_302) ;  /* 0xfffffffc00f08947 */ /* 0x004fea000383ffff */
[----:B------:R-:W-:Y:S05]  /*128c0*/  BRA `(.L_x_362) ;  /* 0xffffffdc00fc7947 */ /* 0x000fea000383ffff */
.L_x_310:
[----:B------:R-:W-:Y:S01]  /*128d0*/  BSSY B0, `(.L_x_363) ;  /* 0x0000008000007945 */ /* 0x000fe20003800000 */
[----:B------:R-:W-:Y:S02]  /*128e0*/  IMAD.MOV.U32 R13, RZ, RZ, R16 ;  /* 0x000000ffff0d7224 */ /* 0x000fe400078e0010 */
[----:B------:R-:W-:Y:S02]  /*128f0*/  IMAD.MOV.U32 R12, RZ, RZ, RZ ;  /* 0x000000ffff0c7224 */ /* 0x000fe400078e00ff */
[----:B------:R-:W-:Y:S02]  /*12900*/  IMAD.MOV.U32 R11, RZ, RZ, 0x1f ;  /* 0x0000001fff0b7424 */ /* 0x000fe400078e00ff */
[----:B------:R-:W-:-:S07]  /*12910*/  IMAD.MOV.U32 R15, RZ, RZ, -0x1 ;  /* 0xffffffffff0f7424 */ /* 0x000fce00078e00ff */
[----:B0-----:R-:W-:Y:S05]  /*12920*/  WARPSYNC.COLLECTIVE R15, `(.L_x_364) ;  /* 0x000000000f087348 */ /* 0x001fea0003c00000 */
[----:B------:R1:W2:Y:S02]  /*12930*/  SHFL.IDX P6, R14, R13, R12, R11 ;  /* 0x0000000c0d0e7389 */ /* 0x0002a400000c000b */
[----:B012---:R-:W-:Y:S01]  /*12940*/  ENDCOLLECTIVE ;  /* 0x000000000000791b */ /* 0x007fe20003800000 */
.L_x_364:
[----:B------:R-:W-:Y:S05]  /*12950*/  BSYNC B0 ;  /* 0x0000000000007941 */ /* 0x000fea0003800000 */
.L_x_363:
[----:B------:R-:W-:Y:S01]  /*12960*/  IMAD.MOV.U32 R13, RZ, RZ, R16 ;  /* 0x000000ffff0d7224 */ /* 0x000fe200078e0010 */
[----:B------:R-:W-:Y:S01]  /*12970*/  MOV R15, 0xffffffff ;  /* 0xffffffff000f7802 */ /* 0x000fe20000000f00 */
[----:B------:R-:W-:Y:S02]  /*12980*/  IMAD.MOV.U32 R12, RZ, RZ, 0x1 ;  /* 0x00000001ff0c7424 */ /* 0x000fe400078e00ff */
[----:B------:R-:W-:Y:S02]  /*12990*/  IMAD.MOV.U32 R11, RZ, RZ, 0x1f ;  /* 0x0000001fff0b7424 */ /* 0x000fe400078e00ff */
[----:B------:R-:W-:Y:S02]  /*129a0*/  IMAD.IADD R5, R19, 0x1, R8 ;  /* 0x0000000113057824 */ /* 0x000fe400078e0208 */
[----:B------:R-:W-:-:S07]  /*129b0*/  IMAD.MOV.U32 R0, RZ, RZ, R14 ;  /* 0x000000ffff007224 */ /* 0x000fce00078e000e */
[----:B------:R-:W-:Y:S05]  /*129c0*/  WARPSYNC.COLLECTIVE R15, `(.L_x_365) ;  /* 0x000000000f087348 */ /* 0x000fea0003c00000 */
[----:B------:R0:W1:Y:S02]  /*129d0*/  SHFL.IDX P6, R14, R13, R12, R11 ;  /* 0x0000000c0d0e7389 */ /* 0x00006400000c000b */
[----:B01----:R-:W-:Y:S01]  /*129e0*/  ENDCOLLECTIVE ;  /* 0x000000000000791b */ /* 0x003fe20003800000 */
.L_x_365:
[----:B------:R-:W-:Y:S02]  /*129f0*/  ULDC UR4, c[0x0][0xc3c] ;  /* 0x00030f0000047ab9 */ /* 0x000fe40000000800 */
[----:B------:R-:W-:-:S13]  /*12a00*/  ISETP.GE.OR P1, PT, R5, UR4, !P0 ;  /* 0x0000000405007c0c */ /* 0x000fda000c726670 */
[----:B------:R-:W0:Y:S01]  /*12a10*/  @!P1 LDC.64 R2, c[0x0][0xc80] ;  /* 0x00032000ff029b82 */ /* 0x000e220000000a00 */
[----:B------:R-:W-:Y:S02]  /*12a20*/  IMAD.MOV.U32 R11, RZ, RZ, RZ ;  /* 0x000000ffff0b7224 */ /* 0x000fe400078e00ff */
[----:B------:R-:W-:Y:S02]  /*12a30*/  IMAD.MOV.U32 R4, RZ, RZ, R14 ;  /* 0x000000ffff047224 */ /* 0x000fe400078e000e */
[----:B0-----:R-:W-:-:S06]  /*12a40*/  @!P1 IMAD.WIDE R2, R5, 0x4, R2 ;  /* 0x0000000405029825 */ /* 0x001fcc00078e0202 */
[----:B------:R0:W2:Y:S01]  /*12a50*/  @!P1 LDG.E R3, desc[UR60][R2.64] ;  /* 0x0000003c02039981 */ /* 0x0000a2000c1e1900 */
[C---:B------:R-:W-:Y:S02]  /*12a60*/  ISETP.GE.U32.AND P2, PT, R8.reuse, 0x2, PT ;  /* 0x000000020800780c */ /* 0x040fe40003f46070 */
[C---:B------:R-:W-:Y:S02]  /*12a70*/  ISETP.GE.U32.AND P3, PT, R8.reuse, 0x4, PT ;  /* 0x000000040800780c */ /* 0x040fe40003f66070 */
[C---:B------:R-:W-:Y:S02]  /*12a80*/  ISETP.GE.U32.AND P4, PT, R8.reuse, 0x8, PT ;  /* 0x000000080800780c */ /* 0x040fe40003f86070 */
[C---:B------:R-:W-:Y:S01]  /*12a90*/  ISETP.GE.U32.AND P5, PT, R8.reuse, 0x10, PT ;  /* 0x000000100800780c */ /* 0x040fe20003fa6070 */
[----:B0-----:R-:W-:Y:S02]  /*12aa0*/  IMAD.MOV.U32 R2, RZ, RZ, RZ ;  /* 0x000000ffff027224 */ /* 0x001fe400078e00ff */
[----:B--2---:R-:W-:Y:S01]  /*12ab0*/  @!P1 IMAD.MOV.U32 R2, RZ, RZ, R3 ;  /* 0x000000ffff029224 */ /* 0x004fe200078e0003 */
[----:B------:R-:W-:-:S03]  /*12ac0*/  ISETP.NE.AND P1, PT, R8, RZ, PT ;  /* 0x000000ff0800720c */ /* 0x000fc60003f25270 */
[----:B------:R-:W-:-:S10]  /*12ad0*/  IMAD.MOV.U32 R13, RZ, RZ, R2 ;  /* 0x000000ffff0d7224 */ /* 0x000fd400078e0002 */
[----:B------:R-:W-:Y:S05]  /*12ae0*/  WARPSYNC.COLLECTIVE R15, `(.L_x_366) ;  /* 0x000000000f087348 */ /* 0x000fea0003c00000 */
[----:B------:R0:W1:Y:S02]  /*12af0*/  SHFL.UP P6, R14, R13, R12, R11 ;  /* 0x0400000c0d0e7389 */ /* 0x00006400000c000b */
[----:B01----:R-:W-:Y:S01]  /*12b00*/  ENDCOLLECTIVE ;  /* 0x000000000000791b */ /* 0x003fe20003800000 */
.L_x_366:
[----:B------:R-:W-:Y:S01]  /*12b10*/  IMAD.MOV.U32 R12, RZ, RZ, 0x2 ;  /* 0x00000002ff0c7424 */ /* 0x000fe200078e00ff */
[----:B------:R-:W-:-:S05]  /*12b20*/  SEL R5, R14, RZ, P1 ;  /* 0x000000ff0e057207 */ /* 0x000fca0000800000 */
[----:B------:R-:W-:-:S04]  /*12b30*/  IMAD.IADD R5, R2, 0x1, R5 ;  /* 0x0000000102057824 */ /* 0x000fc800078e0205 */
[----:B------:R-:W-:-:S07]  /*12b40*/  IMAD.MOV.U32 R13, RZ, RZ, R5 ;  /* 0x000000ffff0d7224 */ /* 0x000fce00078e0005 */
[----:B------:R-:W-:Y:S05]  /*12b50*/  WARPSYNC.COLLECTIVE R15, `(.L_x_367) ;  /* 0x000000000f087348 */ /* 0x000fea0003c00000 */
[----:B------:R0:W1:Y:S02]  /*12b60*/  SHFL.UP P6, R14, R13, R12, R11 ;  /* 0x0400000c0d0e7389 */ /* 0x00006400000c000b */
[----:B01----:R-:W-:Y:S01]  /*12b70*/  ENDCOLLECTIVE ;  /* 0x000000000000791b */ /* 0x003fe20003800000 */
.L_x_367:
[----:B------:R-:W-:Y:S01]  /*12b80*/  IMAD.MOV.U32 R12, RZ, RZ, 0x4 ;  /* 0x00000004ff0c7424 */ /* 0x000fe200078e00ff */
[----:B------:R-:W-:-:S05]  /*12b90*/  SEL R6, R14, RZ, P2 ;  /* 0x000000ff0e067207 */ /* 0x000fca0001000000 */
[----:B------:R-:W-:-:S04]  /*12ba0*/  IMAD.IADD R6, R5, 0x1, R6 ;  /* 0x0000000105067824 */ /* 0x000fc800078e0206 */
[----:B------:R-:W-:-:S07]  /*12bb0*/  IMAD.MOV.U32 R13, RZ, RZ, R6 ;  /* 0x000000ffff0d7224 */ /* 0x000fce00078e0006 */
[----:B------:R-:W-:Y:S05]  /*12bc0*/  WARPSYNC.COLLECTIVE R15, `(.L_x_368) ;  /* 0x000000000f087348 */ /* 0x000fea0003c00000 */
[----:B------:R0:W1:Y:S02]  /*12bd0*/  SHFL.UP P6, R14, R13, R12, R11 ;  /* 0x0400000c0d0e7389 */ /* 0x00006400000c000b */
[----:B01----:R-:W-:Y:S01]  /*12be0*/  ENDCOLLECTIVE ;  /* 0x000000000000791b */ /* 0x003fe20003800000 */
.L_x_368:
[----:B------:R-:W-:Y:S01]  /*12bf0*/  IMAD.MOV.U32 R12, RZ, RZ, 0x8 ;  /* 0x00000008ff0c7424 */ /* 0x000fe200078e00ff */
[----:B------:R-:W-:-:S05]  /*12c00*/  SEL R7, R14, RZ, P3 ;  /* 0x000000ff0e077207 */ /* 0x000fca0001800000 */
[----:B------:R-:W-:-:S04]  /*12c10*/  IMAD.IADD R7, R6, 0x1, R7 ;  /* 0x0000000106077824 */ /* 0x000fc800078e0207 */
[----:B------:R-:W-:-:S07]  /*12c20*/  IMAD.MOV.U32 R13, RZ, RZ, R7 ;  /* 0x000000ffff0d7224 */ /* 0x000fce00078e0007 */
[----:B------:R-:W-:Y:S05]  /*12c30*/  WARPSYNC.COLLECTIVE R15, `(.L_x_369) ;  /* 0x000000000f087348 */ /* 0x000fea0003c00000 */
[----:B------:R0:W1:Y:S02]  /*12c40*/  SHFL.UP P6, R14, R13, R12, R11 ;  /* 0x0400000c0d0e7389 */ /* 0x00006400000c000b */
[----:B01----:R-:W-:Y:S01]  /*12c50*/  ENDCOLLECTIVE ;  /* 0x000000000000791b */ /* 0x003fe20003800000 */
.L_x_369:
[----:B------:R-:W-:Y:S01]  /*12c60*/  IMAD.MOV.U32 R12, RZ, RZ, 0x10 ;  /* 0x00000010ff0c7424 */ /* 0x000fe200078e00ff */
[----:B------:R-:W-:-:S05]  /*12c70*/  SEL R14, R14, RZ, P4 ;  /* 0x000000ff0e0e7207 */ /* 0x000fca0002000000 */
[----:B------:R-:W-:-:S04]  /*12c80*/  IMAD.IADD R5, R7, 0x1, R14 ;  /* 0x0000000107057824 */ /* 0x000fc800078e020e */
[----:B------:R-:W-:-:S07]  /*12c90*/  IMAD.MOV.U32 R13, RZ, RZ, R5 ;  /* 0x000000ffff0d7224 */ /* 0x000fce00078e0005 */
[----:B------:R-:W-:Y:S05]  /*12ca0*/  WARPSYNC.COLLECTIVE R15, `(.L_x_370) ;  /* 0x000000000f087348 */ /* 0x000fea0003c00000 */
[----:B------:R0:W1:Y:S02]  /*12cb0*/  SHFL.UP P6, R14, R13, R12, R11 ;  /* 0x0400000c0d0e7389 */ /* 0x00006400000c000b */
[----:B01----:R-:W-:Y:S01]  /*12cc0*/  ENDCOLLECTIVE ;  /* 0x000000000000791b */ /* 0x003fe20003800000 */
.L_x_370:
[----:B------:R-:W-:Y:S02]  /*12cd0*/  IMAD.MOV.U32 R12, RZ, RZ, 0x1f ;  /* 0x0000001fff0c7424 */ /* 0x000fe400078e00ff */
[----:B------:R-:W-:Y:S01]  /*12ce0*/  IMAD.MOV.U32 R11, RZ, RZ, 0x1f ;  /* 0x0000001fff0b7424 */ /* 0x000fe200078e00ff */
[----:B------:R-:W-:-:S05]  /*12cf0*/  SEL R14, R14, RZ, P5 ;  /* 0x000000ff0e0e7207 */ /* 0x000fca0002800000 */
[----:B------:R-:W-:-:S05]  /*12d00*/  IMAD.IADD R3, R5, 0x1, R14 ;  /* 0x0000000105037824 */ /* 0x000fca00078e020e */
[----:B------:R-:W-:-:S07]  /*12d10*/  MOV R13, R3 ;  /* 0x00000003000d7202 */ /* 0x000fce0000000f00 */
[----:B------:R-:W-:Y:S05]  /*12d20*/  WARPSYNC.COLLECTIVE R15, `(.L_x_371) ;  /* 0x000000000f087348 */ /* 0x000fea0003c00000 */
[----:B------:R0:W1:Y:S02]  /*12d30*/  SHFL.IDX P6, R14, R13, R12, R11 ;  /* 0x0000000c0d0e7389 */ /* 0x00006400000c000b */
[----:B01----:R-:W-:Y:S01]  /*12d40*/  ENDCOLLECTIVE ;  /* 0x000000000000791b */ /* 0x003fe20003800000 */
.L_x_371:
[----:B------:R-:W-:Y:S05]  /*12d50*/  BRA `(.L_x_372) ;  /* 0xffffffe000a87947 */ /* 0x000fea000383ffff */
.L_x_315:
[----:B------:R-:W-:Y:S01]  /*12d60*/  BSSY B0, `(.L_x_373) ;  /* 0x0000008000007945 */ /* 0x000fe20003800000 */
[----:B-----5:R-:W-:Y:S02]  /*12d70*/  IMAD.MOV.U32 R13, RZ, RZ, R2 ;  /* 0x000000ffff0d7224 */ /* 0x020fe400078e0002 */
[----:B------:R-:W-:Y:S02]  /*12d80*/  IMAD.MOV.U32 R12, RZ, RZ, 0x1 ;  /* 0x00000001ff0c7424 */ /* 0x000fe400078e00ff */
[----:B------:R-:W-:Y:S02]  /*12d90*/  IMAD.MOV.U32 R11, RZ, RZ, RZ ;  /* 0x000000ffff0b7224 */ /* 0x000fe400078e00ff */
[----:B------:R-:W-:-:S07]  /*12da0*/  IMAD.MOV.U32 R15, RZ, RZ, -0x1 ;  /* 0xffffffffff0f7424 */ /* 0x000fce00078e00ff */
[----:B01----:R-:W-:Y:S05]  /*12db0*/  WARPSYNC.COLLECTIVE R15, `(.L_x_374) ;  /* 0x000000000f087348 */ /* 0x003fea0003c00000 */
[----:B------:R2:W3:Y:S02]  /*12dc0*/  SHFL.UP P6, R14, R13, R12, R11 ;  /* 0x0400000c0d0e7389 */ /* 0x0004e400000c000b */
[----:B0123--:R-:W-:Y:S01]  /*12dd0*/  ENDCOLLECTIVE ;  /* 0x000000000000791b */ /* 0x00ffe20003800000 */
.L_x_374:
[----:B------:R-:W-:Y:S05]  /*12de0*/  BSYNC B0 ;  /* 0x0000000000007941 */ /* 0x000fea0003800000 */
.L_x_373:
[----:B------:R-:W-:Y:S01]  /*12df0*/  SEL R13, R14, RZ, P1 ;  /* 0x000000ff0e0d7207 */ /* 0x000fe20000800000 */
[----:B------:R-:W-:Y:S02]  /*12e00*/  IMAD.MOV.U32 R12, RZ, RZ, 0x2 ;  /* 0x00000002ff0c7424 */ /* 0x000fe400078e00ff */
[----:B------:R-:W-:Y:S02]  /*12e10*/  IMAD.MOV.U32 R11, RZ, RZ, RZ ;  /* 0x000000ffff0b7224 */ /* 0x000fe400078e00ff */
[----:B------:R-:W-:Y:S02]  /*12e20*/  IMAD.IADD R13, R2, 0x1, R13 ;  /* 0x00000001020d7824 */ /* 0x000fe400078e020d */
[----:B------:R-:W-:-:S07]  /*12e30*/  IMAD.MOV.U32 R15, RZ, RZ, -0x1 ;  /* 0xffffffffff0f7424 */ /* 0x000fce00078e00ff */
[----:B------:R-:W-:Y:S05]  /*12e40*/  WARPSYNC.COLLECTIVE R15, `(.L_x_375) ;  /* 0x000000000f087348 */ /* 0x000fea0003c00000 */
[----:B------:R0:W1:Y:S02]  /*12e50*/  SHFL.UP P6, R14, R13, R12, R11 ;  /* 0x0400000c0d0e7389 */ /* 0x00006400000c000b */
[----:B01----:R-:W-:Y:S01]  /*12e60*/  ENDCOLLECTIVE ;  /* 0x000000000000791b */ /* 0x003fe20003800000 */
.L_x_375:
[----:B------:R-:W-:Y:S01]  /*12e70*/  IMAD.MOV.U32 R12, RZ, RZ, 0x4 ;  /* 0x00000004ff0c7424 */ /* 0x000fe200078e00ff */
[----:B------:R-:W-:-:S05]  /*12e80*/  SEL R14, R14, RZ, P2 ;  /* 0x000000ff0e0e7207 */ /* 0x000fca0001000000 */
[----:B------:R-:W-:-:S04]  /*12e90*/  IMAD.IADD R3, R13, 0x1, R14 ;  /* 0x000000010d037824 */ /* 0x000fc800078e020e */
[----:B------:R-:W-:-:S07]  /*12ea0*/  IMAD.MOV.U32 R13, RZ, RZ, R3 ;  /* 0x000000ffff0d7224 */ /* 0x000fce00078e0003 */
[----:B------:R-:W-:Y:S05]  /*12eb0*/  WARPSYNC.COLLECTIVE R15, `(.L_x_376) ;  /* 0x000000000f087348 */ /* 0x000fea0003c00000 */
[----:B------:R0:W1:Y:S02]  /*12ec0*/  SHFL.UP P6, R14, R13, R12, R11 ;  /* 0x0400000c0d0e7389 */ /* 0x00006400000c000b */
[----:B01----:R-:W-:Y:S01]  /*12ed0*/  ENDCOLLECTIVE ;  /* 0x000000000000791b */ /* 0x003fe20003800000 */
.L_x_376:
[----:B------:R-:W-:Y:S01]  /*12ee0*/  IMAD.MOV.U32 R12, RZ, RZ, 0x8 ;  /* 0x00000008ff0c7424 */ /* 0x000fe200078e00ff */
[----:B------:R-:W-:-:S05]  /*12ef0*/  SEL R14, R14, RZ, P3 ;  /* 0x000000ff0e0e7207 */ /* 0x000fca0001800000 */
[----:B------:R-:W-:-:S04]  /*12f00*/  IMAD.IADD R5, R3, 0x1, R14 ;  /* 0x0000000103057824 */ /* 0x000fc800078e020e */
[----:B------:R-:W-:-:S07]  /*12f10*/  IMAD.MOV.U32 R13, RZ, RZ, R5 ;  /* 0x000000ffff0d7224 */ /* 0x000fce00078e0005 */
[----:B------:R-:W-:Y:S05]  /*12f20*/  WARPSYNC.COLLECTIVE R15, `(.L_x_377) ;  /* 0x000000000f087348 */ /* 0x000fea0003c00000 */
[----:B------:R0:W1:Y:S02]  /*12f30*/  SHFL.UP P6, R14, R13, R12, R11 ;  /* 0x0400000c0d0e7389 */ /* 0x00006400000c000b */
[----:B01----:R-:W-:Y:S01]  /*12f40*/  ENDCOLLECTIVE ;  /* 0x000000000000791b */ /* 0x003fe20003800000 */
.L_x_377:
[----:B------:R-:W-:Y:S01]  /*12f50*/  IMAD.MOV.U32 R12, RZ, RZ, 0x10 ;  /* 0x00000010ff0c7424 */ /* 0x000fe200078e00ff */
[----:B------:R-:W-:-:S05]  /*12f60*/  SEL R6, R14, RZ, P4 ;  /* 0x000000ff0e067207 */ /* 0x000fca0002000000 */
[----:B------:R-:W-:-:S04]  /*12f70*/  IMAD.IADD R6, R5, 0x1, R6 ;  /* 0x0000000105067824 */ /* 0x000fc800078e0206 */
[----:B------:R-:W-:-:S07]  /*12f80*/  IMAD.MOV.U32 R13, RZ, RZ, R6 ;  /* 0x000000ffff0d7224 */ /* 0x000fce00078e0006 */
[----:B------:R-:W-:Y:S05]  /*12f90*/  WARPSYNC.COLLECTIVE R15, `(.L_x_378) ;  /* 0x000000000f087348 */ /* 0x000fea0003c00000 */
[----:B------:R0:W1:Y:S02]  /*12fa0*/  SHFL.UP P6, R14, R13, R12, R11 ;  /* 0x0400000c0d0e7389 */ /* 0x00006400000c000b */
[----:B01----:R-:W-:Y:S01]  /*12fb0*/  ENDCOLLECTIVE ;  /* 0x000000000000791b */ /* 0x003fe20003800000 */
.L_x_378:
[----:B------:R-:W-:Y:S02]  /*12fc0*/  IMAD.MOV.U32 R12, RZ, RZ, 0x1f ;  /* 0x0000001fff0c7424 */ /* 0x000fe400078e00ff */
[----:B------:R-:W-:Y:S01]  /*12fd0*/  IMAD.MOV.U32 R11, RZ, RZ, 0x1f ;  /* 0x0000001fff0b7424 */ /* 0x000fe200078e00ff */
[----:B------:R-:W-:-:S04]  /*12fe0*/  SEL R3, R14, RZ, P5 ;  /* 0x000000ff0e037207 */ /* 0x000fc80002800000 */
[----:B------:R-:W-:-:S05]  /*12ff0*/  IADD3 R3, R6, R3, RZ ;  /* 0x0000000306037210 */ /* 0x000fca0007ffe0ff */
[----:B------:R-:W-:-:S07]  /*13000*/  IMAD.MOV.U32 R13, RZ, RZ, R3 ;  /* 0x000000ffff0d7224 */ /* 0x000fce00078e0003 */
[----:B------:R-:W-:Y:S05]  /*13010*/  WARPSYNC.COLLECTIVE R15, `(.L_x_379) ;  /* 0x000000000f087348 */ /* 0x000fea0003c00000 */
[----:B------:R0:W1:Y:S02]  /*13020*/  SHFL.IDX P6, R14, R13, R12, R11 ;  /* 0x0000000c0d0e7389 */ /* 0x00006400000c000b */
[----:B01----:R-:W-:Y:S01]  /*13030*/  ENDCOLLECTIVE ;  /* 0x000000000000791b */ /* 0x003fe20003800000 */
.L_x_379:
[----:B------:R-:W-:Y:S05]  /*13040*/  BRA `(.L_x_380) ;  /* 0xffffffe000887947 */ /* 0x000fea000383ffff */
.L_x_317:
[----:B------:R-:W-:Y:S01]  /*13050*/  BSSY B0, `(.L_x_381) ;  /* 0x0000006000007945 */ /* 0x000fe20003800000 */
[----:B------:R-:W-:Y:S01]  /*13060*/  PLOP3.LUT P6, PT, P6, PT, PT, 0x8, 0x0 ;  /* 0x000000000000781c */ /* 0x000fe200037ce170 */
[----:B------:R-:W-:-:S12]  /*13070*/  IMAD.MOV.U32 R15, RZ, RZ, -0x1 ;  /* 0xffffffffff0f7424 */ /* 0x000fd800078e00ff */
[----:B0-----:R-:W-:Y:S05]  /*13080*/  WARPSYNC.COLLECTIVE R15, `(.L_x_382) ;  /* 0x000000000f087348 */ /* 0x001fea0003c00000 */
[----:B------:R-:W-:Y:S01]  /*13090*/  VOTE.ANY R14, PT, P6 ;  /* 0x00000000000e7806 */ /* 0x000fe200030e0100 */
[----:B0-----:R-:W-:Y:S06]  /*130a0*/  ENDCOLLECTIVE ;  /* 0x000000000000791b */ /* 0x001fec0003800000 */
.L_x_382:
[----:B------:R-:W-:Y:S05]  /*130b0*/  BSYNC B0 ;  /* 0x0000000000007941 */ /* 0x000fea0003800000 */
.L_x_381:
[----:B------:R-:W-:Y:S02]  /*130c0*/  IMAD.MOV.U32 R6, RZ, RZ, R14 ;  /* 0x000000ffff067224 */ /* 0x000fe400078e000e */
[----:B------:R-:W-:Y:S02]  /*130d0*/  IMAD.MOV.U32 R13, RZ, RZ, R2 ;  /* 0x000000ffff0d7224 */ /* 0x000fe400078e0002 */
[----:B------:R-:W0:Y:S01]  /*130e0*/  POPC R4, R6 ;  /* 0x0000000600047309 */ /* 0x000e220000000000 */
[----:B------:R-:W-:Y:S02]  /*130f0*/  IMAD.MOV.U32 R11, RZ, RZ, 0x1f ;  /* 0x0000001fff0b7424 */ /* 0x000fe400078e00ff */
[----:B------:R-:W-:Y:S02]  /*13100*/  IMAD.MOV.U32 R15, RZ, RZ, -0x1 ;  /* 0xffffffffff0f7424 */ /* 0x000fe400078e00ff */
[----:B0-----:R-:W-:-:S07]  /*13110*/  IMAD.MOV.U32 R12, RZ, RZ, R4 ;  /* 0x000000ffff0c7224 */ /* 0x001fce00078e0004 */
[----:B------:R-:W-:Y:S05]  /*13120*/  WARPSYNC.COLLECTIVE R15, `(.L_x_383) ;  /* 0x000000000f087348 */ /* 0x000fea0003c00000 */
[----:B------:R0:W1:Y:S02]  /*13130*/  SHFL.IDX P6, R14, R13, R12, R11 ;  /* 0x0000000c0d0e7389 */ /* 0x00006400000c000b */
[----:B01----:R-:W-:Y:S01]  /*13140*/  ENDCOLLECTIVE ;  /* 0x000000000000791b */ /* 0x003fe20003800000 */
.L_x_383:
[----:B------:R-:W-:Y:S01]  /*13150*/  IMAD.MOV.U32 R17, RZ, RZ, R14 ;  /* 0x000000ffff117224 */ /* 0x000fe200078e000e */
[----:B------:R-:W-:Y:S06]  /*13160*/  BRA `(.L_x_384) ;  /* 0xffffffe000787947 */ /* 0x000fec000383ffff */
.L_x_319:
[----:B------:R-:W-:Y:S01]  /*13170*/  BSSY B0, `(.L_x_385) ;  /* 0x0000007000007945 */ /* 0x000fe20003800000 */
[----:B------:R-:W-:Y:S02]  /*13180*/  IMAD.MOV.U32 R13, RZ, RZ, R3 ;  /* 0x000000ffff0d7224 */ /* 0x000fe400078e0003 */
[----:B------:R-:W-:Y:S02]  /*13190*/  IMAD.MOV.U32 R11, RZ, RZ, 0x1f ;  /* 0x0000001fff0b7424 */ /* 0x000fe400078e00ff */
[----:B------:R-:W-:-:S07]  /*131a0*/  IMAD.MOV.U32 R15, RZ, RZ, -0x1 ;  /* 0xffffffffff0f7424 */ /* 0x000fce00078e00ff */
[----:B012---:R-:W-:Y:S05]  /*131b0*/  WARPSYNC.COLLECTIVE R15, `(.L_x_386) ;  /* 0x000000000f087348 */ /* 0x007fea0003c00000 */
[----:B------:R3:W4:Y:S02]  /*131c0*/  SHFL.IDX P6, R14, R13, R12, R11 ;  /* 0x0000000c0d0e7389 */ /* 0x00072400000c000b */
[----:B01234-:R-:W-:Y:S01]  /*131d0*/  ENDCOLLECTIVE ;  /* 0x000000000000791b */ /* 0x01ffe20003800000 */
.L_x_386:
[----:B------:R-:W-:Y:S05]  /*131e0*/  BSYNC B0 ;  /* 0x0000000000007941 */ /* 0x000fea0003800000 */
.L_x_385:
[----:B------:R-:W-:Y:S05]  /*131f0*/  BRA `(.L_x_318) ;  /* 0xffffffe000707947 */ /* 0x000fea000383ffff */
.L_x_323:
[----:B0-----:R0:W2:Y:S02]  /*13200*/  SYNCS.PHASECHK.TRANS64.TRYWAIT P0, [R9+URZ+0x31c20], R0 ;  /* 0x031c2000090075a7 */ /* 0x0010a4000800017f */
[----:B--2---:R-:W-:Y:S05]  /*13210*/  @!P0 NANOSLEEP.SYNCS 0x989680 ;  /* 0x009896800000895d */ /* 0x004fea0003900000 */
[----:B------:R-:W2:Y:S02]  /*13220*/  @!P0 SYNCS.PHASECHK.TRANS64 P0, [R9+URZ+0x31c20], R0 ;  /* 0x031c2000090085a7 */ /* 0x000ea4000800007f */
[----:B--2---:R-:W-:Y:S05]  /*13230*/  @!P0 BRA `(.L_x_323) ;  /* 0xfffffffc00f08947 */ /* 0x004fea000383ffff */
[----:B------:R-:W-:Y:S05]  /*13240*/  BRA `(.L_x_387) ;  /* 0xffffffe4005c7947 */ /* 0x000fea000383ffff */
.L_x_324:
[----:B------:R-:W2:Y:S01]  /*13250*/  S2R R2, SR_TID.X ;  /* 0x0000000000027919 */ /* 0x000ea20000002100 */
[----:B------:R-:W-:Y:S01]  /*13260*/  BSSY B0, `(.L_x_388) ;  /* 0x000000a000007945 */ /* 0x000fe20003800000 */
[----:B------:R-:W-:Y:S02]  /*13270*/  IMAD.MOV.U32 R12, RZ, RZ, RZ ;  /* 0x000000ffff0c7224 */ /* 0x000fe400078e00ff */
[----:B------:R-:W-:Y:S02]  /*13280*/  IMAD.MOV.U32 R11, RZ, RZ, 0x1f ;  /* 0x0000001fff0b7424 */ /* 0x000fe400078e00ff */
[----:B------:R-:W-:Y:S01]  /*13290*/  IMAD.MOV.U32 R15, RZ, RZ, -0x1 ;  /* 0xffffffffff0f7424 */ /* 0x000fe200078e00ff */
[----:B--2---:R-:W-:-:S04]  /*132a0*/  SHF.R.U32.HI R2, RZ, 0x5, R2 ;  /* 0x00000005ff027819 */ /* 0x004fc80000011602 */
[----:B------:R-:W-:-:S05]  /*132b0*/  LOP3.LUT R2, R2, 0x3, RZ, 0xc0, !PT ;  /* 0x0000000302027812 */ /* 0x000fca00078ec0ff */
[----:B------:R-:W-:-:S07]  /*132c0*/  IMAD.MOV.U32 R13, RZ, RZ, R2 ;  /* 0x000000ffff0d7224 */ /* 0x000fce00078e0002 */
[----:B01-3--:R-:W-:Y:S05]  /*132d0*/  WARPSYNC.COLLECTIVE R15, `(.L_x_389) ;  /* 0x000000000f087348 */ /* 0x00bfea0003c00000 */
[----:B------:R2:W4:Y:S02]  /*132e0*/  SHFL.IDX P6, R14, R13, R12, R11 ;  /* 0x0000000c0d0e7389 */ /* 0x00052400000c000b */
[----:B01234-:R-:W-:Y:S01]  /*132f0*/  ENDCOLLECTIVE ;  /* 0x000000000000791b */ /* 0x01ffe20003800000 */
.L_x_389:
[----:B------:R-:W-:Y:S05]  /*13300*/  BSYNC B0 ;  /* 0x0000000000007941 */ /* 0x000fea0003800000 */
.L_x_388:
[----:B------:R-:W-:Y:S05]  /*13310*/  BRA `(.L_x_390) ;  /* 0xffffffe400447947 */ /* 0x000fea000383ffff */
.L_x_327:
[----:B------:R-:W-:Y:S01]  /*13320*/  BSSY B1, `(.L_x_391) ;  /* 0x0000006000017945 */ /* 0x000fe20003800000 */
[----:B------:R-:W-:-:S07]  /*13330*/  IMAD.MOV.U32 R15, RZ, RZ, -0x1 ;  /* 0xffffffffff0f7424 */ /* 0x000fce00078e00ff */
[----:B01-3--:R-:W-:Y:S05]  /*13340*/  WARPSYNC.COLLECTIVE R15, `(.L_x_392) ;  /* 0x000000000f0c7348 */ /* 0x00bfea0003c00000 */
[----:B------:R-:W-:Y:S02]  /*13350*/  ELECT P6, UR62, PT ;  /* 0x00000000003e782f */ /* 0x000fe400038c0000 */
[----:B------:R-:W-:Y:S01]  /*13360*/  MOV R14, UR62 ;  /* 0x0000003e000e7c02 */ /* 0x000fe20008000f00 */
[----:B01-3--:R-:W-:Y:S10]  /*13370*/  ENDCOLLECTIVE ;  /* 0x000000000000791b */ /* 0x00bff40003800000 */
.L_x_392:
[----:B------:R-:W-:Y:S05]  /*13380*/  BSYNC B1 ;  /* 0x0000000000017941 */ /* 0x000fea0003800000 */
.L_x_391:
[----:B------:R-:W-:Y:S05]  /*13390*/  BRA `(.L_x_393) ;  /* 0xffffffe4003c7947 */ /* 0x000fea000383ffff */
.L_x_329:
[----:B0-----:R0:W2:Y:S02]  /*133a0*/  SYNCS.PHASECHK.TRANS64.TRYWAIT P0, [R5+URZ], R4 ;  /* 0x00000004050075a7 */ /* 0x0010a4000800017f */
[----:B--2---:R-:W-:Y:S05]  /*133b0*/  @!P0 NANOSLEEP.SYNCS 0x989680 ;  /* 0x009896800000895d */ /* 0x004fea0003900000 */
[----:B------:R-:W2:Y:S02]  /*133c0*/  @!P0 SYNCS.PHASECHK.TRANS64 P0, [R5+URZ], R4 ;  /* 0x00000004050085a7 */ /* 0x000ea4000800007f */
[----:B--2---:R-:W-:Y:S05]  /*133d0*/  @!P0 BRA `(.L_x_329) ;  /* 0xfffffffc00f08947 */ /* 0x004fea000383ffff */
[----:B------:R-:W-:Y:S05]  /*133e0*/  BRA `(.L_x_394) ;  /* 0xffffffe400707947 */ /* 0x000fea000383ffff */
.L_x_330:
[----:B--2---:R2:W4:Y:S02]  /*133f0*/  SYNCS.PHASECHK.TRANS64.TRYWAIT P0, [R3+URZ], R2 ;  /* 0x00000002030075a7 */ /* 0x004524000800017f */
[----:B----4-:R-:W-:Y:S05]  /*13400*/  @!P0 NANOSLEEP.SYNCS 0x989680 ;  /* 0x009896800000895d */ /* 0x010fea0003900000 */
[----:B------:R-:W4:Y:S02]  /*13410*/  @!P0 SYNCS.PHASECHK.TRANS64 P0, [R3+URZ], R2 ;  /* 0x00000002030085a7 */ /* 0x000f24000800007f */
[----:B----4-:R-:W-:Y:S05]  /*13420*/  @!P0 BRA `(.L_x_330) ;  /* 0xfffffffc00f08947 */ /* 0x010fea000383ffff */
[----:B------:R-:W-:Y:S05]  /*13430*/  BRA `(.L_x_395) ;  /* 0xffffffe400647947 */ /* 0x000fea000383ffff */
.L_x_332:
[----:B----4-:R4:W0:Y:S02]  /*13440*/  SYNCS.PHASECHK.TRANS64.TRYWAIT P0, [R23+URZ], R4 ;  /* 0x00000004170075a7 */ /* 0x010824000800017f */
[----:B0-----:R-:W-:Y:S05]  /*13450*/  @!P0 NANOSLEEP.SYNCS 0x989680 ;  /* 0x009896800000895d */ /* 0x001fea0003900000 */
[----:B------:R-:W0:Y:S02]  /*13460*/  @!P0 SYNCS.PHASECHK.TRANS64 P0, [R23+URZ], R4 ;  /* 0x00000004170085a7 */ /* 0x000e24000800007f */
[----:B0-----:R-:W-:Y:S05]  /*13470*/  @!P0 BRA `(.L_x_332) ;  /* 0xfffffffc00f08947 */ /* 0x001fea000383ffff */
[----:B------:R-:W-:Y:S05]  /*13480*/  BRA `(.L_x_396) ;  /* 0xffffffe400687947 */ /* 0x000fea000383ffff */
.L_x_397:
        /* <DEDUP_REMOVED lines=15> */
.L_x_2725:


//--------------------- .text._ZN7cutlass13device_kernelIN5flash11enable_sm90INS1_16FlashAttnFwdSm90INS1_25CollectiveMainloopFwdSm90ILi2EN4cute5tupleIJNS5_1CILi1EEES8_S8_EEENS6_IJNS7_ILi192EEENS7_ILi144EEENS7_ILi96EEEEEELi96ENS_10bfloat16_tEfNS_4arch4Sm90ELb0ELb0ELb1ELb1ELb0ELb1ELb0ELb0ELb1ELb1ELb0ELb0EEENS1_21CollectiveEpilogueFwdINS6_IJSA_SC_SB_EEES9_SE_SG_Li384ELb1ELb1ELb0ELb0EEENS1_36VarlenDynamicPersistentTileSchedulerILi192ELi144ELi384ELi128ELb0ELb1ELb1ELb0ELb1ELb1EEEEEEEEEvNT_6ParamsE --------------------------
	.section	.text._ZN7cutlass13device_kernelIN5flash11enable_sm90INS1_16FlashAttnFwdSm90INS1_25CollectiveMainloopFwdSm90ILi2EN4cute5tupleIJNS5_1CILi1EEES8_S8_EEENS6_IJNS7_ILi192EEENS7_ILi144EEENS7_ILi96EEEEEELi96ENS_10bfloat16_tEfNS_4arch4Sm90ELb0ELb0ELb1ELb1ELb0ELb1ELb0ELb0ELb1ELb1ELb0ELb0EEENS1_21CollectiveEpilogueFwdINS6_IJSA_SC_SB_EEES9_SE_SG_Li384ELb1ELb1ELb0ELb0EEENS1_36VarlenDynamicPersistentTileSchedulerILi192ELi144ELi384ELi128ELb0ELb1ELb1ELb0ELb1ELb1EEEEEEEEEvNT_6ParamsE,"ax",@progbits
	.align	128
.text._ZN7cutlass13device_kernelIN5flash11enable_sm90INS1_16FlashAttnFwdSm90INS1_25CollectiveMainloopFwdSm90ILi2EN4cute5tupleIJNS5_1CILi1EEES8_S8_EEENS6_IJNS7_ILi192EEENS7_ILi144EEENS7_ILi96EEEEEELi96ENS_10bfloat16_tEfNS_4arch4Sm90ELb0ELb0ELb1ELb1ELb0ELb1ELb0ELb0ELb1ELb1ELb0ELb0EEENS1_21CollectiveEpilogueFwdINS6_IJSA_SC_SB_EEES9_SE_SG_Li384ELb1ELb1ELb0ELb0EEENS1_36VarlenDynamicPersistentTileSchedulerILi192ELi144ELi384ELi128ELb0ELb1ELb1ELb0ELb1ELb1EEEEEEEEEvNT_6ParamsE:
        .type           _ZN7cutlass13device_kernelIN5flash11enable_sm90INS1_16FlashAttnFwdSm90INS1_25CollectiveMainloopFwdSm90ILi2EN4cute5tupleIJNS5_1CILi1EEES8_S8_EEENS6_IJNS7_ILi192EEENS7_ILi144EEENS7_ILi96EEEEEELi96ENS_10bfloat16_tEfNS_4arch4Sm90ELb0ELb0ELb1ELb1ELb0ELb1ELb0ELb0ELb1ELb1ELb0ELb0EEENS1_21CollectiveEpilogueFwdINS6_IJSA_SC_SB_EEES9_SE_SG_Li384ELb1ELb1ELb0ELb0EEENS1_36VarlenDynamicPersistentTileSchedulerILi192ELi144ELi384ELi128ELb0ELb1ELb1ELb0ELb1ELb1EEEEEEEEEvNT_6ParamsE,@function
        .size           _ZN7cutlass13device_kernelIN5flash11enable_sm90INS1_16FlashAttnFwdSm90INS1_25CollectiveMainloopFwdSm90ILi2EN4cute5tupleIJNS5_1CILi1EEES8_S8_EEENS6_IJNS7_ILi192EEENS7_ILi144EEENS7_ILi96EEEEEELi96ENS_10bfloat16_tEfNS_4arch4Sm90ELb0ELb0ELb1ELb1ELb0ELb1ELb0ELb0ELb1ELb1ELb0ELb0EEENS1_21CollectiveEpilogueFwdINS6_IJSA_SC_SB_EEES9_SE_SG_Li384ELb1ELb1ELb0ELb0EEENS1_36VarlenDynamicPersistentTileSchedulerILi192ELi144ELi384ELi128ELb0ELb1ELb1ELb0ELb1ELb1EEEEEEEEEvNT_6ParamsE,(.L_x_2726 - _ZN7cutlass13device_kernelIN5flash11enable_sm90INS1_16FlashAttnFwdSm90INS1_25CollectiveMainloopFwdSm90ILi2EN4cute5tupleIJNS5_1CILi1EEES8_S8_EEENS6_IJNS7_ILi192EEENS7_ILi144EEENS7_ILi96EEEEEELi96ENS_10bfloat16_tEfNS_4arch4Sm90ELb0ELb0ELb1ELb1ELb0ELb1ELb0ELb0ELb1ELb1ELb0ELb0EEENS1_21CollectiveEpilogueFwdINS6_IJSA_SC_SB_EEES9_SE_SG_Li384ELb1ELb1ELb0ELb0EEENS1_36VarlenDynamicPersistentTileSchedulerILi192ELi144ELi384ELi128ELb0ELb1ELb1ELb0ELb1ELb1EEEEEEEEEvNT_6ParamsE)
        .other          _ZN7cutlass13device_kernelIN5flash11enable_sm90INS1_16FlashAttnFwdSm90INS1_25CollectiveMainloopFwdSm90ILi2EN4cute5tupleIJNS5_1CILi1EEES8_S8_EEENS6_IJNS7_ILi192EEENS7_ILi144EEENS7_ILi96EEEEEELi96ENS_10bfloat16_tEfNS_4arch4Sm90ELb0ELb0ELb1ELb1ELb0ELb1ELb0ELb0ELb1ELb1ELb0ELb0EEENS1_21CollectiveEpilogueFwdINS6_IJSA_SC_SB_EEES9_SE_SG_Li384ELb1ELb1ELb0ELb0EEENS1_36VarlenDynamicPersistentTileSchedulerILi192ELi144ELi384ELi128ELb0ELb1ELb1ELb0ELb1ELb1EEEEEEEEEvNT_6ParamsE,@"STO_CUDA_ENTRY STV_DEFAULT"
_ZN7cutlass13device_kernelIN5flash11enable_sm90INS1_16FlashAttnFwdSm90INS1_25CollectiveMainloopFwdSm90ILi2EN4cute5tupleIJNS5_1CILi1EEES8_S8_EEENS6_IJNS7_ILi192EEENS7_ILi144EEENS7_ILi96EEEEEELi96ENS_10bfloat16_tEfNS_4arch4Sm90ELb0ELb0ELb1ELb1ELb0ELb1ELb0ELb0ELb1ELb1ELb0ELb0EEENS1_21CollectiveEpilogueFwdINS6_IJSA_SC_SB_EEES9_SE_SG_Li384ELb1ELb1ELb0ELb0EEENS1_36VarlenDynamicPersistentTileSchedulerILi192ELi144ELi384ELi128ELb0ELb1ELb1ELb0ELb1ELb1EEEEEEEEEvNT_6ParamsE:
        /* <DEDUP_REMOVED lines=12> */
[----:B------:R-:W-:Y:S02]  /*00c0*/  UIADD3 UR10, UP2, UR4, 0x570, URZ ;  /* 0x00000570040a7890 */ /* 0x000fe4000ff5e03f */
[----:B------:R-:W-:Y:S02]  /*00d0*/  UIADD3 UR4, UP3, UR4, 0x670, URZ ;  /* 0x0000067004047890 */ /* 0x000fe4000ff7e03f */
[----:B------:R-:W-:-:S02]  /*00e0*/  UIADD3.X UR7, URZ, UR5, URZ, UP0, !UPT ;  /* 0x000000053f077290 */ /* 0x000fc400087fe43f */
[----:B------:R-:W-:Y:S02]  /*00f0*/  UIADD3.X UR9, URZ, UR5, URZ, UP1, !UPT ;  /* 0x000000053f097290 */ /* 0x000fe40008ffe43f */
[----:B------:R-:W-:Y:S02]  /*0100*/  UIADD3.X UR11, URZ, UR5, URZ, UP2, !UPT ;  /* 0x000000053f0b7290 */ /* 0x000fe400097fe43f */
[----:B------:R-:W-:-:S03]  /*0110*/  UIADD3.X UR5, URZ, UR5, URZ, UP3, !UPT ;  /* 0x000000053f057290 */ /* 0x000fc60009ffe43f */
[----:B------:R0:W-:Y:S02]  /*0120*/  UTMACCTL.PF [UR6] ;  /* 0x00000000060079b9 */ /* 0x0001e40008040000 */
[----:B------:R0:W-:Y:S02]  /*0130*/  UTMACCTL.PF [UR8] ;  /* 0x00000000080079b9 */ /* 0x0001e40008040000 */
[----:B------:R0:W-:Y:S02]  /*0140*/  UTMACCTL.PF [UR10] ;  /* 0x000000000a0079b9 */ /* 0x0001e40008040000 */
[----:B------:R0:W-:Y:S02]  /*0150*/  UTMACCTL.PF [UR4] ;  /* 0x00000000040079b9 */ /* 0x0001e40008040000 */
[----:B0-----:R-:W-:Y:S01]  /*0160*/  NOP ;  /* 0x0000000000007918 */ /* 0x001fe20000000000 */
.L_x_399:
[----:B------:R-:W-:Y:S05]  /*0170*/  BSYNC B0 ;  /* 0x0000000000007941 */ /* 0x000fea0003800000 */
.L_x_398:
        /* <DEDUP_REMOVED lines=40> */
.L_x_400:
        /* <DEDUP_REMOVED lines=22> */
.L_x_401:
        /* <DEDUP_REMOVED lines=18> */
.L_x_402:
        /* <DEDUP_REMOVED lines=22> */
.L_x_403:
        /* <DEDUP_REMOVED lines=22> */
.L_x_404:
[----:B--2---:R-:W-:Y:S01]  /*0940*/  ISETP.NE.AND P0, PT, R2, RZ, PT ;  /* 0x000000ff0200720c */ /* 0x004fe20003f05270 */
[----:B------:R-:W-:Y:S01]  /*0950*/  IMAD.MOV.U32 R2, RZ, RZ, 0x1 ;  /* 0x00000001ff027424 */ /* 0x000fe200078e00ff */
[----:B------:R-:W-:Y:S01]  /*0960*/  NOP ;  /* 0x0000000000007918 */ /* 0x000fe20000000000 */
[----:B------:R-:W-:Y:S01]  /*0970*/  ULDC.64 UR60, c[0x0][0x208] ;  /* 0x00008200003c7ab9 */ /* 0x000fe20000000a00 */
[----:B------:R-:W-:Y:S02]  /*0980*/  BSSY B9, `(.L_x_405) ;  /* 0x0001e61000097945 */ /* 0x000fe40003800000 */
[----:B------:R-:W-:-:S05]  /*0990*/  SEL R2, R2, 0x2, !P0 ;  /* 0x0000000202027807 */ /* 0x000fca0004000000 */
[----:B------:R2:W-:Y:S01]  /*09a0*/  STL [R1+0x60], R2 ;  /* 0x0000600201007387 */ /* 0x0005e20000100800 */
[----:B01-34-:R-:W-:Y:S06]  /*09b0*/  BAR.SYNC.DEFER_BLOCKING 0x0 ;  /* 0x0000000000007b1d */ /* 0x01bfec0000010000 */
[----:B------:R-:W-:Y:S05]  /*09c0*/  @!P0 BRA `(.L_x_406) ;  /* 0x0000016c00f88947 */ /* 0x000fea0003800000 */
.L_x_407:
[----:B------:R-:W-:-:S08]  /*09d0*/  NOP ;  /* 0x0000000000007918 */ /* 0x000fd00000000000 */
[----:B------:R-:W0:Y:S02]  /*09e0*/  USETMAXREG.TRY_ALLOC.CTAPOOL UP0, 0xa0 ;  /* 0x000000a0000079c8 */ /* 0x000e240008000600 */
[----:B0-----:R-:W-:-:S13]  /*09f0*/  PLOP3.LUT P0, PT, PT, PT, UP0, 0x80, 0x0 ;  /* 0x000000000000781c */ /* 0x001fda0003f0f008 */
[----:B------:R-:W-:Y:S05]  /*0a00*/  @!P0 BRA `(.L_x_407) ;  /* 0xfffffffc00f08947 */ /* 0x000fea000383ffff */
[----:B------:R-:W3:Y:S01]  /*0a10*/  LDL.LU R0, [R1+0x50] ;  /* 0x0000500001007983 */ /* 0x000ee20000300800 */
[----:B--2---:R-:W0:Y:S01]  /*0a20*/  S2R R2, SR_TID.X ;  /* 0x0000000000027919 */ /* 0x004e220000002100 */
[----:B------:R-:W1:Y:S01]  /*0a30*/  S2UR UR5, SR_CgaCtaId ;  /* 0x00000000000579c3 */ /* 0x000e620000008800 */
[----:B------:R-:W-:Y:S01]  /*0a40*/  UMOV UR4, 0x400 ;  /* 0x0000040000047882 */ /* 0x000fe20000000000 */
[----:B0-----:R-:W-:-:S06]  /*0a50*/  SHF.R.U32.HI R2, RZ, 0x7, R2 ;  /* 0x00000007ff027819 */ /* 0x001fcc0000011602 */
[----:B------:R-:W-:Y:S06]  /*0a60*/  BAR.ARV 0x8, 0x200 ;  /* 0x0208000000007b1d */ /* 0x000fec0000002000 */
[----:B------:R-:W-:-:S13]  /*0a70*/  ISETP.NE.AND P0, PT, R2, 0x1, PT ;  /* 0x000000010200780c */ /* 0x000fda0003f05270 */
[----:B------:R-:W-:Y:S08]  /*0a80*/  @!P0 BAR.ARV 0x9, 0x100 ;  /* 0x0244000000008b1d */ /* 0x000ff00000002000 */
[----:B------:R-:W-:Y:S01]  /*0a90*/  BAR.SYNC.DEFER_BLOCKING 0x5, 0x200 ;  /* 0x0148000000007b1d */ /* 0x000fe20000010000 */
[----:B-1----:R-:W-:-:S06]  /*0aa0*/  ULEA UR4, UR5, UR4, 0x18 ;  /* 0x0000000405047291 */ /* 0x002fcc000f8ec03f */
[----:B------:R-:W-:Y:S01]  /*0ab0*/  IMAD.U32 R16, RZ, RZ, UR4 ;  /* 0x00000004ff107e24 */ /* 0x000fe2000f8e00ff */
[----:B------:R-:W-:-:S04]  /*0ac0*/  ULDC UR4, c[0x0][0xc3c] ;  /* 0x00030f0000047ab9 */ /* 0x000fc80000000800 */
[----:B------:R-:W0:Y:S01]  /*0ad0*/  LDS.128 R108, [R16+0x31cd0] ;  /* 0x031cd000106c7984 */ /* 0x000e220000000c00 */
[----:B------:R-:W-:Y:S06]  /*0ae0*/  BAR.ARV 0x4, 0x200 ;  /* 0x0108000000007b1d */ /* 0x000fec0000002000 */
[----:B---3--:R-:W-:-:S04]  /*0af0*/  LOP3.LUT R0, R0, 0xfffffffb, RZ, 0xc0, !PT ;  /* 0xfffffffb00007812 */ /* 0x008fc800078ec0ff */
[----:B------:R-:W-:-:S05]  /*0b00*/  @P0 LOP3.LUT R0, R0, 0x4, RZ, 0xfc, !PT ;  /* 0x0000000400000812 */ /* 0x000fca00078efcff */
[----:B------:R4:W-:Y:S01]  /*0b10*/  STL [R1+0x50], R0 ;  /* 0x0000500001007387 */ /* 0x0009e20000100800 */
[----:B0-----:R-:W-:-:S13]  /*0b20*/  ISETP.GE.AND P0, PT, R111, UR4, PT ;  /* 0x000000046f007c0c */ /* 0x001fda000bf06270 */
[----:B----4-:R-:W-:Y:S05]  /*0b30*/  @P0 BRA `(.L_x_408) ;  /* 0x000001e400140947 */ /* 0x010fea0003800000 */
[----:B------:R-:W0:Y:S01]  /*0b40*/  S2R R0, SR_TID.X ;  /* 0x0000000000007919 */ /* 0x000e220000002100 */
[----:B------:R-:W-:Y:S02]  /*0b50*/  IMAD.MOV.U32 R20, RZ, RZ, -0x2 ;  /* 0xfffffffeff147424 */ /* 0x000fe400078e00ff */
[----:B0-----:R-:W-:-:S05]  /*0b60*/  VIADD R22, R0, 0xffffff80 ;  /* 0xffffff8000167836 */ /* 0x001fca0000000000 */
[-C--:B------:R-:W-:Y:S02]  /*0b70*/  LEA.HI R4, R22, R22.reuse, RZ, 0x1 ;  /* 0x0000001616047211 */ /* 0x080fe400078f08ff */
[----:B------:R-:W-:Y:S02]  /*0b80*/  SHF.R.S32.HI R0, RZ, 0x1f, R22 ;  /* 0x0000001fff007819 */ /* 0x000fe40000011416 */
[----:B------:R-:W-:Y:S02]  /*0b90*/  LOP3.LUT R2, R4, 0xfffffffe, RZ, 0xc0, !PT ;  /* 0xfffffffe04027812 */ /* 0x000fe400078ec0ff */
[----:B------:R-:W-:Y:S02]  /*0ba0*/  LEA.HI R3, R0, R22, RZ, 0x4 ;  /* 0x0000001600037211 */ /* 0x000fe400078f20ff */
[----:B------:R-:W-:Y:S01]  /*0bb0*/  SHF.R.S32.HI R19, RZ, 0x1, R4 ;  /* 0x00000001ff137819 */ /* 0x000fe20000011404 */
[----:B------:R-:W-:Y:S01]  /*0bc0*/  IMAD.IADD R21, R22, 0x1, -R2 ;  /* 0x0000000116157824 */ /* 0x000fe200078e0a02 */
[----:B------:R-:W-:-:S02]  /*0bd0*/  SHF.R.S32.HI R2, RZ, 0x4, R3 ;  /* 0x00000004ff027819 */ /* 0x000fc40000011403 */
[----:B------:R-:W-:Y:S01]  /*0be0*/  LEA.HI R5, R4, R19, RZ, 0x1 ;  /* 0x0000001304057211 */ /* 0x000fe200078f08ff */
[----:B------:R-:W-:Y:S01]  /*0bf0*/  IMAD.SHL.U32 R24, R21, 0x4, RZ ;  /* 0x0000000415187824 */ /* 0x000fe200078e00ff */
[----:B------:R-:W-:Y:S02]  /*0c00*/  LEA.HI R4, R3, R2, RZ, 0x1 ;  /* 0x0000000203047211 */ /* 0x000fe400078f08ff */
[----:B------:R-:W-:Y:S01]  /*0c10*/  LOP3.LUT R6, R5, 0x7fffffe, RZ, 0xc0, !PT ;  /* 0x07fffffe05067812 */ /* 0x000fe200078ec0ff */
[----:B------:R-:W-:Y:S01]  /*0c20*/  VIADD R7, R24, 0x10 ;  /* 0x0000001018077836 */ /* 0x000fe20000000000 */
[----:B------:R-:W-:Y:S01]  /*0c30*/  STL [R1+0x40], R24 ;  /* 0x0000401801007387 */ /* 0x000fe20000100800 */
[----:B------:R-:W-:Y:S01]  /*0c40*/  LOP3.LUT R5, R4, 0x1ffffffe, RZ, 0xc0, !PT ;  /* 0x1ffffffe04057812 */ /* 0x000fe200078ec0ff */
[C---:B------:R-:W-:Y:S01]  /*0c50*/  VIADD R8, R24.reuse, 0x20 ;  /* 0x0000002018087836 */ /* 0x040fe20000000000 */
[----:B------:R-:W-:Y:S01]  /*0c60*/  LOP3.LUT R3, R3, 0xfffffff0, RZ, 0xc0, !PT ;  /* 0xfffffff003037812 */ /* 0x000fe200078ec0ff */
[----:B------:R0:W-:Y:S01]  /*0c70*/  STL [R1+0x6c], R7 ;  /* 0x00006c0701007387 */ /* 0x0001e20000100800 */
[----:B------:R-:W-:-:S02]  /*0c80*/  IMAD.IADD R4, R24, 0x1, R7 ;  /* 0x0000000118047824 */ /* 0x000fc400078e0207 */
[----:B------:R-:W-:Y:S01]  /*0c90*/  IMAD.IADD R5, R2, 0x1, -R5 ;  /* 0x0000000102057824 */ /* 0x000fe200078e0a05 */
[----:B------:R1:W-:Y:S01]  /*0ca0*/  STL [R1+0x68], R8 ;  /* 0x0000680801007387 */ /* 0x0003e20000100800 */
[----:B------:R-:W-:Y:S01]  /*0cb0*/  IMAD.IADD R3, R22, 0x1, -R3 ;  /* 0x0000000116037824 */ /* 0x000fe200078e0a03 */
[----:B------:R-:W-:Y:S01]  /*0cc0*/  SHF.R.S32.HI R9, RZ, 0x1f, R4 ;  /* 0x0000001fff097819 */ /* 0x000fe20000011404 */
[----:B------:R-:W-:Y:S02]  /*0cd0*/  IMAD.SHL.U32 R5, R5, 0x8, RZ ;  /* 0x0000000805057824 */ /* 0x000fe400078e00ff */
[----:B0-----:R-:W-:Y:S01]  /*0ce0*/  IMAD.IADD R7, R19, 0x1, -R6 ;  /* 0x0000000113077824 */ /* 0x001fe200078e0a06 */
[CC--:B------:R-:W-:Y:S01]  /*0cf0*/  LEA.HI R12, R9.reuse, R4.reuse, RZ, 0x3 ;  /* 0x00000004090c7211 */ /* 0x0c0fe200078f18ff */
[----:B------:R-:W-:Y:S01]  /*0d00*/  IMAD.IADD R6, R24, 0x1, R8 ;  /* 0x0000000118067824 */ /* 0x000fe200078e0208 */
[----:B------:R-:W-:Y:S01]  /*0d10*/  LEA.HI R14, R9, R4, RZ, 0x5 ;  /* 0x00000004090e7211 */ /* 0x000fe200078f28ff */
[----:B------:R-:W-:Y:S01]  /*0d20*/  IMAD R17, R2, 0x8, R7 ;  /* 0x0000000802117824 */ /* 0x000fe200078e0207 */
[----:B------:R-:W-:-:S02]  /*0d30*/  LEA.HI R2, R0, R22, RZ, 0x7 ;  /* 0x0000001600027211 */ /* 0x000fc400078f38ff */
[----:B------:R-:W-:Y:S02]  /*0d40*/  SHF.R.S32.HI R7, RZ, 0x1f, R6 ;  /* 0x0000001fff077819 */ /* 0x000fe40000011406 */
[----:B------:R-:W-:Y:S02]  /*0d50*/  LOP3.LUT R4, R2, 0xffffff80, RZ, 0xc0, !PT ;  /* 0xffffff8002047812 */ /* 0x000fe400078ec0ff */
[CC--:B------:R-:W-:Y:S02]  /*0d60*/  LEA.HI R13, R7.reuse, R6.reuse, RZ, 0x3 ;  /* 0x00000006070d7211 */ /* 0x0c0fe400078f18ff */
[----:B------:R-:W-:Y:S01]  /*0d70*/  LEA.HI R15, R7, R6, RZ, 0x5 ;  /* 0x00000006070f7211 */ /* 0x000fe200078f28ff */
[----:B------:R-:W-:Y:S01]  /*0d80*/  IMAD.IADD R28, R22, 0x1, -R4 ;  /* 0x00000001161c7824 */ /* 0x000fe200078e0a04 */
[----:B------:R-:W-:Y:S02]  /*0d90*/  SHF.R.S32.HI R4, RZ, 0x1f, R3 ;  /* 0x0000001fff047819 */ /* 0x000fe40000011403 */
[----:B------:R-:W-:-:S02]  /*0da0*/  LEA.HI R6, R0, R22, RZ, 0x5 ;  /* 0x0000001600067211 */ /* 0x000fc400078f28ff */
[----:B-1----:R-:W-:Y:S02]  /*0db0*/  SHF.R.S32.HI R8, RZ, 0x1f, R28 ;  /* 0x0000001fff087819 */ /* 0x002fe4000001141c */
[----:B------:R-:W-:Y:S02]  /*0dc0*/  LEA.HI R7, R0, R22, RZ, 0x2 ;  /* 0x0000001600077211 */ /* 0x000fe400078f10ff */
[----:B------:R-:W-:Y:S02]  /*0dd0*/  LEA.HI R9, R8, R28, RZ, 0x2 ;  /* 0x0000001c08097211 */ /* 0x000fe400078f10ff */
[-C--:B------:R-:W-:Y:S02]  /*0de0*/  LEA.HI R0, R4, R3.reuse, RZ, 0x3 ;  /* 0x0000000304007211 */ /* 0x080fe400078f18ff */
[----:B------:R-:W-:Y:S02]  /*0df0*/  LOP3.LUT R10, R9, 0x7ffffffc, RZ, 0xc0, !PT ;  /* 0x7ffffffc090a7812 */ /* 0x000fe400078ec0ff */
[----:B------:R-:W-:Y:S01]  /*0e00*/  SHF.R.S32.HI R27, RZ, 0x7, R2 ;  /* 0x00000007ff1b7819 */ /* 0x000fe20000011402 */
[----:B------:R-:W-:Y:S01]  /*0e10*/  IMAD.SHL.U32 R2, R0, 0x10, RZ ;  /* 0x0000001000027824 */ /* 0x000fe200078e00ff */
[----:B------:R-:W-:Y:S01]  /*0e20*/  LEA.HI R4, R4, R3, RZ, 0x2 ;  /* 0x0000000304047211 */ /* 0x000fe200078f10ff */
[----:B------:R-:W-:Y:S01]  /*0e30*/  IMAD.IADD R11, R28, 0x1, -R10 ;  /* 0x000000011c0b7824 */ /* 0x000fe200078e0a0a */
[----:B------:R-:W-:-:S02]  /*0e40*/  SHF.R.S32.HI R26, RZ, 0x2, R7 ;  /* 0x00000002ff1a7819 */ /* 0x000fc40000011407 */
[----:B------:R-:W-:Y:S02]  /*0e50*/  SHF.R.S32.HI R10, RZ, 0x1f, R7 ;  /* 0x0000001fff0a7819 */ /* 0x000fe40000011407 */
[----:B------:R-:W-:Y:S02]  /*0e60*/  SHF.R.S32.HI R6, RZ, 0x5, R6 ;  /* 0x00000005ff067819 */ /* 0x000fe40000011406 */
[----:B------:R-:W-:Y:S02]  /*0e70*/  LOP3.LUT R0, R4, 0x7fffffc, RZ, 0xc0, !PT ;  /* 0x07fffffc04007812 */ /* 0x000fe400078ec0ff */
[----:B------:R-:W-:Y:S01]  /*0e80*/  LOP3.LUT R2, R2, 0x7fffff80, RZ, 0xc0, !PT ;  /* 0x7fffff8002027812 */ /* 0x000fe200078ec0ff */
[----:B------:R-:W-:Y:S01]  /*0e90*/  IMAD R18, R6, 0x10, R3 ;  /* 0x0000001006127824 */ /* 0x000fe200078e0203 */
[----:B------:R-:W-:Y:S01]  /*0ea0*/  LEA.HI R10, R10, R26, RZ, 0x2 ;  /* 0x0000001a0a0a7211 */ /* 0x000fe200078f10ff */
[----:B------:R-:W-:Y:S01]  /*0eb0*/  IMAD.IADD R0, R3, 0x1, -R0 ;  /* 0x0000000103007824 */ /* 0x000fe200078e0a00 */
[----:B------:R-:W-:Y:S01]  /*0ec0*/  SHF.R.S32.HI R4, RZ, 0x2, R4 ;  /* 0x00000002ff047819 */ /* 0x000fe20000011404 */
[----:B------:R-:W-:Y:S01]  /*0ed0*/  IMAD R3, R6, 0x100, R2 ;  /* 0x0000010006037824 */ /* 0x000fe200078e0202 */
[----:B------:R-:W-:Y:S01]  /*0ee0*/  LOP3.LUT R10, R10, 0xfffffffc, RZ, 0xc0, !PT ;  /* 0xfffffffc0a0a7812 */ /* 0x000fe200078ec0ff */
[----:B------:R-:W-:Y:S01]  /*0ef0*/  IMAD R2, R11, R20, 0x90 ;  /* 0x000000900b027424 */ /* 0x000fe200078e0214 */
[--C-:B------:R-:W-:Y:S01]  /*0f00*/  SHF.R.S32.HI R6, RZ, 0x2, R9.reuse ;  /* 0x00000002ff067819 */ /* 0x100fe20000011409 */
[----:B------:R-:W-:Y:S01]  /*0f10*/  IMAD.SHL.U32 R4, R4, 0x40, RZ ;  /* 0x0000004004047824 */ /* 0x000fe200078e00ff */
[----:B------:R-:W-:Y:S01]  /*0f20*/  SHF.R.S32.HI R9, RZ, 0x1f, R9 ;  /* 0x0000001fff097819 */ /* 0x000fe20000011409 */
[----:B------:R-:W-:Y:S01]  /*0f30*/  IMAD.IADD R11, R26, 0x1, -R10 ;  /* 0x000000011a0b7824 */ /* 0x000fe200078e0a0a */
[----:B------:R0:W-:Y:S01]  /*0f40*/  STL [R1+0xb8], R2 ;  /* 0x0000b80201007387 */ /* 0x0001e20000100800 */
[----:B------:R-:W-:Y:S01]  /*0f50*/  IMAD R3, R0, 0x10, R3 ;  /* 0x0000001000037824 */ /* 0x000fe200078e0203 */
[----:B------:R-:W-:Y:S01]  /*0f60*/  LEA.HI R9, R9, R6, RZ, 0x3 ;  /* 0x0000000609097211 */ /* 0x000fe200078f18ff */
[----:B------:R-:W-:Y:S01]  /*0f70*/  IMAD.U32 R10, R18, 0x20, R5 ;  /* 0x00000020120a7824 */ /* 0x000fe200078e0005 */
[----:B------:R-:W2:Y:S01]  /*0f80*/  LDL.LU R26, [R1+0x60] ;  /* 0x00006000011a7983 */ /* 0x000ea20000300800 */
[----:B------:R-:W-:Y:S01]  /*0f90*/  IMAD.SHL.U32 R0, R11, 0x40, RZ ;  /* 0x000000400b007824 */ /* 0x000fe200078e00ff */
[----:B------:R-:W-:-:S02]  /*0fa0*/  LOP3.LUT R9, R9, 0xfffffff8, RZ, 0xc0, !PT ;  /* 0xfffffff809097812 */ /* 0x000fc400078ec0ff */
[----:B------:R-:W-:Y:S01]  /*0fb0*/  LEA.HI R8, R8, R28, RZ, 0x5 ;  /* 0x0000001c08087211 */ /* 0x000fe200078f28ff */
[----:B0-----:R-:W-:Y:S01]  /*0fc0*/  IMAD.HI R2, R27, 0x55555556, RZ ;  /* 0x555555561b027827 */ /* 0x001fe200078e02ff */
[----:B------:R-:W-:Y:S02]  /*0fd0*/  LOP3.LUT R4, R4, 0x40, RZ, 0xc0, !PT ;  /* 0x0000004004047812 */ /* 0x000fe400078ec0ff */
[----:B------:R-:W-:Y:S01]  /*0fe0*/  SHF.R.S32.HI R8, RZ, 0x5, R8 ;  /* 0x00000005ff087819 */ /* 0x000fe20000011408 */
[----:B------:R-:W-:Y:S01]  /*0ff0*/  IMAD.IADD R9, R6, 0x1, -R9 ;  /* 0x0000000106097824 */ /* 0x000fe200078e0a09 */
[----:B------:R-:W-:Y:S02]  /*1000*/  LEA.HI R2, R2, R2, RZ, 0x1 ;  /* 0x0000000202027211 */ /* 0x000fe400078f08ff */
[----:B------:R-:W-:Y:S02]  /*1010*/  LOP3.LUT R20, R0, 0xc0, RZ, 0xc0, !PT ;  /* 0x000000c000147812 */ /* 0x000fe400078ec0ff */
[----:B------:R-:W-:Y:S01]  /*1020*/  LOP3.LUT R5, R4, 0x8, R5, 0xf8, !PT ;  /* 0x0000000804057812 */ /* 0x000fe200078ef805 */
[----:B------:R0:W-:Y:S01]  /*1030*/  STL [R1+0xc0], R10 ;  /* 0x0000c00a01007387 */ /* 0x0001e20000100800 */
[----:B------:R-:W-:Y:S01]  /*1040*/  SHF.R.U32.HI R4, RZ, 0x3, R4 ;  /* 0x00000003ff047819 */ /* 0x000fe20000011604 */
[----:B------:R-:W-:Y:S01]  /*1050*/  IMAD R2, R2, -0x3, R27 ;  /* 0xfffffffd02027824 */ /* 0x000fe200078e021b */
[----:B------:R-:W-:Y:S01]  /*1060*/  LOP3.LUT R0, R20, 0x18, R12, 0xf8, !PT ;  /* 0x0000001814007812 */ /* 0x000fe200078ef80c */
[----:B------:R-:W-:Y:S01]  /*1070*/  IMAD R9, R8, 0x10, R9 ;  /* 0x0000001008097824 */ /* 0x000fe200078e0209 */
[----:B------:R-:W-:Y:S01]  /*1080*/  SHF.R.U32.HI R18, RZ, 0x3, R20 ;  /* 0x00000003ff127819 */ /* 0x000fe20000011614 */
[----:B------:R1:W-:Y:S01]  /*1090*/  STL [R1+0x88], R11 ;  /* 0x0000880b01007387 */ /* 0x0003e20000100800 */
[----:B------:R-:W-:-:S02]  /*10a0*/  LOP3.LUT R7, R7, 0xfffffffc, RZ, 0xc0, !PT ;  /* 0xfffffffc07077812 */ /* 0x000fc400078ec0ff */
[----:B------:R-:W-:Y:S01]  /*10b0*/  LOP3.LUT R4, R5, R4, RZ, 0x3c, !PT ;  /* 0x0000000405047212 */ /* 0x000fe200078e3cff */
[----:B0-----:R-:W-:Y:S01]  /*10c0*/  IMAD R10, R2, 0x40, R9 ;  /* 0x00000040020a7824 */ /* 0x001fe200078e0209 */
[----:B------:R-:W-:Y:S01]  /*10d0*/  LOP3.LUT R5, R0, R18, RZ, 0x3c, !PT ;  /* 0x0000001200057212 */ /* 0x000fe200078e3cff */
[----:B------:R-:W-:Y:S01]  /*10e0*/  STL [R1+0x54], R20 ;  /* 0x0000541401007387 */ /* 0x000fe20000100800 */
[----:B-1----:R-:W-:Y:S01]  /*10f0*/  IMAD.SHL.U32 R11, R17, 0x20, RZ ;  /* 0x00000020110b7824 */ /* 0x002fe200078e00ff */
[----:B------:R-:W-:Y:S01]  /*1100*/  SHF.R.S32.HI R2, RZ, 0x1f, R19 ;  /* 0x0000001fff027819 */ /* 0x000fe20000011413 */
[----:B------:R-:W-:Y:S02]  /*1110*/  VIADD R8, R16, 0xda00 ;  /* 0x0000da0010087836 */ /* 0x000fe40000000000 */
[----:B------:R-:W-:Y:S01]  /*1120*/  IMAD.IADD R7, R22, 0x1, -R7 ;  /* 0x0000000116077824 */ /* 0x000fe200078e0a07 */
[----:B------:R-:W-:Y:S01]  /*1130*/  STL [R1+0x5c], R11 ;  /* 0x00005c0b01007387 */ /* 0x000fe20000100800 */
[----:B------:R-:W-:-:S03]  /*1140*/  VIADD R2, R24, 0x8 ;  /* 0x0000000818027836 */ /* 0x000fc60000000000 */
[----:B------:R-:W-:Y:S01]  /*1150*/  STL [R1+0x58], R18 ;  /* 0x0000581201007387 */ /* 0x000fe20000100800 */
[----:B------:R-:W-:-:S03]  /*1160*/  IMAD.SHL.U32 R22, R21, 0x8, RZ ;  /* 0x0000000815167824 */ /* 0x000fc600078e00ff */
[----:B------:R-:W-:Y:S01]  /*1170*/  STL [R1+0xb4], R10 ;  /* 0x0000b40a01007387 */ /* 0x000fe20000100800 */
[----:B------:R-:W-:Y:S02]  /*1180*/  VIADD R9, R24, 0x18 ;  /* 0x0000001818097836 */ /* 0x000fe40000000000 */
[----:B------:R-:W-:Y:S01]  /*1190*/  IMAD.IADD R3, R4, 0x1, R3 ;  /* 0x0000000104037824 */ /* 0x000fe200078e0203 */
[C---:B------:R-:W-:Y:S02]  /*11a0*/  LOP3.LUT R4, R20.reuse, 0x18, R22, 0xf8, !PT ;  /* 0x0000001814047812 */ /* 0x040fe400078ef816 */
[----:B------:R-:W-:Y:S02]  /*11b0*/  SHF.R.S32.HI R14, RZ, 0x5, R14 ;  /* 0x00000005ff0e7819 */ /* 0x000fe4000001140e */
[----:B------:R-:W-:Y:S02]  /*11c0*/  SHF.R.S32.HI R15, RZ, 0x5, R15 ;  /* 0x00000005ff0f7819 */ /* 0x000fe4000001140f */
[----:B------:R-:W-:-:S02]  /*11d0*/  LOP3.LUT R6, R20, 0x18, R13, 0xf8, !PT ;  /* 0x0000001814067812 */ /* 0x000fc400078ef80d */
[-C--:B------:R-:W-:Y:S01]  /*11e0*/  LOP3.LUT R4, R4, R18.reuse, RZ, 0x3c, !PT ;  /* 0x0000001204047212 */ /* 0x080fe200078e3cff */
[--C-:B------:R-:W-:Y:S01]  /*11f0*/  IMAD R14, R14, 0x1800, R11.reuse ;  /* 0x000018000e0e7824 */ /* 0x100fe200078e020b */
[----:B------:R-:W-:Y:S01]  /*1200*/  LOP3.LUT R6, R6, R18, RZ, 0x3c, !PT ;  /* 0x0000001206067212 */ /* 0x000fe200078e3cff */
[----:B------:R-:W-:Y:S02]  /*1210*/  IMAD R15, R15, 0x1800, R11 ;  /* 0x000018000f0f7824 */ /* 0x000fe400078e020b */
[----:B------:R-:W-:Y:S02]  /*1220*/  IMAD.IADD R4, R11, 0x1, R4 ;  /* 0x000000010b047824 */ /* 0x000fe400078e0204 */
[----:B------:R-:W-:Y:S02]  /*1230*/  IMAD.IADD R5, R14, 0x1, R5 ;  /* 0x000000010e057824 */ /* 0x000fe400078e0205 */
[----:B------:R-:W-:Y:S01]  /*1240*/  IMAD.IADD R6, R15, 0x1, R6 ;  /* 0x000000010f067824 */ /* 0x000fe200078e0206 */
[----:B------:R-:W-:Y:S01]  /*1250*/  CS2R R144, SRZ ;  /* 0x0000000000907805 */ /* 0x000fe2000001ff00 */
[----:B------:R-:W-:Y:S01]  /*1260*/  IMAD.MOV.U32 R17, RZ, RZ, RZ ;  /* 0x000000ffff117224 */ /* 0x000fe200078e00ff */
[----:B--2---:R-:W-:-:S05]  /*1270*/  LOP3.LUT R0, R26, 0x1, RZ, 0xfc, !PT ;  /* 0x000000011a007812 */ /* 0x004fca00078efcff */
[----:B------:R0:W-:Y:S04]  /*1280*/  STL [R1+0x48], R0 ;  /* 0x0000480001007387 */ /* 0x0001e80000100800 */
[----:B------:R-:W-:Y:S04]  /*1290*/  STL [R1+0x98], RZ ;  /* 0x000098ff01007387 */ /* 0x000fe80000100800 */
[----:B------:R-:W-:Y:S01]  /*12a0*/  STL [R1+0xb0], R8 ;  /* 0x0000b00801007387 */ /* 0x000fe20000100800 */
[----:B0-----:R-:W-:-:S03]  /*12b0*/  LEA.HI R0, R7, R7, RZ, 0x1 ;  /* 0x0000000707007211 */ /* 0x001fc600078f08ff */
[----:B------:R-:W-:Y:S01]  /*12c0*/  STL [R1+0x60], RZ ;  /* 0x000060ff01007387 */ /* 0x000fe20000100800 */
[----:B------:R-:W-:-:S03]  /*12d0*/  LOP3.LUT R0, R0, 0x1ffffffe, RZ, 0xc0, !PT ;  /* 0x1ffffffe00007812 */ /* 0x000fc600078ec0ff */
[----:B------:R0:W-:Y:S04]  /*12e0*/  STL [R1+0x64], R2 ;  /* 0x0000640201007387 */ /* 0x0001e80000100800 */
[----:B------:R1:W-:Y:S01]  /*12f0*/  STL [R1+0x70], R9 ;  /* 0x0000700901007387 */ /* 0x0003e20000100800 */
[----:B0-----:R-:W-:Y:S01]  /*1300*/  LOP3.LUT R2, R20, 0x8, R22, 0xf8, !PT ;  /* 0x0000000814027812 */ /* 0x001fe200078ef816 */
[----:B-1----:R-:W-:-:S03]  /*1310*/  VIADD R9, R24, 0x28 ;  /* 0x0000002818097836 */ /* 0x002fc60000000000 */
[----:B------:R-:W-:Y:S01]  /*1320*/  LOP3.LUT R2, R2, R18, RZ, 0x3c, !PT ;  /* 0x0000001202027212 */ /* 0x000fe200078e3cff */
[----:B------:R-:W-:Y:S01]  /*1330*/  IMAD.IADD R0, R7, 0x1, -R0 ;  /* 0x0000000107007824 */ /* 0x000fe200078e0a00 */
[----:B------:R-:W-:Y:S01]  /*1340*/  SHF.R.S32.HI R7, RZ, 0x3, R12 ;  /* 0x00000003ff077819 */ /* 0x000fe2000001140c */
[----:B------:R0:W-:Y:S02]  /*1350*/  STL [R1+0x74], R9 ;  /* 0x0000740901007387 */ /* 0x0001e40000100800 */
[----:B------:R-:W-:Y:S02]  /*1360*/  IMAD.IADD R2, R11, 0x1, R2 ;  /* 0x000000010b027824 */ /* 0x000fe400078e0202 */
[----:B------:R1:W-:Y:S01]  /*1370*/  STL [R1+0x9c], R7 ;  /* 0x00009c0701007387 */ /* 0x0003e20000100800 */
[----:B0-----:R-:W-:Y:S01]  /*1380*/  SHF.R.S32.HI R9, RZ, 0x3, R13 ;  /* 0x00000003ff097819 */ /* 0x001fe2000001140d */
[----:B------:R-:W-:Y:S02]  /*1390*/  IMAD R0, R0, 0x8, R10 ;  /* 0x0000000800007824 */ /* 0x000fe400078e020a */
[----:B-1----:R-:W-:-:S02]  /*13a0*/  IMAD R7, R4, 0x2, R8 ;  /* 0x0000000204077824 */ /* 0x002fc400078e0208 */
[----:B------:R-:W-:Y:S01]  /*13b0*/  STL [R1+0xa0], R9 ;  /* 0x0000a00901007387 */ /* 0x000fe20000100800 */
[----:B------:R-:W-:-:S03]  /*13c0*/  IMAD R4, R5, 0x2, R8 ;  /* 0x0000000205047824 */ /* 0x000fc600078e0208 */
[----:B------:R0:W-:Y:S04]  /*13d0*/  STL [R1+0x84], R2 ;  /* 0x0000840201007387 */ /* 0x0001e80000100800 */
[----:B------:R1:W-:Y:S01]  /*13e0*/  STL [R1+0xac], R7 ;  /* 0x0000ac0701007387 */ /* 0x0003e20000100800 */
[----:B0-----:R-:W-:-:S03]  /*13f0*/  IMAD R2, R6, 0x2, R8 ;  /* 0x0000000206027824 */ /* 0x001fc600078e0208 */
[----:B------:R1:W-:Y:S04]  /*1400*/  STL [R1+0xa8], R4 ;  /* 0x0000a80401007387 */ /* 0x0003e80000100800 */
[----:B------:R1:W-:Y:S04]  /*1410*/  STL [R1+0xa4], R2 ;  /* 0x0000a40201007387 */ /* 0x0003e80000100800 */
[----:B------:R1:W-:Y:S01]  /*1420*/  STL [R1+0xbc], R0 ;  /* 0x0000bc0001007387 */ /* 0x0003e20000100800 */
[----:B------:R-:W-:-:S07]  /*1430*/  IMAD R18, R3, 0x2, R16 ;  /* 0x0000000203127824 */ /* 0x000fce00078e0210 */
.L_x_543:
[----:B01----:R-:W0:Y:S02]  /*1440*/  LDC.64 R2, c[0x0][0xc88] ;  /* 0x00032200ff027b82 */ /* 0x003e240000000a00 */
[----:B0-----:R-:W-:-:S05]  /*1450*/  IMAD.WIDE R2, R111, 0x4, R2 ;  /* 0x000000046f027825 */ /* 0x001fca00078e0202 */
[----:B--2-4-:R0:W2:Y:S01]  /*1460*/  LDG.E R10, desc[UR60][R2.64] ;  /* 0x0000003c020a7981 */ /* 0x0140a2000c1e1900 */
[----:B------:R-:W-:Y:S05]  /*1470*/  YIELD ;  /* 0x0000000000007946 */ /* 0x000fea0003800000 */
[----:B------:R-:W-:Y:S01]  /*1480*/  ULDC.64 UR4, c[0x0][0xa28] ;  /* 0x00028a0000047ab9 */ /* 0x000fe20000000a00 */
[----:B------:R-:W-:Y:S01]  /*1490*/  ULDC.64 UR8, c[0x0][0xa18] ;  /* 0x0002860000087ab9 */ /* 0x000fe20000000a00 */
[----:B------:R-:W-:Y:S01]  /*14a0*/  ISETP.NE.U32.AND P1, PT, RZ, UR4, PT ;  /* 0x00000004ff007c0c */ /* 0x000fe2000bf25070 */
[----:B------:R-:W-:Y:S01]  /*14b0*/  ULDC.64 UR6, c[0x0][0xa08] ;  /* 0x0002820000067ab9 */ /* 0x000fe20000000a00 */
[----:B0-----:R-:W-:Y:S01]  /*14c0*/  IMAD.MOV.U32 R3, RZ, RZ, RZ ;  /* 0x000000ffff037224 */ /* 0x001fe200078e00ff */
[----:B------:R-:W-:Y:S01]  /*14d0*/  ISETP.NE.U32.AND P0, PT, RZ, UR6, PT ;  /* 0x00000006ff007c0c */ /* 0x000fe2000bf05070 */
[----:B------:R-:W-:Y:S01]  /*14e0*/  IMAD.MOV.U32 R29, RZ, RZ, RZ ;  /* 0x000000ffff1d7224 */ /* 0x000fe200078e00ff */
[----:B------:R-:W-:-:S02]  /*14f0*/  ISETP.NE.AND.EX P1, PT, RZ, UR5, PT, P1 ;  /* 0x00000005ff007c0c */ /* 0x000fc4000bf25310 */
[----:B------:R-:W-:Y:S02]  /*1500*/  ISETP.NE.AND.EX P0, PT, RZ, UR7, PT, P0 ;  /* 0x00000007ff007c0c */ /* 0x000fe4000bf05300 */
[----:B--2---:R-:W-:Y:S01]  /*1510*/  SHF.R.S32.HI R0, RZ, 0x1f, R10 ;  /* 0x0000001fff007819 */ /* 0x004fe2000001140a */
[----:B------:R-:W-:-:S08]  /*1520*/  IMAD.SHL.U32 R28, R10, 0x4, RZ ;  /* 0x000000040a1c7824 */ /* 0x000fd000078e00ff */
[C---:B------:R-:W-:Y:S01]  /*1530*/  @P1 LEA R4, P2, R10.reuse, UR4, 0x2 ;  /* 0x000000040a041c11 */ /* 0x040fe2000f8410ff */
[----:B------:R0:W-:Y:S01]  /*1540*/  STL [R1+0x8c], R10 ;  /* 0x00008c0a01007387 */ /* 0x0001e20000100800 */
[C-C-:B------:R-:W-:Y:S02]  /*1550*/  SHF.L.U64.HI R30, R10.reuse, 0x2, R0.reuse ;  /* 0x000000020a1e7819 */ /* 0x140fe40000010200 */
[----:B------:R-:W-:Y:S02]  /*1560*/  @P1 LEA.HI.X R5, R10, UR5, R0, 0x2, P2 ;  /* 0x000000050a051c11 */ /* 0x000fe400090f1400 */
[----:B------:R-:W-:Y:S01]  /*1570*/  ISETP.NE.U32.AND P2, PT, RZ, UR8, PT ;  /* 0x00000008ff007c0c */ /* 0x000fe2000bf45070 */
[----:B------:R-:W-:Y:S01]  /*1580*/  ULDC UR4, c[0x0][0x288] ;  /* 0x0000a20000047ab9 */ /* 0x000fe20000000800 */
[----:B------:R-:W-:Y:S01]  /*1590*/  IADD3 R8, P3, R28, UR6, RZ ;  /* 0x000000061c087c10 */ /* 0x000fe2000ff7e0ff */
[----:B------:R0:W5:Y:S01]  /*15a0*/  @P1 LDG.E R3, desc[UR60][R4.64] ;  /* 0x0000003c04031981 */ /* 0x000162000c1e1900 */
[----:B------:R-:W-:Y:S01]  /*15b0*/  ISETP.NE.AND.EX P2, PT, RZ, UR9, PT, P2 ;  /* 0x00000009ff007c0c */ /* 0x000fe2000bf45320 */
[----:B------:R-:W-:Y:S01]  /*15c0*/  IMAD.U32 R111, RZ, RZ, UR4 ;  /* 0x00000004ff6f7e24 */ /* 0x000fe2000f8e00ff */
[----:B------:R-:W-:Y:S01]  /*15d0*/  IADD3.X R9, R30, UR7, RZ, P3, !PT ;  /* 0x000000071e097c10 */ /* 0x000fe20009ffe4ff */
[----:B------:R-:W-:-:S04]  /*15e0*/  ULDC.64 UR4, c[0x0][0x418] ;  /* 0x0001060000047ab9 */ /* 0x000fc80000000a00 */
[----:B------:R0:W5:Y:S06]  /*15f0*/  @P0 LDG.E R29, desc[UR60][R8.64] ;  /* 0x0000003c081d0981 */ /* 0x00016c000c1e1900 */
[----:B------:R-:W-:-:S04]  /*1600*/  @P2 IADD3 R6, P1, R28, UR8, RZ ;  /* 0x000000081c062c10 */ /* 0x000fc8000ff3e0ff */
[----:B------:R-:W-:-:S05]  /*1610*/  @P2 IADD3.X R7, R30, UR9, RZ, P1, !PT ;  /* 0x000000091e072c10 */ /* 0x000fca0008ffe4ff */
[----:B------:R0:W5:Y:S01]  /*1620*/  @P2 LDG.E R111, desc[UR60][R6.64] ;  /* 0x0000003c066f2981 */ /* 0x000162000c1e1900 */
[----:B------:R-:W-:-:S03]  /*1630*/  UISETP.NE.U32.AND UP0, UPT, UR4, URZ, UPT ;  /* 0x0000003f0400728c */ /* 0x000fc6000bf05070 */
[----:B------:R-:W-:Y:S01]  /*1640*/  ULDC UR4, c[0x0][0x424] ;  /* 0x0001090000047ab9 */ /* 0x000fe20000000800 */
[----:B------:R-:W-:-:S03]  /*1650*/  UISETP.NE.AND.EX UP0, UPT, UR5, URZ, UPT, UP0 ;  /* 0x0000003f0500728c */ /* 0x000fc6000bf05300 */
[----:B------:R-:W-:Y:S01]  /*1660*/  ULDC UR5, c[0x0][0x2f0] ;  /* 0x0000bc0000057ab9 */ /* 0x000fe20000000800 */
[----:B------:R-:W-:-:S04]  /*1670*/  USEL UR4, UR4, 0x1, UP0 ;  /* 0x0000000104047887 */ /* 0x000fc80008000000 */
[----:B------:R-:W-:-:S03]  /*1680*/  UIMAD UR4, UR4, UR5, URZ ;  /* 0x00000005040472a4 */ /* 0x000fc6000f8e023f */
[----:B------:R-:W-:Y:S02]  /*1690*/  ULDC UR5, c[0x0][0x348] ;  /* 0x0000d20000057ab9 */ /* 0x000fe40000000800 */
[----:B------:R-:W-:Y:S02]  /*16a0*/  IMAD.U32 R2, RZ, RZ, UR5 ;  /* 0x00000005ff027e24 */ /* 0x000fe4000f8e00ff */
[----:B------:R-:W-:Y:S02]  /*16b0*/  IMAD.U32 R26, RZ, RZ, UR4 ;  /* 0x00000004ff1a7e24 */ /* 0x000fe4000f8e00ff */
[----:B------:R-:W-:Y:S01]  /*16c0*/  IMAD.MOV.U32 R27, RZ, RZ, R10 ;  /* 0x000000ffff1b7224 */ /* 0x000fe200078e000a */
[----:B0--3--:R-:W-:Y:S06]  /*16d0*/  @P2 BRA `(.L_x_409) ;  /* 0x0000000000242947 */ /* 0x009fec0003800000 */
[----:B------:R-:W-:Y:S02]  /*16e0*/  ULDC.64 UR4, c[0x0][0xa00] ;  /* 0x0002800000047ab9 */ /* 0x000fe40000000a00 */
[----:B------:R-:W-:-:S04]  /*16f0*/  ISETP.NE.U32.AND P1, PT, RZ, UR4, PT ;  /* 0x00000004ff007c0c */ /* 0x000fc8000bf25070 */
[----:B------:R-:W-:-:S13]  /*1700*/  ISETP.NE.AND.EX P1, PT, RZ, UR5, PT, P1 ;  /* 0x00000005ff007c0c */ /* 0x000fda000bf25310 */
[----:B------:R-:W-:Y:S05]  /*1710*/  @!P1 BRA `(.L_x_409) ;  /* 0x0000000000149947 */ /* 0x000fea0003800000 */
[----:B------:R-:W0:Y:S02]  /*1720*/  LDC.64 R4, c[0x0][0xa00] ;  /* 0x00028000ff047b82 */ /* 0x000e240000000a00 */
[----:B0-----:R-:W-:-:S05]  /*1730*/  IMAD.WIDE R4, R27, 0x4, R4 ;  /* 0x000000041b047825 */ /* 0x001fca00078e0204 */
[----:B-----5:R-:W2:Y:S04]  /*1740*/  LDG.E R111, desc[UR60][R4.64] ;  /* 0x0000003c046f7981 */ /* 0x020ea8000c1e1900 */
[----:B------:R-:W2:Y:S02]  /*1750*/  LDG.E R0, desc[UR60][R4.64+0x4] ;  /* 0x0000043c04007981 */ /* 0x000ea4000c1e1900 */
[----:B--2---:R-:W-:-:S07]  /*1760*/  IMAD.IADD R111, R0, 0x1, -R111 ;  /* 0x00000001006f7824 */ /* 0x004fce00078e0a6f */
.L_x_409:
[----:B------:R-:W-:Y:S01]  /*1770*/  ULDC.64 UR4, c[0x0][0xa20] ;  /* 0x0002880000047ab9 */ /* 0x000fe20000000a00 */
[----:B------:R0:W-:Y:S01]  /*1780*/  STL [R1+0x94], R109 ;  /* 0x0000946d01007387 */ /* 0x0001e20000100800 */
[----:B------:R-:W-:-:S03]  /*1790*/  ISETP.NE.U32.AND P1, PT, RZ, UR4, PT ;  /* 0x00000004ff007c0c */ /* 0x000fc6000bf25070 */
[----:B------:R0:W-:Y:S01]  /*17a0*/  STL [R1+0x90], R110 ;  /* 0x0000906e01007387 */ /* 0x0001e20000100800 */
[----:B------:R-:W-:-:S13]  /*17b0*/  ISETP.NE.AND.EX P1, PT, RZ, UR5, PT, P1 ;  /* 0x00000005ff007c0c */ /* 0x000fda000bf25310 */
[----:B0-----:R-:W-:Y:S05]  /*17c0*/  @!P1 BRA `(.L_x_410) ;  /* 0x0000000000109947 */ /* 0x001fea0003800000 */
[----:B------:R-:W-:-:S04]  /*17d0*/  IADD3 R4, P0, R28, UR4, RZ ;  /* 0x000000041c047c10 */ /* 0x000fc8000ff1e0ff */
[----:B------:R-:W-:-:S05]  /*17e0*/  IADD3.X R5, R30, UR5, RZ, P0, !PT ;  /* 0x000000051e057c10 */ /* 0x000fca00087fe4ff */
[----:B------:R0:W5:Y:S01]  /*17f0*/  LDG.E R26, desc[UR60][R4.64] ;  /* 0x0000003c041a7981 */ /* 0x000162000c1e1900 */
[----:B------:R-:W-:Y:S05]  /*1800*/  BRA `(.L_x_411) ;  /* 0x0000000000107947 */ /* 0x000fea0003800000 */
.L_x_410:
[----:B------:R-:W-:Y:S05]  /*1810*/  @!P0 BRA `(.L_x_411) ;  /* 0x00000000000c8947 */ /* 0x000fea0003800000 */
[----:B------:R-:W2:Y:S04]  /*1820*/  LDG.E R5, desc[UR60][R8.64] ;  /* 0x0000003c08057981 */ /* 0x000ea8000c1e1900 */
[----:B------:R-:W2:Y:S02]  /*1830*/  LDG.E R26, desc[UR60][R8.64+0x4] ;  /* 0x0000043c081a7981 */ /* 0x000ea4000c1e1900 */
[----:B--2---:R-:W-:-:S07]  /*1840*/  IMAD.IADD R26, R26, 0x1, -R5 ;  /* 0x000000011a1a7824 */ /* 0x004fce00078e0a05 */
.L_x_411:
[----:B------:R-:W-:Y:S02]  /*1850*/  ULDC.64 UR4, c[0x0][0xa10] ;  /* 0x0002840000047ab9 */ /* 0x000fe40000000a00 */
[----:B------:R-:W-:-:S04]  /*1860*/  ISETP.NE.U32.AND P0, PT, RZ, UR4, PT ;  /* 0x00000004ff007c0c */ /* 0x000fc8000bf05070 */
[----:B------:R-:W-:Y:S01]  /*1870*/  ISETP.NE.AND.EX P0, PT, RZ, UR5, PT, P0 ;  /* 0x00000005ff007c0c */ /* 0x000fe2000bf05300 */
[----:B-----5:R-:W-:Y:S01]  /*1880*/  IMAD.IADD R3, R26, 0x1, -R3 ;  /* 0x000000011a037824 */ /* 0x020fe200078e0a03 */
[----:B------:R-:W-:-:S11]  /*1890*/  ULDC.64 UR4, c[0x0][0xa30] ;  /* 0x00028c0000047ab9 */ /* 0x000fd60000000a00 */
[----:B0-----:R-:W0:Y:S02]  /*18a0*/  @P0 LDC.64 R4, c[0x0][0xa10] ;  /* 0x00028400ff040b82 */ /* 0x001e240000000a00 */
[----:B0-----:R-:W-:-:S05]  /*18b0*/  @P0 IMAD.WIDE R4, R27, 0x4, R4 ;  /* 0x000000041b040825 */ /* 0x001fca00078e0204 */
[----:B------:R-:W2:Y:S04]  /*18c0*/  @P0 LDG.E R0, desc[UR60][R4.64] ;  /* 0x0000003c04000981 */ /* 0x000ea8000c1e1900 */
[----:B------:R-:W2:Y:S01]  /*18d0*/  @P0 LDG.E R9, desc[UR60][R4.64+0x4] ;  /* 0x0000043c04090981 */ /* 0x000ea2000c1e1900 */
[----:B------:R-:W-:Y:S01]  /*18e0*/  IMAD.MOV R82, RZ, RZ, -R3 ;  /* 0x000000ffff527224 */ /* 0x000fe200078e0a03 */
[----:B------:R-:W-:Y:S01]  /*18f0*/  ISETP.NE.U32.AND P1, PT, RZ, UR4, PT ;  /* 0x00000004ff007c0c */ /* 0x000fe2000bf25070 */
[----:B------:R-:W-:-:S03]  /*1900*/  IMAD.MOV.U32 R106, RZ, RZ, R26 ;  /* 0x000000ffff6a7224 */ /* 0x000fc600078e001a */
[----:B------:R-:W-:Y:S02]  /*1910*/  VIMNMX R82, RZ, R82, !PT ;  /* 0x00000052ff527248 */ /* 0x000fe40007fe0100 */
[----:B------:R-:W-:-:S13]  /*1920*/  ISETP.NE.AND.EX P1, PT, RZ, UR5, PT, P1 ;  /* 0x00000005ff007c0c */ /* 0x000fda000bf25310 */
[----:B------:R-:W-:-:S04]  /*1930*/  @P1 IADD3 R6, P2, R28, UR4, RZ ;  /* 0x000000041c061c10 */ /* 0x000fc8000ff5e0ff */
[----:B------:R-:W-:-:S05]  /*1940*/  @P1 IADD3.X R7, R30, UR5, RZ, P2, !PT ;  /* 0x000000051e071c10 */ /* 0x000fca00097fe4ff */
[----:B------:R0:W5:Y:S01]  /*1950*/  @P1 LDG.E R106, desc[UR60][R6.64] ;  /* 0x0000003c066a1981 */ /* 0x000162000c1e1900 */
[----:B--2---:R-:W-:-:S04]  /*1960*/  @P0 IMAD.IADD R2, R9, 0x1, -R0 ;  /* 0x0000000109020824 */ /* 0x004fc800078e0a00 */
[----:B------:R-:W-:-:S04]  /*1970*/  IMAD.IADD R112, R3, 0x1, R2 ;  /* 0x0000000103707824 */ /* 0x000fc800078e0202 */
[----:B------:R-:W-:-:S04]  /*1980*/  VIADD R0, R112, 0x8f ;  /* 0x0000008f70007836 */ /* 0x000fc80000000000 */
[----:B------:R-:W-:-:S05]  /*1990*/  IMAD.HI R0, R0, 0x38e38e39, RZ ;  /* 0x38e38e3900007827 */ /* 0x000fca00078e02ff */
[----:B------:R-:W-:-:S04]  /*19a0*/  SHF.R.U32.HI R115, RZ, 0x1f, R0 ;  /* 0x0000001fff737819 */ /* 0x000fc80000011600 */
[----:B------:R-:W-:-:S05]  /*19b0*/  LEA.HI.SX32 R115, R0, R115, 0x1b ;  /* 0x0000007300737211 */ /* 0x000fca00078fdaff */
[----:B------:R-:W-:-:S05]  /*19c0*/  IMAD R3, R115, 0x90, -R3 ;  /* 0x0000009073037824 */ /* 0x000fca00078e0a03 */
[----:B------:R-:W-:-:S04]  /*19d0*/  VIMNMX R3, R3, R2, PT ;  /* 0x0000000203037248 */ /* 0x000fc80003fe0100 */
[----:B------:R-:W-:Y:S01]  /*19e0*/  ISETP.GT.AND P0, PT, R3, R82, PT ;  /* 0x000000520300720c */ /* 0x000fe20003f04270 */
[----:B------:R-:W-:-:S05]  /*19f0*/  IMAD.WIDE.U32 R82, R82, 0x38e38e39, RZ ;  /* 0x38e38e3952527825 */ /* 0x000fca00078e00ff */
[----:B------:R-:W-:-:S05]  /*1a00*/  SHF.R.U32.HI R82, RZ, 0x5, R83 ;  /* 0x00000005ff527819 */ /* 0x000fca0000011653 */
[----:B------:R-:W-:Y:S02]  /*1a10*/  IMAD.MOV.U32 R24, RZ, RZ, R82 ;  /* 0x000000ffff187224 */ /* 0x000fe400078e0052 */
[----:B------:R-:W-:-:S04]  /*1a20*/  @P0 VIADD R0, R3, 0x8f ;  /* 0x0000008f03000836 */ /* 0x000fc80000000000 */
[----:B------:R-:W-:-:S05]  /*1a30*/  @P0 IMAD.HI R0, R0, 0x38e38e39, RZ ;  /* 0x38e38e3900000827 */ /* 0x000fca00078e02ff */
[----:B------:R-:W-:-:S04]  /*1a40*/  @P0 SHF.R.U32.HI R3, RZ, 0x1f, R0 ;  /* 0x0000001fff030819 */ /* 0x000fc80000011600 */
[----:B------:R-:W-:Y:S02]  /*1a50*/  @P0 LEA.HI.SX32 R24, R0, R3, 0x1b ;  /* 0x0000000300180211 */ /* 0x000fe400078fdaff */
[----:B------:R-:W-:Y:S02]  /*1a60*/  PLOP3.LUT P0, PT, PT, PT, PT, 0x80, 0x0 ;  /* 0x000000000000781c */ /* 0x000fe40003f0f070 */
[----:B------:R-:W-:-:S13]  /*1a70*/  ISETP.GT.AND P1, PT, R24, R82, PT ;  /* 0x000000521800720c */ /* 0x000fda0003f24270 */
[----:B0-----:R-:W-:Y:S05]  /*1a80*/  @!P1 BRA `(.L_x_412) ;  /* 0x0000005000dc9947 */ /* 0x001fea0003800000 */
[----:B------:R-:W-:Y:S01]  /*1a90*/  VIADD R0, R16, 0x16a00 ;  /* 0x00016a0010007836 */ /* 0x000fe20000000000 */
[----:B------:R-:W-:Y:S04]  /*1aa0*/  BSSY B6, `(.L_x_413) ;  /* 0x0000013000067945 */ /* 0x000fe80003800000 */
[----:B------:R-:W-:-:S13]  /*1ab0*/  LOP3.LUT P0, RZ, R0, 0x1bf, RZ, 0xc0, !PT ;  /* 0x000001bf00ff7812 */ /* 0x000fda000780c0ff */
[----:B------:R-:W-:Y:S05]  /*1ac0*/  @!P0 BRA `(.L_x_414) ;  /* 0x0000000000408947 */ /* 0x000fea0003800000 */
        /* <DEDUP_REMOVED lines=15> */
[----:B-1---5:R-:W-:Y:S05]  /*1bc0*/  CALL.ABS.NOINC R14 ;  /* 0x000000000e007343 */ /* 0x022fea0003c00000 */
.L_x_414:
[----:B------:R-:W-:Y:S05]  /*1bd0*/  BSYNC B6 ;  /* 0x0000000000067941 */ /* 0x000fea0003800000 */
.L_x_413:
        /* <DEDUP_REMOVED lines=20> */
.L_x_416:
[----:B------:R-:W-:Y:S05]  /*1d20*/  BSYNC B6 ;  /* 0x0000000000067941 */ /* 0x000fea0003800000 */
.L_x_415:
[----:B------:R-:W2:Y:S01]  /*1d30*/  LDL.64 R14, [R1+0x40] ;  /* 0x00004000010e7983 */ /* 0x000ea20000100a00 */
[----:B------:R-:W-:Y:S01]  /*1d40*/  ULDC.64 UR4, c[0x0][0x9f8] ;  /* 0x00027e0000047ab9 */ /* 0x000fe20000000a00 */
[----:B------:R-:W0:Y:S01]  /*1d50*/  LDC.64 R70, c[0x0][0x408] ;  /* 0x00010200ff467b82 */ /* 0x000e220000000a00 */
[----:B------:R-:W-:Y:S01]  /*1d60*/  ISETP.NE.U32.AND P0, PT, RZ, UR4, PT ;  /* 0x00000004ff007c0c */ /* 0x000fe2000bf05070 */
[----:B------:R-:W3:Y:S01]  /*1d70*/  LDL.64 R40, [R1+0x40] ;  /* 0x0000400001287983 */ /* 0x000ee20000100a00 */
[----:B------:R-:W-:Y:S01]  /*1d80*/  IMAD.IADD R78, R29, 0x1, R26 ;  /* 0x000000011d4e7824 */ /* 0x000fe200078e021a */
[----:B------:R-:W-:Y:S01]  /*1d90*/  ULDC.64 UR6, c[0x0][0xa08] ;  /* 0x0002820000067ab9 */ /* 0x000fe20000000a00 */
[----:B------:R-:W-:Y:S01]  /*1da0*/  ISETP.NE.AND.EX P0, PT, RZ, UR5, PT, P0 ;  /* 0x00000005ff007c0c */ /* 0x000fe2000bf05300 */
[----:B------:R-:W4:Y:S02]  /*1db0*/  LDL R26, [R1+0x54] ;  /* 0x00005400011a7983 */ /* 0x000f240000100800 */
[----:B------:R-:W1:Y:S02]  /*1dc0*/  LDC.64 R76, c[0x0][0x3f8] ;  /* 0x0000fe00ff4c7b82 */ /* 0x000e640000000a00 */
[----:B------:R-:W4:Y:S06]  /*1dd0*/  LDL.LU R39, [R1+0x50] ;  /* 0x0000500001277983 */ /* 0x000f2c0000300800 */
[----:B------:R-:W0:Y:S02]  /*1de0*/  LDC.64 R32, c[0x0][0x300] ;  /* 0x0000c000ff207b82 */ /* 0x000e240000000a00 */
[----:B------:R-:W-:-:S04]  /*1df0*/  @P0 IADD3 R4, P1, R28, UR4, RZ ;  /* 0x000000041c040c10 */ /* 0x000fc8000ff3e0ff */
[----:B------:R-:W-:Y:S01]  /*1e00*/  @P0 IADD3.X R5, R30, UR5, RZ, P1, !PT ;  /* 0x000000051e050c10 */ /* 0x000fe20008ffe4ff */
[----:B------:R-:W1:Y:S01]  /*1e10*/  S2R R20, SR_TID.X ;  /* 0x0000000000147919 */ /* 0x000e620000002100 */
[----:B------:R-:W-:Y:S01]  /*1e20*/  SHF.R.S32.HI R11, RZ, 0x1f, R78 ;  /* 0x0000001fff0b7819 */ /* 0x000fe2000001144e */
[----:B------:R-:W-:Y:S02]  /*1e30*/  ULDC.64 UR4, c[0x0][0x308] ;  /* 0x0000c20000047ab9 */ /* 0x000fe40000000a00 */
[----:B------:R0:W4:Y:S01]  /*1e40*/  @P0 LDG.E R27, desc[UR60][R4.64] ;  /* 0x0000003c041b0981 */ /* 0x000122000c1e1900 */
[----:B------:R-:W-:Y:S02]  /*1e50*/  ISETP.NE.U32.AND P0, PT, RZ, UR6, PT ;  /* 0x00000006ff007c0c */ /* 0x000fe4000bf05070 */
[----:B------:R-:W-:Y:S02]  /*1e60*/  SHF.R.S32.HI R8, RZ, 0x1f, R110 ;  /* 0x0000001fff087819 */ /* 0x000fe4000001146e */
[----:B------:R-:W-:Y:S01]  /*1e70*/  ISETP.NE.AND.EX P0, PT, RZ, UR7, PT, P0 ;  /* 0x00000007ff007c0c */ /* 0x000fe2000bf05300 */
[----:B0-----:R-:W-:-:S02]  /*1e80*/  IMAD R0, R11, R32, RZ ;  /* 0x000000200b007224 */ /* 0x001fc400078e02ff */
[----:B------:R-:W-:-:S04]  /*1e90*/  IMAD.WIDE.U32 R6, R78, R32, RZ ;  /* 0x000000204e067225 */ /* 0x000fc800078e00ff */
[----:B------:R-:W-:-:S04]  /*1ea0*/  IMAD R3, R78, R33, R0 ;  /* 0x000000214e037224 */ /* 0x000fc800078e0200 */
[----:B------:R-:W-:Y:S02]  /*1eb0*/  IMAD.IADD R7, R7, 0x1, R3 ;  /* 0x0000000107077824 */ /* 0x000fe400078e0203 */
[----:B------:R-:W-:Y:S02]  /*1ec0*/  IMAD R3, R8, UR4, RZ ;  /* 0x0000000408037c24 */ /* 0x000fe4000f8e02ff */
[----:B------:R-:W-:Y:S01]  /*1ed0*/  IMAD.WIDE.U32 R4, R110, UR4, R6 ;  /* 0x000000046e047c25 */ /* 0x000fe2000f8e0006 */
[----:B-1----:R-:W-:-:S03]  /*1ee0*/  SHF.R.U32.HI R38, RZ, 0x7, R20 ;  /* 0x00000007ff267819 */ /* 0x002fc60000011614 */
[----:B------:R-:W-:Y:S01]  /*1ef0*/  IMAD R3, R110, UR5, R3 ;  /* 0x000000056e037c24 */ /* 0x000fe2000f8e0203 */
[----:B------:R-:W-:Y:S01]  /*1f00*/  SHF.R.S32.HI R36, RZ, 0x1f, R19 ;  /* 0x0000001fff247819 */ /* 0x000fe20000011413 */
[----:B------:R-:W-:Y:S01]  /*1f10*/  ULDC.64 UR4, c[0x0][0x310] ;  /* 0x0000c40000047ab9 */ /* 0x000fe20000000a00 */
[----:B------:R-:W-:Y:S01]  /*1f20*/  SHF.R.S32.HI R23, RZ, 0x1f, R22 ;  /* 0x0000001fff177819 */ /* 0x000fe20000011416 */
[----:B------:R-:W-:Y:S02]  /*1f30*/  IMAD.IADD R5, R5, 0x1, R3 ;  /* 0x0000000105057824 */ /* 0x000fe400078e0203 */
[----:B------:R-:W-:Y:S01]  /*1f40*/  VIADD R81, R22, 0x50 ;  /* 0x0000005016517836 */ /* 0x000fe20000000000 */
[----:B-----5:R-:W-:Y:S01]  /*1f50*/  SHF.R.S32.HI R37, RZ, 0x1f, R106 ;  /* 0x0000001fff257819 */ /* 0x020fe2000001146a */
[----:B--2---:R-:W0:Y:S01]  /*1f60*/  LDC R15, c[0x0][0x3f4] ;  /* 0x0000fd00ff0f7b82 */ /* 0x004e220000000800 */
[----:B---3--:R-:W-:-:S05]  /*1f70*/  IMAD.MOV.U32 R40, RZ, RZ, R14 ;  /* 0x000000ffff287224 */ /* 0x008fca00078e000e */
[----:B------:R-:W-:-:S05]  /*1f80*/  SHF.R.S32.HI R41, RZ, 0x1f, R40 ;  /* 0x0000001fff297819 */ /* 0x000fca0000011428 */
[----:B------:R1:W-:Y:S01]  /*1f90*/  STL [R1+0x44], R41 ;  /* 0x0000442901007387 */ /* 0x0003e20000100800 */
[----:B------:R-:W-:-:S03]  /*1fa0*/  IMAD.WIDE.U32 R68, R19, R70, R40 ;  /* 0x0000004613447225 */ /* 0x000fc600078e0028 */
[----:B------:R-:W2:Y:S01]  /*1fb0*/  LDL R42, [R1+0x5c] ;  /* 0x00005c00012a7983 */ /* 0x000ea20000100800 */
[----:B------:R-:W-:-:S03]  /*1fc0*/  IMAD.WIDE.U32 R74, R19, R76, R40 ;  /* 0x0000004c134a7225 */ /* 0x000fc600078e0028 */
[----:B------:R-:W3:Y:S04]  /*1fd0*/  LDL R40, [R1+0x88] ;  /* 0x0000880001287983 */ /* 0x000ee80000100800 */
[----:B-1----:R-:W2:Y:S01]  /*1fe0*/  LDL R41, [R1+0x58] ;  /* 0x0000580001297983 */ /* 0x002ea20000100800 */
[----:B----4-:R-:W-:Y:S02]  /*1ff0*/  SHF.R.S32.HI R0, RZ, 0x1f, R27 ;  /* 0x0000001fff007819 */ /* 0x010fe4000001141b */
[----:B------:R-:W-:Y:S02]  /*2000*/  ISETP.NE.AND P6, PT, R38, 0x1, PT ;  /* 0x000000012600780c */ /* 0x000fe40003fc5270 */
[----:B------:R-:W-:Y:S02]  /*2010*/  SEL R13, R0, RZ, !P0 ;  /* 0x000000ff000d7207 */ /* 0x000fe40004000000 */
[----:B------:R-:W-:-:S03]  /*2020*/  SEL R27, R27, RZ, !P0 ;  /* 0x000000ff1b1b7207 */ /* 0x000fc60004000000 */
[----:B------:R-:W-:Y:S02]  /*2030*/  IMAD R0, R13, UR4, RZ ;  /* 0x000000040d007c24 */ /* 0x000fe4000f8e02ff */
[----:B------:R-:W-:-:S04]  /*2040*/  IMAD.WIDE.U32 R28, R27, UR4, R4 ;  /* 0x000000041b1c7c25 */ /* 0x000fc8000f8e0004 */
[----:B------:R-:W-:Y:S02]  /*2050*/  IMAD R3, R27, UR5, R0 ;  /* 0x000000051b037c24 */ /* 0x000fe4000f8e0200 */
[----:B------:R-:W-:Y:S01]  /*2060*/  VIADD R0, R22, 0x10 ;  /* 0x0000001016007836 */ /* 0x000fe20000000000 */
[----:B------:R-:W-:Y:S05]  /*2070*/  @!P6 WARPSYNC.ALL ;  /* 0x000000000000e948 */ /* 0x000fea0003800000 */
[----:B------:R-:W-:Y:S01]  /*2080*/  ULDC.64 UR6, c[0x0][0x330] ;  /* 0x0000cc0000067ab9 */ /* 0x000fe20000000a00 */
[----:B------:R-:W-:Y:S01]  /*2090*/  ULDC UR4, c[0x0][0x2f4] ;  /* 0x0000bd0000047ab9 */ /* 0x000fe20000000800 */
[----:B------:R-:W-:Y:S01]  /*20a0*/  IMAD R6, R36, R32, RZ ;  /* 0x0000002024067224 */ /* 0x000fe200078e02ff */
[----:B------:R-:W-:Y:S01]  /*20b0*/  ISETP.GE.AND P1, PT, R0, UR4, PT ;  /* 0x0000000400007c0c */ /* 0x000fe2000bf26270 */
[----:B------:R-:W-:-:S02]  /*20c0*/  IMAD R7, R8, UR6, RZ ;  /* 0x0000000608077c24 */ /* 0x000fc4000f8e02ff */
[C---:B------:R-:W-:Y:S01]  /*20d0*/  IMAD R89, R19.reuse, R33, R6 ;  /* 0x0000002113597224 */ /* 0x040fe200078e0206 */
[----:B------:R-:W-:Y:S01]  /*20e0*/  SEL R6, RZ, 0xffffffff, P1 ;  /* 0xffffffffff067807 */ /* 0x000fe20000800000 */
[----:B------:R-:W-:Y:S01]  /*20f0*/  IMAD.WIDE.U32 R4, R19, R32, R22 ;  /* 0x0000002013047225 */ /* 0x000fe200078e0016 */
[----:B------:R-:W-:-:S03]  /*2100*/  ISETP.GE.AND P0, PT, R22, UR4, PT ;  /* 0x0000000416007c0c */ /* 0x000fc6000bf06270 */
[C---:B------:R-:W-:Y:S02]  /*2110*/  IMAD R7, R110.reuse, UR7, R7 ;  /* 0x000000076e077c24 */ /* 0x040fe4000f8e0207 */
[----:B------:R-:W-:Y:S01]  /*2120*/  IMAD.WIDE.U32 R30, R110, UR6, R22 ;  /* 0x000000066e1e7c25 */ /* 0x000fe2000f8e0016 */
[----:B------:R-:W-:Y:S01]  /*2130*/  IADD3 R92, P2, R28, R4, RZ ;  /* 0x000000041c5c7210 */ /* 0x000fe20007f5e0ff */
[----:B------:R-:W-:Y:S02]  /*2140*/  ULDC.64 UR6, c[0x0][0x338] ;  /* 0x0000ce0000067ab9 */ /* 0x000fe40000000a00 */
[----:B------:R-:W-:Y:S01]  /*2150*/  IMAD.IADD R31, R31, 0x1, R7 ;  /* 0x000000011f1f7824 */ /* 0x000fe200078e0207 */
[----:B------:R-:W-:Y:S01]  /*2160*/  SEL R4, RZ, 0x1, P0 ;  /* 0x00000001ff047807 */ /* 0x000fe20000000000 */
[----:B------:R-:W-:Y:S02]  /*2170*/  IMAD.SHL.U32 R7, R6, 0x2, RZ ;  /* 0x0000000206077824 */ /* 0x000fe400078e00ff */
[----:B------:R-:W-:-:S03]  /*2180*/  IMAD.IADD R3, R29, 0x1, R3 ;  /* 0x000000011d037824 */ /* 0x000fc600078e0203 */
[----:B------:R-:W-:Y:S01]  /*2190*/  LOP3.LUT R7, R7, 0x2, R4, 0xe2, !PT ;  /* 0x0000000207077812 */ /* 0x000fe200078ee204 */
[C---:B------:R-:W-:Y:S01]  /*21a0*/  VIADD R4, R22.reuse, 0x20 ;  /* 0x0000002016047836 */ /* 0x040fe20000000000 */
[----:B------:R-:W-:Y:S01]  /*21b0*/  IADD3.X R89, R3, R5, R89, P2, !PT ;  /* 0x0000000503597210 */ /* 0x000fe200017fe459 */
[----:B------:R-:W-:Y:S02]  /*21c0*/  VIADD R5, R22, 0x30 ;  /* 0x0000003016057836 */ /* 0x000fe40000000000 */
[-C--:B------:R-:W-:Y:S01]  /*21d0*/  IMAD R8, R36, R70.reuse, RZ ;  /* 0x0000004624087224 */ /* 0x080fe200078e02ff */
[----:B0-----:R-:W-:Y:S01]  /*21e0*/  ISETP.GE.AND P3, PT, R4, R15, PT ;  /* 0x0000000f0400720c */ /* 0x001fe20003f66270 */
[----:B------:R-:W-:Y:S01]  /*21f0*/  VIADD R6, R22, 0x40 ;  /* 0x0000004016067836 */ /* 0x000fe20000000000 */
[----:B------:R-:W-:Y:S02]  /*2200*/  ISETP.GE.AND P0, PT, R4, UR4, PT ;  /* 0x0000000404007c0c */ /* 0x000fe4000bf06270 */
[----:B------:R-:W-:Y:S01]  /*2210*/  ISETP.GE.AND P1, PT, R5, UR4, PT ;  /* 0x0000000405007c0c */ /* 0x000fe2000bf26270 */
[C---:B------:R-:W-:Y:S01]  /*2220*/  IMAD R21, R19.reuse, R71, R8 ;  /* 0x0000004713157224 */ /* 0x040fe200078e0208 */
[----:B------:R-:W-:Y:S01]  /*2230*/  SEL R8, RZ, 0x4, P0 ;  /* 0x00000004ff087807 */ /* 0x000fe20000000000 */
[----:B------:R-:W-:Y:S01]  /*2240*/  IMAD.WIDE.U32 R34, R19, R70, R22 ;  /* 0x0000004613227225 */ /* 0x000fe200078e0016 */
[----:B------:R-:W-:-:S02]  /*2250*/  SEL R9, RZ, 0x8, P1 ;  /* 0x00000008ff097807 */ /* 0x000fc40000800000 */
[----:B------:R-:W-:Y:S02]  /*2260*/  ISETP.GE.AND P0, PT, R6, UR4, PT ;  /* 0x0000000406007c0c */ /* 0x000fe4000bf06270 */
[----:B------:R-:W-:Y:S01]  /*2270*/  LOP3.LUT R39, R39, 0xfffffffe, RZ, 0xc0, !PT ;  /* 0xfffffffe27277812 */ /* 0x000fe200078ec0ff */
[----:B------:R-:W-:Y:S01]  /*2280*/  IMAD.IADD R35, R35, 0x1, R21 ;  /* 0x0000000123237824 */ /* 0x000fe200078e0215 */
[----:B------:R-:W-:Y:S01]  /*2290*/  LOP3.LUT R7, R9, R7, R8, 0xfe, !PT ;  /* 0x0000000709077212 */ /* 0x000fe200078efe08 */
[----:B------:R-:W-:Y:S01]  /*22a0*/  IMAD.IADD R69, R21, 0x1, R69 ;  /* 0x0000000115457824 */ /* 0x000fe200078e0245 */
[----:B------:R-:W-:Y:S02]  /*22b0*/  SEL R12, RZ, 0x10, P0 ;  /* 0x00000010ff0c7807 */ /* 0x000fe40000000000 */
[----:B------:R-:W-:Y:S02]  /*22c0*/  ISETP.GE.AND P0, PT, R22, R15, PT ;  /* 0x0000000f1600720c */ /* 0x000fe40003f06270 */
[----:B------:R-:W-:-:S02]  /*22d0*/  @P3 LOP3.LUT R39, R39, 0x1, RZ, 0xfc, !PT ;  /* 0x0000000127273812 */ /* 0x000fc400078efcff */
[----:B------:R-:W-:Y:S01]  /*22e0*/  SEL R21, R15, RZ, P3 ;  /* 0x000000ff0f157207 */ /* 0x000fe20001800000 */
[----:B------:R-:W-:Y:S01]  /*22f0*/  IMAD R13, R13, UR6, RZ ;  /* 0x000000060d0d7c24 */ /* 0x000fe2000f8e02ff */
[----:B------:R-:W-:Y:S01]  /*2300*/  ISETP.GE.AND P1, PT, R0, R15, PT ;  /* 0x0000000f0000720c */ /* 0x000fe20003f26270 */
[----:B------:R-:W-:Y:S01]  /*2310*/  IMAD R8, R36, R76, RZ ;  /* 0x0000004c24087224 */ /* 0x000fe200078e02ff */
[----:B------:R-:W-:Y:S02]  /*2320*/  LOP3.LUT R12, R7, R12, RZ, 0xfc, !PT ;  /* 0x0000000c070c7212 */ /* 0x000fe400078efcff */
[----:B------:R-:W-:Y:S01]  /*2330*/  SEL R7, R15, RZ, P0 ;  /* 0x000000ff0f077207 */ /* 0x000fe20000000000 */
[----:B------:R-:W-:Y:S01]  /*2340*/  IMAD R13, R27, UR7, R13 ;  /* 0x000000071b0d7c24 */ /* 0x000fe2000f8e020d */
[----:B------:R-:W-:Y:S01]  /*2350*/  SEL R9, R15, RZ, P1 ;  /* 0x000000ff0f097207 */ /* 0x000fe20000800000 */
[----:B------:R-:W-:Y:S01]  /*2360*/  IMAD.WIDE.U32 R30, R27, UR6, R30 ;  /* 0x000000061b1e7c25 */ /* 0x000fe2000f8e001e */
[----:B------:R-:W-:-:S03]  /*2370*/  LOP3.LUT R39, R39, 0xfffffffd, RZ, 0xc0, !PT ;  /* 0xfffffffd27277812 */ /* 0x000fc600078ec0ff */
[C---:B------:R-:W-:Y:S02]  /*2380*/  IMAD R27, R19.reuse, R77, R8 ;  /* 0x0000004d131b7224 */ /* 0x040fe400078e0208 */
[----:B------:R-:W-:Y:S02]  /*2390*/  IMAD.IADD R8, R22, 0x1, R7 ;  /* 0x0000000116087824 */ /* 0x000fe400078e0207 */
[----:B------:R-:W-:-:S04]  /*23a0*/  IMAD.WIDE.U32 R72, R19, R76, R22 ;  /* 0x0000004c13487225 */ /* 0x000fc800078e0016 */
[----:B------:R-:W-:Y:S02]  /*23b0*/  IMAD.IADD R20, R4, 0x1, R21 ;  /* 0x0000000104147824 */ /* 0x000fe400078e0215 */
[----:B------:R-:W-:Y:S01]  /*23c0*/  IMAD.IADD R14, R0, 0x1, R9 ;  /* 0x00000001000e7824 */ /* 0x000fe200078e0209 */
[----:B------:R-:W-:Y:S01]  /*23d0*/  SHF.R.S32.HI R9, RZ, 0x1f, R8 ;  /* 0x0000001fff097819 */ /* 0x000fe20000011408 */
[----:B------:R-:W-:Y:S02]  /*23e0*/  IMAD.IADD R73, R73, 0x1, R27 ;  /* 0x0000000149497824 */ /* 0x000fe400078e021b */
[----:B------:R-:W-:Y:S01]  /*23f0*/  IMAD.IADD R75, R27, 0x1, R75 ;  /* 0x000000011b4b7824 */ /* 0x000fe200078e024b */
[----:B------:R-:W-:Y:S02]  /*2400*/  SHF.R.S32.HI R27, RZ, 0x1f, R20 ;  /* 0x0000001fff1b7819 */ /* 0x000fe40000011414 */
[----:B------:R-:W-:Y:S02]  /*2410*/  SHF.R.S32.HI R21, RZ, 0x1f, R14 ;  /* 0x0000001fff157819 */ /* 0x000fe4000001140e */
[----:B------:R-:W-:-:S02]  /*2420*/  LEA.HI R7, R9, R8, RZ, 0x3 ;  /* 0x0000000809077211 */ /* 0x000fc400078f18ff */
[----:B------:R-:W-:Y:S02]  /*2430*/  LEA.HI R10, R9, R8, RZ, 0x5 ;  /* 0x00000008090a7211 */ /* 0x000fe400078f28ff */
[----:B------:R-:W-:Y:S02]  /*2440*/  LEA.HI R9, R27, R20, RZ, 0x3 ;  /* 0x000000141b097211 */ /* 0x000fe400078f18ff */
[----:B------:R-:W-:Y:S02]  /*2450*/  LEA.HI R8, R21, R14, RZ, 0x3 ;  /* 0x0000000e15087211 */ /* 0x000fe400078f18ff */
[----:B------:R-:W-:Y:S02]  /*2460*/  LEA.HI R20, R27, R20, RZ, 0x5 ;  /* 0x000000141b147211 */ /* 0x000fe400078f28ff */
[----:B------:R-:W-:Y:S02]  /*2470*/  LEA.HI R21, R21, R14, RZ, 0x5 ;  /* 0x0000000e15157211 */ /* 0x000fe400078f28ff */
[----:B------:R-:W-:-:S02]  /*2480*/  IADD3 R78, P2, R19, R78, RZ ;  /* 0x0000004e134e7210 */ /* 0x000fc40007f5e0ff */
[----:B------:R-:W-:Y:S02]  /*2490*/  SHF.R.S32.HI R14, RZ, 0x5, R10 ;  /* 0x00000005ff0e7819 */ /* 0x000fe4000001140a */
[----:B------:R-:W-:Y:S01]  /*24a0*/  SHF.R.S32.HI R27, RZ, 0x5, R20 ;  /* 0x00000005ff1b7819 */ /* 0x000fe20000011414 */
[----:B------:R-:W-:Y:S01]  /*24b0*/  IMAD.X R79, R36, 0x1, R11, P2 ;  /* 0x00000001244f7824 */ /* 0x000fe200010e060b */
[----:B------:R-:W-:Y:S02]  /*24c0*/  SHF.R.S32.HI R21, RZ, 0x5, R21 ;  /* 0x00000005ff157819 */ /* 0x000fe40000011415 */
[C---:B------:R-:W-:Y:S02]  /*24d0*/  LOP3.LUT R10, R26.reuse, 0x18, R7, 0xf8, !PT ;  /* 0x000000181a0a7812 */ /* 0x040fe400078ef807 */
[C---:B------:R-:W-:Y:S02]  /*24e0*/  LOP3.LUT R20, R26.reuse, 0x18, R8, 0xf8, !PT ;  /* 0x000000181a147812 */ /* 0x040fe400078ef808 */
[----:B------:R-:W-:-:S02]  /*24f0*/  LOP3.LUT R26, R26, 0x18, R9, 0xf8, !PT ;  /* 0x000000181a1a7812 */ /* 0x000fc400078ef809 */
[----:B------:R-:W-:-:S04]  /*2500*/  ISETP.GE.AND P2, PT, R81, UR4, PT ;  /* 0x0000000451007c0c */ /* 0x000fc8000bf46270 */
[----:B------:R-:W-:Y:S01]  /*2510*/  SEL R11, RZ, 0x20, P2 ;  /* 0x00000020ff0b7807 */ /* 0x000fe20001000000 */
[----:B------:R-:W-:Y:S01]  /*2520*/  IMAD R93, R33, 0x90, RZ ;  /* 0x00000090215d7824 */ /* 0x000fe200078e02ff */
[----:B------:R-:W-:Y:S01]  /*2530*/  LOP3.LUT R80, R7, 0xfffffff8, RZ, 0xc0, !PT ;  /* 0xfffffff807507812 */ /* 0x000fe200078ec0ff */
[----:B------:R-:W-:-:S04]  /*2540*/  IMAD.WIDE.U32 R34, R106, R70, R34 ;  /* 0x000000466a227225 */ /* 0x000fc800078e0022 */
[----:B------:R-:W-:-:S04]  /*2550*/  IMAD.WIDE.U32 R68, R106, R70, R68 ;  /* 0x000000466a447225 */ /* 0x000fc800078e0044 */
[----:B------:R-:W-:Y:S02]  /*2560*/  IMAD R99, R77, 0x90, RZ ;  /* 0x000000904d637824 */ /* 0x000fe400078e02ff */
[----:B------:R-:W-:-:S04]  /*2570*/  IMAD.WIDE.U32 R72, R106, R76, R72 ;  /* 0x0000004c6a487225 */ /* 0x000fc800078e0048 */
[----:B------:R-:W-:-:S04]  /*2580*/  IMAD.WIDE.U32 R74, R106, R76, R74 ;  /* 0x0000004c6a4a7225 */ /* 0x000fc800078e004a */
[----:B------:R-:W-:Y:S01]  /*2590*/  IMAD.WIDE.U32 R32, R32, 0x90, RZ ;  /* 0x0000009020207825 */ /* 0x000fe200078e00ff */
[----:B------:R-:W-:-:S03]  /*25a0*/  SHF.R.S32.HI R102, RZ, 0x1f, R80 ;  /* 0x0000001fff667819 */ /* 0x000fc60000011450 */
[----:B------:R-:W-:Y:S02]  /*25b0*/  IMAD.SHL.U32 R108, R15, 0x2, RZ ;  /* 0x000000020f6c7824 */ /* 0x000fe400078e00ff */
[----:B------:R-:W-:Y:S02]  /*25c0*/  IMAD.IADD R88, R31, 0x1, R13 ;  /* 0x000000011f587824 */ /* 0x000fe400078e020d */
[----:B------:R-:W-:Y:S02]  /*25d0*/  VIADD R113, R38, 0x8 ;  /* 0x0000000826717836 */ /* 0x000fe40000000000 */
[----:B------:R-:W-:Y:S01]  /*25e0*/  IMAD.IADD R93, R33, 0x1, R93 ;  /* 0x00000001215d7824 */ /* 0x000fe200078e025d */
[----:B------:R-:W-:Y:S01]  /*25f0*/  @!P6 BAR.SYNC.DEFER_BLOCKING 0x9, 0x100 ;  /* 0x024400000000eb1d */ /* 0x000fe20000010000 */
[----:B---3--:R-:W-:-:S13]  /*2600*/  LOP3.LUT P3, RZ, R40, 0x2, RZ, 0xc0, !PT ;  /* 0x0000000228ff7812 */ /* 0x008fda000786c0ff */
[----:B------:R-:W-:-:S05]  /*2610*/  @P3 LOP3.LUT R39, R39, 0x2, RZ, 0xfc, !PT ;  /* 0x0000000227273812 */ /* 0x000fca00078efcff */
[----:B------:R0:W-:Y:S01]  /*2620*/  STL [R1+0x50], R39 ;  /* 0x0000502701007387 */ /* 0x0001e20000100800 */
[-C--:B--2---:R-:W-:Y:S01]  /*2630*/  LOP3.LUT R105, R10, R41.reuse, RZ, 0x3c, !PT ;  /* 0x000000290a697212 */ /* 0x084fe200078e3cff */
[--C-:B------:R-:W-:Y:S01]  /*2640*/  IMAD R21, R21, 0x1200, R42.reuse ;  /* 0x0000120015157824 */ /* 0x100fe200078e022a */
[-C--:B------:R-:W-:Y:S01]  /*2650*/  LOP3.LUT R20, R20, R41.reuse, RZ, 0x3c, !PT ;  /* 0x0000002914147212 */ /* 0x080fe200078e3cff */
[----:B------:R-:W-:Y:S01]  /*2660*/  IMAD R10, R37, R70, RZ ;  /* 0x00000046250a7224 */ /* 0x000fe200078e02ff */
[----:B------:R-:W-:Y:S01]  /*2670*/  LOP3.LUT R26, R26, R41, RZ, 0x3c, !PT ;  /* 0x000000291a1a7212 */ /* 0x000fe200078e3cff */
[--C-:B------:R-:W-:Y:S02]  /*2680*/  IMAD R27, R27, 0x1200, R42.reuse ;  /* 0x000012001b1b7824 */ /* 0x100fe400078e022a */
[----:B------:R-:W-:Y:S02]  /*2690*/  IMAD R37, R37, R76, RZ ;  /* 0x0000004c25257224 */ /* 0x000fe400078e02ff */
[----:B------:R-:W-:-:S02]  /*26a0*/  IMAD R14, R14, 0x1200, R42 ;  /* 0x000012000e0e7824 */ /* 0x000fc400078e022a */
[----:B------:R-:W-:Y:S01]  /*26b0*/  IMAD.IADD R104, R21, 0x1, R20 ;  /* 0x0000000115687824 */ /* 0x000fe200078e0214 */
[----:B------:R-:W-:Y:S01]  /*26c0*/  LOP3.LUT R20, R12, R11, RZ, 0xfc, !PT ;  /* 0x0000000b0c147212 */ /* 0x000fe200078efcff */
[----:B------:R-:W-:Y:S01]  /*26d0*/  IMAD.IADD R103, R27, 0x1, R26 ;  /* 0x000000011b677824 */ /* 0x000fe200078e021a */
[----:B------:R-:W-:Y:S01]  /*26e0*/  LOP3.LUT R27, R8, 0xfffffff8, RZ, 0xc0, !PT ;  /* 0xfffffff8081b7812 */ /* 0x000fe200078ec0ff */
[C---:B------:R-:W-:Y:S01]  /*26f0*/  IMAD R85, R106.reuse, R71, R10 ;  /* 0x000000476a557224 */ /* 0x040fe200078e020a */
[----:B------:R-:W-:Y:S01]  /*2700*/  LOP3.LUT R10, R9, 0xfffffff8, RZ, 0xc0, !PT ;  /* 0xfffffff8090a7812 */ /* 0x000fe200078ec0ff */
[----:B------:R-:W-:Y:S02]  /*2710*/  IMAD R21, R71, 0x90, RZ ;  /* 0x0000009047157824 */ /* 0x000fe400078e02ff */
[----:B------:R-:W-:Y:S02]  /*2720*/  IMAD R37, R106, R77, R37 ;  /* 0x0000004d6a257224 */ /* 0x000fe400078e0225 */
[----:B------:R-:W-:Y:S01]  /*2730*/  IMAD.WIDE.U32 R70, R70, 0x90, RZ ;  /* 0x0000009046467825 */ /* 0x000fe200078e00ff */
[----:B------:R-:W-:-:S03]  /*2740*/  LOP3.LUT R11, R12, 0x1, RZ, 0xc0, !PT ;  /* 0x000000010c0b7812 */ /* 0x000fc600078ec0ff */
[----:B------:R-:W-:Y:S01]  /*2750*/  IMAD.WIDE.U32 R76, R76, 0x90, RZ ;  /* 0x000000904c4c7825 */ /* 0x000fe200078e00ff */
[C---:B------:R-:W-:Y:S02]  /*2760*/  LOP3.LUT R12, R20.reuse, 0x2, RZ, 0xc0, !PT ;  /* 0x00000002140c7812 */ /* 0x040fe400078ec0ff */
[----:B------:R-:W-:Y:S01]  /*2770*/  LOP3.LUT R13, R20, 0x4, RZ, 0xc0, !PT ;  /* 0x00000004140d7812 */ /* 0x000fe200078ec0ff */
[----:B------:R-:W-:Y:S01]  /*2780*/  IMAD.IADD R105, R14, 0x1, R105 ;  /* 0x000000010e697824 */ /* 0x000fe200078e0269 */
[C---:B------:R-:W-:Y:S01]  /*2790*/  LOP3.LUT R14, R20.reuse, 0x8, RZ, 0xc0, !PT ;  /* 0x00000008140e7812 */ /* 0x040fe200078ec0ff */
[----:B------:R-:W-:Y:S01]  /*27a0*/  IMAD.IADD R87, R35, 0x1, R85 ;  /* 0x0000000123577824 */ /* 0x000fe200078e0255 */
[C---:B------:R-:W-:Y:S01]  /*27b0*/  LOP3.LUT R15, R20.reuse, 0x10, RZ, 0xc0, !PT ;  /* 0x00000010140f7812 */ /* 0x040fe200078ec0ff */
[----:B------:R-:W-:Y:S01]  /*27c0*/  IMAD.IADD R98, R71, 0x1, R21 ;  /* 0x0000000147627824 */ /* 0x000fe200078e0215 */
[----:B------:R-:W-:Y:S01]  /*27d0*/  SHF.R.S32.HI R101, RZ, 0x1f, R27 ;  /* 0x0000001fff657819 */ /* 0x000fe2000001141b */
[----:B------:R-:W-:Y:S01]  /*27e0*/  IMAD.IADD R99, R77, 0x1, R99 ;  /* 0x000000014d637824 */ /* 0x000fe200078e0263 */
[----:B------:R-:W-:Y:S01]  /*27f0*/  SHF.R.S32.HI R100, RZ, 0x1f, R10 ;  /* 0x0000001fff647819 */ /* 0x000fe2000001140a */
[----:B------:R-:W-:Y:S01]  /*2800*/  IMAD.IADD R85, R85, 0x1, R69 ;  /* 0x0000000155557824 */ /* 0x000fe200078e0245 */
[----:B------:R-:W-:Y:S01]  /*2810*/  LOP3.LUT R20, R20, 0x20, RZ, 0xc0, !PT ;  /* 0x0000002014147812 */ /* 0x000fe200078ec0ff */
[----:B------:R-:W-:-:S02]  /*2820*/  IMAD.IADD R86, R73, 0x1, R37 ;  /* 0x0000000149567824 */ /* 0x000fc400078e0225 */
[----:B0-----:R-:W-:-:S07]  /*2830*/  IMAD.IADD R84, R37, 0x1, R75 ;  /* 0x0000000125547824 */ /* 0x001fce00078e024b */
.L_x_472:
[----:B-1-3--:R-:W2:Y:S01]  /*2840*/  LDL R36, [R1+0x84] ;  /* 0x0000840001247983 */ /* 0x00aea20000100800 */
[----:B0-----:R-:W0:Y:S03]  /*2850*/  LDC.64 R94, c[0x0][0x2e8] ;  /* 0x0000ba00ff5e7b82 */ /* 0x001e260000000a00 */
[----:B------:R-:W3:Y:S01]  /*2860*/  LDL R26, [R1+0x88] ;  /* 0x00008800011a7983 */ /* 0x000ee20000100800 */
[----:B------:R-:W-:Y:S01]  /*2870*/  VIADD R39, R24, 0xffffffff ;  /* 0xffffffff18277836 */ /* 0x000fe20000000000 */
[----:B------:R-:W-:Y:S05]  /*2880*/  YIELD ;  /* 0x0000000000007946 */ /* 0x000fea0003800000 */
[----:B------:R-:W1:Y:S01]  /*2890*/  LDC R107, c[0x0][0x3f4] ;  /* 0x0000fd00ff6b7b82 */ /* 0x000e620000000800 */
[----:B------:R-:W-:Y:S01]  /*28a0*/  SHF.R.S32.HI R38, RZ, 0x1f, R39 ;  /* 0x0000001fff267819 */ /* 0x000fe20000011427 */
[-C--:B------:R-:W-:Y:S01]  /*28b0*/  IMAD R21, R93, R39.reuse, RZ ;  /* 0x000000275d157224 */ /* 0x080fe200078e02ff */
[----:B------:R-:W-:Y:S01]  /*28c0*/  BSSY B0, `(.L_x_417) ;  /* 0x0000406000007945 */ /* 0x000fe20003800000 */
[----:B------:R-:W-:-:S04]  /*28d0*/  IMAD.WIDE.U32 R64, R32, R39, RZ ;  /* 0x0000002720407225 */ /* 0x000fc800078e00ff */
[----:B------:R-:W-:Y:S01]  /*28e0*/  IMAD R37, R38, R32, R21 ;  /* 0x0000002026257224 */ /* 0x000fe200078e0215 */
[----:B------:R-:W-:-:S03]  /*28f0*/  IADD3 R21, P2, R92, R64, RZ ;  /* 0x000000405c157210 */ /* 0x000fc60007f5e0ff */
[----:B------:R-:W-:Y:S01]  /*2900*/  IMAD.IADD R96, R65, 0x1, R37 ;  /* 0x0000000141607824 */ /* 0x000fe200078e0225 */
[----:B0-----:R-:W-:Y:S01]  /*2910*/  LEA R40, P3, R21, R94, 0x1 ;  /* 0x0000005e15287211 */ /* 0x001fe200078608ff */
[----:B--2---:R-:W-:Y:S02]  /*2920*/  IMAD R24, R17, 0x3600, R36 ;  /* 0x0000360011187824 */ /* 0x004fe400078e0224 */
[----:B------:R-:W-:Y:S01]  /*2930*/  IMAD.X R36, R96, 0x1, R89, P2 ;  /* 0x0000000160247824 */ /* 0x000fe200010e0659 */
[----:B------:R-:W-:Y:S01]  /*2940*/  ISETP.GT.AND P2, PT, R39, R82, PT ;  /* 0x000000522700720c */ /* 0x000fe20003f44270 */
[----:B------:R-:W-:Y:S01]  /*2950*/  IMAD R83, R24, 0x2, R25 ;  /* 0x0000000218537824 */ /* 0x000fe200078e0219 */
[----:B---3--:R-:W-:Y:S01]  /*2960*/  LOP3.LUT P4, RZ, R26, 0x2, RZ, 0xc0, !PT ;  /* 0x000000021aff7812 */ /* 0x008fe2000788c0ff */
[----:B------:R-:W-:Y:S01]  /*2970*/  VIADD R26, R24, 0x10 ;  /* 0x00000010181a7836 */ /* 0x000fe20000000000 */
[----:B------:R-:W-:Y:S02]  /*2980*/  LEA.HI.X R41, R21, R95, R36, 0x1, P3 ;  /* 0x0000005f15297211 */ /* 0x000fe400018f0c24 */
[----:B-1----:R-:W-:-:S09]  /*2990*/  ISETP.GE.AND P3, PT, R107, 0x1, PT ;  /* 0x000000016b00780c */ /* 0x002fd20003f66270 */
[----:B------:R-:W-:Y:S02]  /*29a0*/  @P4 VIADD R26, R24, 0xfffffff0 ;  /* 0xfffffff0181a4836 */ /* 0x000fe40000000000 */
[----:B------:R-:W-:Y:S02]  /*29b0*/  IMAD.MOV.U32 R24, RZ, RZ, R39 ;  /* 0x000000ffff187224 */ /* 0x000fe400078e0027 */
[----:B------:R-:W-:Y:S01]  /*29c0*/  IMAD R26, R26, 0x2, R25 ;  /* 0x000000021a1a7824 */ /* 0x000fe200078e0219 */
[----:B------:R-:W-:Y:S06]  /*29d0*/  @!P3 BRA `(.L_x_418) ;  /* 0x0000003c0050b947 */ /* 0x000fec0003800000 */
[----:B------:R-:W-:Y:S01]  /*29e0*/  ULDC.U8 UR4, c[0x0][0x410] ;  /* 0x0001040000047ab9 */ /* 0x000fe20000000000 */
[-C--:B------:R-:W-:Y:S01]  /*29f0*/  IMAD R21, R99, R39.reuse, RZ ;  /* 0x0000002763157224 */ /* 0x080fe200078e02ff */
[----:B------:R-:W-:Y:S01]  /*2a00*/  ISETP.NE.AND P3, PT, RZ, UR4, PT ;  /* 0x00000004ff007c0c */ /* 0x000fe2000bf65270 */
[-C--:B------:R-:W-:Y:S02]  /*2a10*/  IMAD R37, R98, R39.reuse, RZ ;  /* 0x0000002762257224 */ /* 0x080fe400078e02ff */
[----:B------:R-:W-:Y:S02]  /*2a20*/  IMAD R90, R24, -0x90, R2 ;  /* 0xffffff70185a7824 */ /* 0x000fe400078e0202 */
[C---:B------:R-:W-:Y:S02]  /*2a30*/  IMAD R21, R38.reuse, R76, R21 ;  /* 0x0000004c26157224 */ /* 0x040fe400078e0215 */
[----:B------:R-:W-:Y:S01]  /*2a40*/  IMAD R37, R38, R70, R37 ;  /* 0x0000004626257224 */ /* 0x000fe200078e0225 */
[----:B------:R-:W-:Y:S01]  /*2a50*/  VIMNMX R90, R90, 0x90, PT ;  /* 0x000000905a5a7848 */ /* 0x000fe20003fe0100 */
[----:B------:R-:W-:-:S04]  /*2a60*/  IMAD.WIDE.U32 R62, R76, R39, RZ ;  /* 0x000000274c3e7225 */ /* 0x000fc800078e00ff */
[----:B------:R-:W-:-:S04]  /*2a70*/  IMAD.WIDE.U32 R60, R70, R39, RZ ;  /* 0x00000027463c7225 */ /* 0x000fc800078e00ff */
[----:B------:R-:W-:Y:S02]  /*2a80*/  IMAD.IADD R21, R63, 0x1, R21 ;  /* 0x000000013f157824 */ /* 0x000fe400078e0215 */
[----:B------:R-:W-:Y:S01]  /*2a90*/  IMAD.IADD R91, R61, 0x1, R37 ;  /* 0x000000013d5b7824 */ /* 0x000fe200078e0225 */
[----:B------:R-:W-:Y:S06]  /*2aa0*/  @!P3 BRA `(.L_x_419) ;  /* 0x0000001c000cb947 */ /* 0x000fec0003800000 */
[----:B------:R-:W-:Y:S01]  /*2ab0*/  ISETP.GE.AND P4, PT, R19, R90, PT ;  /* 0x0000005a1300720c */ /* 0x000fe20003f86270 */
[----:B------:R-:W-:Y:S01]  /*2ac0*/  BSSY B1, `(.L_x_420) ;  /* 0x000003c000017945 */ /* 0x000fe20003800000 */
        /* <DEDUP_REMOVED lines=12> */
[----:B------:R-:W-:Y:S06]  /*2b90*/  @P4 BRA `(.L_x_421) ;  /* 0x0000000000b84947 */ /* 0x000fec0003800000 */
[----:B------:R-:W2:Y:S04]  /*2ba0*/  LDL.64 R118, [R1+0x40] ;  /* 0x0000400001767983 */ /* 0x000ea80000100a00 */
[----:B------:R-:W3:Y:S04]  /*2bb0*/  LDL R117, [R1+0x64] ;  /* 0x0000640001757983 */ /* 0x000ee80000100800 */
[----:B------:R-:W4:Y:S04]  /*2bc0*/  LDL R116, [R1+0x6c] ;  /* 0x00006c0001747983 */ /* 0x000f280000100800 */
[----:B------:R-:W4:Y:S04]  /*2bd0*/  LDL R114, [R1+0x70] ;  /* 0x0000700001727983 */ /* 0x000f280000100800 */
[----:B------:R-:W4:Y:S04]  /*2be0*/  LDL R110, [R1+0x68] ;  /* 0x00006800016e7983 */ /* 0x000f280000100800 */
[----:B------:R-:W4:Y:S01]  /*2bf0*/  LDL R97, [R1+0x74] ;  /* 0x0000740001617983 */ /* 0x000f220000100800 */
[----:B------:R-:W-:Y:S01]  /*2c00*/  IADD3 R62, P3, R74, R62, RZ ;  /* 0x0000003e4a3e7210 */ /* 0x000fe20007f7e0ff */
[----:B------:R-:W-:Y:S01]  /*2c10*/  ULDC.64 UR4, c[0x0][0x3e8] ;  /* 0x0000fa0000047ab9 */ /* 0x000fe20000000a00 */
[----:B------:R-:W-:-:S02]  /*2c20*/  CS2R R66, SRZ ;  /* 0x0000000000427805 */ /* 0x000fc4000001ff00 */
[----:B------:R-:W-:Y:S01]  /*2c30*/  CS2R R94, SRZ ;  /* 0x00000000005e7805 */ /* 0x000fe2000001ff00 */
[----:B------:R-:W-:Y:S01]  /*2c40*/  IMAD.X R21, R21, 0x1, R84, P3 ;  /* 0x0000000115157824 */ /* 0x000fe200018e0654 */
[----:B------:R-:W-:-:S05]  /*2c50*/  IADD3 R60, P3, R68, R60, RZ ;  /* 0x0000003c443c7210 */ /* 0x000fca0007f7e0ff */
[----:B------:R-:W-:Y:S01]  /*2c60*/  IMAD.X R91, R91, 0x1, R85, P3 ;  /* 0x000000015b5b7824 */ /* 0x000fe200018e0655 */
[----:B------:R-:W-:-:S04]  /*2c70*/  LEA R36, P3, R62, UR4, 0x1 ;  /* 0x000000043e247c11 */ /* 0x000fc8000f8608ff */
[----:B------:R-:W-:Y:S01]  /*2c80*/  LEA.HI.X R37, R62, UR5, R21, 0x1, P3 ;  /* 0x000000053e257c11 */ /* 0x000fe200098f0c15 */
[----:B------:R-:W-:Y:S02]  /*2c90*/  ULDC.64 UR4, c[0x0][0x400] ;  /* 0x0001000000047ab9 */ /* 0x000fe40000000a00 */
[----:B------:R-:W-:-:S04]  /*2ca0*/  LEA R38, P3, R60, UR4, 0x1 ;  /* 0x000000043c267c11 */ /* 0x000fc8000f8608ff */
[----:B------:R-:W-:Y:S02]  /*2cb0*/  LEA.HI.X R39, R60, UR5, R91, 0x1, P3 ;  /* 0x000000053c277c11 */ /* 0x000fe400098f0c5b */
        /* <DEDUP_REMOVED lines=10> */
[----:B--2---:R-:W-:-:S13]  /*2d60*/  ISETP.GE.AND P3, PT, R118, R107, PT ;  /* 0x0000006b7600720c */ /* 0x004fda0003f66270 */
[----:B------:R0:W5:Y:S04]  /*2d70*/  @!P3 LDG.E.64 R66, desc[UR60][R36.64] ;  /* 0x0000003c2442b981 */ /* 0x000168000c1e1b00 */
[----:B------:R0:W5:Y:S01]  /*2d80*/  @!P3 LDG.E.64 R94, desc[UR60][R38.64] ;  /* 0x0000003c265eb981 */ /* 0x000162000c1e1b00 */
[----:B---3--:R-:W-:-:S13]  /*2d90*/  ISETP.GE.AND P3, PT, R117, R107, PT ;  /* 0x0000006b7500720c */ /* 0x008fda0003f66270 */
[----:B------:R0:W5:Y:S04]  /*2da0*/  @!P3 LDG.E.64 R58, desc[UR60][R36.64+0x10] ;  /* 0x0000103c243ab981 */ /* 0x000168000c1e1b00 */
[----:B------:R0:W5:Y:S01]  /*2db0*/  @!P3 LDG.E.64 R64, desc[UR60][R38.64+0x10] ;  /* 0x0000103c2640b981 */ /* 0x000162000c1e1b00 */
[----:B----4-:R-:W-:-:S13]  /*2dc0*/  ISETP.GE.AND P3, PT, R116, R107, PT ;  /* 0x0000006b7400720c */ /* 0x010fda0003f66270 */
[----:B------:R0:W5:Y:S04]  /*2dd0*/  @!P3 LDG.E.64 R54, desc[UR60][R36.64+0x20] ;  /* 0x0000203c2436b981 */ /* 0x000168000c1e1b00 */
[----:B------:R0:W5:Y:S01]  /*2de0*/  @!P3 LDG.E.64 R56, desc[UR60][R38.64+0x20] ;  /* 0x0000203c2638b981 */ /* 0x000162000c1e1b00 */
[----:B------:R-:W-:-:S13]  /*2df0*/  ISETP.GE.AND P3, PT, R114, R107, PT ;  /* 0x0000006b7200720c */ /* 0x000fda0003f66270 */
[----:B------:R0:W5:Y:S04]  /*2e00*/  @!P3 LDG.E.64 R50, desc[UR60][R36.64+0x30] ;  /* 0x0000303c2432b981 */ /* 0x000168000c1e1b00 */
[----:B------:R0:W5:Y:S01]  /*2e10*/  @!P3 LDG.E.64 R52, desc[UR60][R38.64+0x30] ;  /* 0x0000303c2634b981 */ /* 0x000162000c1e1b00 */
[----:B------:R-:W-:-:S13]  /*2e20*/  ISETP.GE.AND P3, PT, R110, R107, PT ;  /* 0x0000006b6e00720c */ /* 0x000fda0003f66270 */
[----:B------:R0:W5:Y:S04]  /*2e30*/  @!P3 LDG.E.64 R46, desc[UR60][R36.64+0x40] ;  /* 0x0000403c242eb981 */ /* 0x000168000c1e1b00 */
[----:B------:R0:W5:Y:S01]  /*2e40*/  @!P3 LDG.E.64 R48, desc[UR60][R38.64+0x40] ;  /* 0x0000403c2630b981 */ /* 0x000162000c1e1b00 */
[----:B------:R-:W-:-:S13]  /*2e50*/  ISETP.GE.AND P3, PT, R97, R107, PT ;  /* 0x0000006b6100720c */ /* 0x000fda0003f66270 */
[----:B------:R0:W5:Y:S04]  /*2e60*/  @!P3 LDG.E.64 R42, desc[UR60][R36.64+0x50] ;  /* 0x0000503c242ab981 */ /* 0x000168000c1e1b00 */
[----:B------:R0:W5:Y:S02]  /*2e70*/  @!P3 LDG.E.64 R44, desc[UR60][R38.64+0x50] ;  /* 0x0000503c262cb981 */ /* 0x000164000c1e1b00 */
.L_x_421:
[----:B------:R-:W-:Y:S05]  /*2e80*/  BSYNC B1 ;  /* 0x0000000000017941 */ /* 0x000fea0003800000 */
.L_x_420:
[----:B0-----:R-:W2:Y:S01]  /*2e90*/  LDL R39, [R1+0x48] ;  /* 0x0000480001277983 */ /* 0x001ea20000100800 */
[----:B-----5:R-:W-:Y:S02]  /*2ea0*/  IMAD.MOV.U32 R21, RZ, RZ, R42 ;  /* 0x000000ffff157224 */ /* 0x020fe400078e002a */
[----:B------:R-:W-:Y:S02]  /*2eb0*/  IMAD.MOV.U32 R36, RZ, RZ, R43 ;  /* 0x000000ffff247224 */ /* 0x000fe400078e002b */
[----:B------:R-:W-:Y:S01]  /*2ec0*/  IMAD.MOV.U32 R37, RZ, RZ, R46 ;  /* 0x000000ffff257224 */ /* 0x000fe200078e002e */
[----:B------:R-:W-:Y:S01]  /*2ed0*/  PRMT R110, R21, 0x7610, R110 ;  /* 0x00007610156e7816 */ /* 0x000fe2000000006e */
        /* <DEDUP_REMOVED lines=16> */
[----:B------:R-:W-:-:S03]  /*2fe0*/  IMAD.MOV.U32 R38, RZ, RZ, R55 ;  /* 0x000000ffff267224 */ /* 0x000fc600078e0037 */
        /* <DEDUP_REMOVED lines=23> */
[----:B------:R-:W-:-:S05]  /*3160*/  IMAD.MOV.U32 R36, RZ, RZ, R95 ;  /* 0x000000ffff247224 */ /* 0x000fca00078e005f */
[----:B------:R-:W-:Y:S02]  /*3170*/  PRMT R96, R21, 0x5410, R36 ;  /* 0x0000541015607816 */ /* 0x000fe40000000024 */
[----:B--2---:R-:W-:-:S13]  /*3180*/  ISETP.NE.AND P3, PT, R39, 0x3, PT ;  /* 0x000000032700780c */ /* 0x004fda0003f65270 */
[----:B------:R-:W-:Y:S05]  /*3190*/  @!P3 BRA `(.L_x_422) ;  /* 0x000000000004b947 */ /* 0x000fea0003800000 */
[----:B------:R-:W-:Y:S01]  /*31a0*/  BPT.TRAP 0x1 ;  /* 0x000000040000795c */ /* 0x000fe20000300000 */
.L_x_422:
[----:B------:R-:W-:Y:S01]  /*31b0*/  IMAD R21, R17, 0x8, R16 ;  /* 0x0000000811157824 */ /* 0x000fe200078e0210 */
[----:B------:R-:W-:Y:S01]  /*31c0*/  SHF.L.U32 R91, R145, 0x1f, RZ ;  /* 0x0000001f915b7819 */ /* 0x000fe200000006ff */
[----:B------:R-:W-:Y:S03]  /*31d0*/  BSSY B1, `(.L_x_423) ;  /* 0x0000003000017945 */ /* 0x000fe60003800000 */
[----:B------:R-:W0:Y:S02]  /*31e0*/  SYNCS.PHASECHK.TRANS64.TRYWAIT P5, [R21+URZ+0x31c90], R91 ;  /* 0x031c905b150075a7 */ /* 0x000e2400080a017f */
[----:B0-----:R-:W-:Y:S05]  /*31f0*/  @!P5 BRA `(.L_x_424) ;  /* 0x000001bc006cd947 */ /* 0x001fea0003800000 */
.L_x_708:
[----:B------:R-:W-:Y:S05]  /*3200*/  BSYNC B1 ;  /* 0x0000000000017941 */ /* 0x000fea0003800000 */
.L_x_423:
[----:B------:R-:W-:Y:S05]  /*3210*/  @P4 BRA `(.L_x_425) ;  /* 0x0000003400c04947 */ /* 0x000fea0003800000 */
[----:B------:R-:W-:Y:S01]  /*3220*/  ISETP.NE.AND P4, PT, R11, RZ, PT ;  /* 0x000000ff0b00720c */ /* 0x000fe20003f85270 */
[----:B------:R-:W-:-:S12]  /*3230*/  BSSY B1, `(.L_x_426) ;  /* 0x0000035000017945 */ /* 0x000fd80003800000 */
[----:B------:R-:W-:Y:S05]  /*3240*/  @!P4 BRA `(.L_x_427) ;  /* 0x0000000000ccc947 */ /* 0x000fea0003800000 */
[----:B------:R-:W2:Y:S01]  /*3250*/  LDL.64 R60, [R1+0x40] ;  /* 0x00004000013c7983 */ /* 0x000ea20000100a00 */
[----:B------:R-:W-:Y:S03]  /*3260*/  BSSY B2, `(.L_x_428) ;  /* 0x0000030000027945 */ /* 0x000fe60003800000 */
[----:B------:R1:W3:Y:S01]  /*3270*/  LDS.128 R36, [R83+0x16800] ;  /* 0x0168000053247984 */ /* 0x0002e20000000c00 */
[----:B--2---:R-:W-:-:S13]  /*3280*/  ISETP.GE.AND P4, PT, R60, R107, PT ;  /* 0x0000006b3c00720c */ /* 0x004fda0003f86270 */
[----:B-1-3--:R-:W-:Y:S05]  /*3290*/  @P4 BRA `(.L_x_429) ;  /* 0x0000000000b04947 */ /* 0x00afea0003800000 */
[----:B------:R-:W-:Y:S01]  /*32a0*/  SHF.R.U64 R61, R94, 0x10, R95 ;  /* 0x000000105e3d7819 */ /* 0x000fe2000000125f */
[----:B------:R-:W-:Y:S01]  /*32b0*/  IMAD.U32 R94, R37, 0x10000, RZ ;  /* 0x00010000255e7824 */ /* 0x000fe200078e00ff */
[----:B------:R-:W-:Y:S02]  /*32c0*/  SHF.R.U64 R60, R66, 0x10, R67 ;  /* 0x00000010423c7819 */ /* 0x000fe40000001243 */
[----:B------:R-:W-:Y:S02]  /*32d0*/  SHF.R.U32.HI R66, RZ, 0x10, R95 ;  /* 0x00000010ff427819 */ /* 0x000fe4000001165f */
[----:B------:R-:W-:Y:S02]  /*32e0*/  PRMT R61, R96, 0x5410, R61 ;  /* 0x00005410603d7816 */ /* 0x000fe4000000003d */
[----:B------:R-:W-:Y:S02]  /*32f0*/  PRMT R60, R62, 0x5432, R60 ;  /* 0x000054323e3c7816 */ /* 0x000fe4000000003c */
[----:B------:R-:W-:-:S02]  /*3300*/  SHF.R.U32.HI R63, RZ, 0x10, R67 ;  /* 0x00000010ff3f7819 */ /* 0x000fc40000011643 */
[----:B------:R-:W-:Y:S02]  /*3310*/  PRMT R66, R96, 0x5432, R66 ;  /* 0x0000543260427816 */ /* 0x000fe40000000042 */
[----:B------:R-:W-:Y:S02]  /*3320*/  LOP3.LUT R96, R37, 0xffff0000, RZ, 0xc0, !PT ;  /* 0xffff000025607812 */ /* 0x000fe400078ec0ff */
[----:B------:R-:W-:Y:S02]  /*3330*/  LOP3.LUT R67, R61, 0xffff0000, RZ, 0xc0, !PT ;  /* 0xffff00003d437812 */ /* 0x000fe400078ec0ff */
[C---:B------:R-:W-:Y:S01]  /*3340*/  LOP3.LUT R37, R60.reuse, 0xffff0000, RZ, 0xc0, !PT ;  /* 0xffff00003c257812 */ /* 0x040fe200078ec0ff */
[----:B------:R-:W-:Y:S01]  /*3350*/  IMAD.U32 R60, R60, 0x10000, RZ ;  /* 0x000100003c3c7824 */ /* 0x000fe200078e00ff */
[----:B------:R-:W-:Y:S01]  /*3360*/  PRMT R63, R62, 0x5410, R63 ;  /* 0x000054103e3f7816 */ /* 0x000fe2000000003f */
[C---:B------:R-:W-:Y:S02]  /*3370*/  FMUL.FTZ R95, R96.reuse, R67 ;  /* 0x00000043605f7220 */ /* 0x040fe40000410000 */
[----:B------:R-:W-:-:S02]  /*3380*/  FMUL.FTZ R96, R96, R37 ;  /* 0x0000002560607220 */ /* 0x000fc40000410000 */
[C---:B------:R-:W-:Y:S01]  /*3390*/  FFMA.FTZ R62, R94.reuse, R37, -R95 ;  /* 0x000000255e3e7223 */ /* 0x040fe2000001085f */
[----:B------:R-:W-:Y:S02]  /*33a0*/  IMAD.U32 R95, R63, 0x10000, RZ ;  /* 0x000100003f5f7824 */ /* 0x000fe400078e00ff */
[----:B------:R-:W-:Y:S01]  /*33b0*/  FFMA.FTZ R37, R94, R67, R96 ;  /* 0x000000435e257223 */ /* 0x000fe20000010060 */
[----:B------:R-:W-:Y:S01]  /*33c0*/  LOP3.LUT R96, R38, 0xffff0000, RZ, 0xc0, !PT ;  /* 0xffff000026607812 */ /* 0x000fe200078ec0ff */
[C---:B------:R-:W-:Y:S01]  /*33d0*/  IMAD.U32 R67, R66.reuse, 0x10000, RZ ;  /* 0x0001000042437824 */ /* 0x040fe200078e00ff */
[----:B------:R-:W-:Y:S01]  /*33e0*/  LOP3.LUT R66, R66, 0xffff0000, RZ, 0xc0, !PT ;  /* 0xffff000042427812 */ /* 0x000fe200078ec0ff */
[----:B------:R-:W-:Y:S01]  /*33f0*/  IMAD.U32 R94, R38, 0x10000, RZ ;  /* 0x00010000265e7824 */ /* 0x000fe200078e00ff */
[----:B------:R-:W-:Y:S01]  /*3400*/  F2FP.BF16.F32.PACK_AB R37, R37, R62 ;  /* 0x0000003e2525723e */ /* 0x000fe200000010ff */
[C---:B------:R-:W-:Y:S01]  /*3410*/  FMUL.FTZ R97, R96.reuse, R67 ;  /* 0x0000004360617220 */ /* 0x040fe20000410000 */
[----:B------:R-:W-:-:S03]  /*3420*/  FMUL.FTZ R96, R96, R95 ;  /* 0x0000005f60607220 */ /* 0x000fc60000410000 */
[C---:B------:R-:W-:Y:S01]  /*3430*/  FFMA.FTZ R38, R94.reuse, R95, -R97 ;  /* 0x0000005f5e267223 */ /* 0x040fe20000010861 */
[----:B------:R-:W-:Y:S01]  /*3440*/  LOP3.LUT R95, R39, 0xffff0000, RZ, 0xc0, !PT ;  /* 0xffff0000275f7812 */ /* 0x000fe200078ec0ff */
[----:B------:R-:W-:Y:S01]  /*3450*/  FFMA.FTZ R67, R94, R67, R96 ;  /* 0x000000435e437223 */ /* 0x000fe20000010060 */
[----:B------:R-:W-:Y:S01]  /*3460*/  LOP3.LUT R94, R63, 0xffff0000, RZ, 0xc0, !PT ;  /* 0xffff00003f5e7812 */ /* 0x000fe200078ec0ff */
[----:B------:R-:W-:Y:S02]  /*3470*/  IMAD.U32 R97, R39, 0x10000, RZ ;  /* 0x0001000027617824 */ /* 0x000fe400078e00ff */
[C---:B------:R-:W-:Y:S01]  /*3480*/  FMUL.FTZ R96, R95.reuse, R66 ;  /* 0x000000425f607220 */ /* 0x040fe20000410000 */
[C---:B------:R-:W-:Y:S02]  /*3490*/  IMAD.U32 R63, R36.reuse, 0x10000, RZ ;  /* 0x00010000243f7824 */ /* 0x040fe400078e00ff */
[----:B------:R-:W-:Y:S01]  /*34a0*/  FMUL.FTZ R95, R95, R94 ;  /* 0x0000005e5f5f7220 */ /* 0x000fe20000410000 */
[----:B------:R-:W-:Y:S01]  /*34b0*/  F2FP.BF16.F32.PACK_AB R38, R67, R38 ;  /* 0x000000264326723e */ /* 0x000fe200000010ff */
[----:B------:R-:W-:Y:S01]  /*34c0*/  FFMA.FTZ R39, R97, R94, -R96 ;  /* 0x0000005e61277223 */ /* 0x000fe20000010860 */
[----:B------:R-:W-:Y:S01]  /*34d0*/  IMAD.U32 R94, R61, 0x10000, RZ ;  /* 0x000100003d5e7824 */ /* 0x000fe200078e00ff */
[----:B------:R-:W-:Y:S01]  /*34e0*/  LOP3.LUT R61, R36, 0xffff0000, RZ, 0xc0, !PT ;  /* 0xffff0000243d7812 */ /* 0x000fe200078ec0ff */
[----:B------:R-:W-:-:S04]  /*34f0*/  FFMA.FTZ R66, R97, R66, R95 ;  /* 0x0000004261427223 */ /* 0x000fc8000001005f */
[C---:B------:R-:W-:Y:S01]  /*3500*/  FMUL.FTZ R36, R61.reuse, R94 ;  /* 0x0000005e3d247220 */ /* 0x040fe20000410000 */
[-C--:B------:R-:W-:Y:S01]  /*3510*/  FMUL.FTZ R61, R61, R60.reuse ;  /* 0x0000003c3d3d7220 */ /* 0x080fe20000410000 */
[----:B------:R-:W-:Y:S02]  /*3520*/  F2FP.BF16.F32.PACK_AB R39, R66, R39 ;  /* 0x000000274227723e */ /* 0x000fe400000010ff */
[C---:B------:R-:W-:Y:S01]  /*3530*/  FFMA.FTZ R36, R63.reuse, R60, -R36 ;  /* 0x0000003c3f247223 */ /* 0x040fe20000010824 */
[----:B------:R-:W-:-:S05]  /*3540*/  FFMA.FTZ R61, R63, R94, R61 ;  /* 0x0000005e3f3d7223 */ /* 0x000fca000001003d */
[----:B------:R-:W-:-:S07]  /*3550*/  F2FP.BF16.F32.PACK_AB R36, R61, R36 ;  /* 0x000000243d24723e */ /* 0x000fce00000010ff */
.L_x_429:
[----:B------:R-:W-:Y:S05]  /*3560*/  BSYNC B2 ;  /* 0x0000000000027941 */ /* 0x000fea0003800000 */
.L_x_428:
[----:B------:R1:W-:Y:S02]  /*3570*/  STG.E.128 desc[UR60][R40.64], R36 ;  /* 0x0000002428007986 */ /* 0x0003e4000c101d3c */
.L_x_427:
[----:B------:R-:W-:Y:S05]  /*3580*/  BSYNC B1 ;  /* 0x0000000000017941 */ /* 0x000fea0003800000 */
.L_x_426:
[----:B------:R-:W-:Y:S01]  /*3590*/  ISETP.NE.AND P4, PT, R12, RZ, PT ;  /* 0x000000ff0c00720c */ /* 0x000fe20003f85270 */
[----:B------:R-:W-:-:S12]  /*35a0*/  BSSY B1, `(.L_x_430) ;  /* 0x0000035000017945 */ /* 0x000fd80003800000 */
[----:B------:R-:W-:Y:S05]  /*35b0*/  @!P4 BRA `(.L_x_431) ;  /* 0x0000000000ccc947 */ /* 0x000fea0003800000 */
[----:B------:R-:W2:Y:S01]  /*35c0*/  LDL R60, [R1+0x64] ;  /* 0x00006400013c7983 */ /* 0x000ea20000100800 */
[----:B------:R-:W-:Y:S03]  /*35d0*/  BSSY B2, `(.L_x_432) ;  /* 0x0000030000027945 */ /* 0x000fe60003800000 */
[----:B-1----:R1:W3:Y:S01]  /*35e0*/  LDS.128 R36, [R26+0x16800] ;  /* 0x016800001a247984 */ /* 0x0022e20000000c00 */
[----:B--2---:R-:W-:-:S13]  /*35f0*/  ISETP.GE.AND P4, PT, R60, R107, PT ;  /* 0x0000006b3c00720c */ /* 0x004fda0003f86270 */
[----:B-1-3--:R-:W-:Y:S05]  /*3600*/  @P4 BRA `(.L_x_433) ;  /* 0x0000000000b04947 */ /* 0x00afea0003800000 */
[----:B------:R-:W-:Y:S02]  /*3610*/  SHF.R.U64 R61, R64, 0x10, R65 ;  /* 0x00000010403d7819 */ /* 0x000fe40000001241 */
[----:B------:R-:W-:Y:S02]  /*3620*/  SHF.R.U64 R58, R58, 0x10, R59 ;  /* 0x000000103a3a7819 */ /* 0x000fe4000000123b */
[----:B------:R-:W-:Y:S02]  /*3630*/  PRMT R61, R129, 0x5410, R61 ;  /* 0x00005410813d7816 */ /* 0x000fe4000000003d */
[----:B------:R-:W-:Y:S02]  /*3640*/  PRMT R58, R116, 0x5432, R58 ;  /* 0x00005432743a7816 */ /* 0x000fe4000000003a */
[C---:B------:R-:W-:Y:S01]  /*3650*/  LOP3.LUT R63, R37.reuse, 0xffff0000, RZ, 0xc0, !PT ;  /* 0xffff0000253f7812 */ /* 0x040fe200078ec0ff */
[----:B------:R-:W-:Y:S01]  /*3660*/  IMAD.U32 R37, R37, 0x10000, RZ ;  /* 0x0001000025257824 */ /* 0x000fe200078e00ff */
[----:B------:R-:W-:-:S02]  /*3670*/  LOP3.LUT R64, R61, 0xffff0000, RZ, 0xc0, !PT ;  /* 0xffff00003d407812 */ /* 0x000fc400078ec0ff */
[C---:B------:R-:W-:Y:S01]  /*3680*/  LOP3.LUT R60, R58.reuse, 0xffff0000, RZ, 0xc0, !PT ;  /* 0xffff00003a3c7812 */ /* 0x040fe200078ec0ff */
[----:B------:R-:W-:Y:S01]  /*3690*/  IMAD.U32 R58, R58, 0x10000, RZ ;  /* 0x000100003a3a7824 */ /* 0x000fe200078e00ff */
[----:B------:R-:W-:Y:S01]  /*36a0*/  SHF.R.U32.HI R62, RZ, 0x10, R65 ;  /* 0x00000010ff3e7819 */ /* 0x000fe20000011641 */
[C---:B------:R-:W-:Y:S01]  /*36b0*/  FMUL.FTZ R66, R63.reuse, R64 ;  /* 0x000000403f427220 */ /* 0x040fe20000410000 */
[----:B------:R-:W-:Y:S01]  /*36c0*/  SHF.R.U32.HI R59, RZ, 0x10, R59 ;  /* 0x00000010ff3b7819 */ /* 0x000fe2000001163b */
[-C--:B------:R-:W-:Y:S01]  /*36d0*/  FMUL.FTZ R63, R63, R60.reuse ;  /* 0x0000003c3f3f7220 */ /* 0x080fe20000410000 */
[----:B------:R-:W-:Y:S01]  /*36e0*/  PRMT R62, R117, 0x5432, R62 ;  /* 0x00005432753e7816 */ /* 0x000fe2000000003e */
[C---:B------:R-:W-:Y:S01]  /*36f0*/  FFMA.FTZ R60, R37.reuse, R60, -R66 ;  /* 0x0000003c253c7223 */ /* 0x040fe20000010842 */
[----:B------:R-:W-:Y:S01]  /*3700*/  PRMT R59, R126, 0x5410, R59 ;  /* 0x000054107e3b7816 */ /* 0x000fe2000000003b */
[----:B------:R-:W-:Y:S01]  /*3710*/  FFMA.FTZ R37, R37, R64, R63 ;  /* 0x0000004025257223 */ /* 0x000fe2000001003f */
[----:B------:R-:W-:Y:S01]  /*3720*/  LOP3.LUT R64, R38, 0xffff0000, RZ, 0xc0, !PT ;  /* 0xffff000026407812 */ /* 0x000fe200078ec0ff */
[----:B------:R-:W-:-:S02]  /*3730*/  IMAD.U32 R63, R62, 0x10000, RZ ;  /* 0x000100003e3f7824 */ /* 0x000fc400078e00ff */
[C---:B------:R-:W-:Y:S01]  /*3740*/  IMAD.U32 R65, R59.reuse, 0x10000, RZ ;  /* 0x000100003b417824 */ /* 0x040fe200078e00ff */
[----:B------:R-:W-:Y:S01]  /*3750*/  LOP3.LUT R59, R59, 0xffff0000, RZ, 0xc0, !PT ;  /* 0xffff00003b3b7812 */ /* 0x000fe200078ec0ff */
[----:B------:R-:W-:Y:S01]  /*3760*/  FMUL.FTZ R67, R64, R63 ;  /* 0x0000003f40437220 */ /* 0x000fe20000410000 */
[----:B------:R-:W-:Y:S02]  /*3770*/  IMAD.U32 R38, R38, 0x10000, RZ ;  /* 0x0001000026267824 */ /* 0x000fe400078e00ff */
[-C--:B------:R-:W-:Y:S01]  /*3780*/  FMUL.FTZ R64, R64, R65.reuse ;  /* 0x0000004140407220 */ /* 0x080fe20000410000 */
[----:B------:R-:W-:Y:S01]  /*3790*/  F2FP.BF16.F32.PACK_AB R37, R37, R60 ;  /* 0x0000003c2525723e */ /* 0x000fe200000010ff */
[C---:B------:R-:W-:Y:S02]  /*37a0*/  FFMA.FTZ R67, R38.reuse, R65, -R67 ;  /* 0x0000004126437223 */ /* 0x040fe40000010843 */
[----:B------:R-:W-:Y:S01]  /*37b0*/  FFMA.FTZ R64, R38, R63, R64 ;  /* 0x0000003f26407223 */ /* 0x000fe20000010040 */
[----:B------:R-:W-:Y:S01]  /*37c0*/  LOP3.LUT R63, R62, 0xffff0000, RZ, 0xc0, !PT ;  /* 0xffff00003e3f7812 */ /* 0x000fe200078ec0ff */
[C---:B------:R-:W-:Y:S01]  /*37d0*/  IMAD.U32 R62, R39.reuse, 0x10000, RZ ;  /* 0x00010000273e7824 */ /* 0x040fe200078e00ff */
[----:B------:R-:W-:-:S05]  /*37e0*/  LOP3.LUT R38, R39, 0xffff0000, RZ, 0xc0, !PT ;  /* 0xffff000027267812 */ /* 0x000fca00078ec0ff */
[C---:B------:R-:W-:Y:S01]  /*37f0*/  FMUL.FTZ R39, R38.reuse, R63 ;  /* 0x0000003f26277220 */ /* 0x040fe20000410000 */
[----:B------:R-:W-:-:S03]  /*3800*/  FMUL.FTZ R38, R38, R59 ;  /* 0x0000003b26267220 */ /* 0x000fc60000410000 */
[C---:B------:R-:W-:Y:S01]  /*3810*/  FFMA.FTZ R39, R62.reuse, R59, -R39 ;  /* 0x0000003b3e277223 */ /* 0x040fe20000010827 */
[----:B------:R-:W-:Y:S01]  /*3820*/  FFMA.FTZ R38, R62, R63, R38 ;  /* 0x0000003f3e267223 */ /* 0x000fe20000010026 */
[C---:B------:R-:W-:Y:S01]  /*3830*/  LOP3.LUT R59, R36.reuse, 0xffff0000, RZ, 0xc0, !PT ;  /* 0xffff0000243b7812 */ /* 0x040fe200078ec0ff */
[----:B------:R-:W-:Y:S02]  /*3840*/  IMAD.U32 R62, R61, 0x10000, RZ ;  /* 0x000100003d3e7824 */ /* 0x000fe400078e00ff */
[----:B------:R-:W-:Y:S01]  /*3850*/  IMAD.U32 R61, R36, 0x10000, RZ ;  /* 0x00010000243d7824 */ /* 0x000fe200078e00ff */
[----:B------:R-:W-:Y:S01]  /*3860*/  F2FP.BF16.F32.PACK_AB R39, R38, R39 ;  /* 0x000000272627723e */ /* 0x000fe200000010ff */
[C---:B------:R-:W-:Y:S01]  /*3870*/  FMUL.FTZ R36, R59.reuse, R62 ;  /* 0x0000003e3b247220 */ /* 0x040fe20000410000 */
[-C--:B------:R-:W-:Y:S01]  /*3880*/  FMUL.FTZ R59, R59, R58.reuse ;  /* 0x0000003a3b3b7220 */ /* 0x080fe20000410000 */
[----:B------:R-:W-:Y:S02]  /*3890*/  F2FP.BF16.F32.PACK_AB R38, R64, R67 ;  /* 0x000000434026723e */ /* 0x000fe400000010ff */
[C---:B------:R-:W-:Y:S01]  /*38a0*/  FFMA.FTZ R36, R61.reuse, R58, -R36 ;  /* 0x0000003a3d247223 */ /* 0x040fe20000010824 */
[----:B------:R-:W-:-:S05]  /*38b0*/  FFMA.FTZ R59, R61, R62, R59 ;  /* 0x0000003e3d3b7223 */ /* 0x000fca000001003b */
[----:B------:R-:W-:-:S07]  /*38c0*/  F2FP.BF16.F32.PACK_AB R36, R59, R36 ;  /* 0x000000243b24723e */ /* 0x000fce00000010ff */
.L_x_433:
[----:B------:R-:W-:Y:S05]  /*38d0*/  BSYNC B2 ;  /* 0x0000000000027941 */ /* 0x000fea0003800000 */
.L_x_432:
[----:B------:R2:W-:Y:S02]  /*38e0*/  STG.E.128 desc[UR60][R40.64+0x20], R36 ;  /* 0x0000202428007986 */ /* 0x0005e4000c101d3c */
.L_x_431:
[----:B------:R-:W-:Y:S05]  /*38f0*/  BSYNC B1 ;  /* 0x0000000000017941 */ /* 0x000fea0003800000 */
.L_x_430:
[----:B------:R-:W-:Y:S01]  /*3900*/  ISETP.NE.AND P4, PT, R13, RZ, PT ;  /* 0x000000ff0d00720c */ /* 0x000fe20003f85270 */
[----:B------:R-:W-:-:S12]  /*3910*/  BSSY B1, `(.L_x_434) ;  /* 0x0000035000017945 */ /* 0x000fd80003800000 */
[----:B------:R-:W-:Y:S05]  /*3920*/  @!P4 BRA `(.L_x_435) ;  /* 0x0000000000ccc947 */ /* 0x000fea0003800000 */
[----:B------:R-:W3:Y:S01]  /*3930*/  LDL R58, [R1+0x6c] ;  /* 0x00006c00013a7983 */ /* 0x000ee20000100800 */
[----:B------:R-:W-:Y:S03]  /*3940*/  BSSY B2, `(.L_x_436) ;  /* 0x0000030000027945 */ /* 0x000fe60003800000 */
[----:B-12---:R1:W2:Y:S01]  /*3950*/  LDS.128 R36, [R83+0x18c00] ;  /* 0x018c000053247984 */ /* 0x0062a20000000c00 */
[----:B---3--:R-:W-:-:S13]  /*3960*/  ISETP.GE.AND P4, PT, R58, R107, PT ;  /* 0x0000006b3a00720c */ /* 0x008fda0003f86270 */
[----:B-12---:R-:W-:Y:S05]  /*3970*/  @P4 BRA `(.L_x_437) ;  /* 0x0000000000b04947 */ /* 0x006fea0003800000 */
[--C-:B------:R-:W-:Y:S02]  /*3980*/  SHF.R.U64 R61, R54, 0x10, R55.reuse ;  /* 0x00000010363d7819 */ /* 0x100fe40000001237 */
[----:B------:R-:W-:Y:S02]  /*3990*/  SHF.R.U32.HI R58, RZ, 0x10, R55 ;  /* 0x00000010ff3a7819 */ /* 0x000fe40000011637 */
[--C-:B------:R-:W-:Y:S02]  /*39a0*/  SHF.R.U64 R55, R56, 0x10, R57.reuse ;  /* 0x0000001038377819 */ /* 0x100fe40000001239 */
[----:B------:R-:W-:Y:S02]  /*39b0*/  SHF.R.U32.HI R59, RZ, 0x10, R57 ;  /* 0x00000010ff3b7819 */ /* 0x000fe40000011639 */
[----:B------:R-:W-:Y:S01]  /*39c0*/  PRMT R57, R127, 0x5410, R55 ;  /* 0x000054107f397816 */ /* 0x000fe20000000037 */
[----:B------:R-:W-:Y:S01]  /*39d0*/  IMAD.U32 R55, R37, 0x10000, RZ ;  /* 0x0001000025377824 */ /* 0x000fe200078e00ff */
[----:B------:R-:W-:-:S02]  /*39e0*/  PRMT R54, R110, 0x5432, R61 ;  /* 0x000054326e367816 */ /* 0x000fc4000000003d */
[----:B------:R-:W-:Y:S02]  /*39f0*/  LOP3.LUT R61, R37, 0xffff0000, RZ, 0xc0, !PT ;  /* 0xffff0000253d7812 */ /* 0x000fe400078ec0ff */
[C---:B------:R-:W-:Y:S01]  /*3a00*/  LOP3.LUT R60, R57.reuse, 0xffff0000, RZ, 0xc0, !PT ;  /* 0xffff0000393c7812 */ /* 0x040fe200078ec0ff */
[----:B------:R-:W-:Y:S01]  /*3a10*/  IMAD.U32 R57, R57, 0x10000, RZ ;  /* 0x0001000039397824 */ /* 0x000fe200078e00ff */
[C---:B------:R-:W-:Y:S01]  /*3a20*/  LOP3.LUT R56, R54.reuse, 0xffff0000, RZ, 0xc0, !PT ;  /* 0xffff000036387812 */ /* 0x040fe200078ec0ff */
[----:B------:R-:W-:Y:S02]  /*3a30*/  IMAD.U32 R54, R54, 0x10000, RZ ;  /* 0x0001000036367824 */ /* 0x000fe400078e00ff */
[C---:B------:R-:W-:Y:S02]  /*3a40*/  FMUL.FTZ R62, R61.reuse, R60 ;  /* 0x0000003c3d3e7220 */ /* 0x040fe40000410000 */
[-C--:B------:R-:W-:Y:S02]  /*3a50*/  FMUL.FTZ R37, R61, R56.reuse ;  /* 0x000000383d257220 */ /* 0x080fe40000410000 */
[----:B------:R-:W-:-:S02]  /*3a60*/  FFMA.FTZ R56, R55, R56, -R62 ;  /* 0x0000003837387223 */ /* 0x000fc4000001083e */
[----:B------:R-:W-:Y:S01]  /*3a70*/  FFMA.FTZ R55, R55, R60, R37 ;  /* 0x0000003c37377223 */ /* 0x000fe20000010025 */
[----:B------:R-:W-:Y:S02]  /*3a80*/  PRMT R37, R114, 0x5432, R58 ;  /* 0x0000543272257816 */ /* 0x000fe4000000003a */
[----:B------:R-:W-:Y:S02]  /*3a90*/  PRMT R58, R128, 0x5410, R59 ;  /* 0x00005410803a7816 */ /* 0x000fe4000000003b */
[----:B------:R-:W-:Y:S01]  /*3aa0*/  LOP3.LUT R60, R38, 0xffff0000, RZ, 0xc0, !PT ;  /* 0xffff0000263c7812 */ /* 0x000fe200078ec0ff */
[C---:B------:R-:W-:Y:S01]  /*3ab0*/  IMAD.U32 R61, R37.reuse, 0x10000, RZ ;  /* 0x00010000253d7824 */ /* 0x040fe200078e00ff */
[----:B------:R-:W-:Y:S01]  /*3ac0*/  LOP3.LUT R37, R37, 0xffff0000, RZ, 0xc0, !PT ;  /* 0xffff000025257812 */ /* 0x000fe200078ec0ff */
[----:B------:R-:W-:Y:S02]  /*3ad0*/  IMAD.U32 R59, R58, 0x10000, RZ ;  /* 0x000100003a3b7824 */ /* 0x000fe400078e00ff */
[----:B------:R-:W-:-:S02]  /*3ae0*/  IMAD.U32 R38, R38, 0x10000, RZ ;  /* 0x0001000026267824 */ /* 0x000fc400078e00ff */
[C---:B------:R-:W-:Y:S01]  /*3af0*/  FMUL.FTZ R63, R60.reuse, R59 ;  /* 0x0000003b3c3f7220 */ /* 0x040fe20000410000 */
[----:B------:R-:W-:-:S03]  /*3b00*/  FMUL.FTZ R60, R60, R61 ;  /* 0x0000003d3c3c7220 */ /* 0x000fc60000410000 */
[C---:B------:R-:W-:Y:S01]  /*3b10*/  FFMA.FTZ R63, R38.reuse, R61, -R63 ;  /* 0x0000003d263f7223 */ /* 0x040fe2000001083f */
[----:B------:R-:W-:Y:S01]  /*3b20*/  FFMA.FTZ R60, R38, R59, R60 ;  /* 0x0000003b263c7223 */ /* 0x000fe2000001003c */
[----:B------:R-:W-:Y:S01]  /*3b30*/  LOP3.LUT R59, R58, 0xffff0000, RZ, 0xc0, !PT ;  /* 0xffff00003a3b7812 */ /* 0x000fe200078ec0ff */
[C---:B------:R-:W-:Y:S01]  /*3b40*/  IMAD.U32 R58, R39.reuse, 0x10000, RZ ;  /* 0x00010000273a7824 */ /* 0x040fe200078e00ff */
[----:B------:R-:W-:-:S05]  /*3b50*/  LOP3.LUT R38, R39, 0xffff0000, RZ, 0xc0, !PT ;  /* 0xffff000027267812 */ /* 0x000fca00078ec0ff */
[C---:B------:R-:W-:Y:S01]  /*3b60*/  FMUL.FTZ R39, R38.reuse, R59 ;  /* 0x0000003b26277220 */ /* 0x040fe20000410000 */
[----:B------:R-:W-:-:S03]  /*3b70*/  FMUL.FTZ R38, R38, R37 ;  /* 0x0000002526267220 */ /* 0x000fc60000410000 */
[----:B------:R-:W-:Y:S01]  /*3b80*/  FFMA.FTZ R39, R58, R37, -R39 ;  /* 0x000000253a277223 */ /* 0x000fe20000010827 */
[----:B------:R-:W-:Y:S01]  /*3b90*/  LOP3.LUT R37, R36, 0xffff0000, RZ, 0xc0, !PT ;  /* 0xffff000024257812 */ /* 0x000fe200078ec0ff */
[----:B------:R-:W-:Y:S01]  /*3ba0*/  FFMA.FTZ R38, R58, R59, R38 ;  /* 0x0000003b3a267223 */ /* 0x000fe20000010026 */
[----:B------:R-:W-:-:S03]  /*3bb0*/  IMAD.U32 R36, R36, 0x10000, RZ ;  /* 0x0001000024247824 */ /* 0x000fc600078e00ff */
[C---:B------:R-:W-:Y:S01]  /*3bc0*/  FMUL.FTZ R59, R37.reuse, R57 ;  /* 0x00000039253b7220 */ /* 0x040fe20000410000 */
[-C--:B------:R-:W-:Y:S01]  /*3bd0*/  FMUL.FTZ R58, R37, R54.reuse ;  /* 0x00000036253a7220 */ /* 0x080fe20000410000 */
[----:B------:R-:W-:Y:S02]  /*3be0*/  F2FP.BF16.F32.PACK_AB R39, R38, R39 ;  /* 0x000000272627723e */ /* 0x000fe400000010ff */
[C---:B------:R-:W-:Y:S01]  /*3bf0*/  FFMA.FTZ R54, R36.reuse, R54, -R59 ;  /* 0x0000003624367223 */ /* 0x040fe2000001083b */
[----:B------:R-:W-:Y:S01]  /*3c00*/  FFMA.FTZ R57, R36, R57, R58 ;  /* 0x0000003924397223 */ /* 0x000fe2000001003a */
[----:B------:R-:W-:Y:S02]  /*3c10*/  F2FP.BF16.F32.PACK_AB R37, R55, R56 ;  /* 0x000000383725723e */ /* 0x000fe400000010ff */
[----:B------:R-:W-:Y:S02]  /*3c20*/  F2FP.BF16.F32.PACK_AB R38, R60, R63 ;  /* 0x0000003f3c26723e */ /* 0x000fe400000010ff */
[----:B------:R-:W-:-:S07]  /*3c30*/  F2FP.BF16.F32.PACK_AB R36, R57, R54 ;  /* 0x000000363924723e */ /* 0x000fce00000010ff */
.L_x_437:
[----:B------:R-:W-:Y:S05]  /*3c40*/  BSYNC B2 ;  /* 0x0000000000027941 */ /* 0x000fea0003800000 */
.L_x_436:
[----:B------:R3:W-:Y:S02]  /*3c50*/  STG.E.128 desc[UR60][R40.64+0x40], R36 ;  /* 0x0000402428007986 */ /* 0x0007e4000c101d3c */
.L_x_435:
[----:B------:R-:W-:Y:S05]  /*3c60*/  BSYNC B1 ;  /* 0x0000000000017941 */ /* 0x000fea0003800000 */
.L_x_434:
[----:B------:R-:W-:Y:S01]  /*3c70*/  ISETP.NE.AND P4, PT, R14, RZ, PT ;  /* 0x000000ff0e00720c */ /* 0x000fe20003f85270 */
[----:B------:R-:W-:-:S12]  /*3c80*/  BSSY B1, `(.L_x_438) ;  /* 0x0000037000017945 */ /* 0x000fd80003800000 */
[----:B------:R-:W-:Y:S05]  /*3c90*/  @!P4 BRA `(.L_x_439) ;  /* 0x0000000000d4c947 */ /* 0x000fea0003800000 */
[----:B------:R-:W4:Y:S01]  /*3ca0*/  LDL R54, [R1+0x70] ;  /* 0x0000700001367983 */ /* 0x000f220000100800 */
[----:B------:R-:W-:Y:S03]  /*3cb0*/  BSSY B2, `(.L_x_440) ;  /* 0x0000032000027945 */ /* 0x000fe60003800000 */
[----:B-123--:R1:W2:Y:S01]  /*3cc0*/  LDS.128 R36, [R26+0x18c00] ;  /* 0x018c00001a247984 */ /* 0x00e2a20000000c00 */
[----:B----4-:R-:W-:-:S13]  /*3cd0*/  ISETP.GE.AND P4, PT, R54, R107, PT ;  /* 0x0000006b3600720c */ /* 0x010fda0003f86270 */
[----:B-12---:R-:W-:Y:S05]  /*3ce0*/  @P4 BRA `(.L_x_441) ;  /* 0x0000000000b84947 */ /* 0x006fea0003800000 */
[----:B------:R-:W-:Y:S02]  /*3cf0*/  SHF.R.U64 R57, R50, 0x10, R51 ;  /* 0x0000001032397819 */ /* 0x000fe40000001233 */
[----:B------:R-:W-:Y:S02]  /*3d00*/  SHF.R.U64 R50, R52, 0x10, R53 ;  /* 0x0000001034327819 */ /* 0x000fe40000001235 */
[----:B------:R-:W-:Y:S02]  /*3d10*/  PRMT R124, R124, 0x5410, R57 ;  /* 0x000054107c7c7816 */ /* 0x000fe40000000039 */
[----:B------:R-:W-:Y:S02]  /*3d20*/  PRMT R125, R125, 0x5410, R50 ;  /* 0x000054107d7d7816 */ /* 0x000fe40000000032 */
[----:B------:R-:W-:Y:S02]  /*3d30*/  LOP3.LUT R55, R37, 0xffff0000, RZ, 0xc0, !PT ;  /* 0xffff000025377812 */ /* 0x000fe400078ec0ff */
[C---:B------:R-:W-:Y:S01]  /*3d40*/  LOP3.LUT R50, R125.reuse, 0xffff0000, RZ, 0xc0, !PT ;  /* 0xffff00007d327812 */ /* 0x040fe200078ec0ff */
[----:B------:R-:W-:Y:S01]  /*3d50*/  IMAD.U32 R125, R125, 0x10000, RZ ;  /* 0x000100007d7d7824 */ /* 0x000fe200078e00ff */
[C---:B------:R-:W-:Y:S01]  /*3d60*/  LOP3.LUT R52, R124.reuse, 0xffff0000, RZ, 0xc0, !PT ;  /* 0xffff00007c347812 */ /* 0x040fe200078ec0ff */
[----:B------:R-:W-:Y:S01]  /*3d70*/  IMAD.U32 R124, R124, 0x10000, RZ ;  /* 0x000100007c7c7824 */ /* 0x000fe200078e00ff */
[----:B------:R-:W-:Y:S01]  /*3d80*/  SHF.R.U32.HI R57, RZ, 0x10, R51 ;  /* 0x00000010ff397819 */ /* 0x000fe20000011633 */
[----:B------:R-:W-:Y:S01]  /*3d90*/  FMUL.FTZ R54, R55, R50 ;  /* 0x0000003237367220 */ /* 0x000fe20000410000 */
[----:B------:R-:W-:Y:S01]  /*3da0*/  SHF.R.U32.HI R56, RZ, 0x10, R53 ;  /* 0x00000010ff387819 */ /* 0x000fe20000011635 */
[----:B------:R-:W-:-:S02]  /*3db0*/  IMAD.U32 R51, R37, 0x10000, RZ ;  /* 0x0001000025337824 */ /* 0x000fc400078e00ff */
[-C--:B------:R-:W-:Y:S01]  /*3dc0*/  FMUL.FTZ R55, R55, R52.reuse ;  /* 0x0000003437377220 */ /* 0x080fe20000410000 */
[----:B------:R-:W-:Y:S01]  /*3dd0*/  PRMT R122, R122, 0x5410, R57 ;  /* 0x000054107a7a7816 */ /* 0x000fe20000000039 */
[----:B------:R-:W-:Y:S01]  /*3de0*/  IMAD.U32 R53, R39, 0x10000, RZ ;  /* 0x0001000027357824 */ /* 0x000fe200078e00ff */
[----:B------:R-:W-:Y:S01]  /*3df0*/  PRMT R123, R123, 0x5410, R56 ;  /* 0x000054107b7b7816 */ /* 0x000fe20000000038 */
[C---:B------:R-:W-:Y:S01]  /*3e00*/  FFMA.FTZ R37, R51.reuse, R52, -R54 ;  /* 0x0000003433257223 */ /* 0x040fe20000010836 */
[----:B------:R-:W-:Y:S01]  /*3e10*/  FFMA.FTZ R50, R51, R50, R55 ;  /* 0x0000003233327223 */ /* 0x000fe20000010037 */
[----:B------:R-:W-:Y:S01]  /*3e20*/  LOP3.LUT R56, R38, 0xffff0000, RZ, 0xc0, !PT ;  /* 0xffff000026387812 */ /* 0x000fe200078ec0ff */
[C---:B------:R-:W-:Y:S01]  /*3e30*/  IMAD.U32 R55, R122.reuse, 0x10000, RZ ;  /* 0x000100007a377824 */ /* 0x040fe200078e00ff */
[----:B------:R-:W-:Y:S01]  /*3e40*/  LOP3.LUT R122, R122, 0xffff0000, RZ, 0xc0, !PT ;  /* 0xffff00007a7a7812 */ /* 0x000fe200078ec0ff */
[C---:B------:R-:W-:Y:S01]  /*3e50*/  IMAD.U32 R51, R123.reuse, 0x10000, RZ ;  /* 0x000100007b337824 */ /* 0x040fe200078e00ff */
[----:B------:R-:W-:Y:S01]  /*3e60*/  LOP3.LUT R123, R123, 0xffff0000, RZ, 0xc0, !PT ;  /* 0xffff00007b7b7812 */ /* 0x000fe200078ec0ff */
[----:B------:R-:W-:Y:S01]  /*3e70*/  IMAD.U32 R52, R38, 0x10000, RZ ;  /* 0x0001000026347824 */ /* 0x000fe200078e00ff */
[----:B------:R-:W-:Y:S01]  /*3e80*/  LOP3.LUT R38, R39, 0xffff0000, RZ, 0xc0, !PT ;  /* 0xffff000027267812 */ /* 0x000fe200078ec0ff */
[C---:B------:R-:W-:Y:S01]  /*3e90*/  FMUL.FTZ R57, R56.reuse, R51 ;  /* 0x0000003338397220 */ /* 0x040fe20000410000 */
[-C--:B------:R-:W-:Y:S01]  /*3ea0*/  FMUL.FTZ R59, R56, R55.reuse ;  /* 0x00000037383b7220 */ /* 0x080fe20000410000 */
[C---:B------:R-:W-:Y:S01]  /*3eb0*/  IMAD.U32 R39, R36.reuse, 0x10000, RZ ;  /* 0x0001000024277824 */ /* 0x040fe200078e00ff */
[----:B------:R-:W-:Y:S01]  /*3ec0*/  LOP3.LUT R54, R36, 0xffff0000, RZ, 0xc0, !PT ;  /* 0xffff000024367812 */ /* 0x000fe200078ec0ff */
[C---:B------:R-:W-:Y:S01]  /*3ed0*/  FFMA.FTZ R36, R52.reuse, R55, -R57 ;  /* 0x0000003734247223 */ /* 0x040fe20000010839 */
[----:B------:R-:W-:Y:S01]  /*3ee0*/  FFMA.FTZ R51, R52, R51, R59 ;  /* 0x0000003334337223 */ /* 0x000fe2000001003b */
[C---:B------:R-:W-:Y:S01]  /*3ef0*/  FMUL.FTZ R52, R38.reuse, R123 ;  /* 0x0000007b26347220 */ /* 0x040fe20000410000 */
[----:B------:R-:W-:Y:S01]  /*3f00*/  FMUL.FTZ R56, R38, R122 ;  /* 0x0000007a26387220 */ /* 0x000fe20000410000 */
[C---:B------:R-:W-:Y:S01]  /*3f10*/  FMUL.FTZ R38, R54.reuse, R125 ;  /* 0x0000007d36267220 */ /* 0x040fe20000410000 */
[----:B------:R-:W-:Y:S01]  /*3f20*/  FMUL.FTZ R54, R54, R124 ;  /* 0x0000007c36367220 */ /* 0x000fe20000410000 */
[C---:B------:R-:W-:Y:S01]  /*3f30*/  FFMA.FTZ R52, R53.reuse, R122, -R52 ;  /* 0x0000007a35347223 */ /* 0x040fe20000010834 */
[----:B------:R-:W-:Y:S01]  /*3f40*/  FFMA.FTZ R53, R53, R123, R56 ;  /* 0x0000007b35357223 */ /* 0x000fe20000010038 */
[C---:B------:R-:W-:Y:S01]  /*3f50*/  FFMA.FTZ R38, R39.reuse, R124, -R38 ;  /* 0x0000007c27267223 */ /* 0x040fe20000010826 */
[----:B------:R-:W-:Y:S01]  /*3f60*/  FFMA.FTZ R39, R39, R125, R54 ;  /* 0x0000007d27277223 */ /* 0x000fe20000010036 */
[----:B------:R-:W-:-:S02]  /*3f70*/  F2FP.BF16.F32.PACK_AB R51, R51, R36 ;  /* 0x000000243333723e */ /* 0x000fc400000010ff */
[----:B------:R-:W-:Y:S02]  /*3f80*/  F2FP.BF16.F32.PACK_AB R52, R53, R52 ;  /* 0x000000343534723e */ /* 0x000fe400000010ff */
[----:B------:R-:W-:Y:S01]  /*3f90*/  F2FP.BF16.F32.PACK_AB R36, R39, R38 ;  /* 0x000000262724723e */ /* 0x000fe200000010ff */
[----:B------:R-:W-:Y:S01]  /*3fa0*/  IMAD.MOV.U32 R38, RZ, RZ, R51 ;  /* 0x000000ffff267224 */ /* 0x000fe200078e0033 */
[----:B------:R-:W-:Y:S01]  /*3fb0*/  F2FP.BF16.F32.PACK_AB R37, R50, R37 ;  /* 0x000000253225723e */ /* 0x000fe200000010ff */
[----:B------:R-:W-:-:S07]  /*3fc0*/  IMAD.MOV.U32 R39, RZ, RZ, R52 ;  /* 0x000000ffff277224 */ /* 0x000fce00078e0034 */
.L_x_441:
[----:B------:R-:W-:Y:S05]  /*3fd0*/  BSYNC B2 ;  /* 0x0000000000027941 */ /* 0x000fea0003800000 */
.L_x_440:
[----:B------:R4:W-:Y:S02]  /*3fe0*/  STG.E.128 desc[UR60][R40.64+0x60], R36 ;  /* 0x0000602428007986 */ /* 0x0009e4000c101d3c */
.L_x_439:
[----:B------:R-:W-:Y:S05]  /*3ff0*/  BSYNC B1 ;  /* 0x0000000000017941 */ /* 0x000fea0003800000 */
.L_x_438:
[----:B------:R-:W-:Y:S01]  /*4000*/  ISETP.NE.AND P4, PT, R15, RZ, PT ;  /* 0x000000ff0f00720c */ /* 0x000fe20003f85270 */
[----:B------:R-:W-:-:S12]  /*4010*/  BSSY B1, `(.L_x_442) ;  /* 0x0000036000017945 */ /* 0x000fd80003800000 */
[----:B------:R-:W-:Y:S05]  /*4020*/  @!P4 BRA `(.L_x_443) ;  /* 0x0000000000d0c947 */ /* 0x000fea0003800000 */
[----:B------:R-:W5:Y:S01]  /*4030*/  LDL R50, [R1+0x68] ;  /* 0x0000680001327983 */ /* 0x000f620000100800 */
[----:B------:R-:W-:Y:S03]  /*4040*/  BSSY B2, `(.L_x_444) ;  /* 0x0000031000027945 */ /* 0x000fe60003800000 */
[----:B-1234-:R1:W2:Y:S01]  /*4050*/  LDS.128 R36, [R83+0x1b000] ;  /* 0x01b0000053247984 */ /* 0x01e2a20000000c00 */
[----:B-----5:R-:W-:-:S13]  /*4060*/  ISETP.GE.AND P4, PT, R50, R107, PT ;  /* 0x0000006b3200720c */ /* 0x020fda0003f86270 */
[----:B-12---:R-:W-:Y:S05]  /*4070*/  @P4 BRA `(.L_x_445) ;  /* 0x0000000000b44947 */ /* 0x006fea0003800000 */
[--C-:B------:R-:W-:Y:S01]  /*4080*/  SHF.R.U64 R51, R46, 0x10, R47.reuse ;  /* 0x000000102e337819 */ /* 0x100fe2000000122f */
[----:B------:R-:W-:Y:S01]  /*4090*/  IMAD.U32 R46, R38, 0x10000, RZ ;  /* 0x00010000262e7824 */ /* 0x000fe200078e00ff */
[----:B------:R-:W-:Y:S02]  /*40a0*/  SHF.R.U32.HI R52, RZ, 0x10, R47 ;  /* 0x00000010ff347819 */ /* 0x000fe4000001162f */
[--C-:B------:R-:W-:Y:S02]  /*40b0*/  SHF.R.U64 R47, R48, 0x10, R49.reuse ;  /* 0x00000010302f7819 */ /* 0x100fe40000001231 */
[----:B------:R-:W-:Y:S01]  /*40c0*/  SHF.R.U32.HI R50, RZ, 0x10, R49 ;  /* 0x00000010ff327819 */ /* 0x000fe20000011631 */
[----:B------:R-:W-:Y:S01]  /*40d0*/  IMAD.U32 R49, R37, 0x10000, RZ ;  /* 0x0001000025317824 */ /* 0x000fe200078e00ff */
[----:B------:R-:W-:Y:S02]  /*40e0*/  PRMT R120, R120, 0x5410, R47 ;  /* 0x0000541078787816 */ /* 0x000fe4000000002f */
[----:B------:R-:W-:-:S02]  /*40f0*/  PRMT R118, R118, 0x5410, R51 ;  /* 0x0000541076767816 */ /* 0x000fc40000000033 */
[----:B------:R-:W-:Y:S02]  /*4100*/  PRMT R119, R119, 0x5410, R52 ;  /* 0x0000541077777816 */ /* 0x000fe40000000034 */
[----:B------:R-:W-:Y:S02]  /*4110*/  PRMT R121, R121, 0x5410, R50 ;  /* 0x0000541079797816 */ /* 0x000fe40000000032 */
[----:B------:R-:W-:Y:S01]  /*4120*/  LOP3.LUT R47, R37, 0xffff0000, RZ, 0xc0, !PT ;  /* 0xffff0000252f7812 */ /* 0x000fe200078ec0ff */
[----:B------:R-:W-:Y:S01]  /*4130*/  IMAD.U32 R51, R119, 0x10000, RZ ;  /* 0x0001000077337824 */ /* 0x000fe200078e00ff */
[----:B------:R-:W-:Y:S01]  /*4140*/  LOP3.LUT R52, R120, 0xffff0000, RZ, 0xc0, !PT ;  /* 0xffff000078347812 */ /* 0x000fe200078ec0ff */
[----:B------:R-:W-:Y:S01]  /*4150*/  IMAD.U32 R53, R121, 0x10000, RZ ;  /* 0x0001000079357824 */ /* 0x000fe200078e00ff */
[----:B------:R-:W-:Y:S01]  /*4160*/  LOP3.LUT R50, R118, 0xffff0000, RZ, 0xc0, !PT ;  /* 0xffff000076327812 */ /* 0x000fe200078ec0ff */
[----:B------:R-:W-:Y:S01]  /*4170*/  IMAD.U32 R37, R36, 0x10000, RZ ;  /* 0x0001000024257824 */ /* 0x000fe200078e00ff */
[----:B------:R-:W-:Y:S01]  /*4180*/  LOP3.LUT R48, R38, 0xffff0000, RZ, 0xc0, !PT ;  /* 0xffff000026307812 */ /* 0x000fe200078ec0ff */
[----:B------:R-:W-:Y:S01]  /*4190*/  FMUL.FTZ R54, R47, R52 ;  /* 0x000000342f367220 */ /* 0x000fe20000410000 */
[----:B------:R-:W-:Y:S01]  /*41a0*/  LOP3.LUT R38, R39, 0xffff0000, RZ, 0xc0, !PT ;  /* 0xffff000027267812 */ /* 0x000fe200078ec0ff */
[-C--:B------:R-:W-:Y:S01]  /*41b0*/  FMUL.FTZ R55, R47, R50.reuse ;  /* 0x000000322f377220 */ /* 0x080fe20000410000 */
[----:B------:R-:W-:Y:S01]  /*41c0*/  LOP3.LUT R47, R36, 0xffff0000, RZ, 0xc0, !PT ;  /* 0xffff0000242f7812 */ /* 0x000fe200078ec0ff */
[----:B------:R-:W-:Y:S01]  /*41d0*/  FFMA.FTZ R36, R49, R50, -R54 ;  /* 0x0000003231247223 */ /* 0x000fe20000010836 */
[----:B------:R-:W-:Y:S01]  /*41e0*/  LOP3.LUT R121, R121, 0xffff0000, RZ, 0xc0, !PT ;  /* 0xffff000079797812 */ /* 0x000fe200078ec0ff */
[----:B------:R-:W-:Y:S01]  /*41f0*/  FMUL.FTZ R57, R48, R53 ;  /* 0x0000003530397220 */ /* 0x000fe20000410000 */
[----:B------:R-:W-:Y:S01]  /*4200*/  LOP3.LUT R119, R119, 0xffff0000, RZ, 0xc0, !PT ;  /* 0xffff000077777812 */ /* 0x000fe200078ec0ff */
[----:B------:R-:W-:Y:S01]  /*4210*/  FFMA.FTZ R49, R49, R52, R55 ;  /* 0x0000003431317223 */ /* 0x000fe20000010037 */
[----:B------:R-:W-:-:S02]  /*4220*/  IMAD.U32 R120, R120, 0x10000, RZ ;  /* 0x0001000078787824 */ /* 0x000fc400078e00ff */
[----:B------:R-:W-:Y:S01]  /*4230*/  FMUL.FTZ R55, R48, R51 ;  /* 0x0000003330377220 */ /* 0x000fe20000410000 */
[----:B------:R-:W-:Y:S02]  /*4240*/  IMAD.U32 R118, R118, 0x10000, RZ ;  /* 0x0001000076767824 */ /* 0x000fe400078e00ff */
[C---:B------:R-:W-:Y:S01]  /*4250*/  FMUL.FTZ R48, R38.reuse, R121 ;  /* 0x0000007926307220 */ /* 0x040fe20000410000 */
[----:B------:R-:W-:Y:S01]  /*4260*/  FMUL.FTZ R50, R38, R119 ;  /* 0x0000007726327220 */ /* 0x000fe20000410000 */
[C---:B------:R-:W-:Y:S01]  /*4270*/  FFMA.FTZ R57, R46.reuse, R51, -R57 ;  /* 0x000000332e397223 */ /* 0x040fe20000010839 */
[----:B------:R-:W-:Y:S01]  /*4280*/  FMUL.FTZ R38, R47, R120 ;  /* 0x000000782f267220 */ /* 0x000fe20000410000 */
[----:B------:R-:W-:Y:S02]  /*4290*/  IMAD.U32 R39, R39, 0x10000, RZ ;  /* 0x0001000027277824 */ /* 0x000fe400078e00ff */
[----:B------:R-:W-:Y:S01]  /*42a0*/  FFMA.FTZ R46, R46, R53, R55 ;  /* 0x000000352e2e7223 */ /* 0x000fe20000010037 */
[-C--:B------:R-:W-:Y:S01]  /*42b0*/  FMUL.FTZ R47, R47, R118.reuse ;  /* 0x000000762f2f7220 */ /* 0x080fe20000410000 */
[----:B------:R-:W-:Y:S01]  /*42c0*/  FFMA.FTZ R38, R37, R118, -R38 ;  /* 0x0000007625267223 */ /* 0x000fe20000010826 */
[C---:B------:R-:W-:Y:S01]  /*42d0*/  FFMA.FTZ R48, R39.reuse, R119, -R48 ;  /* 0x0000007727307223 */ /* 0x040fe20000010830 */
[----:B------:R-:W-:Y:S01]  /*42e0*/  FFMA.FTZ R39, R39, R121, R50 ;  /* 0x0000007927277223 */ /* 0x000fe20000010032 */
[----:B------:R-:W-:Y:S01]  /*42f0*/  FFMA.FTZ R47, R37, R120, R47 ;  /* 0x00000078252f7223 */ /* 0x000fe2000001002f */
[----:B------:R-:W-:-:S02]  /*4300*/  F2FP.BF16.F32.PACK_AB R46, R46, R57 ;  /* 0x000000392e2e723e */ /* 0x000fc400000010ff */
[----:B------:R-:W-:Y:S02]  /*4310*/  F2FP.BF16.F32.PACK_AB R37, R49, R36 ;  /* 0x000000243125723e */ /* 0x000fe400000010ff */
[----:B------:R-:W-:Y:S01]  /*4320*/  F2FP.BF16.F32.PACK_AB R36, R47, R38 ;  /* 0x000000262f24723e */ /* 0x000fe200000010ff */
[----:B------:R-:W-:Y:S01]  /*4330*/  IMAD.MOV.U32 R38, RZ, RZ, R46 ;  /* 0x000000ffff267224 */ /* 0x000fe200078e002e */
[----:B------:R-:W-:-:S07]  /*4340*/  F2FP.BF16.F32.PACK_AB R39, R39, R48 ;  /* 0x000000302727723e */ /* 0x000fce00000010ff */
.L_x_445:
[----:B------:R-:W-:Y:S05]  /*4350*/  BSYNC B2 ;  /* 0x0000000000027941 */ /* 0x000fea0003800000 */
.L_x_444:
[----:B------:R1:W-:Y:S02]  /*4360*/  STG.E.128 desc[UR60][R40.64+0x80], R36 ;  /* 0x0000802428007986 */ /* 0x0003e4000c101d3c */
.L_x_443:
[----:B------:R-:W-:Y:S05]  /*4370*/  BSYNC B1 ;  /* 0x0000000000017941 */ /* 0x000fea0003800000 */
.L_x_442:
[----:B------:R-:W-:-:S13]  /*4380*/  ISETP.NE.AND P4, PT, R20, RZ, PT ;  /* 0x000000ff1400720c */ /* 0x000fda0003f85270 */
[----:B------:R-:W-:Y:S05]  /*4390*/  @!P4 BRA `(.L_x_425) ;  /* 0x000000240060c947 */ /* 0x000fea0003800000 */
[----:B------:R-:W5:Y:S01]  /*43a0*/  LDL R46, [R1+0x74] ;  /* 0x00007400012e7983 */ /* 0x000f620000100800 */
[----:B------:R-:W-:Y:S03]  /*43b0*/  BSSY B1, `(.L_x_446) ;  /* 0x0000030000017945 */ /* 0x000fe60003800000 */
[----:B-1234-:R1:W2:Y:S01]  /*43c0*/  LDS.128 R36, [R26+0x1b000] ;  /* 0x01b000001a247984 */ /* 0x01e2a20000000c00 */
[----:B-----5:R-:W-:-:S13]  /*43d0*/  ISETP.GE.AND P4, PT, R46, R107, PT ;  /* 0x0000006b2e00720c */ /* 0x020fda0003f86270 */
[----:B-12---:R-:W-:Y:S05]  /*43e0*/  @P4 BRA `(.L_x_447) ;  /* 0x0000000000b04947 */ /* 0x006fea0003800000 */
[----:B------:R-:W-:Y:S02]  /*43f0*/  SHF.R.U64 R47, R44, 0x10, R45 ;  /* 0x000000102c2f7819 */ /* 0x000fe4000000122d */
[----:B------:R-:W-:Y:S02]  /*4400*/  SHF.R.U64 R51, R42, 0x10, R43 ;  /* 0x000000102a337819 */ /* 0x000fe4000000122b */
[----:B------:R-:W-:Y:S02]  /*4410*/  SHF.R.U32.HI R44, RZ, 0x10, R45 ;  /* 0x00000010ff2c7819 */ /* 0x000fe4000001162d */
[----:B------:R-:W-:Y:S02]  /*4420*/  PRMT R116, R116, 0x5410, R47 ;  /* 0x0000541074747816 */ /* 0x000fe4000000002f */
[----:B------:R-:W-:Y:S02]  /*4430*/  PRMT R110, R110, 0x5410, R51 ;  /* 0x000054106e6e7816 */ /* 0x000fe40000000033 */
[----:B------:R-:W-:Y:S01]  /*4440*/  SHF.R.U32.HI R49, RZ, 0x10, R43 ;  /* 0x00000010ff317819 */ /* 0x000fe2000001162b */
[----:B------:R-:W-:Y:S01]  /*4450*/  IMAD.U32 R43, R38, 0x10000, RZ ;  /* 0x00010000262b7824 */ /* 0x000fe200078e00ff */
[----:B------:R-:W-:-:S02]  /*4460*/  PRMT R117, R117, 0x5410, R44 ;  /* 0x0000541075757816 */ /* 0x000fc4000000002c */
[----:B------:R-:W-:Y:S02]  /*4470*/  LOP3.LUT R44, R37, 0xffff0000, RZ, 0xc0, !PT ;  /* 0xffff0000252c7812 */ /* 0x000fe400078ec0ff */
[----:B------:R-:W-:Y:S01]  /*4480*/  LOP3.LUT R47, R116, 0xffff0000, RZ, 0xc0, !PT ;  /* 0xffff0000742f7812 */ /* 0x000fe200078ec0ff */
[----:B------:R-:W-:Y:S01]  /*4490*/  IMAD.U32 R50, R117, 0x10000, RZ ;  /* 0x0001000075327824 */ /* 0x000fe200078e00ff */
[----:B------:R-:W-:Y:S01]  /*44a0*/  LOP3.LUT R46, R110, 0xffff0000, RZ, 0xc0, !PT ;  /* 0xffff00006e2e7812 */ /* 0x000fe200078ec0ff */
[----:B------:R-:W-:Y:S01]  /*44b0*/  IMAD.U32 R116, R116, 0x10000, RZ ;  /* 0x0001000074747824 */ /* 0x000fe200078e00ff */
[----:B------:R-:W-:Y:S01]  /*44c0*/  PRMT R114, R114, 0x5410, R49 ;  /* 0x0000541072727816 */ /* 0x000fe20000000031 */
[----:B------:R-:W-:Y:S01]  /*44d0*/  FMUL.FTZ R52, R44, R47 ;  /* 0x0000002f2c347220 */ /* 0x000fe20000410000 */
[----:B------:R-:W-:Y:S01]  /*44e0*/  LOP3.LUT R45, R38, 0xffff0000, RZ, 0xc0, !PT ;  /* 0xffff0000262d7812 */ /* 0x000fe200078ec0ff */
[C---:B------:R-:W-:Y:S01]  /*44f0*/  IMAD.U32 R38, R39.reuse, 0x10000, RZ ;  /* 0x0001000027267824 */ /* 0x040fe200078e00ff */
[----:B------:R-:W-:Y:S01]  /*4500*/  LOP3.LUT R42, R39, 0xffff0000, RZ, 0xc0, !PT ;  /* 0xffff0000272a7812 */ /* 0x000fe200078ec0ff */
[----:B------:R-:W-:-:S02]  /*4510*/  IMAD.U32 R39, R37, 0x10000, RZ ;  /* 0x0001000025277824 */ /* 0x000fc400078e00ff */
[-C--:B------:R-:W-:Y:S01]  /*4520*/  FMUL.FTZ R44, R44, R46.reuse ;  /* 0x0000002e2c2c7220 */ /* 0x080fe20000410000 */
[----:B------:R-:W-:Y:S01]  /*4530*/  IMAD.U32 R48, R114, 0x10000, RZ ;  /* 0x0001000072307824 */ /* 0x000fe200078e00ff */
[----:B------:R-:W-:Y:S01]  /*4540*/  LOP3.LUT R117, R117, 0xffff0000, RZ, 0xc0, !PT ;  /* 0xffff000075757812 */ /* 0x000fe200078ec0ff */
[C---:B------:R-:W-:Y:S01]  /*4550*/  FFMA.FTZ R52, R39.reuse, R46, -R52 ;  /* 0x0000002e27347223 */ /* 0x040fe20000010834 */
[----:B------:R-:W-:Y:S01]  /*4560*/  FFMA.FTZ R47, R39, R47, R44 ;  /* 0x0000002f272f7223 */ /* 0x000fe2000001002c */
[----:B------:R-:W-:Y:S02]  /*4570*/  IMAD.U32 R37, R36, 0x10000, RZ ;  /* 0x0001000024257824 */ /* 0x000fe400078e00ff */
[C---:B------:R-:W-:Y:S01]  /*4580*/  FMUL.FTZ R44, R45.reuse, R48 ;  /* 0x000000302d2c7220 */ /* 0x040fe20000410000 */
[----:B------:R-:W-:Y:S01]  /*4590*/  LOP3.LUT R39, R114, 0xffff0000, RZ, 0xc0, !PT ;  /* 0xffff000072277812 */ /* 0x000fe200078ec0ff */
[----:B------:R-:W-:Y:S01]  /*45a0*/  FMUL.FTZ R54, R45, R50 ;  /* 0x000000322d367220 */ /* 0x000fe20000410000 */
[----:B------:R-:W-:Y:S01]  /*45b0*/  LOP3.LUT R36, R36, 0xffff0000, RZ, 0xc0, !PT ;  /* 0xffff000024247812 */ /* 0x000fe200078ec0ff */
[----:B------:R-:W-:-:S02]  /*45c0*/  IMAD.U32 R110, R110, 0x10000, RZ ;  /* 0x000100006e6e7824 */ /* 0x000fc400078e00ff */
[C---:B------:R-:W-:Y:S01]  /*45d0*/  FFMA.FTZ R45, R43.reuse, R50, R44 ;  /* 0x000000322b2d7223 */ /* 0x040fe2000001002c */
[----:B------:R-:W-:Y:S01]  /*45e0*/  FFMA.FTZ R54, R43, R48, -R54 ;  /* 0x000000302b367223 */ /* 0x000fe20000010836 */
[C---:B------:R-:W-:Y:S01]  /*45f0*/  FMUL.FTZ R49, R42.reuse, R117 ;  /* 0x000000752a317220 */ /* 0x040fe20000410000 */
[-C--:B------:R-:W-:Y:S01]  /*4600*/  FMUL.FTZ R44, R42, R39.reuse ;  /* 0x000000272a2c7220 */ /* 0x080fe20000410000 */
[C---:B------:R-:W-:Y:S01]  /*4610*/  FMUL.FTZ R42, R36.reuse, R116 ;  /* 0x00000074242a7220 */ /* 0x040fe20000410000 */
[-C--:B------:R-:W-:Y:S01]  /*4620*/  FMUL.FTZ R43, R36, R110.reuse ;  /* 0x0000006e242b7220 */ /* 0x080fe20000410000 */
[C---:B------:R-:W-:Y:S01]  /*4630*/  FFMA.FTZ R49, R38.reuse, R39, -R49 ;  /* 0x0000002726317223 */ /* 0x040fe20000010831 */
[----:B------:R-:W-:Y:S01]  /*4640*/  FFMA.FTZ R44, R38, R117, R44 ;  /* 0x00000075262c7223 */ /* 0x000fe2000001002c */
[C---:B------:R-:W-:Y:S01]  /*4650*/  FFMA.FTZ R42, R37.reuse, R110, -R42 ;  /* 0x0000006e252a7223 */ /* 0x040fe2000001082a */
[----:B------:R-:W-:Y:S01]  /*4660*/  FFMA.FTZ R43, R37, R116, R43 ;  /* 0x00000074252b7223 */ /* 0x000fe2000001002b */
[----:B------:R-:W-:-:S02]  /*4670*/  F2FP.BF16.F32.PACK_AB R37, R47, R52 ;  /* 0x000000342f25723e */ /* 0x000fc400000010ff */
[----:B------:R-:W-:Y:S02]  /*4680*/  F2FP.BF16.F32.PACK_AB R39, R44, R49 ;  /* 0x000000312c27723e */ /* 0x000fe400000010ff */
[----:B------:R-:W-:Y:S02]  /*4690*/  F2FP.BF16.F32.PACK_AB R38, R45, R54 ;  /* 0x000000362d26723e */ /* 0x000fe400000010ff */
[----:B------:R-:W-:-:S07]  /*46a0*/  F2FP.BF16.F32.PACK_AB R36, R43, R42 ;  /* 0x0000002a2b24723e */ /* 0x000fce00000010ff */
.L_x_447:
[----:B------:R-:W-:Y:S05]  /*46b0*/  BSYNC B1 ;  /* 0x0000000000017941 */ /* 0x000fea0003800000 */
.L_x_446:
[----:B------:R1:W-:Y:S01]  /*46c0*/  STG.E.128 desc[UR60][R40.64+0xa0], R36 ;  /* 0x0000a02428007986 */ /* 0x0003e2000c101d3c */
[----:B------:R-:W-:Y:S05]  /*46d0*/  BRA `(.L_x_425) ;  /* 0x0000002000907947 */ /* 0x000fea0003800000 */
.L_x_419:
        /* <DEDUP_REMOVED lines=15> */
[----:B------:R-:W-:Y:S01]  /*47d0*/  IADD3 R62, P3, R72, R62, RZ ;  /* 0x0000003e483e7210 */ /* 0x000fe20007f7e0ff */
[----:B------:R-:W-:Y:S01]  /*47e0*/  ULDC.64 UR4, c[0x0][0x3e8] ;  /* 0x0000fa0000047ab9 */ /* 0x000fe20000000a00 */
[----:B------:R-:W-:Y:S02]  /*47f0*/  CS2R R46, SRZ ;  /* 0x00000000002e7805 */ /* 0x000fe4000001ff00 */
[----:B------:R-:W-:Y:S02]  /*4800*/  CS2R R44, SRZ ;  /* 0x00000000002c7805 */ /* 0x000fe4000001ff00 */
[----:B------:R-:W-:Y:S01]  /*4810*/  CS2R R58, SRZ ;  /* 0x00000000003a7805 */ /* 0x000fe2000001ff00 */
[----:B------:R-:W-:Y:S01]  /*4820*/  IMAD.X R37, R21, 0x1, R86, P3 ;  /* 0x0000000115257824 */ /* 0x000fe200018e0656 */
[----:B------:R-:W-:Y:S02]  /*4830*/  IADD3 R21, P3, R34, R60, RZ ;  /* 0x0000003c22157210 */ /* 0x000fe40007f7e0ff */
[----:B------:R-:W-:-:S03]  /*4840*/  CS2R R56, SRZ ;  /* 0x0000000000387805 */ /* 0x000fc6000001ff00 */
[----:B------:R-:W-:Y:S01]  /*4850*/  IMAD.X R36, R91, 0x1, R87, P3 ;  /* 0x000000015b247824 */ /* 0x000fe200018e0657 */
[----:B------:R-:W-:-:S04]  /*4860*/  LEA R60, P3, R62, UR4, 0x1 ;  /* 0x000000043e3c7c11 */ /* 0x000fc8000f8608ff */
[----:B------:R-:W-:Y:S01]  /*4870*/  LEA.HI.X R61, R62, UR5, R37, 0x1, P3 ;  /* 0x000000053e3d7c11 */ /* 0x000fe200098f0c25 */
[----:B------:R-:W-:Y:S02]  /*4880*/  ULDC.64 UR4, c[0x0][0x400] ;  /* 0x0001000000047ab9 */ /* 0x000fe40000000a00 */
[----:B------:R-:W-:-:S04]  /*4890*/  LEA R62, P3, R21, UR4, 0x1 ;  /* 0x00000004153e7c11 */ /* 0x000fc8000f8608ff */
[----:B------:R-:W-:Y:S02]  /*48a0*/  LEA.HI.X R63, R21, UR5, R36, 0x1, P3 ;  /* 0x00000005153f7c11 */ /* 0x000fe400098f0c24 */
[----:B------:R-:W-:Y:S02]  /*48b0*/  ISETP.GE.AND P3, PT, R22, R107, PT ;  /* 0x0000006b1600720c */ /* 0x000fe40003f66270 */
[----:B------:R-:W-:Y:S02]  /*48c0*/  CS2R R42, SRZ ;  /* 0x00000000002a7805 */ /* 0x000fe4000001ff00 */
[----:B------:R-:W-:Y:S02]  /*48d0*/  CS2R R40, SRZ ;  /* 0x0000000000287805 */ /* 0x000fe4000001ff00 */
[----:B------:R-:W-:Y:S02]  /*48e0*/  CS2R R54, SRZ ;  /* 0x0000000000367805 */ /* 0x000fe4000001ff00 */
[----:B------:R-:W-:-:S05]  /*48f0*/  CS2R R52, SRZ ;  /* 0x0000000000347805 */ /* 0x000fca000001ff00 */
[----:B------:R0:W5:Y:S04]  /*4900*/  @!P3 LDG.E.128 R44, desc[UR60][R60.64] ;  /* 0x0000003c3c2cb981 */ /* 0x000168000c1e1d00 */
[----:B------:R0:W5:Y:S01]  /*4910*/  @!P3 LDG.E.128 R56, desc[UR60][R62.64] ;  /* 0x0000003c3e38b981 */ /* 0x000162000c1e1d00 */
[----:B------:R-:W-:Y:S02]  /*4920*/  ISETP.GE.AND P3, PT, R0, R107, PT ;  /* 0x0000006b0000720c */ /* 0x000fe40003f66270 */
[----:B------:R-:W-:Y:S02]  /*4930*/  CS2R R38, SRZ ;  /* 0x0000000000267805 */ /* 0x000fe4000001ff00 */
[----:B------:R-:W-:Y:S02]  /*4940*/  CS2R R36, SRZ ;  /* 0x0000000000247805 */ /* 0x000fe4000001ff00 */
[----:B------:R-:W-:-:S02]  /*4950*/  CS2R R50, SRZ ;  /* 0x0000000000327805 */ /* 0x000fc4000001ff00 */
[----:B------:R-:W-:-:S05]  /*4960*/  CS2R R48, SRZ ;  /* 0x0000000000307805 */ /* 0x000fca000001ff00 */
[----:B------:R0:W5:Y:S04]  /*4970*/  @!P3 LDG.E.128 R40, desc[UR60][R60.64+0x20] ;  /* 0x0000203c3c28b981 */ /* 0x000168000c1e1d00 */
[----:B------:R0:W5:Y:S01]  /*4980*/  @!P3 LDG.E.128 R52, desc[UR60][R62.64+0x20] ;  /* 0x0000203c3e34b981 */ /* 0x000162000c1e1d00 */
[----:B------:R-:W-:-:S13]  /*4990*/  ISETP.GE.AND P3, PT, R4, R107, PT ;  /* 0x0000006b0400720c */ /* 0x000fda0003f66270 */
[----:B------:R0:W5:Y:S04]  /*49a0*/  @!P3 LDG.E.128 R36, desc[UR60][R60.64+0x40] ;  /* 0x0000403c3c24b981 */ /* 0x000168000c1e1d00 */
[----:B------:R0:W5:Y:S02]  /*49b0*/  @!P3 LDG.E.128 R48, desc[UR60][R62.64+0x40] ;  /* 0x0000403c3e30b981 */ /* 0x000164000c1e1d00 */
.L_x_449:
[----:B------:R-:W-:Y:S05]  /*49c0*/  BSYNC B1 ;  /* 0x0000000000017941 */ /* 0x000fea0003800000 */
.L_x_448:
[----:B0-----:R-:W2:Y:S01]  /*49d0*/  LDL R61, [R1+0x48] ;  /* 0x00004800013d7983 */ /* 0x001ea20000100800 */
[----:B-----5:R-:W-:Y:S02]  /*49e0*/  IMAD.MOV.U32 R21, RZ, RZ, R38 ;  /* 0x000000ffff157224 */ /* 0x020fe400078e0026 */
[----:B------:R-:W-:-:S05]  /*49f0*/  IMAD.MOV.U32 R60, RZ, RZ, R39 ;  /* 0x000000ffff3c7224 */ /* 0x000fca00078e0027 */
[----:B------:R-:W-:Y:S01]  /*4a00*/  PRMT R123, R21, 0x5410, R60 ;  /* 0x00005410157b7816 */ /* 0x000fe2000000003c */
[----:B------:R-:W-:Y:S02]  /*4a10*/  IMAD.MOV.U32 R21, RZ, RZ, R36 ;  /* 0x000000ffff157224 */ /* 0x000fe400078e0024 */
        /* <DEDUP_REMOVED lines=12> */
[----:B------:R-:W-:-:S03]  /*4ae0*/  IMAD.MOV.U32 R21, RZ, RZ, R45 ;  /* 0x000000ffff157224 */ /* 0x000fc600078e002d */
[----:B------:R-:W-:Y:S01]  /*4af0*/  PRMT R119, R119, 0x5410, R60 ;  /* 0x0000541077777816 */ /* 0x000fe2000000003c */
[----:B------:R-:W-:Y:S01]  /*4b00*/  IMAD.MOV.U32 R60, RZ, RZ, R50 ;  /* 0x000000ffff3c7224 */ /* 0x000fe200078e0032 */
[----:B------:R-:W-:Y:S01]  /*4b10*/  PRMT R121, R121, 0x5410, R21 ;  /* 0x0000541079797816 */ /* 0x000fe20000000015 */
        /* <DEDUP_REMOVED lines=15> */
[----:B------:R-:W-:-:S04]  /*4c10*/  PRMT R121, R60, 0x7610, R121 ;  /* 0x000076103c797816 */ /* 0x000fc80000000079 */
[----:B------:R-:W-:Y:S01]  /*4c20*/  PRMT R122, R21, 0x7610, R122 ;  /* 0x00007610157a7816 */ /* 0x000fe2000000007a */
[----:B------:R-:W-:-:S05]  /*4c30*/  IMAD.MOV.U32 R21, RZ, RZ, R57 ;  /* 0x000000ffff157224 */ /* 0x000fca00078e0039 */
[----:B------:R-:W-:Y:S02]  /*4c40*/  PRMT R131, R21, 0x7610, R131 ;  /* 0x0000761015837816 */ /* 0x000fe40000000083 */
[----:B--2---:R-:W-:-:S13]  /*4c50*/  ISETP.NE.AND P3, PT, R61, 0x3, PT ;  /* 0x000000033d00780c */ /* 0x004fda0003f65270 */
[----:B------:R-:W-:Y:S05]  /*4c60*/  @!P3 BRA `(.L_x_450) ;  /* 0x000000000004b947 */ /* 0x000fea0003800000 */
[----:B------:R-:W-:Y:S01]  /*4c70*/  BPT.TRAP 0x1 ;  /* 0x000000040000795c */ /* 0x000fe20000300000 */
.L_x_450:
[----:B------:R-:W-:Y:S01]  /*4c80*/  IMAD R21, R17, 0x8, R16 ;  /* 0x0000000811157824 */ /* 0x000fe200078e0210 */
[----:B------:R-:W-:Y:S01]  /*4c90*/  SHF.L.U32 R91, R145, 0x1f, RZ ;  /* 0x0000001f915b7819 */ /* 0x000fe200000006ff */
[----:B------:R-:W-:Y:S03]  /*4ca0*/  BSSY B1, `(.L_x_451) ;  /* 0x0000003000017945 */ /* 0x000fe60003800000 */
[----:B------:R-:W0:Y:S02]  /*4cb0*/  SYNCS.PHASECHK.TRANS64.TRYWAIT P5, [R21+URZ+0x31c90], R91 ;  /* 0x031c905b150075a7 */ /* 0x000e2400080a017f */
[----:B0-----:R-:W-:Y:S05]  /*4cc0*/  @!P5 BRA `(.L_x_452) ;  /* 0x000001a000ccd947 */ /* 0x001fea0003800000 */
.L_x_709:
[----:B------:R-:W-:Y:S05]  /*4cd0*/  BSYNC B1 ;  /* 0x0000000000017941 */ /* 0x000fea0003800000 */
.L_x_451:
[----:B------:R-:W-:Y:S05]  /*4ce0*/  @P4 BRA `(.L_x_425) ;  /* 0x0000001c000c4947 */ /* 0x000fea0003800000 */
[----:B------:R-:W1:Y:S01]  /*4cf0*/  LDC R110, c[0x0][0x2f4] ;  /* 0x0000bd00ff6e7b82 */ /* 0x000e620000000800 */
[----:B------:R-:W-:Y:S01]  /*4d00*/  ISETP.NE.AND P4, PT, R11, RZ, PT ;  /* 0x000000ff0b00720c */ /* 0x000fe20003f85270 */
[----:B------:R-:W-:Y:S01]  /*4d10*/  ULDC.64 UR4, c[0x0][0x300] ;  /* 0x0000c00000047ab9 */ /* 0x000fe20000000a00 */
[----:B------:R-:W-:Y:S01]  /*4d20*/  SHF.R.S32.HI R60, RZ, 0x1f, R19 ;  /* 0x0000001fff3c7819 */ /* 0x000fe20000011413 */
[----:B------:R-:W-:Y:S01]  /*4d30*/  IMAD.MOV.U32 R97, RZ, RZ, R96 ;  /* 0x000000ffff617224 */ /* 0x000fe200078e0060 */
[----:B------:R-:W-:Y:S01]  /*4d40*/  BSSY B1, `(.L_x_453) ;  /* 0x000008a000017945 */ /* 0x000fe20003800000 */
[----:B------:R-:W-:Y:S02]  /*4d50*/  IMAD.MOV.U32 R96, RZ, RZ, R64 ;  /* 0x000000ffff607224 */ /* 0x000fe400078e0040 */
[----:B------:R-:W-:Y:S02]  /*4d60*/  IMAD R60, R60, UR4, RZ ;  /* 0x000000043c3c7c24 */ /* 0x000fe4000f8e02ff */
[----:B------:R-:W-:-:S04]  /*4d70*/  IMAD.WIDE.U32 R96, R19, UR4, R96 ;  /* 0x0000000413607c25 */ /* 0x000fc8000f8e0060 */
[----:B------:R-:W-:-:S04]  /*4d80*/  IMAD R60, R19, UR5, R60 ;  /* 0x00000005133c7c24 */ /* 0x000fc8000f8e023c */
[----:B------:R-:W-:Y:S02]  /*4d90*/  IMAD.IADD R114, R60, 0x1, R97 ;  /* 0x000000013c727824 */ /* 0x000fe400078e0261 */
[----:B-1----:R-:W-:Y:S01]  /*4da0*/  IMAD.IADD R116, R110, 0x1, -R108 ;  /* 0x000000016e747824 */ /* 0x002fe200078e0a6c */
[----:B------:R-:W-:Y:S06]  /*4db0*/  @!P4 BRA `(.L_x_454) ;  /* 0x000000080008c947 */ /* 0x000fec0003800000 */
[----:B------:R-:W2:Y:S04]  /*4dc0*/  LDL R66, [R1+0x54] ;  /* 0x0000540001427983 */ /* 0x000ea80000100800 */
[----:B------:R-:W3:Y:S04]  /*4dd0*/  LDL R62, [R1+0x58] ;  /* 0x00005800013e7983 */ /* 0x000ee80000100800 */
[----:B------:R-:W4:Y:S01]  /*4de0*/  LDL R63, [R1+0x5c] ;  /* 0x00005c00013f7983 */ /* 0x000f220000100800 */
[----:B------:R-:W-:-:S04]  /*4df0*/  SEL R60, R108, R116, !P0 ;  /* 0x000000746c3c7207 */ /* 0x000fc80004000000 */
[----:B------:R-:W-:-:S04]  /*4e00*/  SHF.R.S32.HI R61, RZ, 0x1f, R60 ;  /* 0x0000001fff3d7819 */ /* 0x000fc8000001143c */
[----:B------:R-:W-:-:S04]  /*4e10*/  LEA.HI R61, R61, R60, RZ, 0x4 ;  /* 0x0000003c3d3d7211 */ /* 0x000fc800078f20ff */
[----:B------:R-:W-:-:S04]  /*4e20*/  SHF.R.S32.HI R61, RZ, 0x4, R61 ;  /* 0x00000004ff3d7819 */ /* 0x000fc8000001143d */
[----:B------:R-:W-:-:S04]  /*4e30*/  LEA.HI.SX32 R117, R7, R61, 0x1d ;  /* 0x0000003d07757211 */ /* 0x000fc800078feaff */
[----:B------:R-:W-:-:S04]  /*4e40*/  SHF.R.S32.HI R61, RZ, 0x1f, R117 ;  /* 0x0000001fff3d7819 */ /* 0x000fc80000011475 */
[----:B------:R-:W-:Y:S01]  /*4e50*/  LEA.HI R61, R61, R117, RZ, 0x2 ;  /* 0x000000753d3d7211 */ /* 0x000fe200078f10ff */
[----:B------:R-:W-:-:S03]  /*4e60*/  IMAD.SHL.U32 R117, R117, 0x8, RZ ;  /* 0x0000000875757824 */ /* 0x000fc600078e00ff */
[----:B------:R-:W-:Y:S02]  /*4e70*/  SHF.R.S32.HI R61, RZ, 0x2, R61 ;  /* 0x00000002ff3d7819 */ /* 0x000fe4000001143d */
[----:B------:R-:W-:Y:S01]  /*4e80*/  ISETP.GE.AND P4, PT, R22, R107, PT ;  /* 0x0000006b1600720c */ /* 0x000fe20003f86270 */
[----:B------:R-:W-:Y:S01]  /*4e90*/  BSSY B2, `(.L_x_455) ;  /* 0x0000068000027945 */ /* 0x000fe20003800000 */
[----:B--2---:R-:W-:-:S04]  /*4ea0*/  LOP3.LUT R60, R66, 0x18, R117, 0xf8, !PT ;  /* 0x00000018423c7812 */ /* 0x004fc800078ef875 */
[----:B---3--:R-:W-:Y:S01]  /*4eb0*/  LOP3.LUT R60, R60, R62, RZ, 0x3c, !PT ;  /* 0x0000003e3c3c7212 */ /* 0x008fe200078e3cff */
[----:B----4-:R-:W-:-:S04]  /*4ec0*/  IMAD R61, R61, 0x1200, R63 ;  /* 0x000012003d3d7824 */ /* 0x010fc800078e023f */
[----:B------:R-:W-:-:S04]  /*4ed0*/  IMAD.IADD R60, R61, 0x1, R60 ;  /* 0x000000013d3c7824 */ /* 0x000fc800078e023c */
[C---:B------:R-:W-:Y:S02]  /*4ee0*/  IMAD R64, R17.reuse, 0x3600, R60 ;  /* 0x0000360011407824 */ /* 0x040fe400078e023c */
[----:B------:R-:W-:Y:S02]  /*4ef0*/  IMAD R60, R17, 0x3600, R105 ;  /* 0x00003600113c7824 */ /* 0x000fe400078e0269 */
[--C-:B------:R-:W-:Y:S02]  /*4f00*/  IMAD R64, R64, 0x2, R16.reuse ;  /* 0x0000000240407824 */ /* 0x100fe400078e0210 */
[----:B------:R-:W-:-:S04]  /*4f10*/  IMAD R60, R60, 0x2, R16 ;  /* 0x000000023c3c7824 */ /* 0x000fc800078e0210 */
[----:B------:R-:W1:Y:S04]  /*4f20*/  LDS.128 R64, [R64+0x16a00] ;  /* 0x016a000040407984 */ /* 0x000e680000000c00 */
[----:B------:R-:W2:Y:S01]  /*4f30*/  LDS.128 R60, [R60+0x16a00] ;  /* 0x016a00003c3c7984 */ /* 0x000ea20000000c00 */
[----:B------:R-:W-:Y:S05]  /*4f40*/  @P4 BRA `(.L_x_456) ;  /* 0x0000000400704947 */ /* 0x000fea0003800000 */
[--C-:B------:R-:W-:Y:S02]  /*4f50*/  SHF.R.U64 R44, R44, 0x10, R45.reuse ;  /* 0x000000102c2c7819 */ /* 0x100fe4000000122d */
[----:B------:R-:W-:Y:S02]  /*4f60*/  SHF.R.U32.HI R118, RZ, 0x10, R45 ;  /* 0x00000010ff767819 */ /* 0x000fe4000001162d */
[----:B------:R-:W-:Y:S02]  /*4f70*/  PRMT R44, R119, 0x5432, R44 ;  /* 0x00005432772c7816 */ /* 0x000fe4000000002c */
[----:B------:R-:W-:Y:S02]  /*4f80*/  SHF.R.U32.HI R119, RZ, 0x10, R57 ;  /* 0x00000010ff777819 */ /* 0x000fe40000011639 */
[--C-:B------:R-:W-:Y:S02]  /*4f90*/  SHF.R.U64 R45, R46, 0x10, R47.reuse ;  /* 0x000000102e2d7819 */ /* 0x100fe4000000122f */
[----:B------:R-:W-:-:S02]  /*4fa0*/  SHF.R.U32.HI R46, RZ, 0x10, R47 ;  /* 0x00000010ff2e7819 */ /* 0x000fc4000001162f */
[----:B------:R-:W-:Y:S02]  /*4fb0*/  SHF.R.U64 R47, R56, 0x10, R57 ;  /* 0x00000010382f7819 */ /* 0x000fe40000001239 */
[--C-:B------:R-:W-:Y:S02]  /*4fc0*/  SHF.R.U64 R56, R58, 0x10, R59.reuse ;  /* 0x000000103a387819 */ /* 0x100fe4000000123b */
[----:B------:R-:W-:Y:S02]  /*4fd0*/  SHF.R.U32.HI R57, RZ, 0x10, R59 ;  /* 0x00000010ff397819 */ /* 0x000fe4000001163b */
[----:B------:R-:W-:Y:S02]  /*4fe0*/  PRMT R119, R131, 0x5410, R119 ;  /* 0x0000541083777816 */ /* 0x000fe40000000077 */
[----:B------:R-:W-:Y:S02]  /*4ff0*/  PRMT R118, R121, 0x5432, R118 ;  /* 0x0000543279767816 */ /* 0x000fe40000000076 */
[----:B------:R-:W-:-:S02]  /*5000*/  PRMT R47, R122, 0x5410, R47 ;  /* 0x000054107a2f7816 */ /* 0x000fc4000000002f */
[----:B------:R-:W-:Y:S01]  /*5010*/  PRMT R56, R122, 0x5432, R56 ;  /* 0x000054327a387816 */ /* 0x000fe20000000038 */
[----:B-1----:R-:W-:Y:S01]  /*5020*/  IMAD.U32 R122, R65, 0x10000, RZ ;  /* 0x00010000417a7824 */ /* 0x002fe200078e00ff */
[----:B------:R-:W-:Y:S01]  /*5030*/  PRMT R57, R121, 0x5410, R57 ;  /* 0x0000541079397816 */ /* 0x000fe20000000039 */
[----:B------:R-:W-:Y:S01]  /*5040*/  IMAD.U32 R121, R119, 0x10000, RZ ;  /* 0x0001000077797824 */ /* 0x000fe200078e00ff */
[----:B------:R-:W-:Y:S01]  /*5050*/  PRMT R45, R120, 0x5410, R45 ;  /* 0x00005410782d7816 */ /* 0x000fe2000000002d */
[----:B------:R-:W-:Y:S01]  /*5060*/  IMAD.U32 R59, R118, 0x10000, RZ ;  /* 0x00010000763b7824 */ /* 0x000fe200078e00ff */
[----:B------:R-:W-:Y:S01]  /*5070*/  PRMT R46, R120, 0x5432, R46 ;  /* 0x00005432782e7816 */ /* 0x000fe2000000002e */
[----:B--2---:R-:W-:Y:S02]  /*5080*/  IMAD.U32 R120, R61, 0x10000, RZ ;  /* 0x000100003d787824 */ /* 0x004fe400078e00ff */
[----:B------:R-:W-:Y:S01]  /*5090*/  FMUL.FTZ R58, R122, R121 ;  /* 0x000000797a3a7220 */ /* 0x000fe20000410000 */
[----:B------:R-:W-:-:S02]  /*50a0*/  LOP3.LUT R119, R119, 0xffff0000, RZ, 0xc0, !PT ;  /* 0xffff000077777812 */ /* 0x000fc400078ec0ff */
[----:B------:R-:W-:Y:S01]  /*50b0*/  LOP3.LUT R65, R65, 0xffff0000, RZ, 0xc0, !PT ;  /* 0xffff000041417812 */ /* 0x000fe200078ec0ff */
[-C--:B------:R-:W-:Y:S01]  /*50c0*/  FFMA.FTZ R58, R120, R59.reuse, -R58 ;  /* 0x0000003b783a7223 */ /* 0x080fe2000001083a */
[----:B------:R-:W-:Y:S01]  /*50d0*/  FMUL.FTZ R59, R122, R59 ;  /* 0x0000003b7a3b7220 */ /* 0x000fe20000410000 */
[----:B------:R-:W-:-:S03]  /*50e0*/  LOP3.LUT R118, R118, 0xffff0000, RZ, 0xc0, !PT ;  /* 0xffff000076767812 */ /* 0x000fc600078ec0ff */
[----:B------:R-:W-:Y:S01]  /*50f0*/  FFMA.FTZ R59, R120, R121, R59 ;  /* 0x00000079783b7223 */ /* 0x000fe2000001003b */
[----:B------:R-:W-:Y:S01]  /*5100*/  LOP3.LUT R120, R61, 0xffff0000, RZ, 0xc0, !PT ;  /* 0xffff00003d787812 */ /* 0x000fe200078ec0ff */
[CC--:B------:R-:W-:Y:S01]  /*5110*/  FMUL.FTZ R61, R65.reuse, R119.reuse ;  /* 0x00000077413d7220 */ /* 0x0c0fe20000410000 */
[-C--:B------:R-:W-:Y:S01]  /*5120*/  FMUL.FTZ R65, R65, R118.reuse ;  /* 0x0000007641417220 */ /* 0x080fe20000410000 */
[C---:B------:R-:W-:Y:S01]  /*5130*/  IMAD.U32 R121, R67.reuse, 0x10000, RZ ;  /* 0x0001000043797824 */ /* 0x040fe200078e00ff */
[----:B------:R-:W-:Y:S01]  /*5140*/  LOP3.LUT R67, R67, 0xffff0000, RZ, 0xc0, !PT ;  /* 0xffff000043437812 */ /* 0x000fe200078ec0ff */
[C---:B------:R-:W-:Y:S01]  /*5150*/  FFMA.FTZ R61, R120.reuse, R118, -R61 ;  /* 0x00000076783d7223 */ /* 0x040fe2000001083d */
[----:B------:R-:W-:Y:S01]  /*5160*/  FFMA.FTZ R65, R120, R119, R65 ;  /* 0x0000007778417223 */ /* 0x000fe20000010041 */
[C---:B------:R-:W-:Y:S01]  /*5170*/  IMAD.U32 R120, R57.reuse, 0x10000, RZ ;  /* 0x0001000039787824 */ /* 0x040fe200078e00ff */
[----:B------:R-:W-:Y:S01]  /*5180*/  LOP3.LUT R57, R57, 0xffff0000, RZ, 0xc0, !PT ;  /* 0xffff000039397812 */ /* 0x000fe200078ec0ff */
[----:B------:R-:W-:Y:S01]  /*5190*/  IMAD.U32 R119, R63, 0x10000, RZ ;  /* 0x000100003f777824 */ /* 0x000fe200078e00ff */
[----:B------:R-:W-:Y:S01]  /*51a0*/  F2FP.BF16.F32.PACK_AB R61, R61, R58 ;  /* 0x0000003a3d3d723e */ /* 0x000fe200000010ff */
[----:B------:R-:W-:-:S02]  /*51b0*/  IMAD.U32 R118, R46, 0x10000, RZ ;  /* 0x000100002e767824 */ /* 0x000fc400078e00ff */
[----:B------:R-:W-:Y:S01]  /*51c0*/  FMUL.FTZ R122, R121, R120 ;  /* 0x00000078797a7220 */ /* 0x000fe20000410000 */
[----:B------:R-:W-:Y:S01]  /*51d0*/  F2FP.BF16.F32.PACK_AB R65, R65, R59 ;  /* 0x0000003b4141723e */ /* 0x000fe200000010ff */
[----:B------:R-:W-:Y:S02]  /*51e0*/  IMAD.U32 R58, R64, 0x10000, RZ ;  /* 0x00010000403a7824 */ /* 0x000fe400078e00ff */
[-C--:B------:R-:W-:Y:S01]  /*51f0*/  FFMA.FTZ R122, R119, R118.reuse, -R122 ;  /* 0x00000076777a7223 */ /* 0x080fe2000001087a */
[----:B------:R-:W-:Y:S01]  /*5200*/  FMUL.FTZ R118, R121, R118 ;  /* 0x0000007679767220 */ /* 0x000fe20000410000 */
[C---:B------:R-:W-:Y:S01]  /*5210*/  IMAD.U32 R59, R44.reuse, 0x10000, RZ ;  /* 0x000100002c3b7824 */ /* 0x040fe200078e00ff */
[----:B------:R-:W-:Y:S02]  /*5220*/  LOP3.LUT R44, R44, 0xffff0000, RZ, 0xc0, !PT ;  /* 0xffff00002c2c7812 */ /* 0x000fe400078ec0ff */
[----:B------:R-:W-:Y:S01]  /*5230*/  FFMA.FTZ R119, R119, R120, R118 ;  /* 0x0000007877777223 */ /* 0x000fe20000010076 */
[----:B------:R-:W-:-:S02]  /*5240*/  LOP3.LUT R118, R46, 0xffff0000, RZ, 0xc0, !PT ;  /* 0xffff00002e767812 */ /* 0x000fc400078ec0ff */
[----:B------:R-:W-:Y:S01]  /*5250*/  LOP3.LUT R46, R63, 0xffff0000, RZ, 0xc0, !PT ;  /* 0xffff00003f2e7812 */ /* 0x000fe200078ec0ff */
[CC--:B------:R-:W-:Y:S02]  /*5260*/  FMUL.FTZ R63, R67.reuse, R57.reuse ;  /* 0x00000039433f7220 */ /* 0x0c0fe40000410000 */
[-C--:B------:R-:W-:Y:S02]  /*5270*/  FMUL.FTZ R67, R67, R118.reuse ;  /* 0x0000007643437220 */ /* 0x080fe40000410000 */
[C---:B------:R-:W-:Y:S02]  /*5280*/  FFMA.FTZ R63, R46.reuse, R118, -R63 ;  /* 0x000000762e3f7223 */ /* 0x040fe4000001083f */
[----:B------:R-:W-:Y:S01]  /*5290*/  FFMA.FTZ R67, R46, R57, R67 ;  /* 0x000000392e437223 */ /* 0x000fe20000010043 */
[C---:B------:R-:W-:Y:S01]  /*52a0*/  IMAD.U32 R57, R47.reuse, 0x10000, RZ ;  /* 0x000100002f397824 */ /* 0x040fe200078e00ff */
[----:B------:R-:W-:Y:S01]  /*52b0*/  LOP3.LUT R47, R47, 0xffff0000, RZ, 0xc0, !PT ;  /* 0xffff00002f2f7812 */ /* 0x000fe200078ec0ff */
[----:B------:R-:W-:Y:S01]  /*52c0*/  IMAD.U32 R46, R60, 0x10000, RZ ;  /* 0x000100003c2e7824 */ /* 0x000fe200078e00ff */
[----:B------:R-:W-:Y:S01]  /*52d0*/  F2FP.BF16.F32.PACK_AB R63, R63, R122 ;  /* 0x0000007a3f3f723e */ /* 0x000fe200000010ff */
[C---:B------:R-:W-:Y:S01]  /*52e0*/  FMUL.FTZ R118, R58.reuse, R57 ;  /* 0x000000393a767220 */ /* 0x040fe20000410000 */
[----:B------:R-:W-:Y:S01]  /*52f0*/  FMUL.FTZ R58, R58, R59 ;  /* 0x0000003b3a3a7220 */ /* 0x000fe20000410000 */
[----:B------:R-:W-:-:S02]  /*5300*/  F2FP.BF16.F32.PACK_AB R67, R67, R119 ;  /* 0x000000774343723e */ /* 0x000fc400000010ff */
[C---:B------:R-:W-:Y:S01]  /*5310*/  FFMA.FTZ R118, R46.reuse, R59, -R118 ;  /* 0x0000003b2e767223 */ /* 0x040fe20000010876 */
[----:B------:R-:W-:Y:S01]  /*5320*/  FFMA.FTZ R58, R46, R57, R58 ;  /* 0x000000392e3a7223 */ /* 0x000fe2000001003a */
[----:B------:R-:W-:Y:S01]  /*5330*/  LOP3.LUT R46, R64, 0xffff0000, RZ, 0xc0, !PT ;  /* 0xffff0000402e7812 */ /* 0x000fe200078ec0ff */
[----:B------:R-:W-:Y:S01]  /*5340*/  IMAD.U32 R64, R66, 0x10000, RZ ;  /* 0x0001000042407824 */ /* 0x000fe200078e00ff */
[----:B------:R-:W-:-:S03]  /*5350*/  LOP3.LUT R57, R60, 0xffff0000, RZ, 0xc0, !PT ;  /* 0xffff00003c397812 */ /* 0x000fc600078ec0ff */
[C---:B------:R-:W-:Y:S01]  /*5360*/  FMUL.FTZ R59, R46.reuse, R47 ;  /* 0x0000002f2e3b7220 */ /* 0x040fe20000410000 */
[----:B------:R-:W-:-:S03]  /*5370*/  FMUL.FTZ R46, R46, R44 ;  /* 0x0000002c2e2e7220 */ /* 0x000fc60000410000 */
[C---:B------:R-:W-:Y:S01]  /*5380*/  FFMA.FTZ R44, R57.reuse, R44, -R59 ;  /* 0x0000002c392c7223 */ /* 0x040fe2000001083b */
[----:B------:R-:W-:Y:S01]  /*5390*/  FFMA.FTZ R46, R57, R47, R46 ;  /* 0x0000002f392e7223 */ /* 0x000fe2000001002e */
[C---:B------:R-:W-:Y:S01]  /*53a0*/  IMAD.U32 R57, R56.reuse, 0x10000, RZ ;  /* 0x0001000038397824 */ /* 0x040fe200078e00ff */
[----:B------:R-:W-:Y:S01]  /*53b0*/  LOP3.LUT R56, R56, 0xffff0000, RZ, 0xc0, !PT ;  /* 0xffff000038387812 */ /* 0x000fe200078ec0ff */
[C---:B------:R-:W-:Y:S01]  /*53c0*/  IMAD.U32 R59, R45.reuse, 0x10000, RZ ;  /* 0x000100002d3b7824 */ /* 0x040fe200078e00ff */
[----:B------:R-:W-:Y:S01]  /*53d0*/  LOP3.LUT R45, R45, 0xffff0000, RZ, 0xc0, !PT ;  /* 0xffff00002d2d7812 */ /* 0x000fe200078ec0ff */
[----:B------:R-:W-:Y:S01]  /*53e0*/  FMUL.FTZ R60, R64, R57 ;  /* 0x00000039403c7220 */ /* 0x000fe20000410000 */
[----:B------:R-:W-:Y:S02]  /*53f0*/  IMAD.U32 R47, R62, 0x10000, RZ ;  /* 0x000100003e2f7824 */ /* 0x000fe400078e00ff */
[-C--:B------:R-:W-:Y:S01]  /*5400*/  FMUL.FTZ R64, R64, R59.reuse ;  /* 0x0000003b40407220 */ /* 0x080fe20000410000 */
[----:B------:R-:W-:Y:S01]  /*5410*/  F2FP.BF16.F32.PACK_AB R44, R44, R118 ;  /* 0x000000762c2c723e */ /* 0x000fe200000010ff */
[----:B------:R-:W-:-:S02]  /*5420*/  FFMA.FTZ R60, R47, R59, -R60 ;  /* 0x0000003b2f3c7223 */ /* 0x000fc4000001083c */
[----:B------:R-:W-:Y:S01]  /*5430*/  FFMA.FTZ R64, R47, R57, R64 ;  /* 0x000000392f407223 */ /* 0x000fe20000010040 */
[----:B------:R-:W-:Y:S02]  /*5440*/  LOP3.LUT R47, R66, 0xffff0000, RZ, 0xc0, !PT ;  /* 0xffff0000422f7812 */ /* 0x000fe400078ec0ff */
[----:B------:R-:W-:Y:S02]  /*5450*/  LOP3.LUT R57, R62, 0xffff0000, RZ, 0xc0, !PT ;  /* 0xffff00003e397812 */ /* 0x000fe400078ec0ff */
[----:B------:R-:W-:Y:S01]  /*5460*/  F2FP.BF16.F32.PACK_AB R46, R46, R58 ;  /* 0x0000003a2e2e723e */ /* 0x000fe200000010ff */
[C---:B------:R-:W-:Y:S01]  /*5470*/  FMUL.FTZ R59, R47.reuse, R56 ;  /* 0x000000382f3b7220 */ /* 0x040fe20000410000 */
[----:B------:R-:W-:-:S03]  /*5480*/  FMUL.FTZ R47, R47, R45 ;  /* 0x0000002d2f2f7220 */ /* 0x000fc60000410000 */
[C---:B------:R-:W-:Y:S01]  /*5490*/  FFMA.FTZ R59, R57.reuse, R45, -R59 ;  /* 0x0000002d393b7223 */ /* 0x040fe2000001083b */
[----:B------:R-:W-:-:S04]  /*54a0*/  FFMA.FTZ R47, R57, R56, R47 ;  /* 0x00000038392f7223 */ /* 0x000fc8000001002f */
[----:B------:R-:W-:Y:S01]  /*54b0*/  F2FP.BF16.F32.PACK_AB R59, R59, R60 ;  /* 0x0000003c3b3b723e */ /* 0x000fe200000010ff */
[----:B------:R-:W-:Y:S01]  /*54c0*/  IMAD.MOV.U32 R60, RZ, RZ, R44 ;  /* 0x000000ffff3c7224 */ /* 0x000fe200078e002c */
[----:B------:R-:W-:Y:S01]  /*54d0*/  F2FP.BF16.F32.PACK_AB R47, R47, R64 ;  /* 0x000000402f2f723e */ /* 0x000fe200000010ff */
[----:B------:R-:W-:Y:S02]  /*54e0*/  IMAD.MOV.U32 R64, RZ, RZ, R46 ;  /* 0x000000ffff407224 */ /* 0x000fe400078e002e */
[----:B------:R-:W-:Y:S02]  /*54f0*/  IMAD.MOV.U32 R62, RZ, RZ, R59 ;  /* 0x000000ffff3e7224 */ /* 0x000fe400078e003b */
[----:B------:R-:W-:-:S07]  /*5500*/  IMAD.MOV.U32 R66, RZ, RZ, R47 ;  /* 0x000000ffff427224 */ /* 0x000fce00078e002f */
.L_x_456:
[----:B------:R-:W-:Y:S05]  /*5510*/  BSYNC B2 ;  /* 0x0000000000027941 */ /* 0x000fea0003800000 */
.L_x_455:
[----:B------:R-:W-:-:S13]  /*5520*/  ISETP.GE.AND P4, PT, R117, R110, PT ;  /* 0x0000006e7500720c */ /* 0x000fda0003f86270 */
[--C-:B------:R-:W-:Y:S02]  /*5530*/  @!P4 SHF.R.S32.HI R47, RZ, 0x1f, R117.reuse ;  /* 0x0000001fff2fc819 */ /* 0x100fe40000011475 */
[----:B------:R-:W-:-:S04]  /*5540*/  @!P4 IADD3 R117, P5, P6, R28, R96, R117 ;  /* 0x000000601c75c210 */ /* 0x000fc80007ebe075 */
[----:B------:R-:W-:Y:S02]  /*5550*/  @!P4 IADD3.X R47, R3, R114, R47, P5, P6 ;  /* 0x00000072032fc210 */ /* 0x000fe40002fec42f */
[----:B------:R-:W-:-:S04]  /*5560*/  IADD3 R45, P5, P6, R28, R96, R80 ;  /* 0x000000601c2d7210 */ /* 0x000fc80007ebe050 */
[----:B------:R-:W-:Y:S02]  /*5570*/  IADD3.X R46, R3, R114, R102, P5, P6 ;  /* 0x00000072032e7210 */ /* 0x000fe40002fec466 */
[----:B------:R-:W-:-:S04]  /*5580*/  LEA R44, P5, R45, R94, 0x1 ;  /* 0x0000005e2d2c7211 */ /* 0x000fc800078a08ff */
[----:B------:R-:W-:Y:S02]  /*5590*/  LEA.HI.X R45, R45, R95, R46, 0x1, P5 ;  /* 0x0000005f2d2d7211 */ /* 0x000fe400028f0c2e */
[----:B------:R-:W-:-:S03]  /*55a0*/  @!P4 LEA R46, P5, R117, R94, 0x1 ;  /* 0x0000005e752ec211 */ /* 0x000fc600078a08ff */
[----:B--2---:R2:W-:Y:S01]  /*55b0*/  STG.E.128 desc[UR60][R44.64], R60 ;  /* 0x0000003c2c007986 */ /* 0x0045e2000c101d3c */
[----:B------:R-:W-:-:S05]  /*55c0*/  @!P4 LEA.HI.X R47, R117, R95, R47, 0x1, P5 ;  /* 0x0000005f752fc211 */ /* 0x000fca00028f0c2f */
[----:B-1----:R2:W-:Y:S04]  /*55d0*/  @!P4 STG.E.128 desc[UR60][R46.64], R64 ;  /* 0x000000402e00c986 */ /* 0x0025e8000c101d3c */
.L_x_454:
[----:B------:R-:W-:Y:S05]  /*55e0*/  BSYNC B1 ;  /* 0x0000000000017941 */ /* 0x000fea0003800000 */
.L_x_453:
[----:B------:R-:W-:Y:S01]  /*55f0*/  ISETP.NE.AND P4, PT, R12, RZ, PT ;  /* 0x000000ff0c00720c */ /* 0x000fe20003f85270 */
[----:B------:R-:W-:-:S12]  /*5600*/  BSSY B1, `(.L_x_457) ;  /* 0x0000084000017945 */ /* 0x000fd80003800000 */
[----:B------:R-:W-:Y:S05]  /*5610*/  @!P4 BRA `(.L_x_458) ;  /* 0x000000080008c947 */ /* 0x000fea0003800000 */
[----:B------:R-:W3:Y:S04]  /*5620*/  LDL R56, [R1+0x54] ;  /* 0x0000540001387983 */ /* 0x000ee80000100800 */
[----:B--2---:R-:W2:Y:S04]  /*5630*/  LDL R46, [R1+0x58] ;  /* 0x00005800012e7983 */ /* 0x004ea80000100800 */
        /* <DEDUP_REMOVED lines=12> */
[----:B---3--:R-:W-:-:S04]  /*5700*/  LOP3.LUT R44, R56, 0x18, R60, 0xf8, !PT ;  /* 0x00000018382c7812 */ /* 0x008fc800078ef83c */
[----:B--2---:R-:W-:Y:S01]  /*5710*/  LOP3.LUT R44, R44, R46, RZ, 0x3c, !PT ;  /* 0x0000002e2c2c7212 */ /* 0x004fe200078e3cff */
        /* <DEDUP_REMOVED lines=9> */
[----:B------:R-:W-:Y:S01]  /*57b0*/  SHF.R.U64 R42, R42, 0x10, R43 ;  /* 0x000000102a2a7819 */ /* 0x000fe2000000122b */
[----:B-1----:R-:W-:Y:S01]  /*57c0*/  IMAD.U32 R65, R57, 0x10000, RZ ;  /* 0x0001000039417824 */ /* 0x002fe200078e00ff */
[--C-:B------:R-:W-:Y:S01]  /*57d0*/  SHF.R.U32.HI R61, RZ, 0x10, R53.reuse ;  /* 0x00000010ff3d7819 */ /* 0x100fe20000011635 */
[----:B--2---:R-:W-:Y:S01]  /*57e0*/  IMAD.U32 R63, R45, 0x10000, RZ ;  /* 0x000100002d3f7824 */ /* 0x004fe200078e00ff */
[----:B------:R-:W-:Y:S02]  /*57f0*/  SHF.R.U64 R52, R52, 0x10, R53 ;  /* 0x0000001034347819 */ /* 0x000fe40000001235 */
[----:B------:R-:W-:Y:S02]  /*5800*/  SHF.R.U64 R53, R54, 0x10, R55 ;  /* 0x0000001036357819 */ /* 0x000fe40000001237 */
[----:B------:R-:W-:Y:S02]  /*5810*/  SHF.R.U64 R40, R40, 0x10, R41 ;  /* 0x0000001028287819 */ /* 0x000fe40000001229 */
[----:B------:R-:W-:-:S02]  /*5820*/  PRMT R54, R129, 0x5432, R42 ;  /* 0x0000543281367816 */ /* 0x000fc4000000002a */
[----:B------:R-:W-:Y:S02]  /*5830*/  SHF.R.U32.HI R41, RZ, 0x10, R41 ;  /* 0x00000010ff297819 */ /* 0x000fe40000011629 */
[----:B------:R-:W-:Y:S02]  /*5840*/  PRMT R42, R128, 0x5410, R61 ;  /* 0x00005410802a7816 */ /* 0x000fe4000000003d */
[----:B------:R-:W-:Y:S02]  /*5850*/  PRMT R41, R130, 0x5410, R41 ;  /* 0x0000541082297816 */ /* 0x000fe40000000029 */
[----:B------:R-:W-:Y:S01]  /*5860*/  SHF.R.U32.HI R55, RZ, 0x10, R55 ;  /* 0x00000010ff377819 */ /* 0x000fe20000011637 */
[C---:B------:R-:W-:Y:S01]  /*5870*/  IMAD.U32 R64, R42.reuse, 0x10000, RZ ;  /* 0x000100002a407824 */ /* 0x040fe200078e00ff */
[----:B------:R-:W-:Y:S01]  /*5880*/  LOP3.LUT R42, R42, 0xffff0000, RZ, 0xc0, !PT ;  /* 0xffff00002a2a7812 */ /* 0x000fe200078ec0ff */
[----:B------:R-:W-:Y:S01]  /*5890*/  IMAD.U32 R61, R41, 0x10000, RZ ;  /* 0x00010000293d7824 */ /* 0x000fe200078e00ff */
[----:B------:R-:W-:Y:S01]  /*58a0*/  LOP3.LUT R57, R57, 0xffff0000, RZ, 0xc0, !PT ;  /* 0xffff000039397812 */ /* 0x000fe200078ec0ff */
[----:B------:R-:W-:Y:S01]  /*58b0*/  FMUL.FTZ R62, R65, R64 ;  /* 0x00000040413e7220 */ /* 0x000fe20000410000 */
[----:B------:R-:W-:-:S02]  /*58c0*/  SHF.R.U32.HI R43, RZ, 0x10, R43 ;  /* 0x00000010ff2b7819 */ /* 0x000fc4000001162b */
[----:B------:R-:W-:Y:S01]  /*58d0*/  PRMT R55, R127, 0x5410, R55 ;  /* 0x000054107f377816 */ /* 0x000fe20000000037 */
[-C--:B------:R-:W-:Y:S01]  /*58e0*/  FFMA.FTZ R62, R63, R61.reuse, -R62 ;  /* 0x0000003d3f3e7223 */ /* 0x080fe2000001083e */
[----:B------:R-:W-:Y:S01]  /*58f0*/  FMUL.FTZ R61, R65, R61 ;  /* 0x0000003d413d7220 */ /* 0x000fe20000410000 */
[----:B------:R-:W-:Y:S01]  /*5900*/  LOP3.LUT R45, R45, 0xffff0000, RZ, 0xc0, !PT ;  /* 0xffff00002d2d7812 */ /* 0x000fe200078ec0ff */
[----:B------:R-:W-:Y:S01]  /*5910*/  IMAD.U32 R65, R59, 0x10000, RZ ;  /* 0x000100003b417824 */ /* 0x000fe200078e00ff */
[----:B------:R-:W-:Y:S01]  /*5920*/  PRMT R43, R129, 0x5410, R43 ;  /* 0x00005410812b7816 */ /* 0x000fe2000000002b */
[----:B------:R-:W-:Y:S01]  /*5930*/  FFMA.FTZ R61, R63, R64, R61 ;  /* 0x000000403f3d7223 */ /* 0x000fe2000001003d */
[----:B------:R-:W-:Y:S01]  /*5940*/  LOP3.LUT R63, R41, 0xffff0000, RZ, 0xc0, !PT ;  /* 0xffff0000293f7812 */ /* 0x000fe200078ec0ff */
[----:B------:R-:W-:Y:S01]  /*5950*/  FMUL.FTZ R41, R57, R42 ;  /* 0x0000002a39297220 */ /* 0x000fe20000410000 */
[C---:B------:R-:W-:Y:S01]  /*5960*/  IMAD.U32 R64, R55.reuse, 0x10000, RZ ;  /* 0x0001000037407824 */ /* 0x040fe200078e00ff */
[----:B------:R-:W-:-:S02]  /*5970*/  LOP3.LUT R55, R55, 0xffff0000, RZ, 0xc0, !PT ;  /* 0xffff000037377812 */ /* 0x000fc400078ec0ff */
[-C--:B------:R-:W-:Y:S01]  /*5980*/  FMUL.FTZ R57, R57, R63.reuse ;  /* 0x0000003f39397220 */ /* 0x080fe20000410000 */
[----:B------:R-:W-:Y:S01]  /*5990*/  FFMA.FTZ R41, R45, R63, -R41 ;  /* 0x0000003f2d297223 */ /* 0x000fe20000010829 */
[----:B------:R-:W-:Y:S01]  /*59a0*/  IMAD.U32 R63, R47, 0x10000, RZ ;  /* 0x000100002f3f7824 */ /* 0x000fe200078e00ff */
[----:B------:R-:W-:Y:S01]  /*59b0*/  LOP3.LUT R59, R59, 0xffff0000, RZ, 0xc0, !PT ;  /* 0xffff00003b3b7812 */ /* 0x000fe200078ec0ff */
[----:B------:R-:W-:Y:S01]  /*59c0*/  FFMA.FTZ R42, R45, R42, R57 ;  /* 0x0000002a2d2a7223 */ /* 0x000fe20000010039 */
[----:B------:R-:W-:Y:S02]  /*59d0*/  IMAD.U32 R57, R43, 0x10000, RZ ;  /* 0x000100002b397824 */ /* 0x000fe400078e00ff */
[----:B------:R-:W-:Y:S01]  /*59e0*/  FMUL.FTZ R45, R65, R64 ;  /* 0x00000040412d7220 */ /* 0x000fe20000410000 */
[----:B------:R-:W-:Y:S02]  /*59f0*/  PRMT R52, R128, 0x5432, R52 ;  /* 0x0000543280347816 */ /* 0x000fe40000000034 */
[----:B------:R-:W-:Y:S01]  /*5a00*/  PRMT R40, R130, 0x5432, R40 ;  /* 0x0000543282287816 */ /* 0x000fe20000000028 */
[-C--:B------:R-:W-:Y:S01]  /*5a10*/  FFMA.FTZ R45, R63, R57.reuse, -R45 ;  /* 0x000000393f2d7223 */ /* 0x080fe2000001082d */
[----:B------:R-:W-:Y:S01]  /*5a20*/  FMUL.FTZ R57, R65, R57 ;  /* 0x0000003941397220 */ /* 0x000fe20000410000 */
[----:B------:R-:W-:-:S02]  /*5a30*/  F2FP.BF16.F32.PACK_AB R42, R42, R61 ;  /* 0x0000003d2a2a723e */ /* 0x000fc400000010ff */
[----:B------:R-:W-:Y:S01]  /*5a40*/  PRMT R53, R127, 0x5432, R53 ;  /* 0x000054327f357816 */ /* 0x000fe20000000035 */
[----:B------:R-:W-:Y:S01]  /*5a50*/  FFMA.FTZ R57, R63, R64, R57 ;  /* 0x000000403f397223 */ /* 0x000fe20000010039 */
[----:B------:R-:W-:Y:S02]  /*5a60*/  LOP3.LUT R63, R43, 0xffff0000, RZ, 0xc0, !PT ;  /* 0xffff00002b3f7812 */ /* 0x000fe400078ec0ff */
[----:B------:R-:W-:Y:S01]  /*5a70*/  LOP3.LUT R43, R47, 0xffff0000, RZ, 0xc0, !PT ;  /* 0xffff00002f2b7812 */ /* 0x000fe200078ec0ff */
[----:B------:R-:W-:Y:S01]  /*5a80*/  FMUL.FTZ R47, R59, R55 ;  /* 0x000000373b2f7220 */ /* 0x000fe20000410000 */
[----:B------:R-:W-:Y:S01]  /*5a90*/  F2FP.BF16.F32.PACK_AB R41, R41, R62 ;  /* 0x0000003e2929723e */ /* 0x000fe200000010ff */
[-C--:B------:R-:W-:Y:S02]  /*5aa0*/  FMUL.FTZ R59, R59, R63.reuse ;  /* 0x0000003f3b3b7220 */ /* 0x080fe40000410000 */
[C---:B------:R-:W-:Y:S02]  /*5ab0*/  FFMA.FTZ R47, R43.reuse, R63, -R47 ;  /* 0x0000003f2b2f7223 */ /* 0x040fe4000001082f */
[----:B------:R-:W-:Y:S01]  /*5ac0*/  FFMA.FTZ R59, R43, R55, R59 ;  /* 0x000000372b3b7223 */ /* 0x000fe2000001003b */
[----:B------:R-:W-:-:S02]  /*5ad0*/  IMAD.U32 R55, R56, 0x10000, RZ ;  /* 0x0001000038377824 */ /* 0x000fc400078e00ff */
[----:B------:R-:W-:Y:S01]  /*5ae0*/  F2FP.BF16.F32.PACK_AB R47, R47, R45 ;  /* 0x0000002d2f2f723e */ /* 0x000fe200000010ff */
[----:B------:R-:W-:Y:S01]  /*5af0*/  IMAD.U32 R45, R52, 0x10000, RZ ;  /* 0x00010000342d7824 */ /* 0x000fe200078e00ff */
[----:B------:R-:W-:Y:S01]  /*5b00*/  F2FP.BF16.F32.PACK_AB R59, R59, R57 ;  /* 0x000000393b3b723e */ /* 0x000fe200000010ff */
[----:B------:R-:W-:Y:S01]  /*5b10*/  IMAD.U32 R57, R40, 0x10000, RZ ;  /* 0x0001000028397824 */ /* 0x000fe200078e00ff */
[----:B------:R-:W-:Y:S01]  /*5b20*/  LOP3.LUT R52, R52, 0xffff0000, RZ, 0xc0, !PT ;  /* 0xffff000034347812 */ /* 0x000fe200078ec0ff */
[C---:B------:R-:W-:Y:S01]  /*5b30*/  FMUL.FTZ R61, R55.reuse, R45 ;  /* 0x0000002d373d7220 */ /* 0x040fe20000410000 */
[----:B------:R-:W-:Y:S02]  /*5b40*/  IMAD.U32 R43, R44, 0x10000, RZ ;  /* 0x000100002c2b7824 */ /* 0x000fe400078e00ff */
[-C--:B------:R-:W-:Y:S01]  /*5b50*/  FMUL.FTZ R55, R55, R57.reuse ;  /* 0x0000003937377220 */ /* 0x080fe20000410000 */
[----:B------:R-:W-:Y:S01]  /*5b60*/  LOP3.LUT R40, R40, 0xffff0000, RZ, 0xc0, !PT ;  /* 0xffff000028287812 */ /* 0x000fe200078ec0ff */
[----:B------:R-:W-:-:S02]  /*5b70*/  FFMA.FTZ R61, R43, R57, -R61 ;  /* 0x000000392b3d7223 */ /* 0x000fc4000001083d */
        /* <DEDUP_REMOVED lines=10> */
[----:B------:R-:W-:Y:S01]  /*5c20*/  IMAD.U32 R52, R54, 0x10000, RZ ;  /* 0x0001000036347824 */ /* 0x000fe200078e00ff */
[----:B------:R-:W-:Y:S01]  /*5c30*/  F2FP.BF16.F32.PACK_AB R40, R40, R61 ;  /* 0x0000003d2828723e */ /* 0x000fe200000010ff */
[C---:B------:R-:W-:Y:S01]  /*5c40*/  FMUL.FTZ R56, R57.reuse, R45 ;  /* 0x0000002d39387220 */ /* 0x040fe20000410000 */
[C---:B------:R-:W-:Y:S02]  /*5c50*/  IMAD.U32 R44, R46.reuse, 0x10000, RZ ;  /* 0x000100002e2c7824 */ /* 0x040fe400078e00ff */
[-C--:B------:R-:W-:Y:S01]  /*5c60*/  FMUL.FTZ R57, R57, R52.reuse ;  /* 0x0000003439397220 */ /* 0x080fe20000410000 */
[----:B------:R-:W-:Y:S01]  /*5c70*/  LOP3.LUT R46, R46, 0xffff0000, RZ, 0xc0, !PT ;  /* 0xffff00002e2e7812 */ /* 0x000fe200078ec0ff */
[----:B------:R-:W-:-:S02]  /*5c80*/  FFMA.FTZ R56, R44, R52, -R56 ;  /* 0x000000342c387223 */ /* 0x000fc40000010838 */
[----:B------:R-:W-:Y:S01]  /*5c90*/  FFMA.FTZ R57, R44, R45, R57 ;  /* 0x0000002d2c397223 */ /* 0x000fe20000010039 */
[----:B------:R-:W-:Y:S02]  /*5ca0*/  LOP3.LUT R44, R58, 0xffff0000, RZ, 0xc0, !PT ;  /* 0xffff00003a2c7812 */ /* 0x000fe400078ec0ff */
[----:B------:R-:W-:Y:S02]  /*5cb0*/  LOP3.LUT R45, R54, 0xffff0000, RZ, 0xc0, !PT ;  /* 0xffff0000362d7812 */ /* 0x000fe400078ec0ff */
[----:B------:R-:W-:Y:S01]  /*5cc0*/  F2FP.BF16.F32.PACK_AB R43, R43, R55 ;  /* 0x000000372b2b723e */ /* 0x000fe200000010ff */
[C---:B------:R-:W-:Y:S02]  /*5cd0*/  FMUL.FTZ R63, R44.reuse, R53 ;  /* 0x000000352c3f7220 */ /* 0x040fe40000410000 */
[-C--:B------:R-:W-:Y:S02]  /*5ce0*/  FMUL.FTZ R44, R44, R45.reuse ;  /* 0x0000002d2c2c7220 */ /* 0x080fe40000410000 */
[----:B------:R-:W-:Y:S01]  /*5cf0*/  FFMA.FTZ R63, R46, R45, -R63 ;  /* 0x0000002d2e3f7223 */ /* 0x000fe2000001083f */
[----:B------:R-:W-:-:S02]  /*5d00*/  IMAD.MOV.U32 R45, RZ, RZ, R41 ;  /* 0x000000ffff2d7224 */ /* 0x000fc400078e0029 */
[----:B------:R-:W-:Y:S02]  /*5d10*/  FFMA.FTZ R44, R46, R53, R44 ;  /* 0x000000352e2c7223 */ /* 0x000fe4000001002c */
[----:B------:R-:W-:Y:S01]  /*5d20*/  F2FP.BF16.F32.PACK_AB R46, R63, R56 ;  /* 0x000000383f2e723e */ /* 0x000fe200000010ff */
[----:B------:R-:W-:Y:S02]  /*5d30*/  IMAD.MOV.U32 R56, RZ, RZ, R43 ;  /* 0x000000ffff387224 */ /* 0x000fe400078e002b */
[----:B------:R-:W-:Y:S01]  /*5d40*/  F2FP.BF16.F32.PACK_AB R58, R44, R57 ;  /* 0x000000392c3a723e */ /* 0x000fe200000010ff */
[----:B------:R-:W-:Y:S02]  /*5d50*/  IMAD.MOV.U32 R44, RZ, RZ, R40 ;  /* 0x000000ffff2c7224 */ /* 0x000fe400078e0028 */
[----:B------:R-:W-:-:S07]  /*5d60*/  IMAD.MOV.U32 R57, RZ, RZ, R42 ;  /* 0x000000ffff397224 */ /* 0x000fce00078e002a */
.L_x_460:
[----:B------:R-:W-:Y:S05]  /*5d70*/  BSYNC B2 ;  /* 0x0000000000027941 */ /* 0x000fea0003800000 */
.L_x_459:
        /* <DEDUP_REMOVED lines=12> */
.L_x_458:
[----:B------:R-:W-:Y:S05]  /*5e40*/  BSYNC B1 ;  /* 0x0000000000017941 */ /* 0x000fea0003800000 */
.L_x_457:
[----:B------:R-:W-:-:S13]  /*5e50*/  ISETP.NE.AND P4, PT, R13, RZ, PT ;  /* 0x000000ff0d00720c */ /* 0x000fda0003f85270 */
[----:B------:R-:W-:Y:S05]  /*5e60*/  @!P4 BRA `(.L_x_425) ;  /* 0x0000000800acc947 */ /* 0x000fea0003800000 */
[----:B---3--:R-:W3:Y:S04]  /*5e70*/  LDL R40, [R1+0x50] ;  /* 0x0000500001287983 */ /* 0x008ee80000100800 */
[----:B------:R-:W2:Y:S04]  /*5e80*/  LDL R43, [R1+0x54] ;  /* 0x00005400012b7983 */ /* 0x000ea80000100800 */
[----:B------:R-:W4:Y:S04]  /*5e90*/  LDL R42, [R1+0x5c] ;  /* 0x00005c00012a7983 */ /* 0x000f280000100800 */
[----:B------:R-:W5:Y:S01]  /*5ea0*/  LDL R41, [R1+0x58] ;  /* 0x0000580001297983 */ /* 0x000f620000100800 */
[----:B------:R-:W-:Y:S01]  /*5eb0*/  BSSY B1, `(.L_x_461) ;  /* 0x000007c000017945 */ /* 0x000fe20003800000 */
[----:B---3--:R-:W-:-:S02]  /*5ec0*/  LOP3.LUT P6, RZ, R40, 0x1, RZ, 0xc0, !PT ;  /* 0x0000000128ff7812 */ /* 0x008fc400078cc0ff */
[----:B------:R-:W-:Y:S01]  /*5ed0*/  IADD3 R40, P4, P5, R28, R96, R10 ;  /* 0x000000601c287210 */ /* 0x000fe20007d9e00a */
[----:B--2---:R-:W-:Y:S02]  /*5ee0*/  IMAD.MOV.U32 R44, RZ, RZ, R43 ;  /* 0x000000ffff2c7224 */ /* 0x004fe400078e002b */
[----:B----4-:R-:W-:Y:S01]  /*5ef0*/  IMAD.MOV.U32 R43, RZ, RZ, R42 ;  /* 0x000000ffff2b7224 */ /* 0x010fe200078e002a */
[----:B------:R-:W-:Y:S01]  /*5f00*/  SEL R116, R108, R116, !P6 ;  /* 0x000000746c747207 */ /* 0x000fe20007000000 */
[----:B-----5:R-:W-:Y:S01]  /*5f10*/  IMAD.MOV.U32 R42, RZ, RZ, R41 ;  /* 0x000000ffff2a7224 */ /* 0x020fe200078e0029 */
[----:B------:R-:W-:Y:S02]  /*5f20*/  IADD3.X R41, R3, R114, R100, P4, P5 ;  /* 0x0000007203297210 */ /* 0x000fe400027ea464 */
[----:B------:R-:W-:-:S04]  /*5f30*/  LEA R52, P4, R40, R94, 0x1 ;  /* 0x0000005e28347211 */ /* 0x000fc800078808ff */
[----:B------:R-:W-:Y:S02]  /*5f40*/  LEA.HI.X R53, R40, R95, R41, 0x1, P4 ;  /* 0x0000005f28357211 */ /* 0x000fe400020f0c29 */
[----:B------:R-:W-:-:S04]  /*5f50*/  SHF.R.S32.HI R41, RZ, 0x1f, R116 ;  /* 0x0000001fff297819 */ /* 0x000fc80000011474 */
[----:B------:R-:W-:-:S04]  /*5f60*/  LEA.HI R41, R41, R116, RZ, 0x4 ;  /* 0x0000007429297211 */ /* 0x000fc800078f20ff */
[----:B------:R-:W-:-:S04]  /*5f70*/  SHF.R.S32.HI R40, RZ, 0x4, R41 ;  /* 0x00000004ff287819 */ /* 0x000fc80000011429 */
[----:B------:R-:W-:-:S04]  /*5f80*/  LEA.HI.SX32 R40, R9, R40, 0x1d ;  /* 0x0000002809287211 */ /* 0x000fc800078feaff */
[----:B------:R-:W-:Y:S01]  /*5f90*/  SHF.R.S32.HI R41, RZ, 0x1f, R40 ;  /* 0x0000001fff297819 */ /* 0x000fe20000011428 */
[----:B------:R-:W-:-:S03]  /*5fa0*/  IMAD.SHL.U32 R55, R40, 0x8, RZ ;  /* 0x0000000828377824 */ /* 0x000fc600078e00ff */
[----:B------:R-:W-:Y:S02]  /*5fb0*/  LEA.HI R41, R41, R40, RZ, 0x2 ;  /* 0x0000002829297211 */ /* 0x000fe400078f10ff */
[----:B------:R-:W-:Y:S02]  /*5fc0*/  LOP3.LUT R40, R44, 0x18, R55, 0xf8, !PT ;  /* 0x000000182c287812 */ /* 0x000fe400078ef837 */
[----:B------:R-:W-:Y:S02]  /*5fd0*/  SHF.R.S32.HI R41, RZ, 0x2, R41 ;  /* 0x00000002ff297819 */ /* 0x000fe40000011429 */
[----:B------:R-:W-:-:S03]  /*5fe0*/  LOP3.LUT R40, R40, R42, RZ, 0x3c, !PT ;  /* 0x0000002a28287212 */ /* 0x000fc600078e3cff */
[----:B------:R-:W-:-:S04]  /*5ff0*/  IMAD R41, R41, 0x1200, R43 ;  /* 0x0000120029297824 */ /* 0x000fc800078e022b */
[----:B------:R-:W-:Y:S02]  /*6000*/  IMAD.IADD R40, R41, 0x1, R40 ;  /* 0x0000000129287824 */ /* 0x000fe400078e0228 */
[C---:B------:R-:W-:Y:S02]  /*6010*/  IMAD R41, R17.reuse, 0x3600, R103 ;  /* 0x0000360011297824 */ /* 0x040fe400078e0267 */
[----:B------:R-:W-:Y:S02]  /*6020*/  IMAD R43, R17, 0x3600, R40 ;  /* 0x00003600112b7824 */ /* 0x000fe400078e0228 */
[--C-:B------:R-:W-:Y:S02]  /*6030*/  IMAD R41, R41, 0x2, R16.reuse ;  /* 0x0000000229297824 */ /* 0x100fe400078e0210 */
[----:B------:R-:W-:-:S04]  /*6040*/  IMAD R44, R43, 0x2, R16 ;  /* 0x000000022b2c7824 */ /* 0x000fc800078e0210 */
[----:B------:R-:W1:Y:S04]  /*6050*/  LDS.128 R40, [R41+0x16a00] ;  /* 0x016a000029287984 */ /* 0x000e680000000c00 */
[----:B------:R-:W2:Y:S01]  /*6060*/  LDS.128 R44, [R44+0x16a00] ;  /* 0x016a00002c2c7984 */ /* 0x000ea20000000c00 */
[----:B------:R-:W-:-:S13]  /*6070*/  ISETP.GE.AND P4, PT, R4, R107, PT ;  /* 0x0000006b0400720c */ /* 0x000fda0003f86270 */
[----:B------:R-:W-:Y:S05]  /*6080*/  @P4 BRA `(.L_x_462) ;  /* 0x0000000400784947 */ /* 0x000fea0003800000 */
[----:B------:R-:W-:Y:S01]  /*6090*/  SHF.R.U32.HI R57, RZ, 0x10, R49 ;  /* 0x00000010ff397819 */ /* 0x000fe20000011631 */
[----:B--2---:R-:W-:Y:S01]  /*60a0*/  IMAD.U32 R56, R45, 0x10000, RZ ;  /* 0x000100002d387824 */ /* 0x004fe200078e00ff */
[----:B------:R-:W-:Y:S01]  /*60b0*/  SHF.R.U32.HI R59, RZ, 0x10, R37 ;  /* 0x00000010ff3b7819 */ /* 0x000fe20000011625 */
[----:B-1----:R-:W-:Y:S01]  /*60c0*/  IMAD.U32 R54, R41, 0x10000, RZ ;  /* 0x0001000029367824 */ /* 0x002fe200078e00ff */
[----:B------:R-:W-:Y:S02]  /*60d0*/  PRMT R57, R126, 0x5432, R57 ;  /* 0x000054327e397816 */ /* 0x000fe40000000039 */
[----:B------:R-:W-:Y:S02]  /*60e0*/  PRMT R58, R124, 0x5432, R59 ;  /* 0x000054327c3a7816 */ /* 0x000fe4000000003b */
[----:B------:R-:W-:Y:S01]  /*60f0*/  LOP3.LUT R45, R45, 0xffff0000, RZ, 0xc0, !PT ;  /* 0xffff00002d2d7812 */ /* 0x000fe200078ec0ff */
[----:B------:R-:W-:Y:S01]  /*6100*/  IMAD.U32 R61, R57, 0x10000, RZ ;  /* 0x00010000393d7824 */ /* 0x000fe200078e00ff */
[----:B------:R-:W-:Y:S01]  /*6110*/  LOP3.LUT R41, R41, 0xffff0000, RZ, 0xc0, !PT ;  /* 0xffff000029297812 */ /* 0x000fe200078ec0ff */
[C---:B------:R-:W-:Y:S01]  /*6120*/  IMAD.U32 R59, R58.reuse, 0x10000, RZ ;  /* 0x000100003a3b7824 */ /* 0x040fe200078e00ff */
[----:B------:R-:W-:Y:S01]  /*6130*/  LOP3.LUT R58, R58, 0xffff0000, RZ, 0xc0, !PT ;  /* 0xffff00003a3a7812 */ /* 0x000fe200078ec0ff */
[----:B------:R-:W-:Y:S01]  /*6140*/  FMUL.FTZ R63, R56, R61 ;  /* 0x0000003d383f7220 */ /* 0x000fe20000410000 */
[----:B------:R-:W-:Y:S01]  /*6150*/  SHF.R.U64 R49, R48, 0x10, R49 ;  /* 0x0000001030317819 */ /* 0x000fe20000001231 */
[-C--:B------:R-:W-:Y:S01]  /*6160*/  FMUL.FTZ R60, R56, R59.reuse ;  /* 0x0000003b383c7220 */ /* 0x080fe20000410000 */
[----:B------:R-:W-:Y:S01]  /*6170*/  SHF.R.U64 R50, R50, 0x10, R51 ;  /* 0x0000001032327819 */ /* 0x000fe20000001233 */
[----:B------:R-:W-:Y:S01]  /*6180*/  FFMA.FTZ R56, R54, R59, -R63 ;  /* 0x0000003b36387223 */ /* 0x000fe2000001083f */
[----:B------:R-:W-:-:S02]  /*6190*/  IMAD.U32 R59, R43, 0x10000, RZ ;  /* 0x000100002b3b7824 */ /* 0x000fc400078e00ff */
[----:B------:R-:W-:Y:S01]  /*61a0*/  FFMA.FTZ R54, R54, R61, R60 ;  /* 0x0000003d36367223 */ /* 0x000fe2000001003c */
[----:B------:R-:W-:Y:S01]  /*61b0*/  LOP3.LUT R60, R57, 0xffff0000, RZ, 0xc0, !PT ;  /* 0xffff0000393c7812 */ /* 0x000fe200078ec0ff */
[----:B------:R-:W-:Y:S01]  /*61c0*/  FMUL.FTZ R57, R45, R58 ;  /* 0x0000003a2d397220 */ /* 0x000fe20000410000 */
[----:B------:R-:W-:Y:S01]  /*61d0*/  IMAD.U32 R61, R47, 0x10000, RZ ;  /* 0x000100002f3d7824 */ /* 0x000fe200078e00ff */
[----:B------:R-:W-:Y:S02]  /*61e0*/  PRMT R126, R126, 0x5410, R49 ;  /* 0x000054107e7e7816 */ /* 0x000fe40000000031 */
[----:B------:R-:W-:Y:S01]  /*61f0*/  FMUL.FTZ R62, R45, R60 ;  /* 0x0000003c2d3e7220 */ /* 0x000fe20000410000 */
[----:B------:R-:W-:-:S03]  /*6200*/  SHF.R.U64 R38, R38, 0x10, R39 ;  /* 0x0000001026267819 */ /* 0x000fc60000001227 */
[C---:B------:R-:W-:Y:S01]  /*6210*/  FFMA.FTZ R45, R41.reuse, R58, -R62 ;  /* 0x0000003a292d7223 */ /* 0x040fe2000001083e */
[----:B------:R-:W-:Y:S01]  /*6220*/  FFMA.FTZ R41, R41, R60, R57 ;  /* 0x0000003c29297223 */ /* 0x000fe20000010039 */
[----:B------:R-:W-:Y:S02]  /*6230*/  SHF.R.U32.HI R60, RZ, 0x10, R51 ;  /* 0x00000010ff3c7819 */ /* 0x000fe40000011633 */
[----:B------:R-:W-:Y:S01]  /*6240*/  SHF.R.U32.HI R58, RZ, 0x10, R39 ;  /* 0x00000010ff3a7819 */ /* 0x000fe20000011627 */
[----:B------:R-:W-:Y:S01]  /*6250*/  IMAD.U32 R39, R42, 0x10000, RZ ;  /* 0x000100002a277824 */ /* 0x000fe200078e00ff */
[----:B------:R-:W-:Y:S02]  /*6260*/  PRMT R60, R125, 0x5432, R60 ;  /* 0x000054327d3c7816 */ /* 0x000fe4000000003c */
[----:B------:R-:W-:Y:S02]  /*6270*/  PRMT R57, R123, 0x5432, R58 ;  /* 0x000054327b397816 */ /* 0x000fe4000000003a */
[----:B------:R-:W-:Y:S01]  /*6280*/  LOP3.LUT R51, R126, 0xffff0000, RZ, 0xc0, !PT ;  /* 0xffff00007e337812 */ /* 0x000fe200078ec0ff */
[C---:B------:R-:W-:Y:S01]  /*6290*/  IMAD.U32 R62, R60.reuse, 0x10000, RZ ;  /* 0x000100003c3e7824 */ /* 0x040fe200078e00ff */
[----:B------:R-:W-:Y:S01]  /*62a0*/  LOP3.LUT R60, R60, 0xffff0000, RZ, 0xc0, !PT ;  /* 0xffff00003c3c7812 */ /* 0x000fe200078ec0ff */
[C---:B------:R-:W-:Y:S01]  /*62b0*/  IMAD.U32 R58, R57.reuse, 0x10000, RZ ;  /* 0x00010000393a7824 */ /* 0x040fe200078e00ff */
[----:B------:R-:W-:Y:S01]  /*62c0*/  LOP3.LUT R57, R57, 0xffff0000, RZ, 0xc0, !PT ;  /* 0xffff000039397812 */ /* 0x000fe200078ec0ff */
[----:B------:R-:W-:Y:S01]  /*62d0*/  FMUL.FTZ R64, R61, R62 ;  /* 0x0000003e3d407220 */ /* 0x000fe20000410000 */
[----:B------:R-:W-:Y:S01]  /*62e0*/  PRMT R125, R125, 0x5410, R50 ;  /* 0x000054107d7d7816 */ /* 0x000fe20000000032 */
[-C--:B------:R-:W-:Y:S01]  /*62f0*/  FMUL.FTZ R61, R61, R58.reuse ;  /* 0x0000003a3d3d7220 */ /* 0x080fe20000410000 */
[----:B------:R-:W-:Y:S01]  /*6300*/  PRMT R123, R123, 0x5410, R38 ;  /* 0x000054107b7b7816 */ /* 0x000fe20000000026 */
[C---:B------:R-:W-:Y:S01]  /*6310*/  FFMA.FTZ R58, R59.reuse, R58, -R64 ;  /* 0x0000003a3b3a7223 */ /* 0x040fe20000010840 */
[----:B------:R-:W-:Y:S01]  /*6320*/  LOP3.LUT R42, R42, 0xffff0000, RZ, 0xc0, !PT ;  /* 0xffff00002a2a7812 */ /* 0x000fe200078ec0ff */
[----:B------:R-:W-:Y:S01]  /*6330*/  FFMA.FTZ R59, R59, R62, R61 ;  /* 0x0000003e3b3b7223 */ /* 0x000fe2000001003d */
[----:B------:R-:W-:-:S02]  /*6340*/  SHF.R.U64 R61, R36, 0x10, R37 ;  /* 0x00000010243d7819 */ /* 0x000fc40000001225 */
[----:B------:R-:W-:Y:S02]  /*6350*/  LOP3.LUT R37, R47, 0xffff0000, RZ, 0xc0, !PT ;  /* 0xffff00002f257812 */ /* 0x000fe400078ec0ff */
[----:B------:R-:W-:Y:S02]  /*6360*/  LOP3.LUT R36, R43, 0xffff0000, RZ, 0xc0, !PT ;  /* 0xffff00002b247812 */ /* 0x000fe400078ec0ff */
[----:B------:R-:W-:Y:S01]  /*6370*/  PRMT R124, R124, 0x5410, R61 ;  /* 0x000054107c7c7816 */ /* 0x000fe2000000003d */
[C---:B------:R-:W-:Y:S01]  /*6380*/  FMUL.FTZ R43, R37.reuse, R60 ;  /* 0x0000003c252b7220 */ /* 0x040fe20000410000 */
[-C--:B------:R-:W-:Y:S01]  /*6390*/  FMUL.FTZ R47, R37, R57.reuse ;  /* 0x00000039252f7220 */ /* 0x080fe20000410000 */
[----:B------:R-:W-:Y:S02]  /*63a0*/  F2FP.BF16.F32.PACK_AB R45, R45, R56 ;  /* 0x000000382d2d723e */ /* 0x000fe400000010ff */
[C---:B------:R-:W-:Y:S01]  /*63b0*/  FFMA.FTZ R37, R36.reuse, R57, -R43 ;  /* 0x0000003924257223 */ /* 0x040fe2000001082b */
[----:B------:R-:W-:Y:S01]  /*63c0*/  FFMA.FTZ R36, R36, R60, R47 ;  /* 0x0000003c24247223 */ /* 0x000fe2000001002f */
[----:B------:R-:W-:Y:S01]  /*63d0*/  IMAD.U32 R47, R44, 0x10000, RZ ;  /* 0x000100002c2f7824 */ /* 0x000fe200078e00ff */
[----:B------:R-:W-:Y:S01]  /*63e0*/  F2FP.BF16.F32.PACK_AB R54, R41, R54 ;  /* 0x000000362936723e */ /* 0x000fe200000010ff */
[----:B------:R-:W-:Y:S01]  /*63f0*/  IMAD.U32 R60, R126, 0x10000, RZ ;  /* 0x000100007e3c7824 */ /* 0x000fe200078e00ff */
[----:B------:R-:W-:Y:S01]  /*6400*/  F2FP.BF16.F32.PACK_AB R37, R37, R58 ;  /* 0x0000003a2525723e */ /* 0x000fe200000010ff */
[----:B------:R-:W-:Y:S01]  /*6410*/  IMAD.U32 R48, R124, 0x10000, RZ ;  /* 0x000100007c307824 */ /* 0x000fe200078e00ff */
[----:B------:R-:W-:Y:S01]  /*6420*/  F2FP.BF16.F32.PACK_AB R36, R36, R59 ;  /* 0x0000003b2424723e */ /* 0x000fe200000010ff */
[----:B------:R-:W-:-:S02]  /*6430*/  IMAD.U32 R43, R40, 0x10000, RZ ;  /* 0x00010000282b7824 */ /* 0x000fc400078e00ff */
[C---:B------:R-:W-:Y:S01]  /*6440*/  FMUL.FTZ R62, R47.reuse, R60 ;  /* 0x0000003c2f3e7220 */ /* 0x040fe20000410000 */
[-C--:B------:R-:W-:Y:S01]  /*6450*/  FMUL.FTZ R49, R47, R48.reuse ;  /* 0x000000302f317220 */ /* 0x080fe20000410000 */
[----:B------:R-:W-:Y:S01]  /*6460*/  LOP3.LUT R40, R40, 0xffff0000, RZ, 0xc0, !PT ;  /* 0xffff000028287812 */ /* 0x000fe200078ec0ff */
[----:B------:R-:W-:Y:S02]  /*6470*/  IMAD.MOV.U32 R41, RZ, RZ, R45 ;  /* 0x000000ffff297224 */ /* 0x000fe400078e002d */
[C---:B------:R-:W-:Y:S01]  /*6480*/  FFMA.FTZ R47, R43.reuse, R48, -R62 ;  /* 0x000000302b2f7223 */ /* 0x040fe2000001083e */
[----:B------:R-:W-:Y:S01]  /*6490*/  FFMA.FTZ R43, R43, R60, R49 ;  /* 0x0000003c2b2b7223 */ /* 0x000fe20000010031 */
[----:B------:R-:W-:Y:S01]  /*64a0*/  LOP3.LUT R48, R44, 0xffff0000, RZ, 0xc0, !PT ;  /* 0xffff00002c307812 */ /* 0x000fe200078ec0ff */
[----:B------:R-:W-:Y:S01]  /*64b0*/  IMAD.U32 R44, R46, 0x10000, RZ ;  /* 0x000100002e2c7824 */ /* 0x000fe200078e00ff */
[----:B------:R-:W-:Y:S01]  /*64c0*/  LOP3.LUT R49, R124, 0xffff0000, RZ, 0xc0, !PT ;  /* 0xffff00007c317812 */ /* 0x000fe200078ec0ff */
[----:B------:R-:W-:Y:S01]  /*64d0*/  IMAD.MOV.U32 R45, RZ, RZ, R54 ;  /* 0x000000ffff2d7224 */ /* 0x000fe200078e0036 */
[----:B------:R-:W-:Y:S01]  /*64e0*/  LOP3.LUT R46, R46, 0xffff0000, RZ, 0xc0, !PT ;  /* 0xffff00002e2e7812 */ /* 0x000fe200078ec0ff */
[----:B------:R-:W-:-:S02]  /*64f0*/  FMUL.FTZ R57, R48, R51 ;  /* 0x0000003330397220 */ /* 0x000fc40000410000 */
[-C--:B------:R-:W-:Y:S02]  /*6500*/  FMUL.FTZ R48, R48, R49.reuse ;  /* 0x0000003130307220 */ /* 0x080fe40000410000 */
[C---:B------:R-:W-:Y:S01]  /*6510*/  FFMA.FTZ R38, R40.reuse, R49, -R57 ;  /* 0x0000003128267223 */ /* 0x040fe20000010839 */
[----:B------:R-:W-:Y:S02]  /*6520*/  IMAD.U32 R49, R125, 0x10000, RZ ;  /* 0x000100007d317824 */ /* 0x000fe400078e00ff */
[----:B------:R-:W-:Y:S01]  /*6530*/  FFMA.FTZ R40, R40, R51, R48 ;  /* 0x0000003328287223 */ /* 0x000fe20000010030 */
[----:B------:R-:W-:Y:S01]  /*6540*/  IMAD.U32 R48, R123, 0x10000, RZ ;  /* 0x000100007b307824 */ /* 0x000fe200078e00ff */
[----:B------:R-:W-:Y:S01]  /*6550*/  LOP3.LUT R125, R125, 0xffff0000, RZ, 0xc0, !PT ;  /* 0xffff00007d7d7812 */ /* 0x000fe200078ec0ff */
[C---:B------:R-:W-:Y:S01]  /*6560*/  FMUL.FTZ R50, R44.reuse, R49 ;  /* 0x000000312c327220 */ /* 0x040fe20000410000 */
[----:B------:R-:W-:Y:S01]  /*6570*/  LOP3.LUT R123, R123, 0xffff0000, RZ, 0xc0, !PT ;  /* 0xffff00007b7b7812 */ /* 0x000fe200078ec0ff */
[-C--:B------:R-:W-:Y:S01]  /*6580*/  FMUL.FTZ R44, R44, R48.reuse ;  /* 0x000000302c2c7220 */ /* 0x080fe20000410000 */
[----:B------:R-:W-:Y:S01]  /*6590*/  F2FP.BF16.F32.PACK_AB R43, R40, R43 ;  /* 0x0000002b282b723e */ /* 0x000fe200000010ff */
[C---:B------:R-:W-:Y:S01]  /*65a0*/  FMUL.FTZ R51, R46.reuse, R125 ;  /* 0x0000007d2e337220 */ /* 0x040fe20000410000 */
[C---:B------:R-:W-:Y:S01]  /*65b0*/  FFMA.FTZ R50, R39.reuse, R48, -R50 ;  /* 0x0000003027327223 */ /* 0x040fe20000010832 */
[----:B------:R-:W-:Y:S01]  /*65c0*/  FMUL.FTZ R46, R46, R123 ;  /* 0x0000007b2e2e7220 */ /* 0x000fe20000410000 */
[----:B------:R-:W-:Y:S01]  /*65d0*/  FFMA.FTZ R44, R39, R49, R44 ;  /* 0x00000031272c7223 */ /* 0x000fe2000001002c */
[----:B------:R-:W-:Y:S01]  /*65e0*/  FFMA.FTZ R51, R42, R123, -R51 ;  /* 0x0000007b2a337223 */ /* 0x000fe20000010833 */
[----:B------:R-:W-:Y:S01]  /*65f0*/  F2FP.BF16.F32.PACK_AB R38, R38, R47 ;  /* 0x0000002f2626723e */ /* 0x000fe200000010ff */
[----:B------:R-:W-:Y:S01]  /*6600*/  FFMA.FTZ R125, R42, R125, R46 ;  /* 0x0000007d2a7d7223 */ /* 0x000fe2000001002e */
[----:B------:R-:W-:-:S02]  /*6610*/  IMAD.MOV.U32 R47, RZ, RZ, R36 ;  /* 0x000000ffff2f7224 */ /* 0x000fc400078e0024 */
[----:B------:R-:W-:Y:S01]  /*6620*/  F2FP.BF16.F32.PACK_AB R42, R51, R50 ;  /* 0x00000032332a723e */ /* 0x000fe200000010ff */
[----:B------:R-:W-:Y:S01]  /*6630*/  IMAD.MOV.U32 R40, RZ, RZ, R38 ;  /* 0x000000ffff287224 */ /* 0x000fe200078e0026 */
[----:B------:R-:W-:Y:S01]  /*6640*/  F2FP.BF16.F32.PACK_AB R46, R125, R44 ;  /* 0x0000002c7d2e723e */ /* 0x000fe200000010ff */
[----:B------:R-:W-:Y:S02]  /*6650*/  IMAD.MOV.U32 R44, RZ, RZ, R43 ;  /* 0x000000ffff2c7224 */ /* 0x000fe400078e002b */
[----:B------:R-:W-:-:S07]  /*6660*/  IMAD.MOV.U32 R43, RZ, RZ, R37 ;  /* 0x000000ffff2b7224 */ /* 0x000fce00078e0025 */
.L_x_462:
[----:B------:R-:W-:Y:S05]  /*6670*/  BSYNC B1 ;  /* 0x0000000000017941 */ /* 0x000fea0003800000 */
.L_x_461:
[----:B-1----:R4:W-:Y:S01]  /*6680*/  STG.E.128 desc[UR60][R52.64], R40 ;  /* 0x0000002834007986 */ /* 0x0029e2000c101d3c */
[----:B------:R-:W-:-:S13]  /*6690*/  ISETP.GE.AND P4, PT, R55, R110, PT ;  /* 0x0000006e3700720c */ /* 0x000fda0003f86270 */
[----:B------:R-:W-:Y:S05]  /*66a0*/  @P4 BRA `(.L_x_425) ;  /* 0x00000000009c4947 */ /* 0x000fea0003800000 */
[--C-:B------:R-:W-:Y:S02]  /*66b0*/  SHF.R.S32.HI R36, RZ, 0x1f, R55.reuse ;  /* 0x0000001fff247819 */ /* 0x100fe40000011437 */
[----:B------:R-:W-:-:S04]  /*66c0*/  IADD3 R55, P4, P5, R28, R96, R55 ;  /* 0x000000601c377210 */ /* 0x000fc80007d9e037 */
[----:B------:R-:W-:Y:S02]  /*66d0*/  IADD3.X R36, R3, R114, R36, P4, P5 ;  /* 0x0000007203247210 */ /* 0x000fe400027ea424 */
[----:B------:R-:W-:-:S04]  /*66e0*/  LEA R94, P4, R55, R94, 0x1 ;  /* 0x0000005e375e7211 */ /* 0x000fc800078808ff */
[----:B------:R-:W-:-:S05]  /*66f0*/  LEA.HI.X R95, R55, R95, R36, 0x1, P4 ;  /* 0x0000005f375f7211 */ /* 0x000fca00020f0c24 */
[----:B--2---:R1:W-:Y:S01]  /*6700*/  STG.E.128 desc[UR60][R94.64], R44 ;  /* 0x0000002c5e007986 */ /* 0x0043e2000c101d3c */
[----:B------:R-:W-:Y:S05]  /*6710*/  BRA `(.L_x_425) ;  /* 0x0000000000807947 */ /* 0x000fea0003800000 */
.L_x_418:
[----:B------:R-:W2:Y:S02]  /*6720*/  LDL R36, [R1+0x48] ;  /* 0x0000480001247983 */ /* 0x000ea40000100800 */
[----:B--2---:R-:W-:-:S13]  /*6730*/  ISETP.NE.AND P3, PT, R36, 0x3, PT ;  /* 0x000000032400780c */ /* 0x004fda0003f65270 */
[----:B------:R-:W-:Y:S05]  /*6740*/  @!P3 BRA `(.L_x_463) ;  /* 0x000000000004b947 */ /* 0x000fea0003800000 */
[----:B------:R-:W-:Y:S01]  /*6750*/  BPT.TRAP 0x1 ;  /* 0x000000040000795c */ /* 0x000fe20000300000 */
.L_x_463:
[----:B------:R-:W-:Y:S01]  /*6760*/  IMAD R21, R17, 0x8, R16 ;  /* 0x0000000811157824 */ /* 0x000fe200078e0210 */
[----:B------:R-:W-:Y:S01]  /*6770*/  SHF.L.U32 R91, R145, 0x1f, RZ ;  /* 0x0000001f915b7819 */ /* 0x000fe200000006ff */
[----:B------:R-:W-:Y:S01]  /*6780*/  IMAD R90, R24, -0x90, R2 ;  /* 0xffffff70185a7824 */ /* 0x000fe200078e0202 */
[----:B------:R-:W-:Y:S02]  /*6790*/  BSSY B1, `(.L_x_464) ;  /* 0x0000004000017945 */ /* 0x000fe40003800000 */
[----:B------:R-:W0:Y:S02]  /*67a0*/  SYNCS.PHASECHK.TRANS64.TRYWAIT P4, [R21+URZ+0x31c90], R91 ;  /* 0x031c905b150075a7 */ /* 0x000e24000808017f */
[----:B------:R-:W-:Y:S01]  /*67b0*/  VIMNMX R90, R90, 0x90, PT ;  /* 0x000000905a5a7848 */ /* 0x000fe20003fe0100 */
[----:B0-----:R-:W-:Y:S06]  /*67c0*/  @!P4 BRA `(.L_x_465) ;  /* 0x000001880020c947 */ /* 0x001fec0003800000 */
.L_x_710:
[----:B------:R-:W-:Y:S05]  /*67d0*/  BSYNC B1 ;  /* 0x0000000000017941 */ /* 0x000fea0003800000 */
.L_x_464:
[----:B------:R-:W-:-:S13]  /*67e0*/  ISETP.GE.AND P4, PT, R19, R90, PT ;  /* 0x0000005a1300720c */ /* 0x000fda0003f86270 */
[----:B------:R-:W-:Y:S05]  /*67f0*/  @P4 BRA `(.L_x_425) ;  /* 0x0000000000484947 */ /* 0x000fea0003800000 */
[----:B------:R-:W-:-:S13]  /*6800*/  ISETP.NE.AND P4, PT, R11, RZ, PT ;  /* 0x000000ff0b00720c */ /* 0x000fda0003f85270 */
[----:B------:R-:W1:Y:S04]  /*6810*/  @P4 LDS.128 R36, [R83+0x16800] ;  /* 0x0168000053244984 */ /* 0x000e680000000c00 */
[----:B-1----:R-:W-:Y:S01]  /*6820*/  @P4 STG.E.128 desc[UR60][R40.64], R36 ;  /* 0x0000002428004986 */ /* 0x002fe2000c101d3c */
        /* <DEDUP_REMOVED lines=14> */
[----:B-1----:R1:W-:Y:S02]  /*6910*/  @P4 STG.E.128 desc[UR60][R40.64+0xa0], R36 ;  /* 0x0000a02428004986 */ /* 0x0023e4000c101d3c */
.L_x_425:
[----:B------:R-:W-:Y:S05]  /*6920*/  BSYNC B0 ;  /* 0x0000000000007941 */ /* 0x000fea0003800000 */
.L_x_417:
[----:B-1234-:R-:W1:Y:S01]  /*6930*/  S2R R36, SR_TID.X ;  /* 0x0000000000247919 */ /* 0x01ee620000002100 */
[----:B------:R-:W-:Y:S01]  /*6940*/  @!PT LDS RZ, [RZ] ;  /* 0x00000000fffff984 */ /* 0x000fe20000000800 */
[----:B------:R-:W-:Y:S01]  /*6950*/  @!PT LDS RZ, [RZ] ;  /* 0x00000000fffff984 */ /* 0x000fe20000000800 */
[----:B------:R-:W-:Y:S01]  /*6960*/  @!PT LDS RZ, [RZ] ;  /* 0x00000000fffff984 */ /* 0x000fe20000000800 */
[----:B------:R-:W-:Y:S01]  /*6970*/  @!PT LDS RZ, [RZ] ;  /* 0x00000000fffff984 */ /* 0x000fe20000000800 */
[----:B------:R2:W-:Y:S06]  /*6980*/  MEMBAR.ALL.CTA ;  /* 0x0000000000007992 */ /* 0x0005ec0000008000 */
[----:B--2---:R-:W2:Y:S01]  /*6990*/  FENCE.VIEW.ASYNC.S ;  /* 0x00000000000073c6 */ /* 0x004ea20000000000 */
[----:B------:R-:W-:Y:S05]  /*69a0*/  WARPSYNC.ALL ;  /* 0x0000000000007948 */ /* 0x000fea0003800000 */
[----:B------:R-:W-:Y:S01]  /*69b0*/  BSSY B0, `(.L_x_466) ;  /* 0x0000009000007945 */ /* 0x000fe20003800000 */
[----:B-1----:R-:W-:Y:S01]  /*69c0*/  LOP3.LUT R36, R36, 0x7f, RZ, 0xc0, !PT ;  /* 0x0000007f24247812 */ /* 0x002fe200078ec0ff */
[----:B--2---:R1:W-:Y:S03]  /*69d0*/  BAR.SYNC.DEFER_BLOCKING R113, 0x80 ;  /* 0x000200710000751d */ /* 0x0043e60000010000 */
[----:B------:R-:W-:-:S13]  /*69e0*/  ISETP.NE.AND P4, PT, R36, RZ, PT ;  /* 0x000000ff2400720c */ /* 0x000fda0003f85270 */
[----:B------:R-:W-:-:S05]  /*69f0*/  @!P4 VIADD R36, R21, 0x31ca0 ;  /* 0x00031ca01524c836 */ /* 0x000fca0000000000 */
[----:B------:R-:W-:-:S04]  /*6a00*/  @!P4 PRMT R36, RZ, 0x654, R36 ;  /* 0x00000654ff24c816 */ /* 0x000fc80000000024 */
[----:B------:R1:W-:Y:S01]  /*6a10*/  @!P4 SYNCS.ARRIVE.TRANS64.RED.A1T0 RZ, [R36+URZ], RZ ;  /* 0x000000ff24ffc9a7 */ /* 0x0003e2000810043f */
[----:B------:R-:W-:Y:S05]  /*6a20*/  @!P3 BRA `(.L_x_467) ;  /* 0x000000000004b947 */ /* 0x000fea0003800000 */
[----:B------:R-:W-:Y:S01]  /*6a30*/  BPT.TRAP 0x1 ;  /* 0x000000040000795c */ /* 0x000fe20000300000 */
.L_x_467:
[----:B------:R-:W-:Y:S05]  /*6a40*/  BSYNC B0 ;  /* 0x0000000000007941 */ /* 0x000fea0003800000 */
.L_x_466:
[----:B------:R-:W2:Y:S01]  /*6a50*/  SYNCS.PHASECHK.TRANS64.TRYWAIT P3, [R21+URZ+0x31cb0], R91 ;  /* 0x031cb05b150075a7 */ /* 0x000ea2000806017f */
[----:B------:R-:W-:Y:S04]  /*6a60*/  BSSY B0, `(.L_x_468) ;  /* 0x0000002000007945 */ /* 0x000fe80003800000 */
[----:B--2---:R-:W-:Y:S05]  /*6a70*/  @!P3 BRA `(.L_x_469) ;  /* 0x000001840088b947 */ /* 0x004fea0003800000 */
.L_x_711:
[----:B------:R-:W-:Y:S05]  /*6a80*/  BSYNC B0 ;  /* 0x0000000000007941 */ /* 0x000fea0003800000 */
.L_x_468:
[----:B------:R-:W-:Y:S01]  /*6a90*/  ISETP.GE.AND P3, PT, R19, R90, PT ;  /* 0x0000005a1300720c */ /* 0x000fe20003f66270 */
[----:B------:R-:W-:-:S12]  /*6aa0*/  BSSY B0, `(.L_x_470) ;  /* 0x0000020000007945 */ /* 0x000fd80003800000 */
[----:B------:R-:W-:Y:S05]  /*6ab0*/  @P3 BRA `(.L_x_471) ;  /* 0x0000000000783947 */ /* 0x000fea0003800000 */
[----:B------:R-:W-:Y:S01]  /*6ac0*/  IMAD.WIDE R38, R24, 0x90, R78 ;  /* 0x0000009018267825 */ /* 0x000fe200078e024e */
[----:B------:R-:W-:-:S03]  /*6ad0*/  ULDC.64 UR4, c[0x0][0x328] ;  /* 0x0000ca0000047ab9 */ /* 0x000fc60000000a00 */
[----:B------:R-:W-:Y:S02]  /*6ae0*/  IMAD R39, R39, UR4, RZ ;  /* 0x0000000427277c24 */ /* 0x000fe4000f8e02ff */
[----:B-1----:R-:W-:Y:S02]  /*6af0*/  IMAD.MOV.U32 R36, RZ, RZ, R30 ;  /* 0x000000ffff247224 */ /* 0x002fe400078e001e */
[----:B------:R-:W-:Y:S02]  /*6b00*/  IMAD.MOV.U32 R37, RZ, RZ, R88 ;  /* 0x000000ffff257224 */ /* 0x000fe400078e0058 */
[C---:B------:R-:W-:Y:S02]  /*6b10*/  IMAD R39, R38.reuse, UR5, R39 ;  /* 0x0000000526277c24 */ /* 0x040fe4000f8e0227 */
[----:B------:R-:W-:Y:S01]  /*6b20*/  IMAD.WIDE.U32 R36, R38, UR4, R36 ;  /* 0x0000000426247c25 */ /* 0x000fe2000f8e0024 */
[----:B------:R-:W-:-:S03]  /*6b30*/  ULDC.64 UR4, c[0x0][0x318] ;  /* 0x0000c60000047ab9 */ /* 0x000fc60000000a00 */
[----:B------:R-:W-:Y:S01]  /*6b40*/  IMAD.IADD R37, R37, 0x1, R39 ;  /* 0x0000000125257824 */ /* 0x000fe200078e0227 */
[----:B------:R-:W-:Y:S01]  /*6b50*/  LEA R40, P3, R36, UR4, 0x1 ;  /* 0x0000000424287c11 */ /* 0x000fe2000f8608ff */
[----:B------:R-:W-:-:S03]  /*6b60*/  ULDC UR4, c[0x0][0x2f4] ;  /* 0x0000bd0000047ab9 */ /* 0x000fc60000000800 */
[----:B------:R-:W-:Y:S02]  /*6b70*/  LEA.HI.X R41, R36, UR5, R37, 0x1, P3 ;  /* 0x0000000524297c11 */ /* 0x000fe400098f0c25 */
[----:B------:R-:W-:-:S13]  /*6b80*/  ISETP.GE.AND P3, PT, R22, UR4, PT ;  /* 0x0000000416007c0c */ /* 0x000fda000bf66270 */
[----:B------:R-:W1:Y:S04]  /*6b90*/  @!P3 LDS.128 R36, [R83] ;  /* 0x000000005324b984 */ /* 0x000e680000000c00 */
[----:B-1----:R-:W-:Y:S01]  /*6ba0*/  @!P3 STG.E.128 desc[UR60][R40.64], R36 ;  /* 0x000000242800b986 */ /* 0x002fe2000c101d3c */
[----:B------:R-:W-:-:S13]  /*6bb0*/  ISETP.GE.AND P3, PT, R4, UR4, PT ;  /* 0x0000000404007c0c */ /* 0x000fda000bf66270 */
[----:B------:R-:W1:Y:S04]  /*6bc0*/  @!P3 LDS.128 R36, [R83+0x2400] ;  /* 0x002400005324b984 */ /* 0x000e680000000c00 */
[----:B-1----:R-:W-:Y:S01]  /*6bd0*/  @!P3 STG.E.128 desc[UR60][R40.64+0x40], R36 ;  /* 0x000040242800b986 */ /* 0x002fe2000c101d3c */
[----:B------:R-:W-:-:S13]  /*6be0*/  ISETP.GE.AND P3, PT, R6, UR4, PT ;  /* 0x0000000406007c0c */ /* 0x000fda000bf66270 */
[----:B------:R-:W1:Y:S04]  /*6bf0*/  @!P3 LDS.128 R36, [R83+0x4800] ;  /* 0x004800005324b984 */ /* 0x000e680000000c00 */
[----:B-1----:R-:W-:Y:S01]  /*6c00*/  @!P3 STG.E.128 desc[UR60][R40.64+0x80], R36 ;  /* 0x000080242800b986 */ /* 0x002fe2000c101d3c */
        /* <DEDUP_REMOVED lines=8> */
[----:B-1----:R3:W-:Y:S02]  /*6c90*/  @!P3 STG.E.128 desc[UR60][R40.64+0xa0], R36 ;  /* 0x0000a0242800b986 */ /* 0x0027e4000c101d3c */
.L_x_471:
[----:B------:R-:W-:Y:S05]  /*6ca0*/  BSYNC B0 ;  /* 0x0000000000007941 */ /* 0x000fea0003800000 */
.L_x_470:
[----:B------:R-:W-:Y:S01]  /*6cb0*/  @!PT LDS RZ, [RZ] ;  /* 0x00000000fffff984 */ /* 0x000fe20000000800 */
[----:B------:R-:W-:Y:S01]  /*6cc0*/  @!PT LDS RZ, [RZ] ;  /* 0x00000000fffff984 */ /* 0x000fe20000000800 */
[----:B------:R-:W-:Y:S01]  /*6cd0*/  @!PT LDS RZ, [RZ] ;  /* 0x00000000fffff984 */ /* 0x000fe20000000800 */
[----:B------:R-:W-:Y:S01]  /*6ce0*/  @!PT LDS RZ, [RZ] ;  /* 0x00000000fffff984 */ /* 0x000fe20000000800 */
[----:B------:R4:W-:Y:S06]  /*6cf0*/  MEMBAR.ALL.CTA ;  /* 0x0000000000007992 */ /* 0x0009ec0000008000 */
[----:B----4-:R-:W4:Y:S01]  /*6d00*/  FENCE.VIEW.ASYNC.S ;  /* 0x00000000000073c6 */ /* 0x010f220000000000 */
[----:B------:R-:W-:Y:S02]  /*6d10*/  VIADD R17, R17, 0x1 ;  /* 0x0000000111117836 */ /* 0x000fe40000000000 */
[----:B0-2---:R-:W-:Y:S01]  /*6d20*/  @!P4 VIADD R21, R21, 0x31cc0 ;  /* 0x00031cc01515c836 */ /* 0x005fe20000000000 */
[----:B----4-:R0:W-:Y:S02]  /*6d30*/  BAR.SYNC.DEFER_BLOCKING R113, 0x80 ;  /* 0x000200710000751d */ /* 0x0101e40000010000 */
[----:B------:R-:W-:-:S02]  /*6d40*/  ISETP.NE.AND P3, PT, R17, 0x2, PT ;  /* 0x000000021100780c */ /* 0x000fc40003f65270 */
[----:B------:R-:W-:Y:S02]  /*6d50*/  @!P4 PRMT R21, RZ, 0x654, R21 ;  /* 0x00000654ff15c816 */ /* 0x000fe40000000015 */
[----:B------:R-:W-:Y:S02]  /*6d60*/  SEL R26, RZ, 0x1, P3 ;  /* 0x00000001ff1a7807 */ /* 0x000fe40001800000 */
[----:B------:R-:W-:Y:S02]  /*6d70*/  SEL R17, R17, RZ, P3 ;  /* 0x000000ff11117207 */ /* 0x000fe40001800000 */
[----:B------:R-:W-:Y:S01]  /*6d80*/  LOP3.LUT R145, R145, R26, RZ, 0x3c, !PT ;  /* 0x0000001a91917212 */ /* 0x000fe200078e3cff */
[----:B------:R0:W-:Y:S01]  /*6d90*/  @!P4 SYNCS.ARRIVE.TRANS64.RED.A1T0 RZ, [R21+URZ], RZ ;  /* 0x000000ff15ffc9a7 */ /* 0x0001e2000810043f */
[----:B------:R-:W-:Y:S05]  /*6da0*/  @P2 BRA `(.L_x_472) ;  /* 0xffffffb800a42947 */ /* 0x000fea000383ffff */
[----:B-1-3--:R-:W1:Y:S01]  /*6db0*/  S2R R36, SR_TID.X ;  /* 0x0000000000247919 */ /* 0x00ae620000002100 */
[----:B------:R-:W-:Y:S02]  /*6dc0*/  PLOP3.LUT P0, PT, PT, PT, PT, 0x8, 0x0 ;  /* 0x000000000000781c */ /* 0x000fe40003f0e170 */
[----:B-1----:R-:W-:-:S04]  /*6dd0*/  SHF.R.U32.HI R36, RZ, 0x7, R36 ;  /* 0x00000007ff247819 */ /* 0x002fc80000011624 */
[----:B------:R-:W-:-:S13]  /*6de0*/  ISETP.NE.AND P5, PT, R36, 0x1, PT ;  /* 0x000000012400780c */ /* 0x000fda0003fa5270 */
[----:B------:R-:W-:Y:S06]  /*6df0*/  @!P5 BAR.ARV 0x9, 0x100 ;  /* 0x024400000000db1d */ /* 0x000fec0000002000 */
.L_x_412:
[----:B------:R-:W-:Y:S02]  /*6e00*/  ISETP.GE.AND P2, PT, R112, 0x1, PT ;  /* 0x000000017000780c */ /* 0x000fe40003f46270 */
[----:B------:R-:W-:Y:S02]  /*6e10*/  CS2R R2, SRZ ;  /* 0x0000000000027805 */ /* 0x000fe4000001ff00 */
[----:B------:R-:W-:Y:S01]  /*6e20*/  PLOP3.LUT P1, PT, PT, PT, PT, 0x80, 0x0 ;  /* 0x000000000000781c */ /* 0x000fe20003f2f070 */
[----:B------:R-:W-:Y:S01]  /*6e30*/  IMAD.MOV.U32 R0, RZ, RZ, RZ ;  /* 0x000000ffff007224 */ /* 0x000fe200078e00ff */
[----:B------:R-:W-:Y:S02]  /*6e40*/  CS2R R46, SRZ ;  /* 0x00000000002e7805 */ /* 0x000fe4000001ff00 */
[----:B------:R-:W-:Y:S02]  /*6e50*/  CS2R R34, SRZ ;  /* 0x0000000000227805 */ /* 0x000fe4000001ff00 */
[----:B------:R-:W-:-:S02]  /*6e60*/  CS2R R52, SRZ ;  /* 0x0000000000347805 */ /* 0x000fc4000001ff00 */
[----:B------:R-:W-:Y:S01]  /*6e70*/  CS2R R28, SRZ ;  /* 0x00000000001c7805 */ /* 0x000fe2000001ff00 */
[----:B------:R-:W-:Y:S01]  /*6e80*/  IMAD.MOV.U32 R43, RZ, RZ, RZ ;  /* 0x000000ffff2b7224 */ /* 0x000fe200078e00ff */
        /* <DEDUP_REMOVED lines=8> */
[----:B------:R-:W-:Y:S01]  /*6f10*/  CS2R R78, SRZ ;  /* 0x00000000004e7805 */ /* 0x000fe2000001ff00 */
[----:B------:R-:W-:Y:S01]  /*6f20*/  IMAD.MOV.U32 R41, RZ, RZ, RZ ;  /* 0x000000ffff297224 */ /* 0x000fe200078e00ff */
[----:B------:R-:W-:Y:S02]  /*6f30*/  CS2R R64, SRZ ;  /* 0x0000000000407805 */ /* 0x000fe4000001ff00 */
[----:B------:R-:W-:-:S02]  /*6f40*/  CS2R R26, SRZ ;  /* 0x00000000001a7805 */ /* 0x000fc4000001ff00 */
[----:B------:R-:W-:Y:S02]  /*6f50*/  CS2R R74, SRZ ;  /* 0x00000000004a7805 */ /* 0x000fe4000001ff00 */
[----:B------:R-:W-:Y:S01]  /*6f60*/  CS2R R72, SRZ ;  /* 0x0000000000487805 */ /* 0x000fe2000001ff00 */
[----:B------:R-:W-:Y:S01]  /*6f70*/  IMAD.MOV.U32 R84, RZ, RZ, RZ ;  /* 0x000000ffff547224 */ /* 0x000fe200078e00ff */
[----:B------:R-:W-:Y:S02]  /*6f80*/  CS2R R80, SRZ ;  /* 0x0000000000507805 */ /* 0x000fe4000001ff00 */
[----:B------:R-:W-:Y:S01]  /*6f90*/  CS2R R68, SRZ ;  /* 0x0000000000447805 */ /* 0x000fe2000001ff00 */
[----:B------:R-:W-:Y:S02]  /*6fa0*/  IMAD.MOV.U32 R88, RZ, RZ, RZ ;  /* 0x000000ffff587224 */ /* 0x000fe400078e00ff */
[----:B------:R-:W-:Y:S02]  /*6fb0*/  IMAD.MOV.U32 R6, RZ, RZ, RZ ;  /* 0x000000ffff067224 */ /* 0x000fe400078e00ff */
[----:B------:R-:W-:-:S02]  /*6fc0*/  IMAD.MOV.U32 R86, RZ, RZ, RZ ;  /* 0x000000ffff567224 */ /* 0x000fc400078e00ff */
[----:B------:R-:W-:Y:S01]  /*6fd0*/  IMAD.MOV.U32 R83, RZ, RZ, RZ ;  /* 0x000000ffff537224 */ /* 0x000fe200078e00ff */
[----:B------:R-:W-:Y:S06]  /*6fe0*/  @P0 BRA `(.L_x_473) ;  /* 0x00000000000c0947 */ /* 0x000fec0003800000 */
[----:B------:R-:W1:Y:S01]  /*6ff0*/  FENCE.VIEW.ASYNC.G ;  /* 0x00000000000073c6 */ /* 0x000e620000000100 */
[----:B------:R-:W-:Y:S05]  /*7000*/  WARPSYNC.ALL ;  /* 0x0000000000007948 */ /* 0x000fea0003800000 */
[----:B-1----:R-:W-:Y:S06]  /*7010*/  BAR.ARV 0xc, 0x200 ;  /* 0x0308000000007b1d */ /* 0x002fec0000002000 */
.L_x_473:
[----:B------:R-:W-:Y:S02]  /*7020*/  IMAD.MOV.U32 R82, RZ, RZ, RZ ;  /* 0x000000ffff527224 */ /* 0x000fe400078e00ff */
[----:B------:R-:W-:Y:S01]  /*7030*/  IMAD.MOV.U32 R7, RZ, RZ, RZ ;  /* 0x000000ffff077224 */ /* 0x000fe200078e00ff */
[----:B------:R-:W-:Y:S06]  /*7040*/  @!P2 BRA `(.L_x_474) ;  /* 0x000000ec0020a947 */ /* 0x000fec0003800000 */
[----:B------:R-:W-:-:S03]  /*7050*/  UMOV UR4, 0xffffffff ;  /* 0xffffffff00047882 */ /* 0x000fc60000000000 */
[----:B------:R-:W-:Y:S05]  /*7060*/  BRA.DIV UR4, `(.L_x_475) ;  /* 0x0000018204207947 */ /* 0x000fea000b800000 */
[----:B------:R-:W1:Y:S02]  /*7070*/  S2R R0, SR_TID.X ;  /* 0x0000000000007919 */ /* 0x000e640000002100 */
[----:B-1----:R-:W-:-:S05]  /*7080*/  VIADD R2, R0, 0xffffff80 ;  /* 0xffffff8000027836 */ /* 0x002fca0000000000 */
[----:B------:R-:W-:-:S04]  /*7090*/  SHF.R.S32.HI R0, RZ, 0x1f, R2 ;  /* 0x0000001fff007819 */ /* 0x000fc80000011402 */
[----:B------:R-:W-:-:S04]  /*70a0*/  LEA.HI R0, R0, R2, RZ, 0x7 ;  /* 0x0000000200007211 */ /* 0x000fc800078f38ff */
[----:B------:R-:W-:-:S06]  /*70b0*/  SHF.R.S32.HI R0, RZ, 0x7, R0 ;  /* 0x00000007ff007819 */ /* 0x000fcc0000011400 */
[----:B------:R-:W1:Y:S04]  /*70c0*/  SHFL.IDX PT, R0, R0, RZ, 0x1f ;  /* 0x00001fff00007589 */ /* 0x000e6800000e0000 */
[----:B-1----:R1:W-:Y:S02]  /*70d0*/  STL [R1+0x78], R0 ;  /* 0x0000780001007387 */ /* 0x0023e40000100800 */
.L_x_714:
[----:B------:R-:W1:Y:S01]  /*70e0*/  LDL R3, [R1+0x78] ;  /* 0x0000780001037983 */ /* 0x000e620000100800 */
[----:B------:R-:W-:Y:S01]  /*70f0*/  BSSY B6, `(.L_x_476) ;  /* 0x000001b000067945 */ /* 0x000fe20003800000 */
[----:B-1----:R-:W-:-:S05]  /*7100*/  IMAD.HI R0, R3, 0x55555556, RZ ;  /* 0x5555555603007827 */ /* 0x002fca00078e02ff */
[----:B------:R-:W-:-:S05]  /*7110*/  LEA.HI R2, R0, R0, RZ, 0x1 ;  /* 0x0000000000027211 */ /* 0x000fca00078f08ff */
[----:B------:R-:W-:Y:S02]  /*7120*/  IMAD R2, R2, -0x3, R3 ;  /* 0xfffffffd02027824 */ /* 0x000fe400078e0203 */
[----:B------:R-:W-:-:S04]  /*7130*/  VIADD R3, R16, 0x24300 ;  /* 0x0002430010037836 */ /* 0x000fc80000000000 */
[----:B------:R-:W-:Y:S01]  /*7140*/  IMAD R0, R2, 0x800, R3 ;  /* 0x0000080002007824 */ /* 0x000fe200078e0203 */
[----:B------:R-:W-:-:S04]  /*7150*/  LOP3.LUT P0, RZ, R3, 0x9f, RZ, 0xc0, !PT ;  /* 0x0000009f03ff7812 */ /* 0x000fc8000780c0ff */
[----:B------:R-:W-:-:S04]  /*7160*/  SHF.R.U32.HI R0, RZ, 0x4, R0 ;  /* 0x00000004ff007819 */ /* 0x000fc80000011600 */
[----:B------:R-:W-:-:S05]  /*7170*/  LOP3.LUT R0, R0, 0x3fff, RZ, 0xc0, !PT ;  /* 0x00003fff00007812 */ /* 0x000fca00078ec0ff */
[----:B------:R1:W-:Y:S01]  /*7180*/  STL [R1+0x80], R0 ;  /* 0x0000800001007387 */ /* 0x0003e20000100800 */
[----:B------:R-:W-:Y:S05]  /*7190*/  @!P0 BRA `(.L_x_477) ;  /* 0x0000000000408947 */ /* 0x000fea0003800000 */
[----:B-1----:R-:W-:Y:S01]  /*71a0*/  MOV R0, 0x0 ;  /* 0x0000000000007802 */ /* 0x002fe20000000f00 */
[----:B------:R-:W-:Y:S01]  /*71b0*/  ULDC.64 UR4, c[0x4][0xa8] ;  /* 0x01002a0000047ab9 */ /* 0x000fe20000000a00 */
[----:B------:R-:W-:Y:S01]  /*71c0*/  ULDC.64 UR6, c[0x4][0xb0] ;  /* 0x01002c0000067ab9 */ /* 0x000fe20000000a00 */
[----:B------:R-:W-:Y:S01]  /*71d0*/  IMAD.U32 R4, RZ, RZ, UR4 ;  /* 0x00000004ff047e24 */ /* 0x000fe2000f8e00ff */
[----:B0-----:R0:W1:Y:S01]  /*71e0*/  LDC.64 R14, c[0x4][R0] ;  /* 0x01000000000e7b82 */ /* 0x0010620000000a00 */
        /* <DEDUP_REMOVED lines=11> */
.L_x_477:
[----:B------:R-:W-:Y:S05]  /*72a0*/  BSYNC B6 ;  /* 0x0000000000067941 */ /* 0x000fea0003800000 */
.L_x_476:
[----:B------:R-:W-:Y:S02]  /*72b0*/  ULDC UR4, c[0x0][0x3f4] ;  /* 0x0000fd0000047ab9 */ /* 0x000fe40000000800 */
[----:B------:R-:W-:-:S13]  /*72c0*/  ISETP.LT.AND P0, PT, RZ, UR4, PT ;  /* 0x00000004ff007c0c */ /* 0x000fda000bf01270 */
[----:B------:R-:W-:Y:S05]  /*72d0*/  @P0 BRA `(.L_x_478) ;  /* 0x0000000000400947 */ /* 0x000fea0003800000 */
[----:B------:R-:W1:Y:S02]  /*72e0*/  LDL R20, [R1+0x98] ;  /* 0x0000980001147983 */ /* 0x000e640000100800 */
[----:B-1----:R-:W-:-:S04]  /*72f0*/  LEA.HI R0, R20, R20, RZ, 0x1 ;  /* 0x0000001414007211 */ /* 0x002fc800078f08ff */
[----:B------:R-:W-:-:S05]  /*7300*/  LOP3.LUT R0, R0, 0xfffffffe, RZ, 0xc0, !PT ;  /* 0xfffffffe00007812 */ /* 0x000fca00078ec0ff */
[----:B------:R-:W-:-:S05]  /*7310*/  IMAD.IADD R0, R20, 0x1, -R0 ;  /* 0x0000000114007824 */ /* 0x000fca00078e0a00 */
[----:B------:R-:W-:-:S04]  /*7320*/  SHF.L.U32 R3, R0, 0x1f, RZ ;  /* 0x0000001f00037819 */ /* 0x000fc800000006ff */
[----:B------:R1:W2:Y:S03]  /*7330*/  SYNCS.PHASECHK.TRANS64.TRYWAIT P0, [R16+URZ+0x31c00], R3 ;  /* 0x031c0003100075a7 */ /* 0x0002a6000800017f */
[----:B--2---:R-:W-:Y:S05]  /*7340*/  @!P0 NANOSLEEP.SYNCS 0x989680 ;  /* 0x009896800000895d */ /* 0x004fea0003900000 */
[----:B------:R-:W2:Y:S01]  /*7350*/  @!P0 SYNCS.PHASECHK.TRANS64 P0, [R16+URZ+0x31c00], R3 ;  /* 0x031c0003100085a7 */ /* 0x000ea2000800007f */
[----:B------:R-:W-:Y:S04]  /*7360*/  BSSY B0, `(.L_x_479) ;  /* 0x0000006000007945 */ /* 0x000fe80003800000 */
[----:B--2---:R-:W-:Y:S05]  /*7370*/  @P0 BRA `(.L_x_480) ;  /* 0x0000000000100947 */ /* 0x004fea0003800000 */
.L_x_481:
[----:B--2---:R2:W3:Y:S02]  /*7380*/  SYNCS.PHASECHK.TRANS64.TRYWAIT P0, [R16+URZ+0x31c00], R3 ;  /* 0x031c0003100075a7 */ /* 0x0044e4000800017f */
[----:B---3--:R-:W-:Y:S05]  /*7390*/  @!P0 NANOSLEEP.SYNCS 0x989680 ;  /* 0x009896800000895d */ /* 0x008fea0003900000 */
[----:B------:R-:W3:Y:S02]  /*73a0*/  @!P0 SYNCS.PHASECHK.TRANS64 P0, [R16+URZ+0x31c00], R3 ;  /* 0x031c0003100085a7 */ /* 0x000ee4000800007f */
[----:B---3--:R-:W-:Y:S05]  /*73b0*/  @!P0 BRA `(.L_x_481) ;  /* 0xfffffffc00f08947 */ /* 0x008fea000383ffff */
.L_x_480:
[----:B------:R-:W-:Y:S05]  /*73c0*/  BSYNC B0 ;  /* 0x0000000000007941 */ /* 0x000fea0003800000 */
.L_x_479:
[----:B------:R-:W-:Y:S05]  /*73d0*/  BRA `(.L_x_482) ;  /* 0x0000003c004c7947 */ /* 0x000fea0003800000 */
.L_x_478:
[----:B------:R-:W2:Y:S01]  /*73e0*/  LDL R6, [R1+0xb0] ;  /* 0x0000b00001067983 */ /* 0x000ea20000100800 */
[----:B-1---5:R-:W-:Y:S01]  /*73f0*/  SHF.R.S32.HI R0, RZ, 0x1f, R106 ;  /* 0x0000001fff007819 */ /* 0x022fe2000001146a */
[----:B------:R-:W-:Y:S01]  /*7400*/  ULDC.64 UR4, c[0x0][0x3f8] ;  /* 0x0000fe0000047ab9 */ /* 0x000fe20000000a00 */
[----:B------:R-:W-:Y:S01]  /*7410*/  ULDC.64 UR6, c[0x0][0x408] ;  /* 0x0001020000067ab9 */ /* 0x000fe20000000a00 */
[----:B------:R-:W-:-:S04]  /*7420*/  IMAD.WIDE.U32 R4, R106, UR4, RZ ;  /* 0x000000046a047c25 */ /* 0x000fc8000f8e00ff */
[C---:B------:R-:W-:Y:S02]  /*7430*/  IMAD R3, R0.reuse, UR4, RZ ;  /* 0x0000000400037c24 */ /* 0x040fe4000f8e02ff */
[----:B------:R-:W-:Y:S02]  /*7440*/  IMAD R7, R0, UR6, RZ ;  /* 0x0000000600077c24 */ /* 0x000fe4000f8e02ff */
[C---:B------:R-:W-:Y:S01]  /*7450*/  IMAD R3, R106.reuse, UR5, R3 ;  /* 0x000000056a037c24 */ /* 0x040fe2000f8e0203 */
[----:B------:R-:W-:Y:S01]  /*7460*/  ULDC.64 UR4, c[0x0][0x3e8] ;  /* 0x0000fa0000047ab9 */ /* 0x000fe20000000a00 */
[----:B------:R-:W-:Y:S01]  /*7470*/  IMAD R7, R106, UR7, R7 ;  /* 0x000000076a077c24 */ /* 0x000fe2000f8e0207 */
[----:B------:R-:W-:Y:S01]  /*7480*/  LEA R24, P1, R4, UR4, 0x1 ;  /* 0x0000000404187c11 */ /* 0x000fe2000f8208ff */
[----:B------:R-:W-:Y:S01]  /*7490*/  IMAD.WIDE.U32 R106, R106, UR6, RZ ;  /* 0x000000066a6a7c25 */ /* 0x000fe2000f8e00ff */
[----:B------:R-:W-:-:S03]  /*74a0*/  ULDC.64 UR6, c[0x0][0x400] ;  /* 0x0001000000067ab9 */ /* 0x000fc60000000a00 */
[----:B------:R-:W-:Y:S01]  /*74b0*/  IMAD.IADD R25, R3, 0x1, R5 ;  /* 0x0000000103197824 */ /* 0x000fe200078e0205 */
[----:B------:R-:W-:Y:S01]  /*74c0*/  LEA R26, P2, R106, UR6, 0x1 ;  /* 0x000000066a1a7c11 */ /* 0x000fe2000f8408ff */
[----:B------:R-:W-:-:S03]  /*74d0*/  IMAD.IADD R27, R7, 0x1, R107 ;  /* 0x00000001071b7824 */ /* 0x000fc600078e026b */
[----:B------:R-:W-:Y:S02]  /*74e0*/  LEA.HI.X R25, R4, UR5, R25, 0x1, P1 ;  /* 0x0000000504197c11 */ /* 0x000fe400088f0c19 */
[----:B------:R-:W-:Y:S02]  /*74f0*/  LEA.HI.X R27, R106, UR7, R27, 0x1, P2 ;  /* 0x000000076a1b7c11 */ /* 0x000fe400090f0c1b */
[----:B--2---:R-:W-:-:S13]  /*7500*/  LOP3.LUT P0, RZ, R6, 0x1bf, RZ, 0xc0, !PT ;  /* 0x000001bf06ff7812 */ /* 0x004fda000780c0ff */
[----:B------:R-:W-:Y:S05]  /*7510*/  @!P0 BRA `(.L_x_483) ;  /* 0x0000000000408947 */ /* 0x000fea0003800000 */
[----:B------:R-:W-:Y:S01]  /*7520*/  MOV R0, 0x0 ;  /* 0x0000000000007802 */ /* 0x000fe20000000f00 */
        /* <DEDUP_REMOVED lines=15> */
.L_x_483:
[----:B------:R-:W-:Y:S01]  /*7620*/  ULDC.U8 UR4, c[0x0][0x410] ;  /* 0x0001040000047ab9 */ /* 0x000fe20000000000 */
[----:B------:R-:W-:Y:S01]  /*7630*/  BSSY B0, `(.L_x_484) ;  /* 0x00003a5000007945 */ /* 0x000fe20003800000 */
[----:B------:R-:W-:Y:S01]  /*7640*/  ISETP.NE.AND P0, PT, RZ, UR4, PT ;  /* 0x00000004ff007c0c */ /* 0x000fe2000bf05270 */
[----:B------:R-:W-:-:S12]  /*7650*/  IMAD R6, R109, 0xc0, R19 ;  /* 0x000000c06d067824 */ /* 0x000fd800078e0213 */
[----:B------:R-:W-:Y:S05]  /*7660*/  @!P0 BRA `(.L_x_485) ;  /* 0x0000001c00688947 */ /* 0x000fea0003800000 */
[----:B------:R-:W-:-:S03]  /*7670*/  UMOV UR4, 0xffffffff ;  /* 0xffffffff00047882 */ /* 0x000fc60000000000 */
[----:B------:R-:W-:Y:S05]  /*7680*/  BRA.DIV UR4, `(.L_x_486) ;  /* 0x0000017a04d87947 */ /* 0x000fea000b800000 */
[----:B------:R1:W2:Y:S04]  /*7690*/  SHFL.IDX PT, R3, R25, RZ, 0x1e1f ;  /* 0x001e1fff19037589 */ /* 0x0002a800000e0000 */
[----:B------:R1:W3:Y:S04]  /*76a0*/  SHFL.IDX PT, R0, R24, RZ, 0x1e1f ;  /* 0x001e1fff18007589 */ /* 0x0002e800000e0000 */
[----:B------:R1:W4:Y:S04]  /*76b0*/  SHFL.IDX PT, R5, R27, RZ, 0x1e1f ;  /* 0x001e1fff1b057589 */ /* 0x00032800000e0000 */
[----:B0-----:R1:W0:Y:S02]  /*76c0*/  SHFL.IDX PT, R14, R26, RZ, 0x1e1f ;  /* 0x001e1fff1a0e7589 */ /* 0x00122400000e0000 */
.L_x_720:
[----:B------:R-:W5:Y:S01]  /*76d0*/  LDL R54, [R1+0x98] ;  /* 0x0000980001367983 */ /* 0x000f620000100800 */
[----:B------:R-:W-:Y:S01]  /*76e0*/  ULDC UR4, c[0x0][0x448] ;  /* 0x0001120000047ab9 */ /* 0x000fe20000000800 */
[----:B------:R-:W-:Y:S01]  /*76f0*/  BSSY B1, `(.L_x_487) ;  /* 0x0000061000017945 */ /* 0x000fe20003800000 */
[----:B------:R-:W-:Y:S01]  /*7700*/  IMAD R111, R111, UR4, RZ ;  /* 0x000000046f6f7c24 */ /* 0x000fe2000f8e02ff */
[----:B------:R-:W-:Y:S02]  /*7710*/  CS2R R38, SRZ ;  /* 0x0000000000267805 */ /* 0x000fe4000001ff00 */
[----:B------:R-:W-:Y:S02]  /*7720*/  CS2R R34, SRZ ;  /* 0x0000000000227805 */ /* 0x000fe4000001ff00 */
[----:B------:R-:W-:Y:S01]  /*7730*/  CS2R R30, SRZ ;  /* 0x00000000001e7805 */ /* 0x000fe2000001ff00 */
[----:B------:R-:W-:Y:S01]  /*7740*/  IMAD R4, R109, -0xc0, R111 ;  /* 0xffffff406d047824 */ /* 0x000fe200078e026f */
[----:B------:R-:W-:-:S02]  /*7750*/  ISETP.GE.AND P1, PT, R6, R111, PT ;  /* 0x0000006f0600720c */ /* 0x000fc40003f26270 */
[----:B-1----:R-:W-:Y:S02]  /*7760*/  CS2R R24, SRZ ;  /* 0x0000000000187805 */ /* 0x002fe4000001ff00 */
[----:B------:R-:W-:Y:S02]  /*7770*/  CS2R R12, SRZ ;  /* 0x00000000000c7805 */ /* 0x000fe4000001ff00 */
[----:B------:R-:W-:Y:S02]  /*7780*/  CS2R R8, SRZ ;  /* 0x0000000000087805 */ /* 0x000fe4000001ff00 */
[----:B------:R-:W-:Y:S02]  /*7790*/  VIMNMX R4, R4, 0xc0, PT ;  /* 0x000000c004047848 */ /* 0x000fe40003fe0100 */
[----:B------:R-:W-:Y:S02]  /*77a0*/  CS2R R36, SRZ ;  /* 0x0000000000247805 */ /* 0x000fe4000001ff00 */
[----:B------:R-:W-:-:S02]  /*77b0*/  CS2R R32, SRZ ;  /* 0x0000000000207805 */ /* 0x000fc4000001ff00 */
[----:B------:R-:W-:Y:S02]  /*77c0*/  CS2R R28, SRZ ;  /* 0x00000000001c7805 */ /* 0x000fe4000001ff00 */
[----:B------:R-:W-:Y:S02]  /*77d0*/  ISETP.GE.AND P0, PT, R19, R4, PT ;  /* 0x000000041300720c */ /* 0x000fe40003f06270 */
[----:B------:R-:W-:Y:S02]  /*77e0*/  CS2R R26, SRZ ;  /* 0x00000000001a7805 */ /* 0x000fe4000001ff00 */
[----:B------:R-:W-:Y:S02]  /*77f0*/  CS2R R20, SRZ ;  /* 0x0000000000147805 */ /* 0x000fe4000001ff00 */
[----:B------:R-:W-:Y:S02]  /*7800*/  CS2R R10, SRZ ;  /* 0x00000000000a7805 */ /* 0x000fe4000001ff00 */
[----:B-----5:R-:W-:Y:S01]  /*7810*/  LEA.HI R52, R54, R54, RZ, 0x1 ;  /* 0x0000003636347211 */ /* 0x020fe200078f08ff */
[----:B------:R-:W-:Y:S06]  /*7820*/  @P1 BRA `(.L_x_488) ;  /* 0x0000000400341947 */ /* 0x000fec0003800000 */
[----:B------:R-:W2:Y:S01]  /*7830*/  LDL R7, [R1+0x64] ;  /* 0x0000640001077983 */ /* 0x000ea20000100800 */
[----:B------:R-:W-:-:S03]  /*7840*/  ULDC UR4, c[0x0][0x3f4] ;  /* 0x0000fd0000047ab9 */ /* 0x000fc60000000800 */
[----:B------:R-:W3:Y:S04]  /*7850*/  LDL R41, [R1+0x6c] ;  /* 0x00006c0001297983 */ /* 0x000ee80000100800 */
[----:B------:R-:W4:Y:S04]  /*7860*/  LDL R40, [R1+0x70] ;  /* 0x0000700001287983 */ /* 0x000f280000100800 */
[----:B------:R-:W4:Y:S04]  /*7870*/  LDL R15, [R1+0x68] ;  /* 0x00006800010f7983 */ /* 0x000f280000100800 */
[----:B------:R-:W4:Y:S04]  /*7880*/  LDL.64 R50, [R1+0x40] ;  /* 0x0000400001327983 */ /* 0x000f280000100a00 */
[----:B------:R-:W4:Y:S01]  /*7890*/  LDL R12, [R1+0x74] ;  /* 0x00007400010c7983 */ /* 0x000f220000100800 */
        /* <DEDUP_REMOVED lines=9> */
[C---:B--2---:R-:W-:Y:S01]  /*7930*/  ISETP.GE.AND P4, PT, R7.reuse, UR4, PT ;  /* 0x0000000407007c0c */ /* 0x044fe2000bf86270 */
[----:B------:R-:W-:Y:S01]  /*7940*/  IMAD.SHL.U32 R9, R7, 0x2, RZ ;  /* 0x0000000207097824 */ /* 0x000fe200078e00ff */
[----:B------:R-:W-:Y:S02]  /*7950*/  SHF.R.S32.HI R4, RZ, 0x1f, R7 ;  /* 0x0000001fff047819 */ /* 0x000fe40000011407 */
[----:B---3--:R-:W-:Y:S02]  /*7960*/  ISETP.GE.AND P3, PT, R41, UR4, PT ;  /* 0x0000000429007c0c */ /* 0x008fe4000bf66270 */
[----:B------:R-:W-:-:S07]  /*7970*/  SHF.L.U64.HI R4, R7, 0x1, R4 ;  /* 0x0000000107047819 */ /* 0x000fce0000010204 */
[-C--:B0-----:R-:W-:Y:S02]  /*7980*/  @!P4 IADD3 R8, P2, R14, R9.reuse, RZ ;  /* 0x000000090e08c210 */ /* 0x081fe40007f5e0ff */
[----:B------:R-:W-:-:S03]  /*7990*/  @!P4 IADD3 R6, P1, R0, R9, RZ ;  /* 0x000000090006c210 */ /* 0x000fc60007f3e0ff */
[--C-:B----4-:R-:W-:Y:S01]  /*79a0*/  @!P4 IMAD.X R9, R5, 0x1, R4.reuse, P2 ;  /* 0x000000010509c824 */ /* 0x110fe200010e0604 */
[C---:B------:R-:W-:Y:S01]  /*79b0*/  ISETP.GE.AND P2, PT, R40.reuse, UR4, PT ;  /* 0x0000000428007c0c */ /* 0x040fe2000bf46270 */
[----:B------:R-:W-:Y:S01]  /*79c0*/  @!P4 IMAD.X R7, R3, 0x1, R4, P1 ;  /* 0x000000010307c824 */ /* 0x000fe200008e0604 */
[----:B------:R-:W-:Y:S01]  /*79d0*/  SHF.R.S32.HI R4, RZ, 0x1f, R41 ;  /* 0x0000001fff047819 */ /* 0x000fe20000011429 */
[----:B------:R-:W-:Y:S01]  /*79e0*/  IMAD.SHL.U32 R49, R41, 0x2, RZ ;  /* 0x0000000229317824 */ /* 0x000fe200078e00ff */
[----:B------:R-:W5:Y:S01]  /*79f0*/  @!P4 LD.E.64 R34, desc[UR60][R8.64] ;  /* 0x0000003c0822c980 */ /* 0x000f62000c101b00 */
[----:B------:R-:W-:Y:S01]  /*7a00*/  ISETP.GE.AND P1, PT, R15, UR4, PT ;  /* 0x000000040f007c0c */ /* 0x000fe2000bf26270 */
[----:B------:R-:W-:Y:S01]  /*7a10*/  IMAD.SHL.U32 R45, R40, 0x2, RZ ;  /* 0x00000002282d7824 */ /* 0x000fe200078e00ff */
[----:B------:R-:W-:Y:S01]  /*7a20*/  SHF.L.U64.HI R4, R41, 0x1, R4 ;  /* 0x0000000129047819 */ /* 0x000fe20000010204 */
[----:B------:R0:W5:Y:S01]  /*7a30*/  @!P4 LD.E.64 R32, desc[UR60][R6.64] ;  /* 0x0000003c0620c980 */ /* 0x000162000c101b00 */
[----:B------:R-:W-:-:S02]  /*7a40*/  @!P3 IADD3 R48, P4, R14, R49, RZ ;  /* 0x000000310e30b210 */ /* 0x000fc40007f9e0ff */
[----:B------:R-:W-:Y:S02]  /*7a50*/  SHF.R.S32.HI R10, RZ, 0x1f, R40 ;  /* 0x0000001fff0a7819 */ /* 0x000fe40000011428 */
[----:B------:R-:W-:Y:S01]  /*7a60*/  @!P3 IADD3 R46, P5, R0, R49, RZ ;  /* 0x00000031002eb210 */ /* 0x000fe20007fbe0ff */
[----:B------:R-:W-:Y:S01]  /*7a70*/  @!P3 IMAD.X R49, R5, 0x1, R4, P4 ;  /* 0x000000010531b824 */ /* 0x000fe200020e0604 */
[----:B------:R-:W-:Y:S02]  /*7a80*/  SHF.L.U64.HI R10, R40, 0x1, R10 ;  /* 0x00000001280a7819 */ /* 0x000fe4000001020a */
[-C--:B------:R-:W-:Y:S01]  /*7a90*/  @!P2 IADD3 R44, P4, R14, R45.reuse, RZ ;  /* 0x0000002d0e2ca210 */ /* 0x080fe20007f9e0ff */
[----:B0-----:R-:W-:Y:S01]  /*7aa0*/  IMAD.SHL.U32 R7, R15, 0x2, RZ ;  /* 0x000000020f077824 */ /* 0x001fe200078e00ff */
[----:B------:R-:W-:Y:S01]  /*7ab0*/  SHF.R.S32.HI R11, RZ, 0x1f, R15 ;  /* 0x0000001fff0b7819 */ /* 0x000fe2000001140f */
[----:B------:R-:W-:Y:S01]  /*7ac0*/  @!P3 IMAD.X R47, R3, 0x1, R4, P5 ;  /* 0x00000001032fb824 */ /* 0x000fe200028e0604 */
[C---:B------:R-:W-:Y:S01]  /*7ad0*/  @!P2 IADD3 R42, P5, R0.reuse, R45, RZ ;  /* 0x0000002d002aa210 */ /* 0x040fe20007fbe0ff */
[--C-:B------:R-:W-:Y:S01]  /*7ae0*/  @!P2 IMAD.X R45, R5, 0x1, R10.reuse, P4 ;  /* 0x00000001052da824 */ /* 0x100fe200020e060a */
[----:B------:R-:W-:Y:S01]  /*7af0*/  SHF.L.U64.HI R4, R15, 0x1, R11 ;  /* 0x000000010f047819 */ /* 0x000fe2000001020b */
[----:B------:R-:W5:Y:S01]  /*7b00*/  @!P3 LD.E.64 R30, desc[UR60][R48.64] ;  /* 0x0000003c301eb980 */ /* 0x000f62000c101b00 */
[-C--:B------:R-:W-:Y:S01]  /*7b10*/  @!P1 IADD3 R40, P4, R0, R7.reuse, RZ ;  /* 0x0000000700289210 */ /* 0x080fe20007f9e0ff */
[C---:B------:R-:W-:Y:S01]  /*7b20*/  @!P2 IMAD.X R43, R3.reuse, 0x1, R10, P5 ;  /* 0x00000001032ba824 */ /* 0x040fe200028e060a */
[----:B------:R-:W-:Y:S01]  /*7b30*/  ISETP.GE.AND P5, PT, R50, UR4, PT ;  /* 0x0000000432007c0c */ /* 0x000fe2000bfa6270 */
[----:B------:R-:W5:Y:S02]  /*7b40*/  @!P3 LD.E.64 R28, desc[UR60][R46.64] ;  /* 0x0000003c2e1cb980 */ /* 0x000f64000c101b00 */
[--C-:B------:R-:W-:Y:S01]  /*7b50*/  @!P1 IMAD.X R41, R3, 0x1, R4.reuse, P4 ;  /* 0x0000000103299824 */ /* 0x100fe200020e0604 */
[----:B------:R-:W-:Y:S01]  /*7b60*/  @!P1 IADD3 R6, P4, R14, R7, RZ ;  /* 0x000000070e069210 */ /* 0x000fe20007f9e0ff */
[C---:B------:R-:W-:Y:S01]  /*7b70*/  IMAD.SHL.U32 R15, R12.reuse, 0x2, RZ ;  /* 0x000000020c0f7824 */ /* 0x040fe200078e00ff */
[----:B------:R-:W5:Y:S03]  /*7b80*/  @!P2 LD.E.64 R26, desc[UR60][R42.64] ;  /* 0x0000003c2a1aa980 */ /* 0x000f66000c101b00 */
[----:B------:R-:W-:Y:S01]  /*7b90*/  @!P1 IMAD.X R7, R5, 0x1, R4, P4 ;  /* 0x0000000105079824 */ /* 0x000fe200020e0604 */
[----:B------:R-:W-:Y:S01]  /*7ba0*/  ISETP.GE.AND P4, PT, R12, UR4, PT ;  /* 0x000000040c007c0c */ /* 0x000fe2000bf86270 */
[----:B------:R-:W5:Y:S02]  /*7bb0*/  @!P2 LD.E.64 R24, desc[UR60][R44.64] ;  /* 0x0000003c2c18a980 */ /* 0x000f64000c101b00 */
[----:B------:R-:W-:-:S02]  /*7bc0*/  @!P5 IMAD.MOV.U32 R8, RZ, RZ, R0 ;  /* 0x000000ffff08d224 */ /* 0x000fc400078e0000 */
[----:B------:R-:W-:Y:S01]  /*7bd0*/  @!P5 IMAD.MOV.U32 R9, RZ, RZ, R3 ;  /* 0x000000ffff09d224 */ /* 0x000fe200078e0003 */
[----:B------:R-:W5:Y:S01]  /*7be0*/  @!P1 LD.E.64 R20, desc[UR60][R40.64] ;  /* 0x0000003c28149980 */ /* 0x000f62000c101b00 */
[----:B------:R-:W-:Y:S02]  /*7bf0*/  @!P5 IMAD.MOV.U32 R4, RZ, RZ, R14 ;  /* 0x000000ffff04d224 */ /* 0x000fe400078e000e */
[----:B------:R-:W-:-:S04]  /*7c00*/  @!P5 IMAD.WIDE R8, R50, 0x2, R8 ;  /* 0x000000023208d825 */ /* 0x000fc800078e0208 */
[----:B------:R-:W-:Y:S01]  /*7c10*/  @!P5 IMAD.WIDE R10, R50, 0x2, R4 ;  /* 0x00000002320ad825 */ /* 0x000fe200078e0204 */
[----:B------:R-:W-:Y:S01]  /*7c20*/  SHF.R.S32.HI R4, RZ, 0x1f, R12 ;  /* 0x0000001fff047819 */ /* 0x000fe2000001140c */
[----:B------:R0:W5:Y:S03]  /*7c30*/  @!P5 LD.E.64 R36, desc[UR60][R8.64] ;  /* 0x0000003c0824d980 */ /* 0x000166000c101b00 */
[----:B------:R-:W-:Y:S01]  /*7c40*/  SHF.L.U64.HI R4, R12, 0x1, R4 ;  /* 0x000000010c047819 */ /* 0x000fe20000010204 */
[----:B------:R1:W5:Y:S01]  /*7c50*/  @!P5 LD.E.64 R38, desc[UR60][R10.64] ;  /* 0x0000003c0a26d980 */ /* 0x000362000c101b00 */
[----:B------:R-:W-:-:S05]  /*7c60*/  @!P4 IADD3 R50, P5, R0, R15, RZ ;  /* 0x0000000f0032c210 */ /* 0x000fca0007fbe0ff */
[--C-:B------:R-:W-:Y:S01]  /*7c70*/  @!P4 IMAD.X R51, R3, 0x1, R4.reuse, P5 ;  /* 0x000000010333c824 */ /* 0x100fe200028e0604 */
[----:B------:R-:W-:Y:S02]  /*7c80*/  @!P4 IADD3 R14, P5, R14, R15, RZ ;  /* 0x0000000f0e0ec210 */ /* 0x000fe40007fbe0ff */
[----:B------:R-:W-:Y:S02]  /*7c90*/  CS2R R12, SRZ ;  /* 0x00000000000c7805 */ /* 0x000fe4000001ff00 */
[----:B0-----:R-:W-:Y:S02]  /*7ca0*/  CS2R R8, SRZ ;  /* 0x0000000000087805 */ /* 0x001fe4000001ff00 */
[----:B-1----:R-:W-:Y:S01]  /*7cb0*/  CS2R R10, SRZ ;  /* 0x00000000000a7805 */ /* 0x002fe2000001ff00 */
[----:B------:R-:W-:Y:S01]  /*7cc0*/  @!P4 IMAD.X R15, R5, 0x1, R4, P5 ;  /* 0x00000001050fc824 */ /* 0x000fe200028e0604 */
[----:B------:R1:W5:Y:S04]  /*7cd0*/  @!P1 LD.E.64 R12, desc[UR60][R6.64] ;  /* 0x0000003c060c9980 */ /* 0x000368000c101b00 */
[----:B------:R1:W5:Y:S04]  /*7ce0*/  @!P4 LD.E.64 R10, desc[UR60][R50.64] ;  /* 0x0000003c320ac980 */ /* 0x000368000c101b00 */
[----:B------:R1:W5:Y:S02]  /*7cf0*/  @!P4 LD.E.64 R8, desc[UR60][R14.64] ;  /* 0x0000003c0e08c980 */ /* 0x000364000c101b00 */
.L_x_488:
[----:B------:R-:W-:Y:S05]  /*7d00*/  BSYNC B1 ;  /* 0x0000000000017941 */ /* 0x000fea0003800000 */
.L_x_487:
[----:B--2--5:R-:W-:Y:S01]  /*7d10*/  IMAD.MOV.U32 R3, RZ, RZ, R39 ;  /* 0x000000ffff037224 */ /* 0x024fe200078e0027 */
[----:B------:R-:W-:Y:S01]  /*7d20*/  LOP3.LUT R52, R52, 0xfffffffe, RZ, 0xc0, !PT ;  /* 0xfffffffe34347812 */ /* 0x000fe200078ec0ff */
[----:B---3--:R-:W-:Y:S01]  /*7d30*/  IMAD.MOV.U32 R0, RZ, RZ, R38 ;  /* 0x000000ffff007224 */ /* 0x008fe200078e0026 */
[----:B------:R-:W-:Y:S01]  /*7d40*/  BSSY B1, `(.L_x_489) ;  /* 0x0000031000017945 */ /* 0x000fe20003800000 */
[----:B------:R-:W-:Y:S01]  /*7d50*/  IMAD.MOV.U32 R4, RZ, RZ, R34 ;  /* 0x000000ffff047224 */ /* 0x000fe200078e0022 */
[----:B01----:R-:W-:Y:S01]  /*7d60*/  PRMT R14, R14, 0x5410, R3 ;  /* 0x000054100e0e7816 */ /* 0x003fe20000000003 */
[----:B------:R-:W-:Y:S01]  /*7d70*/  IMAD.IADD R3, R54, 0x1, -R52 ;  /* 0x0000000136037824 */ /* 0x000fe200078e0a34 */
[----:B------:R-:W-:Y:S01]  /*7d80*/  PRMT R56, R0, 0x7610, R56 ;  /* 0x0000761000387816 */ /* 0x000fe20000000038 */
[----:B------:R-:W-:Y:S01]  /*7d90*/  IMAD.MOV.U32 R0, RZ, RZ, R35 ;  /* 0x000000ffff007224 */ /* 0x000fe200078e0023 */
[----:B------:R-:W-:Y:S01]  /*7da0*/  PRMT R62, R4, 0x7610, R62 ;  /* 0x00007610043e7816 */ /* 0x000fe2000000003e */
[----:B------:R-:W-:Y:S01]  /*7db0*/  IMAD.MOV.U32 R4, RZ, RZ, R30 ;  /* 0x000000ffff047224 */ /* 0x000fe200078e001e */
[----:B------:R-:W-:Y:S01]  /*7dc0*/  SHF.L.U32 R3, R3, 0x1f, RZ ;  /* 0x0000001f03037819 */ /* 0x000fe200000006ff */
[----:B----4-:R-:W-:Y:S01]  /*7dd0*/  IMAD.MOV.U32 R5, RZ, RZ, R31 ;  /* 0x000000ffff057224 */ /* 0x010fe200078e001f */
[----:B------:R-:W-:Y:S01]  /*7de0*/  PRMT R15, R15, 0x5410, R0 ;  /* 0x000054100f0f7816 */ /* 0x000fe20000000000 */
[----:B------:R-:W-:Y:S01]  /*7df0*/  IMAD.MOV.U32 R0, RZ, RZ, R24 ;  /* 0x000000ffff007224 */ /* 0x000fe200078e0018 */
[----:B------:R-:W0:Y:S01]  /*7e00*/  SYNCS.PHASECHK.TRANS64.TRYWAIT P1, [R16+URZ+0x31c00], R3 ;  /* 0x031c0003100075a7 */ /* 0x000e22000802017f */
        /* <DEDUP_REMOVED lines=35> */
[----:B0-----:R-:W-:Y:S06]  /*8040*/  @!P1 BRA `(.L_x_490) ;  /* 0x0000017000d89947 */ /* 0x001fec0003800000 */
.L_x_721:
[----:B------:R-:W-:Y:S05]  /*8050*/  BSYNC B1 ;  /* 0x0000000000017941 */ /* 0x000fea0003800000 */
.L_x_489:
[----:B------:R-:W-:Y:S02]  /*8060*/  PRMT R40, R0, 0x7610, R40 ;  /* 0x0000761000287816 */ /* 0x000fe40000000028 */
[----:B------:R-:W-:Y:S01]  /*8070*/  PRMT R41, R4, 0x7610, R41 ;  /* 0x0000761004297816 */ /* 0x000fe20000000029 */
[----:B------:R-:W-:Y:S06]  /*8080*/  @P0 BRA `(.L_x_491) ;  /* 0x0000002c00fc0947 */ /* 0x000fec0003800000 */
[----:B------:R-:W2:Y:S01]  /*8090*/  LDL.64 R60, [R1+0x40] ;  /* 0x00004000013c7983 */ /* 0x000ea20000100a00 */
[----:B------:R-:W2:Y:S03]  /*80a0*/  LDC R0, c[0x0][0x3f4] ;  /* 0x0000fd00ff007b82 */ /* 0x000ea60000000800 */
[----:B------:R-:W0:Y:S04]  /*80b0*/  LDL R58, [R1+0x84] ;  /* 0x00008400013a7983 */ /* 0x000e280000100800 */
[----:B------:R-:W3:Y:S04]  /*80c0*/  LDL R57, [R1+0x64] ;  /* 0x0000640001397983 */ /* 0x000ee80000100800 */
[----:B------:R-:W4:Y:S04]  /*80d0*/  LDL R55, [R1+0x6c] ;  /* 0x00006c0001377983 */ /* 0x000f280000100800 */
[----:B------:R-:W5:Y:S04]  /*80e0*/  LDL R54, [R1+0x70] ;  /* 0x0000700001367983 */ /* 0x000f680000100800 */
[----:B------:R-:W5:Y:S04]  /*80f0*/  LDL R7, [R1+0x68] ;  /* 0x0000680001077983 */ /* 0x000f680000100800 */
[----:B------:R-:W5:Y:S04]  /*8100*/  LDL R6, [R1+0x74] ;  /* 0x0000740001067983 */ /* 0x000f680000100800 */
[----:B------:R-:W5:Y:S01]  /*8110*/  LDL R5, [R1+0x88] ;  /* 0x0000880001057983 */ /* 0x000f620000100800 */
[----:B------:R-:W-:Y:S01]  /*8120*/  BSSY B1, `(.L_x_492) ;  /* 0x0000039000017945 */ /* 0x000fe20003800000 */
[-C--:B--2---:R-:W-:Y:S01]  /*8130*/  ISETP.GE.AND P6, PT, R60, R0.reuse, PT ;  /* 0x000000003c00720c */ /* 0x084fe20003fc6270 */
[----:B0-----:R-:W-:Y:S01]  /*8140*/  IMAD R3, R58, 0x2, R16 ;  /* 0x000000023a037824 */ /* 0x001fe200078e0210 */
[----:B---3--:R-:W-:-:S02]  /*8150*/  ISETP.GE.AND P0, PT, R57, R0, PT ;  /* 0x000000003900720c */ /* 0x008fc40003f06270 */
[-C--:B----4-:R-:W-:Y:S02]  /*8160*/  ISETP.GE.AND P1, PT, R55, R0.reuse, PT ;  /* 0x000000003700720c */ /* 0x090fe40003f26270 */
[-C--:B-----5:R-:W-:Y:S02]  /*8170*/  ISETP.GE.AND P2, PT, R54, R0.reuse, PT ;  /* 0x000000003600720c */ /* 0x0a0fe40003f46270 */
[-C--:B------:R-:W-:Y:S02]  /*8180*/  ISETP.GE.AND P3, PT, R7, R0.reuse, PT ;  /* 0x000000000700720c */ /* 0x080fe40003f66270 */
[----:B------:R-:W-:Y:S01]  /*8190*/  ISETP.GE.AND P4, PT, R6, R0, PT ;  /* 0x000000000600720c */ /* 0x000fe20003f86270 */
[----:B------:R-:W-:Y:S01]  /*81a0*/  VIADD R0, R3, 0x20 ;  /* 0x0000002003007836 */ /* 0x000fe20000000000 */
[----:B------:R-:W-:Y:S01]  /*81b0*/  LOP3.LUT P5, RZ, R5, 0x2, RZ, 0xc0, !PT ;  /* 0x0000000205ff7812 */ /* 0x000fe200078ac0ff */
[----:B------:R-:W-:-:S12]  /*81c0*/  @P6 BRA `(.L_x_493) ;  /* 0x0000000000b86947 */ /* 0x000fd80003800000 */
[----:B------:R-:W0:Y:S01]  /*81d0*/  LDS.128 R4, [R3+0xda00] ;  /* 0x00da000003047984 */ /* 0x000e220000000c00 */
[----:B------:R-:W-:Y:S02]  /*81e0*/  SHF.R.U32.HI R58, RZ, 0x10, R39 ;  /* 0x00000010ff3a7819 */ /* 0x000fe40000011627 */
[----:B------:R-:W-:Y:S02]  /*81f0*/  SHF.R.U32.HI R55, RZ, 0x10, R37 ;  /* 0x00000010ff377819 */ /* 0x000fe40000011625 */
[----:B------:R-:W-:Y:S02]  /*8200*/  PRMT R58, R14, 0x5432, R58 ;  /* 0x000054320e3a7816 */ /* 0x000fe4000000003a */
[----:B------:R-:W-:Y:S02]  /*8210*/  SHF.R.U64 R57, R38, 0x10, R39 ;  /* 0x0000001026397819 */ /* 0x000fe40000001227 */
[----:B------:R-:W-:Y:S01]  /*8220*/  PRMT R55, R59, 0x5410, R55 ;  /* 0x000054103b377816 */ /* 0x000fe20000000037 */
[----:B------:R-:W-:Y:S01]  /*8230*/  IMAD.U32 R59, R58, 0x10000, RZ ;  /* 0x000100003a3b7824 */ /* 0x000fe200078e00ff */
[----:B------:R-:W-:-:S02]  /*8240*/  SHF.R.U64 R54, R36, 0x10, R37 ;  /* 0x0000001024367819 */ /* 0x000fc40000001225 */
[----:B------:R-:W-:Y:S01]  /*8250*/  PRMT R57, R56, 0x5410, R57 ;  /* 0x0000541038397816 */ /* 0x000fe20000000039 */
[C---:B------:R-:W-:Y:S01]  /*8260*/  IMAD.U32 R56, R55.reuse, 0x10000, RZ ;  /* 0x0001000037387824 */ /* 0x040fe200078e00ff */
[----:B------:R-:W-:Y:S02]  /*8270*/  LOP3.LUT R58, R58, 0xffff0000, RZ, 0xc0, !PT ;  /* 0xffff00003a3a7812 */ /* 0x000fe400078ec0ff */
[----:B------:R-:W-:Y:S02]  /*8280*/  LOP3.LUT R55, R55, 0xffff0000, RZ, 0xc0, !PT ;  /* 0xffff000037377812 */ /* 0x000fe400078ec0ff */
[----:B------:R-:W-:Y:S02]  /*8290*/  PRMT R54, R40, 0x5432, R54 ;  /* 0x0000543228367816 */ /* 0x000fe40000000036 */
[C---:B0-----:R-:W-:Y:S01]  /*82a0*/  LOP3.LUT R37, R6.reuse, 0xffff0000, RZ, 0xc0, !PT ;  /* 0xffff000006257812 */ /* 0x041fe200078ec0ff */
[----:B------:R-:W-:Y:S01]  /*82b0*/  IMAD.U32 R36, R6, 0x10000, RZ ;  /* 0x0001000006247824 */ /* 0x000fe200078e00ff */
[C---:B------:R-:W-:Y:S01]  /*82c0*/  LOP3.LUT R39, R7.reuse, 0xffff0000, RZ, 0xc0, !PT ;  /* 0xffff000007277812 */ /* 0x040fe200078ec0ff */
[----:B------:R-:W-:-:S02]  /*82d0*/  IMAD.U32 R38, R7, 0x10000, RZ ;  /* 0x0001000007267824 */ /* 0x000fc400078e00ff */
[CC--:B------:R-:W-:Y:S01]  /*82e0*/  FMUL.FTZ R61, R37.reuse, R59.reuse ;  /* 0x0000003b253d7220 */ /* 0x0c0fe20000410000 */
[----:B------:R-:W-:Y:S01]  /*82f0*/  FMUL.FTZ R60, R37, R56 ;  /* 0x00000038253c7220 */ /* 0x000fe20000410000 */
[----:B------:R-:W-:Y:S01]  /*8300*/  FMUL.FTZ R37, R39, R58 ;  /* 0x0000003a27257220 */ /* 0x000fe20000410000 */
[----:B------:R-:W-:Y:S02]  /*8310*/  IMAD.U32 R6, R4, 0x10000, RZ ;  /* 0x0001000004067824 */ /* 0x000fe400078e00ff */
[C---:B------:R-:W-:Y:S01]  /*8320*/  FFMA.FTZ R61, R36.reuse, R56, -R61 ;  /* 0x00000038243d7223 */ /* 0x040fe2000001083d */
[----:B------:R-:W-:Y:S01]  /*8330*/  FFMA.FTZ R60, R36, R59, R60 ;  /* 0x0000003b243c7223 */ /* 0x000fe2000001003c */
[-C--:B------:R-:W-:Y:S01]  /*8340*/  FFMA.FTZ R59, R38, R55.reuse, -R37 ;  /* 0x00000037263b7223 */ /* 0x080fe20000010825 */
[C---:B------:R-:W-:Y:S01]  /*8350*/  IMAD.U32 R7, R5.reuse, 0x10000, RZ ;  /* 0x0001000005077824 */ /* 0x040fe200078e00ff */
[----:B------:R-:W-:Y:S01]  /*8360*/  LOP3.LUT R4, R4, 0xffff0000, RZ, 0xc0, !PT ;  /* 0xffff000004047812 */ /* 0x000fe200078ec0ff */
[C---:B------:R-:W-:Y:S01]  /*8370*/  IMAD.U32 R37, R54.reuse, 0x10000, RZ ;  /* 0x0001000036257824 */ /* 0x040fe200078e00ff */
[----:B------:R-:W-:Y:S01]  /*8380*/  LOP3.LUT R5, R5, 0xffff0000, RZ, 0xc0, !PT ;  /* 0xffff000005057812 */ /* 0x000fe200078ec0ff */
[----:B------:R-:W-:Y:S01]  /*8390*/  FMUL.FTZ R63, R39, R55 ;  /* 0x00000037273f7220 */ /* 0x000fe20000410000 */
[C---:B------:R-:W-:Y:S01]  /*83a0*/  LOP3.LUT R36, R57.reuse, 0xffff0000, RZ, 0xc0, !PT ;  /* 0xffff000039247812 */ /* 0x040fe200078ec0ff */
[----:B------:R-:W-:Y:S01]  /*83b0*/  IMAD.U32 R39, R57, 0x10000, RZ ;  /* 0x0001000039277824 */ /* 0x000fe200078e00ff */
[----:B------:R-:W-:Y:S01]  /*83c0*/  LOP3.LUT R54, R54, 0xffff0000, RZ, 0xc0, !PT ;  /* 0xffff000036367812 */ /* 0x000fe200078ec0ff */
[----:B------:R-:W-:Y:S01]  /*83d0*/  FFMA.FTZ R58, R38, R58, R63 ;  /* 0x0000003a263a7223 */ /* 0x000fe2000001003f */
[C---:B------:R-:W-:Y:S01]  /*83e0*/  FMUL.FTZ R38, R4.reuse, R37 ;  /* 0x0000002504267220 */ /* 0x040fe20000410000 */
[-C--:B------:R-:W-:Y:S01]  /*83f0*/  FMUL.FTZ R55, R4, R39.reuse ;  /* 0x0000002704377220 */ /* 0x080fe20000410000 */
[C---:B------:R-:W-:Y:S01]  /*8400*/  FMUL.FTZ R56, R5.reuse, R36 ;  /* 0x0000002405387220 */ /* 0x040fe20000410000 */
[-C--:B------:R-:W-:Y:S01]  /*8410*/  FMUL.FTZ R57, R5, R54.reuse ;  /* 0x0000003605397220 */ /* 0x080fe20000410000 */
[C---:B------:R-:W-:Y:S01]  /*8420*/  FFMA.FTZ R39, R6.reuse, R39, R38 ;  /* 0x0000002706277223 */ /* 0x040fe20000010026 */
[----:B------:R-:W-:Y:S01]  /*8430*/  FFMA.FTZ R4, R6, R37, -R55 ;  /* 0x0000002506047223 */ /* 0x000fe20000010837 */
[C---:B------:R-:W-:Y:S01]  /*8440*/  FFMA.FTZ R5, R7.reuse, R54, -R56 ;  /* 0x0000003607057223 */ /* 0x040fe20000010838 */
[----:B------:R-:W-:Y:S01]  /*8450*/  FFMA.FTZ R36, R7, R36, R57 ;  /* 0x0000002407247223 */ /* 0x000fe20000010039 */
[----:B------:R-:W-:-:S02]  /*8460*/  F2FP.BF16.F32.PACK_AB R6, R60, R61 ;  /* 0x0000003d3c06723e */ /* 0x000fc400000010ff */
[----:B------:R-:W-:Y:S02]  /*8470*/  F2FP.BF16.F32.PACK_AB R7, R58, R59 ;  /* 0x0000003b3a07723e */ /* 0x000fe400000010ff */
[----:B------:R-:W-:Y:S02]  /*8480*/  F2FP.BF16.F32.PACK_AB R4, R39, R4 ;  /* 0x000000042704723e */ /* 0x000fe400000010ff */
[----:B------:R-:W-:-:S05]  /*8490*/  F2FP.BF16.F32.PACK_AB R5, R36, R5 ;  /* 0x000000052405723e */ /* 0x000fca00000010ff */
[----:B------:R0:W-:Y:S02]  /*84a0*/  STS.128 [R3+0xda00], R4 ;  /* 0x00da000403007388 */ /* 0x0001e40000000c00 */
.L_x_493:
[----:B------:R-:W-:Y:S05]  /*84b0*/  BSYNC B1 ;  /* 0x0000000000017941 */ /* 0x000fea0003800000 */
.L_x_492:
[----:B------:R-:W-:Y:S01]  /*84c0*/  BSSY B1, `(.L_x_494) ;  /* 0x0000031000017945 */ /* 0x000fe20003800000 */
[----:B------:R-:W-:-:S03]  /*84d0*/  @P5 VIADD R0, R3, 0xffffffe0 ;  /* 0xffffffe003005836 */ /* 0x000fc60000000000 */
[----:B------:R-:W-:Y:S05]  /*84e0*/  @P0 BRA `(.L_x_495) ;  /* 0x0000000000b80947 */ /* 0x000fea0003800000 */
[----:B0-----:R-:W0:Y:S01]  /*84f0*/  LDS.128 R4, [R0+0xda00] ;  /* 0x00da000000047984 */ /* 0x001e220000000c00 */
[----:B------:R-:W-:Y:S02]  /*8500*/  SHF.R.U32.HI R54, RZ, 0x10, R35 ;  /* 0x00000010ff367819 */ /* 0x000fe40000011623 */
[----:B------:R-:W-:Y:S02]  /*8510*/  SHF.R.U32.HI R37, RZ, 0x10, R33 ;  /* 0x00000010ff257819 */ /* 0x000fe40000011621 */
[----:B------:R-:W-:Y:S02]  /*8520*/  PRMT R54, R15, 0x5432, R54 ;  /* 0x000054320f367816 */ /* 0x000fe40000000036 */
[----:B------:R-:W-:Y:S02]  /*8530*/  PRMT R37, R64, 0x5410, R37 ;  /* 0x0000541040257816 */ /* 0x000fe40000000025 */
[----:B------:R-:W-:Y:S01]  /*8540*/  SHF.R.U64 R36, R32, 0x10, R33 ;  /* 0x0000001020247819 */ /* 0x000fe20000001221 */
[----:B------:R-:W-:Y:S01]  /*8550*/  IMAD.U32 R55, R54, 0x10000, RZ ;  /* 0x0001000036377824 */ /* 0x000fe200078e00ff */
[----:B------:R-:W-:Y:S01]  /*8560*/  SHF.R.U64 R39, R34, 0x10, R35 ;  /* 0x0000001022277819 */ /* 0x000fe20000001223 */
[----:B------:R-:W-:Y:S01]  /*8570*/  IMAD.U32 R38, R37, 0x10000, RZ ;  /* 0x0001000025267824 */ /* 0x000fe200078e00ff */
[----:B------:R-:W-:-:S02]  /*8580*/  LOP3.LUT R54, R54, 0xffff0000, RZ, 0xc0, !PT ;  /* 0xffff000036367812 */ /* 0x000fc400078ec0ff */
[----:B------:R-:W-:Y:S02]  /*8590*/  LOP3.LUT R37, R37, 0xffff0000, RZ, 0xc0, !PT ;  /* 0xffff000025257812 */ /* 0x000fe400078ec0ff */
[----:B------:R-:W-:Y:S02]  /*85a0*/  PRMT R36, R41, 0x5432, R36 ;  /* 0x0000543229247816 */ /* 0x000fe40000000024 */
[----:B------:R-:W-:Y:S02]  /*85b0*/  PRMT R39, R62, 0x5410, R39 ;  /* 0x000054103e277816 */ /* 0x000fe40000000027 */
[C---:B0-----:R-:W-:Y:S01]  /*85c0*/  LOP3.LUT R33, R6.reuse, 0xffff0000, RZ, 0xc0, !PT ;  /* 0xffff000006217812 */ /* 0x041fe200078ec0ff */
[----:B------:R-:W-:Y:S01]  /*85d0*/  IMAD.U32 R32, R6, 0x10000, RZ ;  /* 0x0001000006207824 */ /* 0x000fe200078e00ff */
[C---:B------:R-:W-:Y:S01]  /*85e0*/  LOP3.LUT R35, R7.reuse, 0xffff0000, RZ, 0xc0, !PT ;  /* 0xffff000007237812 */ /* 0x040fe200078ec0ff */
[----:B------:R-:W-:Y:S02]  /*85f0*/  IMAD.U32 R34, R7, 0x10000, RZ ;  /* 0x0001000007227824 */ /* 0x000fe400078e00ff */
[C---:B------:R-:W-:Y:S01]  /*8600*/  FMUL.FTZ R57, R33.reuse, R55 ;  /* 0x0000003721397220 */ /* 0x040fe20000410000 */
[----:B------:R-:W-:Y:S01]  /*8610*/  FMUL.FTZ R56, R33, R38 ;  /* 0x0000002621387220 */ /* 0x000fe20000410000 */
[----:B------:R-:W-:Y:S01]  /*8620*/  FMUL.FTZ R33, R35, R54 ;  /* 0x0000003623217220 */ /* 0x000fe20000410000 */
[----:B------:R-:W-:-:S02]  /*8630*/  IMAD.U32 R6, R4, 0x10000, RZ ;  /* 0x0001000004067824 */ /* 0x000fc400078e00ff */
        /* <DEDUP_REMOVED lines=25> */
.L_x_495:
[----:B------:R-:W-:Y:S05]  /*87d0*/  BSYNC B1 ;  /* 0x0000000000017941 */ /* 0x000fea0003800000 */
.L_x_494:
[----:B------:R-:W-:Y:S04]  /*87e0*/  BSSY B1, `(.L_x_496) ;  /* 0x0000030000017945 */ /* 0x000fe80003800000 */
[----:B------:R-:W-:Y:S05]  /*87f0*/  @P1 BRA `(.L_x_497) ;  /* 0x0000000000b81947 */ /* 0x000fea0003800000 */
[----:B01----:R-:W0:Y:S01]  /*8800*/  LDS.128 R4, [R3+0x10a00] ;  /* 0x010a000003047984 */ /* 0x003e220000000c00 */
[--C-:B------:R-:W-:Y:S02]  /*8810*/  SHF.R.U64 R28, R28, 0x10, R29.reuse ;  /* 0x000000101c1c7819 */ /* 0x100fe4000000121d */
[----:B------:R-:W-:Y:S02]  /*8820*/  SHF.R.U32.HI R33, RZ, 0x10, R29 ;  /* 0x00000010ff217819 */ /* 0x000fe4000001161d */
[--C-:B------:R-:W-:Y:S02]  /*8830*/  SHF.R.U64 R29, R30, 0x10, R31.reuse ;  /* 0x000000101e1d7819 */ /* 0x100fe4000000121f */
[----:B------:R-:W-:Y:S02]  /*8840*/  SHF.R.U32.HI R30, RZ, 0x10, R31 ;  /* 0x00000010ff1e7819 */ /* 0x000fe4000001161f */
[----:B------:R-:W-:Y:S02]  /*8850*/  PRMT R52, R52, 0x5410, R33 ;  /* 0x0000541034347816 */ /* 0x000fe40000000021 */
[----:B------:R-:W-:-:S02]  /*8860*/  PRMT R51, R51, 0x5410, R30 ;  /* 0x0000541033337816 */ /* 0x000fc4000000001e */
[----:B------:R-:W-:Y:S01]  /*8870*/  PRMT R50, R50, 0x5410, R29 ;  /* 0x0000541032327816 */ /* 0x000fe2000000001d */
[C---:B------:R-:W-:Y:S01]  /*8880*/  IMAD.U32 R32, R52.reuse, 0x10000, RZ ;  /* 0x0001000034207824 */ /* 0x040fe200078e00ff */
[----:B------:R-:W-:Y:S01]  /*8890*/  PRMT R53, R53, 0x5410, R28 ;  /* 0x0000541035357816 */ /* 0x000fe2000000001c */
[C---:B------:R-:W-:Y:S01]  /*88a0*/  IMAD.U32 R33, R51.reuse, 0x10000, RZ ;  /* 0x0001000033217824 */ /* 0x040fe200078e00ff */
[----:B------:R-:W-:Y:S02]  /*88b0*/  LOP3.LUT R51, R51, 0xffff0000, RZ, 0xc0, !PT ;  /* 0xffff000033337812 */ /* 0x000fe400078ec0ff */
[----:B------:R-:W-:Y:S02]  /*88c0*/  LOP3.LUT R52, R52, 0xffff0000, RZ, 0xc0, !PT ;  /* 0xffff000034347812 */ /* 0x000fe400078ec0ff */
[C---:B0-----:R-:W-:Y:S01]  /*88d0*/  LOP3.LUT R29, R6.reuse, 0xffff0000, RZ, 0xc0, !PT ;  /* 0xffff0000061d7812 */ /* 0x041fe200078ec0ff */
[----:B------:R-:W-:Y:S01]  /*88e0*/  IMAD.U32 R28, R6, 0x10000, RZ ;  /* 0x00010000061c7824 */ /* 0x000fe200078e00ff */
[C---:B------:R-:W-:Y:S01]  /*88f0*/  LOP3.LUT R31, R7.reuse, 0xffff0000, RZ, 0xc0, !PT ;  /* 0xffff0000071f7812 */ /* 0x040fe200078ec0ff */
[----:B------:R-:W-:-:S02]  /*8900*/  IMAD.U32 R30, R7, 0x10000, RZ ;  /* 0x00010000071e7824 */ /* 0x000fc400078e00ff */
[C---:B------:R-:W-:Y:S01]  /*8910*/  FMUL.FTZ R36, R29.reuse, R32 ;  /* 0x000000201d247220 */ /* 0x040fe20000410000 */
[----:B------:R-:W-:Y:S01]  /*8920*/  FMUL.FTZ R35, R29, R33 ;  /* 0x000000211d237220 */ /* 0x000fe20000410000 */
[C---:B------:R-:W-:Y:S01]  /*8930*/  FMUL.FTZ R29, R31.reuse, R51 ;  /* 0x000000331f1d7220 */ /* 0x040fe20000410000 */
[----:B------:R-:W-:Y:S02]  /*8940*/  IMAD.U32 R6, R4, 0x10000, RZ ;  /* 0x0001000004067824 */ /* 0x000fe400078e00ff */
[C---:B------:R-:W-:Y:S01]  /*8950*/  FFMA.FTZ R37, R28.reuse, R33, R36 ;  /* 0x000000211c257223 */ /* 0x040fe20000010024 */
[----:B------:R-:W-:Y:S01]  /*8960*/  FMUL.FTZ R33, R31, R52 ;  /* 0x000000341f217220 */ /* 0x000fe20000410000 */
[C---:B------:R-:W-:Y:S02]  /*8970*/  IMAD.U32 R7, R5.reuse, 0x10000, RZ ;  /* 0x0001000005077824 */ /* 0x040fe400078e00ff */
[----:B------:R-:W-:Y:S01]  /*8980*/  FFMA.FTZ R34, R28, R32, -R35 ;  /* 0x000000201c227223 */ /* 0x000fe20000010823 */
[----:B------:R-:W-:Y:S01]  /*8990*/  IMAD.U32 R31, R50, 0x10000, RZ ;  /* 0x00010000321f7824 */ /* 0x000fe200078e00ff */
[----:B------:R-:W-:Y:S01]  /*89a0*/  LOP3.LUT R4, R4, 0xffff0000, RZ, 0xc0, !PT ;  /* 0xffff000004047812 */ /* 0x000fe200078ec0ff */
[----:B------:R-:W-:Y:S01]  /*89b0*/  FFMA.FTZ R52, R30, R52, -R29 ;  /* 0x000000341e347223 */ /* 0x000fe2000001081d */
[----:B------:R-:W-:Y:S01]  /*89c0*/  LOP3.LUT R5, R5, 0xffff0000, RZ, 0xc0, !PT ;  /* 0xffff000005057812 */ /* 0x000fe200078ec0ff */
[C---:B------:R-:W-:Y:S01]  /*89d0*/  IMAD.U32 R29, R53.reuse, 0x10000, RZ ;  /* 0x00010000351d7824 */ /* 0x040fe200078e00ff */
[----:B------:R-:W-:Y:S01]  /*89e0*/  LOP3.LUT R50, R50, 0xffff0000, RZ, 0xc0, !PT ;  /* 0xffff000032327812 */ /* 0x000fe200078ec0ff */
[----:B------:R-:W-:Y:S01]  /*89f0*/  FFMA.FTZ R51, R30, R51, R33 ;  /* 0x000000331e337223 */ /* 0x000fe20000010021 */
[----:B------:R-:W-:Y:S01]  /*8a00*/  LOP3.LUT R28, R53, 0xffff0000, RZ, 0xc0, !PT ;  /* 0xffff0000351c7812 */ /* 0x000fe200078ec0ff */
[C---:B------:R-:W-:Y:S01]  /*8a10*/  FMUL.FTZ R33, R4.reuse, R31 ;  /* 0x0000001f04217220 */ /* 0x040fe20000410000 */
[----:B------:R-:W-:Y:S01]  /*8a20*/  FMUL.FTZ R30, R4, R29 ;  /* 0x0000001d041e7220 */ /* 0x000fe20000410000 */
[----:B------:R-:W-:-:S02]  /*8a30*/  FMUL.FTZ R32, R5, R50 ;  /* 0x0000003205207220 */ /* 0x000fc40000410000 */
[-C--:B------:R-:W-:Y:S01]  /*8a40*/  FMUL.FTZ R35, R5, R28.reuse ;  /* 0x0000001c05237220 */ /* 0x080fe20000410000 */
[C---:B------:R-:W-:Y:S01]  /*8a50*/  FFMA.FTZ R4, R6.reuse, R29, -R33 ;  /* 0x0000001d06047223 */ /* 0x040fe20000010821 */
[----:B------:R-:W-:Y:S01]  /*8a60*/  FFMA.FTZ R31, R6, R31, R30 ;  /* 0x0000001f061f7223 */ /* 0x000fe2000001001e */
[C---:B------:R-:W-:Y:S01]  /*8a70*/  FFMA.FTZ R5, R7.reuse, R28, -R32 ;  /* 0x0000001c07057223 */ /* 0x040fe20000010820 */
[----:B------:R-:W-:Y:S01]  /*8a80*/  FFMA.FTZ R50, R7, R50, R35 ;  /* 0x0000003207327223 */ /* 0x000fe20000010023 */
[----:B------:R-:W-:Y:S02]  /*8a90*/  F2FP.BF16.F32.PACK_AB R6, R37, R34 ;  /* 0x000000222506723e */ /* 0x000fe400000010ff */
[----:B------:R-:W-:Y:S02]  /*8aa0*/  F2FP.BF16.F32.PACK_AB R7, R51, R52 ;  /* 0x000000343307723e */ /* 0x000fe400000010ff */
[----:B------:R-:W-:Y:S02]  /*8ab0*/  F2FP.BF16.F32.PACK_AB R4, R31, R4 ;  /* 0x000000041f04723e */ /* 0x000fe400000010ff */
[----:B------:R-:W-:-:S05]  /*8ac0*/  F2FP.BF16.F32.PACK_AB R5, R50, R5 ;  /* 0x000000053205723e */ /* 0x000fca00000010ff */
[----:B------:R2:W-:Y:S02]  /*8ad0*/  STS.128 [R3+0x10a00], R4 ;  /* 0x010a000403007388 */ /* 0x0005e40000000c00 */
.L_x_497:
[----:B------:R-:W-:Y:S05]  /*8ae0*/  BSYNC B1 ;  /* 0x0000000000017941 */ /* 0x000fea0003800000 */
.L_x_496:
[----:B------:R-:W-:Y:S04]  /*8af0*/  BSSY B1, `(.L_x_498) ;  /* 0x0000030000017945 */ /* 0x000fe80003800000 */
[----:B------:R-:W-:Y:S05]  /*8b00*/  @P2 BRA `(.L_x_499) ;  /* 0x0000000000b82947 */ /* 0x000fea0003800000 */
[----:B012---:R-:W0:Y:S01]  /*8b10*/  LDS.128 R4, [R0+0x10a00] ;  /* 0x010a000000047984 */ /* 0x007e220000000c00 */
[--C-:B------:R-:W-:Y:S02]  /*8b20*/  SHF.R.U64 R29, R26, 0x10, R27.reuse ;  /* 0x000000101a1d7819 */ /* 0x100fe4000000121b */
[----:B------:R-:W-:Y:S02]  /*8b30*/  SHF.R.U32.HI R26, RZ, 0x10, R27 ;  /* 0x00000010ff1a7819 */ /* 0x000fe4000001161b */
[--C-:B------:R-:W-:Y:S02]  /*8b40*/  SHF.R.U64 R27, R24, 0x10, R25.reuse ;  /* 0x00000010181b7819 */ /* 0x100fe40000001219 */
[----:B------:R-:W-:Y:S02]  /*8b50*/  SHF.R.U32.HI R24, RZ, 0x10, R25 ;  /* 0x00000010ff187819 */ /* 0x000fe40000011619 */
[----:B------:R-:W-:Y:S02]  /*8b60*/  PRMT R49, R49, 0x5410, R26 ;  /* 0x0000541031317816 */ /* 0x000fe4000000001a */
[----:B------:R-:W-:-:S02]  /*8b70*/  PRMT R47, R47, 0x5410, R24 ;  /* 0x000054102f2f7816 */ /* 0x000fc40000000018 */
[----:B------:R-:W-:Y:S01]  /*8b80*/  PRMT R48, R48, 0x5410, R29 ;  /* 0x0000541030307816 */ /* 0x000fe2000000001d */
[----:B------:R-:W-:Y:S01]  /*8b90*/  IMAD.U32 R28, R49, 0x10000, RZ ;  /* 0x00010000311c7824 */ /* 0x000fe200078e00ff */
        /* <DEDUP_REMOVED lines=8> */
[CC--:B------:R-:W-:Y:S01]  /*8c20*/  FMUL.FTZ R30, R25.reuse, R28.reuse ;  /* 0x0000001c191e7220 */ /* 0x0c0fe20000410000 */
[----:B------:R-:W-:Y:S01]  /*8c30*/  FMUL.FTZ R31, R25, R29 ;  /* 0x0000001d191f7220 */ /* 0x000fe20000410000 */
[C---:B------:R-:W-:Y:S01]  /*8c40*/  FMUL.FTZ R25, R27.reuse, R47 ;  /* 0x0000002f1b197220 */ /* 0x040fe20000410000 */
[----:B------:R-:W-:Y:S02]  /*8c50*/  IMAD.U32 R6, R4, 0x10000, RZ ;  /* 0x0001000004067824 */ /* 0x000fe400078e00ff */
[----:B------:R-:W-:Y:S01]  /*8c60*/  FFMA.FTZ R33, R24, R29, R30 ;  /* 0x0000001d18217223 */ /* 0x000fe2000001001e */
[-C--:B------:R-:W-:Y:S01]  /*8c70*/  FMUL.FTZ R29, R27, R49.reuse ;  /* 0x000000311b1d7220 */ /* 0x080fe20000410000 */
[----:B------:R-:W-:Y:S01]  /*8c80*/  FFMA.FTZ R49, R26, R49, -R25 ;  /* 0x000000311a317223 */ /* 0x000fe20000010819 */
[C---:B------:R-:W-:Y:S01]  /*8c90*/  IMAD.U32 R7, R5.reuse, 0x10000, RZ ;  /* 0x0001000005077824 */ /* 0x040fe200078e00ff */
[----:B------:R-:W-:Y:S01]  /*8ca0*/  LOP3.LUT R4, R4, 0xffff0000, RZ, 0xc0, !PT ;  /* 0xffff000004047812 */ /* 0x000fe200078ec0ff */
[----:B------:R-:W-:Y:S01]  /*8cb0*/  IMAD.U32 R27, R46, 0x10000, RZ ;  /* 0x000100002e1b7824 */ /* 0x000fe200078e00ff */
[----:B------:R-:W-:Y:S01]  /*8cc0*/  LOP3.LUT R5, R5, 0xffff0000, RZ, 0xc0, !PT ;  /* 0xffff000005057812 */ /* 0x000fe200078ec0ff */
[----:B------:R-:W-:Y:S01]  /*8cd0*/  IMAD.U32 R25, R48, 0x10000, RZ ;  /* 0x0001000030197824 */ /* 0x000fe200078e00ff */
[----:B------:R-:W-:Y:S01]  /*8ce0*/  LOP3.LUT R46, R46, 0xffff0000, RZ, 0xc0, !PT ;  /* 0xffff00002e2e7812 */ /* 0x000fe200078ec0ff */
[----:B------:R-:W-:Y:S01]  /*8cf0*/  FFMA.FTZ R28, R24, R28, -R31 ;  /* 0x0000001c181c7223 */ /* 0x000fe2000001081f */
[----:B------:R-:W-:Y:S01]  /*8d00*/  LOP3.LUT R48, R48, 0xffff0000, RZ, 0xc0, !PT ;  /* 0xffff000030307812 */ /* 0x000fe200078ec0ff */
[----:B------:R-:W-:Y:S01]  /*8d10*/  FFMA.FTZ R30, R26, R47, R29 ;  /* 0x0000002f1a1e7223 */ /* 0x000fe2000001001d */
        /* <DEDUP_REMOVED lines=11> */
[----:B------:R-:W-:-:S05]  /*8dd0*/  F2FP.BF16.F32.PACK_AB R5, R46, R5 ;  /* 0x000000052e05723e */ /* 0x000fca00000010ff */
[----:B------:R3:W-:Y:S02]  /*8de0*/  STS.128 [R0+0x10a00], R4 ;  /* 0x010a000400007388 */ /* 0x0007e40000000c00 */
.L_x_499:
[----:B------:R-:W-:Y:S05]  /*8df0*/  BSYNC B1 ;  /* 0x0000000000017941 */ /* 0x000fea0003800000 */
.L_x_498:
[----:B------:R-:W-:Y:S04]  /*8e00*/  BSSY B1, `(.L_x_500) ;  /* 0x0000030000017945 */ /* 0x000fe80003800000 */
[----:B------:R-:W-:Y:S05]  /*8e10*/  @P3 BRA `(.L_x_501) ;  /* 0x0000000000b83947 */ /* 0x000fea0003800000 */
[----:B0123--:R-:W0:Y:S01]  /*8e20*/  LDS.128 R4, [R3+0x13a00] ;  /* 0x013a000003047984 */ /* 0x00fe220000000c00 */
        /* <DEDUP_REMOVED lines=45> */
.L_x_501:
[----:B------:R-:W-:Y:S05]  /*9100*/  BSYNC B1 ;  /* 0x0000000000017941 */ /* 0x000fea0003800000 */
.L_x_500:
[----:B------:R-:W-:Y:S05]  /*9110*/  @P4 BRA `(.L_x_491) ;  /* 0x0000001c00d84947 */ /* 0x000fea0003800000 */
[----:B01234-:R-:W0:Y:S01]  /*9120*/  LDS.128 R4, [R0+0x13a00] ;  /* 0x013a000000047984 */ /* 0x01fe220000000c00 */
[----:B------:R-:W-:Y:S02]  /*9130*/  SHF.R.U64 R3, R8, 0x10, R9 ;  /* 0x0000001008037819 */ /* 0x000fe40000001209 */
[----:B------:R-:W-:Y:S02]  /*9140*/  SHF.R.U64 R13, R10, 0x10, R11 ;  /* 0x000000100a0d7819 */ /* 0x000fe4000000120b */
[----:B------:R-:W-:Y:S02]  /*9150*/  SHF.R.U32.HI R8, RZ, 0x10, R9 ;  /* 0x00000010ff087819 */ /* 0x000fe40000011609 */
[----:B------:R-:W-:Y:S02]  /*9160*/  SHF.R.U32.HI R10, RZ, 0x10, R11 ;  /* 0x00000010ff0a7819 */ /* 0x000fe4000001160b */
[----:B------:R-:W-:Y:S02]  /*9170*/  PRMT R15, R15, 0x5410, R8 ;  /* 0x000054100f0f7816 */ /* 0x000fe40000000008 */
[----:B------:R-:W-:-:S02]  /*9180*/  PRMT R41, R41, 0x5410, R10 ;  /* 0x0000541029297816 */ /* 0x000fc4000000000a */
[----:B------:R-:W-:Y:S01]  /*9190*/  PRMT R40, R40, 0x5410, R13 ;  /* 0x0000541028287816 */ /* 0x000fe2000000000d */
[C---:B------:R-:W-:Y:S01]  /*91a0*/  IMAD.U32 R12, R15.reuse, 0x10000, RZ ;  /* 0x000100000f0c7824 */ /* 0x040fe200078e00ff */
[----:B------:R-:W-:Y:S01]  /*91b0*/  LOP3.LUT R15, R15, 0xffff0000, RZ, 0xc0, !PT ;  /* 0xffff00000f0f7812 */ /* 0x000fe200078ec0ff */
[C---:B------:R-:W-:Y:S01]  /*91c0*/  IMAD.U32 R11, R41.reuse, 0x10000, RZ ;  /* 0x00010000290b7824 */ /* 0x040fe200078e00ff */
[----:B------:R-:W-:Y:S02]  /*91d0*/  LOP3.LUT R41, R41, 0xffff0000, RZ, 0xc0, !PT ;  /* 0xffff000029297812 */ /* 0x000fe400078ec0ff */
[----:B------:R-:W-:Y:S02]  /*91e0*/  PRMT R14, R14, 0x5410, R3 ;  /* 0x000054100e0e7816 */ /* 0x000fe40000000003 */
[C---:B0-----:R-:W-:Y:S01]  /*91f0*/  LOP3.LUT R9, R6.reuse, 0xffff0000, RZ, 0xc0, !PT ;  /* 0xffff000006097812 */ /* 0x041fe200078ec0ff */
[C---:B------:R-:W-:Y:S01]  /*9200*/  IMAD.U32 R10, R7.reuse, 0x10000, RZ ;  /* 0x00010000070a7824 */ /* 0x040fe200078e00ff */
[----:B------:R-:W-:Y:S01]  /*9210*/  LOP3.LUT R7, R7, 0xffff0000, RZ, 0xc0, !PT ;  /* 0xffff000007077812 */ /* 0x000fe200078ec0ff */
[----:B------:R-:W-:-:S02]  /*9220*/  IMAD.U32 R8, R6, 0x10000, RZ ;  /* 0x0001000006087824 */ /* 0x000fc400078e00ff */
[CC--:B------:R-:W-:Y:S01]  /*9230*/  FMUL.FTZ R13, R9.reuse, R12.reuse ;  /* 0x0000000c090d7220 */ /* 0x0c0fe20000410000 */
[----:B------:R-:W-:Y:S01]  /*9240*/  FMUL.FTZ R9, R9, R11 ;  /* 0x0000000b09097220 */ /* 0x000fe20000410000 */
[C---:B------:R-:W-:Y:S01]  /*9250*/  FMUL.FTZ R25, R7.reuse, R15 ;  /* 0x0000000f07197220 */ /* 0x040fe20000410000 */
[----:B------:R-:W-:Y:S02]  /*9260*/  IMAD.U32 R3, R4, 0x10000, RZ ;  /* 0x0001000004037824 */ /* 0x000fe400078e00ff */
[C---:B------:R-:W-:Y:S01]  /*9270*/  FFMA.FTZ R20, R8.reuse, R11, -R13 ;  /* 0x0000000b08147223 */ /* 0x040fe2000001080d */
[----:B------:R-:W-:Y:S01]  /*9280*/  FFMA.FTZ R21, R8, R12, R9 ;  /* 0x0000000c08157223 */ /* 0x000fe20000010009 */
[-C--:B------:R-:W-:Y:S01]  /*9290*/  FMUL.FTZ R9, R7, R41.reuse ;  /* 0x0000002907097220 */ /* 0x080fe20000410000 */
        /* <DEDUP_REMOVED lines=21> */
[----:B------:R0:W-:Y:S01]  /*93f0*/  STS.128 [R0+0x13a00], R4 ;  /* 0x013a000400007388 */ /* 0x0001e20000000c00 */
[----:B------:R-:W-:Y:S05]  /*9400*/  BRA `(.L_x_491) ;  /* 0x0000001c001c7947 */ /* 0x000fea0003800000 */
.L_x_485:
[----:B------:R-:W-:-:S03]  /*9410*/  UMOV UR4, 0xffffffff ;  /* 0xffffffff00047882 */ /* 0x000fc60000000000 */
[----:B------:R-:W-:Y:S05]  /*9420*/  BRA.DIV UR4, `(.L_x_502) ;  /* 0x0000015e04f47947 */ /* 0x000fea000b800000 */
[----:B------:R-:W1:Y:S04]  /*9430*/  SHFL.IDX PT, R3, R25, RZ, 0x1e1f ;  /* 0x001e1fff19037589 */ /* 0x000e6800000e0000 */
[----:B------:R-:W2:Y:S04]  /*9440*/  SHFL.IDX PT, R0, R24, RZ, 0x1e1f ;  /* 0x001e1fff18007589 */ /* 0x000ea800000e0000 */
[----:B------:R3:W4:Y:S04]  /*9450*/  SHFL.IDX PT, R5, R27, RZ, 0x1e1f ;  /* 0x001e1fff1b057589 */ /* 0x00072800000e0000 */
[----:B0-----:R3:W0:Y:S01]  /*9460*/  SHFL.IDX PT, R14, R26, RZ, 0x1e1f ;  /* 0x001e1fff1a0e7589 */ /* 0x00162200000e0000 */
[----:B-1----:R-:W-:-:S02]  /*9470*/  IMAD.MOV.U32 R21, RZ, RZ, R3 ;  /* 0x000000ffff157224 */ /* 0x002fc400078e0003 */
[----:B--23--:R-:W-:-:S07]  /*9480*/  IMAD.MOV.U32 R20, RZ, RZ, R0 ;  /* 0x000000ffff147224 */ /* 0x00cfce00078e0000 */
.L_x_727:
[----:B------:R-:W2:Y:S01]  /*9490*/  LDL R48, [R1+0x98] ;  /* 0x0000980001307983 */ /* 0x000ea20000100800 */
[----:B------:R-:W-:Y:S01]  /*94a0*/  ULDC UR4, c[0x0][0x448] ;  /* 0x0001120000047ab9 */ /* 0x000fe20000000800 */
[----:B------:R-:W-:Y:S01]  /*94b0*/  BSSY B1, `(.L_x_503) ;  /* 0x0000038000017945 */ /* 0x000fe20003800000 */
[----:B------:R-:W-:Y:S01]  /*94c0*/  IMAD R111, R111, UR4, RZ ;  /* 0x000000046f6f7c24 */ /* 0x000fe2000f8e02ff */
[----:B------:R-:W-:Y:S01]  /*94d0*/  CS2R R8, SRZ ;  /* 0x0000000000087805 */ /* 0x000fe2000001ff00 */
[----:B0-----:R-:W-:Y:S01]  /*94e0*/  IMAD.MOV.U32 R44, RZ, RZ, R14 ;  /* 0x000000ffff2c7224 */ /* 0x001fe200078e000e */
[----:B------:R-:W-:Y:S01]  /*94f0*/  CS2R R10, SRZ ;  /* 0x00000000000a7805 */ /* 0x000fe2000001ff00 */
[----:B------:R-:W-:Y:S01]  /*9500*/  IMAD R0, R109, -0xc0, R111 ;  /* 0xffffff406d007824 */ /* 0x000fe200078e026f */
[----:B------:R-:W-:Y:S01]  /*9510*/  ISETP.GE.AND P1, PT, R6, R111, PT ;  /* 0x0000006f0600720c */ /* 0x000fe20003f26270 */
[----:B----4-:R-:W-:Y:S01]  /*9520*/  IMAD.MOV.U32 R45, RZ, RZ, R5 ;  /* 0x000000ffff2d7224 */ /* 0x010fe200078e0005 */
[----:B------:R-:W-:-:S02]  /*9530*/  CS2R R4, SRZ ;  /* 0x0000000000047805 */ /* 0x000fc4000001ff00 */
[----:B------:R-:W-:Y:S02]  /*9540*/  CS2R R6, SRZ ;  /* 0x0000000000067805 */ /* 0x000fe4000001ff00 */
[----:B------:R-:W-:Y:S02]  /*9550*/  VIMNMX R0, R0, 0xc0, PT ;  /* 0x000000c000007848 */ /* 0x000fe40003fe0100 */
[----:B------:R-:W-:Y:S02]  /*9560*/  CS2R R12, SRZ ;  /* 0x00000000000c7805 */ /* 0x000fe4000001ff00 */
[----:B------:R-:W-:Y:S02]  /*9570*/  CS2R R14, SRZ ;  /* 0x00000000000e7805 */ /* 0x000fe4000001ff00 */
[----:B------:R-:W-:Y:S02]  /*9580*/  CS2R R24, SRZ ;  /* 0x0000000000187805 */ /* 0x000fe4000001ff00 */
[----:B------:R-:W-:-:S02]  /*9590*/  ISETP.GE.AND P0, PT, R19, R0, PT ;  /* 0x000000001300720c */ /* 0x000fc40003f06270 */
[----:B------:R-:W-:Y:S02]  /*95a0*/  CS2R R26, SRZ ;  /* 0x00000000001a7805 */ /* 0x000fe4000001ff00 */
[----:B------:R-:W-:Y:S02]  /*95b0*/  CS2R R28, SRZ ;  /* 0x00000000001c7805 */ /* 0x000fe4000001ff00 */
[----:B------:R-:W-:Y:S02]  /*95c0*/  CS2R R30, SRZ ;  /* 0x00000000001e7805 */ /* 0x000fe4000001ff00 */
[----:B------:R-:W-:Y:S02]  /*95d0*/  CS2R R32, SRZ ;  /* 0x0000000000207805 */ /* 0x000fe4000001ff00 */
[----:B------:R-:W-:Y:S02]  /*95e0*/  CS2R R34, SRZ ;  /* 0x0000000000227805 */ /* 0x000fe4000001ff00 */
[----:B--2---:R-:W-:Y:S01]  /*95f0*/  LEA.HI R0, R48, R48, RZ, 0x1 ;  /* 0x0000003030007211 */ /* 0x004fe200078f08ff */
[----:B------:R-:W-:Y:S06]  /*9600*/  @P1 BRA `(.L_x_504) ;  /* 0x0000000000881947 */ /* 0x000fec0003800000 */
[----:B------:R-:W2:Y:S04]  /*9610*/  LDL R37, [R1+0x9c] ;  /* 0x00009c0001257983 */ /* 0x000ea80000100800 */
[----:B------:R-:W3:Y:S01]  /*9620*/  LDL R36, [R1+0xa0] ;  /* 0x0000a00001247983 */ /* 0x000ee20000100800 */
[C---:B------:R-:W-:Y:S01]  /*9630*/  VIADD R3, R22.reuse, 0x10 ;  /* 0x0000001016037836 */ /* 0x040fe20000000000 */
[----:B------:R-:W-:Y:S01]  /*9640*/  ULDC UR4, c[0x0][0x3f4] ;  /* 0x0000fd0000047ab9 */ /* 0x000fe20000000800 */
[C---:B------:R-:W-:Y:S01]  /*9650*/  VIADD R4, R22.reuse, 0x20 ;  /* 0x0000002016047836 */ /* 0x040fe20000000000 */
[----:B------:R-:W-:Y:S02]  /*9660*/  ISETP.GE.AND P1, PT, R22, UR4, PT ;  /* 0x0000000416007c0c */ /* 0x000fe4000bf26270 */
[----:B------:R-:W-:-:S02]  /*9670*/  CS2R R24, SRZ ;  /* 0x0000000000187805 */ /* 0x000fc4000001ff00 */
[----:B------:R-:W-:Y:S02]  /*9680*/  ISETP.GE.AND P2, PT, R3, UR4, PT ;  /* 0x0000000403007c0c */ /* 0x000fe4000bf46270 */
[----:B------:R-:W-:Y:S02]  /*9690*/  CS2R R26, SRZ ;  /* 0x00000000001a7805 */ /* 0x000fe4000001ff00 */
[----:B------:R-:W-:Y:S02]  /*96a0*/  ISETP.GE.AND P3, PT, R4, UR4, PT ;  /* 0x0000000404007c0c */ /* 0x000fe4000bf66270 */
[----:B------:R-:W-:Y:S02]  /*96b0*/  CS2R R4, SRZ ;  /* 0x0000000000047805 */ /* 0x000fe4000001ff00 */
[----:B------:R-:W-:Y:S02]  /*96c0*/  CS2R R6, SRZ ;  /* 0x0000000000067805 */ /* 0x000fe4000001ff00 */
[----:B------:R-:W-:Y:S01]  /*96d0*/  CS2R R28, SRZ ;  /* 0x00000000001c7805 */ /* 0x000fe2000001ff00 */
[----:B------:R-:W-:Y:S01]  /*96e0*/  @!P1 IMAD.WIDE R12, R22, 0x2, R20 ;  /* 0x00000002160c9825 */ /* 0x000fe200078e0214 */
[----:B------:R-:W-:-:S02]  /*96f0*/  CS2R R30, SRZ ;  /* 0x00000000001e7805 */ /* 0x000fc4000001ff00 */
[----:B------:R-:W-:Y:S02]  /*9700*/  CS2R R8, SRZ ;  /* 0x0000000000087805 */ /* 0x000fe4000001ff00 */
[----:B------:R-:W-:Y:S02]  /*9710*/  CS2R R10, SRZ ;  /* 0x00000000000a7805 */ /* 0x000fe4000001ff00 */
[----:B------:R-:W-:Y:S01]  /*9720*/  CS2R R32, SRZ ;  /* 0x0000000000207805 */ /* 0x000fe2000001ff00 */
[----:B------:R0:W5:Y:S01]  /*9730*/  @!P1 LD.E.128 R24, desc[UR60][R12.64] ;  /* 0x0000003c0c189980 */ /* 0x000162000c101d00 */
[----:B------:R-:W-:Y:S02]  /*9740*/  CS2R R34, SRZ ;  /* 0x0000000000227805 */ /* 0x000fe4000001ff00 */
[----:B------:R-:W-:Y:S02]  /*9750*/  CS2R R14, SRZ ;  /* 0x00000000000e7805 */ /* 0x000fe4000001ff00 */
[----:B0-----:R-:W-:Y:S01]  /*9760*/  CS2R R12, SRZ ;  /* 0x00000000000c7805 */ /* 0x001fe2000001ff00 */
[----:B--2---:R-:W-:-:S02]  /*9770*/  @!P2 IMAD.SHL.U32 R39, R37, 0x8, RZ ;  /* 0x000000082527a824 */ /* 0x004fc400078e00ff */
[----:B---3--:R-:W-:Y:S02]  /*9780*/  @!P3 IMAD.SHL.U32 R43, R36, 0x8, RZ ;  /* 0x00000008242bb824 */ /* 0x008fe400078e00ff */
[----:B------:R-:W-:-:S04]  /*9790*/  @!P2 IMAD.WIDE R36, R39, 0x2, R20 ;  /* 0x000000022724a825 */ /* 0x000fc800078e0214 */
[----:B------:R-:W-:Y:S01]  /*97a0*/  @!P3 IMAD.WIDE R40, R43, 0x2, R20 ;  /* 0x000000022b28b825 */ /* 0x000fe200078e0214 */
[----:B------:R0:W5:Y:S03]  /*97b0*/  @!P2 LD.E.128 R28, desc[UR60][R36.64] ;  /* 0x0000003c241ca980 */ /* 0x000166000c101d00 */
[--C-:B------:R-:W-:Y:S01]  /*97c0*/  @!P2 IMAD.WIDE R38, R39, 0x2, R44.reuse ;  /* 0x000000022726a825 */ /* 0x100fe200078e022c */
[----:B------:R0:W5:Y:S03]  /*97d0*/  @!P3 LD.E.128 R32, desc[UR60][R40.64] ;  /* 0x0000003c2820b980 */ /* 0x000166000c101d00 */
[--C-:B------:R-:W-:Y:S01]  /*97e0*/  @!P3 IMAD.WIDE R42, R43, 0x2, R44.reuse ;  /* 0x000000022b2ab825 */ /* 0x100fe200078e022c */
[----:B------:R0:W5:Y:S03]  /*97f0*/  @!P2 LD.E.128 R8, desc[UR60][R38.64] ;  /* 0x0000003c2608a980 */ /* 0x000166000c101d00 */
[----:B------:R-:W-:Y:S01]  /*9800*/  @!P1 IMAD.WIDE R20, R22, 0x2, R44 ;  /* 0x0000000216149825 */ /* 0x000fe200078e022c */
[----:B------:R0:W5:Y:S04]  /*9810*/  @!P3 LD.E.128 R12, desc[UR60][R42.64] ;  /* 0x0000003c2a0cb980 */ /* 0x000168000c101d00 */
[----:B------:R0:W5:Y:S02]  /*9820*/  @!P1 LD.E.128 R4, desc[UR60][R20.64] ;  /* 0x0000003c14049980 */ /* 0x000164000c101d00 */
.L_x_504:
[----:B------:R-:W-:Y:S05]  /*9830*/  BSYNC B1 ;  /* 0x0000000000017941 */ /* 0x000fea0003800000 */
.L_x_503:
[----:B------:R-:W-:Y:S01]  /*9840*/  LOP3.LUT R0, R0, 0xfffffffe, RZ, 0xc0, !PT ;  /* 0xfffffffe00007812 */ /* 0x000fe200078ec0ff */
[----:B-----5:R-:W-:Y:S01]  /*9850*/  IMAD.MOV.U32 R3, RZ, RZ, R4 ;  /* 0x000000ffff037224 */ /* 0x020fe200078e0004 */
[----:B------:R-:W-:Y:S01]  /*9860*/  BSSY B1, `(.L_x_505) ;  /* 0x0000032000017945 */ /* 0x000fe20003800000 */
[----:B0-----:R-:W-:Y:S02]  /*9870*/  IMAD.MOV.U32 R21, RZ, RZ, R6 ;  /* 0x000000ffff157224 */ /* 0x001fe400078e0006 */
[----:B------:R-:W-:Y:S01]  /*9880*/  IMAD.IADD R0, R48, 0x1, -R0 ;  /* 0x0000000130007824 */ /* 0x000fe200078e0a00 */
[----:B------:R-:W-:Y:S01]  /*9890*/  PRMT R58, R3, 0x7610, R58 ;  /* 0x00007610033a7816 */ /* 0x000fe2000000003a */
[----:B------:R-:W-:Y:S01]  /*98a0*/  IMAD.MOV.U32 R20, RZ, RZ, R5 ;  /* 0x000000ffff147224 */ /* 0x000fe200078e0005 */
[----:B------:R-:W-:Y:S01]  /*98b0*/  PRMT R62, R21, 0x7610, R62 ;  /* 0x00007610153e7816 */ /* 0x000fe2000000003e */
[----:B------:R-:W-:Y:S01]  /*98c0*/  IMAD.MOV.U32 R21, RZ, RZ, R8 ;  /* 0x000000ffff157224 */ /* 0x000fe200078e0008 */
[----:B------:R-:W-:Y:S01]  /*98d0*/  SHF.L.U32 R3, R0, 0x1f, RZ ;  /* 0x0000001f00037819 */ /* 0x000fe200000006ff */
[----:B------:R-:W-:Y:S01]  /*98e0*/  IMAD.MOV.U32 R36, RZ, RZ, R9 ;  /* 0x000000ffff247224 */ /* 0x000fe200078e0009 */
        /* <DEDUP_REMOVED lines=41> */
.L_x_728:
[----:B------:R-:W-:Y:S05]  /*9b80*/  BSYNC B1 ;  /* 0x0000000000017941 */ /* 0x000fea0003800000 */
.L_x_505:
[----:B------:R-:W-:Y:S02]  /*9b90*/  PRMT R48, R0, 0x7610, R48 ;  /* 0x0000761000307816 */ /* 0x000fe40000000030 */
[----:B------:R-:W-:Y:S01]  /*9ba0*/  PRMT R49, R36, 0x7610, R49 ;  /* 0x0000761024317816 */ /* 0x000fe20000000031 */
[----:B------:R-:W-:Y:S06]  /*9bb0*/  @P0 BRA `(.L_x_491) ;  /* 0x0000001400300947 */ /* 0x000fec0003800000 */
[----:B------:R1:W5:Y:S01]  /*9bc0*/  LDL R75, [R1+0x54] ;  /* 0x00005400014b7983 */ /* 0x0003620000100800 */
[----:B0-----:R-:W0:Y:S03]  /*9bd0*/  LDC R3, c[0x0][0x3f4] ;  /* 0x0000fd00ff037b82 */ /* 0x001e260000000800 */
[----:B------:R1:W5:Y:S04]  /*9be0*/  LDL R73, [R1+0x5c] ;  /* 0x00005c0001497983 */ /* 0x0003680000100800 */
[----:B------:R1:W5:Y:S01]  /*9bf0*/  LDL R71, [R1+0x58] ;  /* 0x0000580001477983 */ /* 0x0003620000100800 */
[C---:B------:R-:W-:Y:S01]  /*9c00*/  VIADD R0, R22.reuse, 0x10 ;  /* 0x0000001016007836 */ /* 0x040fe20000000000 */
[----:B------:R-:W-:Y:S01]  /*9c10*/  BSSY B1, `(.L_x_507) ;  /* 0x0000072000017945 */ /* 0x000fe20003800000 */
[C---:B------:R-:W-:Y:S01]  /*9c20*/  VIADD R36, R22.reuse, 0x20 ;  /* 0x0000002016247836 */ /* 0x040fe20000000000 */
[----:B0-----:R-:W-:-:S02]  /*9c30*/  ISETP.GE.AND P0, PT, R22, R3, PT ;  /* 0x000000031600720c */ /* 0x001fc40003f06270 */
[-C--:B------:R-:W-:Y:S02]  /*9c40*/  ISETP.GE.AND P1, PT, R0, R3.reuse, PT ;  /* 0x000000030000720c */ /* 0x080fe40003f26270 */
[----:B------:R-:W-:-:S09]  /*9c50*/  ISETP.GE.AND P2, PT, R36, R3, PT ;  /* 0x000000032400720c */ /* 0x000fd20003f46270 */
[----:B-1----:R-:W-:Y:S05]  /*9c60*/  @P0 BRA `(.L_x_508) ;  /* 0x0000000400b00947 */ /* 0x002fea0003800000 */
[----:B------:R-:W2:Y:S01]  /*9c70*/  LDL R76, [R1+0xac] ;  /* 0x0000ac00014c7983 */ /* 0x000ea20000100800 */
[----:B------:R-:W0:Y:S02]  /*9c80*/  S2R R37, SR_TID.X ;  /* 0x0000000000257919 */ /* 0x000e240000002100 */
[----:B0-----:R-:W-:-:S05]  /*9c90*/  VIADD R38, R37, 0xffffff80 ;  /* 0xffffff8025267836 */ /* 0x001fca0000000000 */
[----:B------:R-:W-:-:S04]  /*9ca0*/  LEA.HI R37, R38, R38, RZ, 0x1 ;  /* 0x0000002626257211 */ /* 0x000fc800078f08ff */
[----:B------:R-:W-:-:S05]  /*9cb0*/  LOP3.LUT R37, R37, 0xfffffffe, RZ, 0xc0, !PT ;  /* 0xfffffffe25257812 */ /* 0x000fca00078ec0ff */
[----:B------:R-:W-:-:S05]  /*9cc0*/  IMAD.IADD R37, R38, 0x1, -R37 ;  /* 0x0000000126257824 */ /* 0x000fca00078e0a25 */
[----:B------:R-:W-:-:S04]  /*9cd0*/  LEA.HI R0, R3, R37, RZ, 0x1d ;  /* 0x0000002503007211 */ /* 0x000fc800078fe8ff */
[----:B------:R-:W-:-:S04]  /*9ce0*/  SHF.R.S32.HI R37, RZ, 0x1f, R0 ;  /* 0x0000001fff257819 */ /* 0x000fc80000011400 */
[----:B------:R-:W-:Y:S01]  /*9cf0*/  LEA.HI R37, R37, R0, RZ, 0x2 ;  /* 0x0000000025257211 */ /* 0x000fe200078f10ff */
[----:B------:R-:W-:-:S03]  /*9d00*/  IMAD.SHL.U32 R0, R0, 0x8, RZ ;  /* 0x0000000800007824 */ /* 0x000fc600078e00ff */
[----:B------:R-:W-:Y:S02]  /*9d10*/  SHF.R.S32.HI R37, RZ, 0x2, R37 ;  /* 0x00000002ff257819 */ /* 0x000fe40000011425 */
[----:B-----5:R-:W-:-:S03]  /*9d20*/  LOP3.LUT R0, R75, 0x18, R0, 0xf8, !PT ;  /* 0x000000184b007812 */ /* 0x020fc600078ef800 */
[----:B------:R-:W-:Y:S01]  /*9d30*/  IMAD R37, R37, 0x1800, R73 ;  /* 0x0000180025257824 */ /* 0x000fe200078e0249 */
[----:B------:R-:W-:-:S05]  /*9d40*/  LOP3.LUT R0, R0, R71, RZ, 0x3c, !PT ;  /* 0x0000004700007212 */ /* 0x000fca00078e3cff */
[----:B------:R-:W-:-:S04]  /*9d50*/  IMAD.IADD R41, R37, 0x1, R0 ;  /* 0x0000000125297824 */ /* 0x000fc800078e0200 */
[----:B------:R-:W-:-:S05]  /*9d60*/  IMAD R0, R41, 0x2, R16 ;  /* 0x0000000229007824 */ /* 0x000fca00078e0210 */
[----:B------:R-:W0:Y:S01]  /*9d70*/  LDS.128 R40, [R0+0xda00] ;  /* 0x00da000000287984 */ /* 0x000e220000000c00 */
[----:B------:R-:W-:Y:S02]  /*9d80*/  SHF.R.U64 R60, R24, 0x10, R25 ;  /* 0x00000010183c7819 */ /* 0x000fe40000001219 */
[----:B------:R-:W-:Y:S02]  /*9d90*/  SHF.R.U64 R63, R4, 0x10, R5 ;  /* 0x00000010043f7819 */ /* 0x000fe40000001205 */
[----:B------:R-:W-:Y:S02]  /*9da0*/  SHF.R.U64 R24, R26, 0x10, R27 ;  /* 0x000000101a187819 */ /* 0x000fe4000000121b */
[----:B------:R-:W-:Y:S02]  /*9db0*/  SHF.R.U32.HI R61, RZ, 0x10, R25 ;  /* 0x00000010ff3d7819 */ /* 0x000fe40000011619 */
[----:B------:R-:W-:Y:S02]  /*9dc0*/  SHF.R.U32.HI R65, RZ, 0x10, R5 ;  /* 0x00000010ff417819 */ /* 0x000fe40000011605 */
[----:B------:R-:W-:-:S02]  /*9dd0*/  SHF.R.U64 R67, R6, 0x10, R7 ;  /* 0x0000001006437819 */ /* 0x000fc40000001207 */
[----:B------:R-:W-:Y:S02]  /*9de0*/  PRMT R60, R21, 0x5432, R60 ;  /* 0x00005432153c7816 */ /* 0x000fe4000000003c */
[----:B------:R-:W-:Y:S02]  /*9df0*/  PRMT R63, R58, 0x5410, R63 ;  /* 0x000054103a3f7816 */ /* 0x000fe4000000003f */
[----:B------:R-:W-:Y:S02]  /*9e00*/  SHF.R.U32.HI R68, RZ, 0x10, R7 ;  /* 0x00000010ff447819 */ /* 0x000fe40000011607 */
[----:B------:R-:W-:Y:S02]  /*9e10*/  PRMT R6, R44, 0x5432, R24 ;  /* 0x000054322c067816 */ /* 0x000fe40000000018 */
[----:B------:R-:W-:Y:S01]  /*9e20*/  PRMT R61, R64, 0x5410, R61 ;  /* 0x00005410403d7816 */ /* 0x000fe2000000003d */
[----:B------:R-:W-:Y:S01]  /*9e30*/  IMAD.U32 R64, R63, 0x10000, RZ ;  /* 0x000100003f407824 */ /* 0x000fe200078e00ff */
[----:B------:R-:W-:-:S02]  /*9e40*/  PRMT R65, R59, 0x5410, R65 ;  /* 0x000054103b417816 */ /* 0x000fc40000000041 */
[----:B------:R-:W-:Y:S01]  /*9e50*/  PRMT R67, R62, 0x5410, R67 ;  /* 0x000054103e437816 */ /* 0x000fe20000000043 */
[----:B------:R-:W-:Y:S01]  /*9e60*/  IMAD.U32 R62, R60, 0x10000, RZ ;  /* 0x000100003c3e7824 */ /* 0x000fe200078e00ff */
[----:B------:R-:W-:Y:S01]  /*9e70*/  SHF.R.U32.HI R26, RZ, 0x10, R27 ;  /* 0x00000010ff1a7819 */ /* 0x000fe2000001161b */
[----:B------:R-:W-:-:S03]  /*9e80*/  IMAD.U32 R66, R65, 0x10000, RZ ;  /* 0x0001000041427824 */ /* 0x000fc600078e00ff */
[----:B------:R-:W-:Y:S02]  /*9e90*/  PRMT R5, R45, 0x5432, R26 ;  /* 0x000054322d057816 */ /* 0x000fe4000000001a */
[----:B------:R-:W-:Y:S01]  /*9ea0*/  LOP3.LUT R63, R63, 0xffff0000, RZ, 0xc0, !PT ;  /* 0xffff00003f3f7812 */ /* 0x000fe200078ec0ff */
[----:B0-----:R-:W-:Y:S01]  /*9eb0*/  IMAD.U32 R58, R41, 0x10000, RZ ;  /* 0x00010000293a7824 */ /* 0x001fe200078e00ff */
[----:B------:R-:W-:-:S03]  /*9ec0*/  LOP3.LUT R60, R60, 0xffff0000, RZ, 0xc0, !PT ;  /* 0xffff00003c3c7812 */ /* 0x000fc600078ec0ff */
[----:B------:R-:W-:Y:S01]  /*9ed0*/  FMUL.FTZ R74, R58, R66 ;  /* 0x000000423a4a7220 */ /* 0x000fe20000410000 */
[----:B------:R-:W-:Y:S01]  /*9ee0*/  PRMT R68, R20, 0x5432, R68 ;  /* 0x0000543214447816 */ /* 0x000fe20000000044 */
[C---:B------:R-:W-:Y:S01]  /*9ef0*/  IMAD.U32 R59, R43.reuse, 0x10000, RZ ;  /* 0x000100002b3b7824 */ /* 0x040fe200078e00ff */
[----:B------:R-:W-:Y:S02]  /*9f00*/  LOP3.LUT R43, R43, 0xffff0000, RZ, 0xc0, !PT ;  /* 0xffff00002b2b7812 */ /* 0x000fe400078ec0ff */
[----:B------:R-:W-:Y:S01]  /*9f10*/  LOP3.LUT R65, R65, 0xffff0000, RZ, 0xc0, !PT ;  /* 0xffff000041417812 */ /* 0x000fe200078ec0ff */
[----:B--2---:R-:W0:Y:S02]  /*9f20*/  LDS.128 R36, [R76] ;  /* 0x000000004c247984 */ /* 0x004e240000000c00 */
[C---:B0-----:R-:W-:Y:S01]  /*9f30*/  IMAD.U32 R7, R36.reuse, 0x10000, RZ ;  /* 0x0001000024077824 */ /* 0x041fe200078e00ff */
[----:B------:R-:W-:Y:S01]  /*9f40*/  LOP3.LUT R24, R36, 0xffff0000, RZ, 0xc0, !PT ;  /* 0xffff000024187812 */ /* 0x000fe200078ec0ff */
[C---:B------:R-:W-:Y:S01]  /*9f50*/  IMAD.U32 R25, R37.reuse, 0x10000, RZ ;  /* 0x0001000025197824 */ /* 0x040fe200078e00ff */
[----:B------:R-:W-:Y:S01]  /*9f60*/  LOP3.LUT R36, R37, 0xffff0000, RZ, 0xc0, !PT ;  /* 0xffff000025247812 */ /* 0x000fe200078ec0ff */
[----:B------:R-:W-:Y:S01]  /*9f70*/  IMAD.U32 R37, R40, 0x10000, RZ ;  /* 0x0001000028257824 */ /* 0x000fe200078e00ff */
[C---:B------:R-:W-:Y:S01]  /*9f80*/  LOP3.LUT R4, R38.reuse, 0xffff0000, RZ, 0xc0, !PT ;  /* 0xffff000026047812 */ /* 0x040fe200078ec0ff */
[----:B------:R-:W-:-:S02]  /*9f90*/  IMAD.U32 R26, R38, 0x10000, RZ ;  /* 0x00010000261a7824 */ /* 0x000fc400078e00ff */
[C---:B------:R-:W-:Y:S01]  /*9fa0*/  FMUL.FTZ R70, R37.reuse, R64 ;  /* 0x0000004025467220 */ /* 0x040fe20000410000 */
[-C--:B------:R-:W-:Y:S01]  /*9fb0*/  FMUL.FTZ R72, R37, R62.reuse ;  /* 0x0000003e25487220 */ /* 0x080fe20000410000 */
[----:B------:R-:W-:Y:S01]  /*9fc0*/  IMAD.U32 R37, R61, 0x10000, RZ ;  /* 0x000100003d257824 */ /* 0x000fe200078e00ff */
[C---:B------:R-:W-:Y:S01]  /*9fd0*/  LOP3.LUT R38, R39.reuse, 0xffff0000, RZ, 0xc0, !PT ;  /* 0xffff000027267812 */ /* 0x040fe200078ec0ff */
[----:B------:R-:W-:Y:S01]  /*9fe0*/  IMAD.U32 R27, R39, 0x10000, RZ ;  /* 0x00010000271b7824 */ /* 0x000fe200078e00ff */
[----:B------:R-:W-:Y:S01]  /*9ff0*/  LOP3.LUT R39, R40, 0xffff0000, RZ, 0xc0, !PT ;  /* 0xffff000028277812 */ /* 0x000fe200078ec0ff */
[----:B------:R-:W-:Y:S01]  /*a000*/  FMUL.FTZ R58, R58, R37 ;  /* 0x000000253a3a7220 */ /* 0x000fe20000410000 */
[C---:B------:R-:W-:Y:S01]  /*a010*/  FFMA.FTZ R69, R7.reuse, R62, -R70 ;  /* 0x0000003e07457223 */ /* 0x040fe20000010846 */
[----:B------:R-:W-:Y:S01]  /*a020*/  FFMA.FTZ R72, R7, R64, R72 ;  /* 0x0000004007487223 */ /* 0x000fe20000010048 */
[----:B------:R-:W-:Y:S01]  /*a030*/  LOP3.LUT R40, R41, 0xffff0000, RZ, 0xc0, !PT ;  /* 0xffff000029287812 */ /* 0x000fe200078ec0ff */
[----:B------:R-:W-:Y:S01]  /*a040*/  FMUL.FTZ R7, R39, R63 ;  /* 0x0000003f27077220 */ /* 0x000fe20000410000 */
[C---:B------:R-:W-:Y:S01]  /*a050*/  FFMA.FTZ R74, R25.reuse, R37, -R74 ;  /* 0x00000025194a7223 */ /* 0x040fe2000001084a */
[----:B------:R-:W-:Y:S01]  /*a060*/  FFMA.FTZ R58, R25, R66, R58 ;  /* 0x00000042193a7223 */ /* 0x000fe2000001003a */
[----:B------:R-:W-:-:S02]  /*a070*/  IMAD.U32 R41, R42, 0x10000, RZ ;  /* 0x000100002a297824 */ /* 0x000fc400078e00ff */
[-C--:B------:R-:W-:Y:S01]  /*a080*/  FMUL.FTZ R39, R39, R60.reuse ;  /* 0x0000003c27277220 */ /* 0x080fe20000410000 */
[----:B------:R-:W-:Y:S02]  /*a090*/  IMAD.U32 R25, R67, 0x10000, RZ ;  /* 0x0001000043197824 */ /* 0x000fe400078e00ff */
[----:B------:R-:W-:Y:S01]  /*a0a0*/  FFMA.FTZ R60, R24, R60, -R7 ;  /* 0x0000003c183c7223 */ /* 0x000fe20000010807 */
[----:B------:R-:W-:Y:S02]  /*a0b0*/  IMAD.U32 R70, R68, 0x10000, RZ ;  /* 0x0001000044467824 */ /* 0x000fe400078e00ff */
[----:B------:R-:W-:Y:S02]  /*a0c0*/  IMAD.U32 R7, R6, 0x10000, RZ ;  /* 0x0001000006077824 */ /* 0x000fe400078e00ff */
[----:B------:R-:W-:Y:S01]  /*a0d0*/  FMUL.FTZ R37, R41, R25 ;  /* 0x0000001929257220 */ /* 0x000fe20000410000 */
[----:B------:R-:W-:Y:S01]  /*a0e0*/  IMAD.U32 R62, R5, 0x10000, RZ ;  /* 0x00010000053e7824 */ /* 0x000fe200078e00ff */
[----:B------:R-:W-:Y:S01]  /*a0f0*/  LOP3.LUT R42, R42, 0xffff0000, RZ, 0xc0, !PT ;  /* 0xffff00002a2a7812 */ /* 0x000fe200078ec0ff */
[----:B------:R-:W-:Y:S01]  /*a100*/  FMUL.FTZ R64, R59, R70 ;  /* 0x000000463b407220 */ /* 0x000fe20000410000 */
[-C--:B------:R-:W-:Y:S01]  /*a110*/  FMUL.FTZ R41, R41, R7.reuse ;  /* 0x0000000729297220 */ /* 0x080fe20000410000 */
[----:B------:R-:W-:Y:S01]  /*a120*/  LOP3.LUT R67, R67, 0xffff0000, RZ, 0xc0, !PT ;  /* 0xffff000043437812 */ /* 0x000fe200078ec0ff */
[----:B------:R-:W-:Y:S01]  /*a130*/  FMUL.FTZ R59, R59, R62 ;  /* 0x0000003e3b3b7220 */ /* 0x000fe20000410000 */
[----:B------:R-:W-:Y:S01]  /*a140*/  FFMA.FTZ R37, R26, R7, -R37 ;  /* 0x000000071a257223 */ /* 0x000fe20000010825 */
[----:B------:R-:W-:-:S02]  /*a150*/  LOP3.LUT R68, R68, 0xffff0000, RZ, 0xc0, !PT ;  /* 0xffff000044447812 */ /* 0x000fc400078ec0ff */
[----:B------:R-:W-:Y:S02]  /*a160*/  LOP3.LUT R61, R61, 0xffff0000, RZ, 0xc0, !PT ;  /* 0xffff00003d3d7812 */ /* 0x000fe400078ec0ff */
[----:B------:R-:W-:Y:S02]  /*a170*/  LOP3.LUT R7, R6, 0xffff0000, RZ, 0xc0, !PT ;  /* 0xffff000006077812 */ /* 0x000fe400078ec0ff */
[----:B------:R-:W-:Y:S01]  /*a180*/  LOP3.LUT R5, R5, 0xffff0000, RZ, 0xc0, !PT ;  /* 0xffff000005057812 */ /* 0x000fe200078ec0ff */
[----:B------:R-:W-:Y:S01]  /*a190*/  FFMA.FTZ R26, R26, R25, R41 ;  /* 0x000000191a1a7223 */ /* 0x000fe20000010029 */
[C---:B------:R-:W-:Y:S01]  /*a1a0*/  FFMA.FTZ R64, R27.reuse, R62, -R64 ;  /* 0x0000003e1b407223 */ /* 0x040fe20000010840 */
[----:B------:R-:W-:Y:S01]  /*a1b0*/  FFMA.FTZ R59, R27, R70, R59 ;  /* 0x000000461b3b7223 */ /* 0x000fe2000001003b */
[----:B------:R-:W-:Y:S01]  /*a1c0*/  FMUL.FTZ R25, R42, R67 ;  /* 0x000000432a197220 */ /* 0x000fe20000410000 */
[C---:B------:R-:W-:Y:S01]  /*a1d0*/  FMUL.FTZ R27, R40.reuse, R65 ;  /* 0x00000041281b7220 */ /* 0x040fe20000410000 */
[CC--:B------:R-:W-:Y:S01]  /*a1e0*/  FMUL.FTZ R41, R43.reuse, R68.reuse ;  /* 0x000000442b297220 */ /* 0x0c0fe20000410000 */
[----:B------:R-:W-:Y:S01]  /*a1f0*/  FMUL.FTZ R40, R40, R61 ;  /* 0x0000003d28287220 */ /* 0x000fe20000410000 */
[----:B------:R-:W-:Y:S01]  /*a200*/  FMUL.FTZ R42, R42, R7 ;  /* 0x000000072a2a7220 */ /* 0x000fe20000410000 */
[----:B------:R-:W-:Y:S01]  /*a210*/  FMUL.FTZ R43, R43, R5 ;  /* 0x000000052b2b7220 */ /* 0x000fe20000410000 */
[----:B------:R-:W-:Y:S01]  /*a220*/  FFMA.FTZ R6, R4, R7, -R25 ;  /* 0x0000000704067223 */ /* 0x000fe20000010819 */
[----:B------:R-:W-:Y:S01]  /*a230*/  FFMA.FTZ R27, R36, R61, -R27 ;  /* 0x0000003d241b7223 */ /* 0x000fe2000001081b */
[----:B------:R-:W-:Y:S01]  /*a240*/  FFMA.FTZ R7, R38, R5, -R41 ;  /* 0x0000000526077223 */ /* 0x000fe20000010829 */
[----:B------:R-:W-:Y:S01]  /*a250*/  FFMA.FTZ R39, R24, R63, R39 ;  /* 0x0000003f18277223 */ /* 0x000fe20000010027 */
[----:B------:R-:W-:Y:S01]  /*a260*/  FFMA.FTZ R65, R36, R65, R40 ;  /* 0x0000004124417223 */ /* 0x000fe20000010028 */
[----:B------:R-:W-:Y:S01]  /*a270*/  FFMA.FTZ R67, R4, R67, R42 ;  /* 0x0000004304437223 */ /* 0x000fe2000001002a */
[----:B------:R-:W-:Y:S01]  /*a280*/  FFMA.FTZ R38, R38, R68, R43 ;  /* 0x0000004426267223 */ /* 0x000fe2000001002b */
[----:B------:R-:W-:-:S02]  /*a290*/  F2FP.BF16.F32.PACK_AB R4, R60, R69 ;  /* 0x000000453c04723e */ /* 0x000fc400000010ff */
[----:B------:R-:W-:Y:S02]  /*a2a0*/  F2FP.BF16.F32.PACK_AB R5, R27, R74 ;  /* 0x0000004a1b05723e */ /* 0x000fe400000010ff */
[----:B------:R-:W-:Y:S02]  /*a2b0*/  F2FP.BF16.F32.PACK_AB R6, R6, R37 ;  /* 0x000000250606723e */ /* 0x000fe400000010ff */
[----:B------:R-:W-:Y:S02]  /*a2c0*/  F2FP.BF16.F32.PACK_AB R7, R7, R64 ;  /* 0x000000400707723e */ /* 0x000fe400000010ff */
[----:B------:R-:W-:Y:S02]  /*a2d0*/  F2FP.BF16.F32.PACK_AB R24, R39, R72 ;  /* 0x000000482718723e */ /* 0x000fe400000010ff */
[----:B------:R-:W-:Y:S02]  /*a2e0*/  F2FP.BF16.F32.PACK_AB R25, R65, R58 ;  /* 0x0000003a4119723e */ /* 0x000fe400000010ff */
[----:B------:R-:W-:-:S02]  /*a2f0*/  F2FP.BF16.F32.PACK_AB R26, R67, R26 ;  /* 0x0000001a431a723e */ /* 0x000fc400000010ff */
[----:B------:R-:W-:Y:S01]  /*a300*/  F2FP.BF16.F32.PACK_AB R27, R38, R59 ;  /* 0x0000003b261b723e */ /* 0x000fe200000010ff */
[----:B------:R0:W-:Y:S04]  /*a310*/  STS.128 [R76], R4 ;  /* 0x000000044c007388 */ /* 0x0001e80000000c00 */
[----:B------:R0:W-:Y:S02]  /*a320*/  STS.128 [R0+0xda00], R24 ;  /* 0x00da001800007388 */ /* 0x0001e40000000c00 */
.L_x_508:
[----:B------:R-:W-:Y:S05]  /*a330*/  BSYNC B1 ;  /* 0x0000000000017941 */ /* 0x000fea0003800000 */
.L_x_507:
[----:B------:R-:W-:Y:S04]  /*a340*/  BSSY B1, `(.L_x_509) ;  /* 0x000006a000017945 */ /* 0x000fe80003800000 */
[----:B------:R-:W-:Y:S05]  /*a350*/  @P1 BRA `(.L_x_510) ;  /* 0x0000000400a01947 */ /* 0x000fea0003800000 */
[----:B0-----:R-:W2:Y:S04]  /*a360*/  LDL R0, [R1+0x9c] ;  /* 0x00009c0001007983 */ /* 0x001ea80000100800 */
[----:B------:R-:W3:Y:S01]  /*a370*/  LDL R58, [R1+0xa8] ;  /* 0x0000a800013a7983 */ /* 0x000ee20000100800 */
[----:B------:R-:W-:Y:S02]  /*a380*/  SHF.R.U64 R36, R28, 0x10, R29 ;  /* 0x000000101c247819 */ /* 0x000fe4000000121d */
[--C-:B------:R-:W-:Y:S02]  /*a390*/  SHF.R.U64 R28, R8, 0x10, R9.reuse ;  /* 0x00000010081c7819 */ /* 0x100fe40000001209 */
[----:B------:R-:W-:Y:S02]  /*a3a0*/  SHF.R.U32.HI R9, RZ, 0x10, R9 ;  /* 0x00000010ff097819 */ /* 0x000fe40000011609 */
[----:B------:R-:W-:-:S02]  /*a3b0*/  PRMT R57, R57, 0x5410, R36 ;  /* 0x0000541039397816 */ /* 0x000fc40000000024 */
[----:B------:R-:W-:Y:S02]  /*a3c0*/  PRMT R53, R53, 0x5410, R28 ;  /* 0x0000541035357816 */ /* 0x000fe4000000001c */
[----:B------:R-:W-:Y:S01]  /*a3d0*/  SHF.R.U32.HI R29, RZ, 0x10, R29 ;  /* 0x00000010ff1d7819 */ /* 0x000fe2000001161d */
[----:B------:R-:W-:Y:S01]  /*a3e0*/  IMAD.U32 R37, R57, 0x10000, RZ ;  /* 0x0001000039257824 */ /* 0x000fe200078e00ff */
[----:B------:R-:W-:Y:S01]  /*a3f0*/  SHF.R.U64 R8, R10, 0x10, R11 ;  /* 0x000000100a087819 */ /* 0x000fe2000000120b */
[----:B------:R-:W-:Y:S01]  /*a400*/  IMAD.U32 R39, R53, 0x10000, RZ ;  /* 0x0001000035277824 */ /* 0x000fe200078e00ff */
[----:B------:R-:W-:Y:S02]  /*a410*/  PRMT R52, R52, 0x5410, R9 ;  /* 0x0000541034347816 */ /* 0x000fe40000000009 */
[----:B------:R-:W-:Y:S02]  /*a420*/  SHF.R.U64 R30, R30, 0x10, R31 ;  /* 0x000000101e1e7819 */ /* 0x000fe4000000121f */
[----:B------:R-:W-:Y:S01]  /*a430*/  SHF.R.U32.HI R11, RZ, 0x10, R11 ;  /* 0x00000010ff0b7819 */ /* 0x000fe2000001160b */
[----:B------:R-:W-:Y:S01]  /*a440*/  IMAD.U32 R36, R52, 0x10000, RZ ;  /* 0x0001000034247824 */ /* 0x000fe200078e00ff */
[----:B------:R-:W-:-:S02]  /*a450*/  SHF.R.U32.HI R31, RZ, 0x10, R31 ;  /* 0x00000010ff1f7819 */ /* 0x000fc4000001161f */
[----:B------:R-:W-:Y:S02]  /*a460*/  PRMT R56, R56, 0x5410, R29 ;  /* 0x0000541038387816 */ /* 0x000fe4000000001d */
[----:B------:R-:W-:Y:S02]  /*a470*/  PRMT R51, R51, 0x5410, R8 ;  /* 0x0000541033337816 */ /* 0x000fe40000000008 */
[----:B------:R-:W-:Y:S02]  /*a480*/  PRMT R50, R50, 0x5410, R11 ;  /* 0x0000541032327816 */ /* 0x000fe4000000000b */
[----:B------:R-:W-:Y:S02]  /*a490*/  PRMT R54, R54, 0x5410, R31 ;  /* 0x0000541036367816 */ /* 0x000fe4000000001f */
[----:B------:R-:W-:Y:S01]  /*a4a0*/  LOP3.LUT R53, R53, 0xffff0000, RZ, 0xc0, !PT ;  /* 0xffff000035357812 */ /* 0x000fe200078ec0ff */
[----:B------:R-:W-:Y:S01]  /*a4b0*/  IMAD.U32 R38, R50, 0x10000, RZ ;  /* 0x0001000032267824 */ /* 0x000fe200078e00ff */
[----:B------:R-:W-:-:S02]  /*a4c0*/  LOP3.LUT R57, R57, 0xffff0000, RZ, 0xc0, !PT ;  /* 0xffff000039397812 */ /* 0x000fc400078ec0ff */
[----:B------:R-:W-:Y:S02]  /*a4d0*/  LOP3.LUT R52, R52, 0xffff0000, RZ, 0xc0, !PT ;  /* 0xffff000034347812 */ /* 0x000fe400078ec0ff */
[----:B------:R-:W-:Y:S02]  /*a4e0*/  PRMT R55, R55, 0x5410, R30 ;  /* 0x0000541037377816 */ /* 0x000fe4000000001e */
[----:B------:R-:W-:Y:S02]  /*a4f0*/  LOP3.LUT R50, R50, 0xffff0000, RZ, 0xc0, !PT ;  /* 0xffff000032327812 */ /* 0x000fe400078ec0ff */
[----:B--2---:R-:W-:-:S04]  /*a500*/  LEA.HI R0, R3, R0, RZ, 0x1d ;  /* 0x0000000003007211 */ /* 0x004fc800078fe8ff */
[----:B------:R-:W-:-:S04]  /*a510*/  SHF.R.S32.HI R5, RZ, 0x1f, R0 ;  /* 0x0000001fff057819 */ /* 0x000fc80000011400 */
[----:B------:R-:W-:Y:S01]  /*a520*/  LEA.HI R5, R5, R0, RZ, 0x2 ;  /* 0x0000000005057211 */ /* 0x000fe200078f10ff */
[----:B------:R-:W-:-:S03]  /*a530*/  IMAD.SHL.U32 R0, R0, 0x8, RZ ;  /* 0x0000000800007824 */ /* 0x000fc600078e00ff */
[----:B------:R-:W-:Y:S02]  /*a540*/  SHF.R.S32.HI R5, RZ, 0x2, R5 ;  /* 0x00000002ff057819 */ /* 0x000fe40000011405 */
[----:B-----5:R-:W-:-:S03]  /*a550*/  LOP3.LUT R0, R75, 0x18, R0, 0xf8, !PT ;  /* 0x000000184b007812 */ /* 0x020fc600078ef800 */
[----:B------:R-:W-:Y:S01]  /*a560*/  IMAD R5, R5, 0x1800, R73 ;  /* 0x0000180005057824 */ /* 0x000fe200078e0249 */
[----:B------:R-:W-:-:S05]  /*a570*/  LOP3.LUT R0, R0, R71, RZ, 0x3c, !PT ;  /* 0x0000004700007212 */ /* 0x000fca00078e3cff */
[----:B------:R-:W-:Y:S02]  /*a580*/  IMAD.IADD R25, R5, 0x1, R0 ;  /* 0x0000000105197824 */ /* 0x000fe400078e0200 */
[----:B---3--:R-:W0:Y:S02]  /*a590*/  LDS.128 R4, [R58] ;  /* 0x000000003a047984 */ /* 0x008e240000000c00 */
[----:B------:R-:W-:-:S05]  /*a5a0*/  IMAD R0, R25, 0x2, R16 ;  /* 0x0000000219007824 */ /* 0x000fca00078e0210 */
[----:B------:R-:W1:Y:S01]  /*a5b0*/  LDS.128 R24, [R0+0xda00] ;  /* 0x00da000000187984 */ /* 0x000e620000000c00 */
[C---:B0-----:R-:W-:Y:S01]  /*a5c0*/  IMAD.U32 R8, R4.reuse, 0x10000, RZ ;  /* 0x0001000004087824 */ /* 0x041fe200078e00ff */
[----:B------:R-:W-:Y:S01]  /*a5d0*/  LOP3.LUT R4, R4, 0xffff0000, RZ, 0xc0, !PT ;  /* 0xffff000004047812 */ /* 0x000fe200078ec0ff */
[C---:B------:R-:W-:Y:S01]  /*a5e0*/  IMAD.U32 R9, R5.reuse, 0x10000, RZ ;  /* 0x0001000005097824 */ /* 0x040fe200078e00ff */
[----:B------:R-:W-:Y:S01]  /*a5f0*/  LOP3.LUT R5, R5, 0xffff0000, RZ, 0xc0, !PT ;  /* 0xffff000005057812 */ /* 0x000fe200078ec0ff */
[C---:B------:R-:W-:Y:S01]  /*a600*/  IMAD.U32 R11, R7.reuse, 0x10000, RZ ;  /* 0x00010000070b7824 */ /* 0x040fe200078e00ff */
[----:B------:R-:W-:Y:S01]  /*a610*/  LOP3.LUT R7, R7, 0xffff0000, RZ, 0xc0, !PT ;  /* 0xffff000007077812 */ /* 0x000fe200078ec0ff */
[C---:B------:R-:W-:Y:S01]  /*a620*/  IMAD.U32 R10, R6.reuse, 0x10000, RZ ;  /* 0x00010000060a7824 */ /* 0x040fe200078e00ff */
[----:B------:R-:W-:Y:S01]  /*a630*/  LOP3.LUT R6, R6, 0xffff0000, RZ, 0xc0, !PT ;  /* 0xffff000006067812 */ /* 0x000fe200078ec0ff */
[C---:B-1----:R-:W-:Y:S01]  /*a640*/  IMAD.U32 R28, R24.reuse, 0x10000, RZ ;  /* 0x00010000181c7824 */ /* 0x042fe200078e00ff */
[----:B------:R-:W-:Y:S01]  /*a650*/  LOP3.LUT R24, R24, 0xffff0000, RZ, 0xc0, !PT ;  /* 0xffff000018187812 */ /* 0x000fe200078ec0ff */
[C---:B------:R-:W-:Y:S01]  /*a660*/  IMAD.U32 R29, R25.reuse, 0x10000, RZ ;  /* 0x00010000191d7824 */ /* 0x040fe200078e00ff */
[----:B------:R-:W-:Y:S01]  /*a670*/  LOP3.LUT R25, R25, 0xffff0000, RZ, 0xc0, !PT ;  /* 0xffff000019197812 */ /* 0x000fe200078ec0ff */
[C---:B------:R-:W-:Y:S01]  /*a680*/  FMUL.FTZ R41, R28.reuse, R39 ;  /* 0x000000271c297220 */ /* 0x040fe20000410000 */
[----:B------:R-:W-:Y:S01]  /*a690*/  FMUL.FTZ R43, R28, R37 ;  /* 0x000000251c2b7220 */ /* 0x000fe20000410000 */
[----:B------:R-:W-:-:S02]  /*a6a0*/  IMAD.U32 R28, R56, 0x10000, RZ ;  /* 0x00010000381c7824 */ /* 0x000fc400078e00ff */
[----:B------:R-:W-:Y:S01]  /*a6b0*/  FMUL.FTZ R40, R29, R36 ;  /* 0x000000241d287220 */ /* 0x000fe20000410000 */
[----:B------:R-:W-:Y:S02]  /*a6c0*/  IMAD.U32 R31, R27, 0x10000, RZ ;  /* 0x000100001b1f7824 */ /* 0x000fe400078e00ff */
[C---:B------:R-:W-:Y:S01]  /*a6d0*/  FFMA.FTZ R41, R8.reuse, R37, -R41 ;  /* 0x0000002508297223 */ /* 0x040fe20000010829 */
[----:B------:R-:W-:Y:S01]  /*a6e0*/  FFMA.FTZ R43, R8, R39, R43 ;  /* 0x00000027082b7223 */ /* 0x000fe2000001002b */
[----:B------:R-:W-:Y:S02]  /*a6f0*/  IMAD.U32 R8, R54, 0x10000, RZ ;  /* 0x0001000036087824 */ /* 0x000fe400078e00ff */
[-C--:B------:R-:W-:Y:S01]  /*a700*/  FMUL.FTZ R42, R29, R28.reuse ;  /* 0x0000001c1d2a7220 */ /* 0x080fe20000410000 */
[----:B------:R-:W-:Y:S01]  /*a710*/  FFMA.FTZ R40, R9, R28, -R40 ;  /* 0x0000001c09287223 */ /* 0x000fe20000010828 */
[C---:B------:R-:W-:Y:S01]  /*a720*/  FMUL.FTZ R28, R31.reuse, R38 ;  /* 0x000000261f1c7220 */ /* 0x040fe20000410000 */
[----:B------:R-:W-:Y:S01]  /*a730*/  FMUL.FTZ R31, R31, R8 ;  /* 0x000000081f1f7220 */ /* 0x000fe20000410000 */
[----:B------:R-:W-:Y:S01]  /*a740*/  FFMA.FTZ R42, R9, R36, R42 ;  /* 0x00000024092a7223 */ /* 0x000fe2000001002a */
[----:B------:R-:W-:Y:S01]  /*a750*/  LOP3.LUT R56, R56, 0xffff0000, RZ, 0xc0, !PT ;  /* 0xffff000038387812 */ /* 0x000fe200078ec0ff */
[C---:B------:R-:W-:Y:S01]  /*a760*/  FMUL.FTZ R9, R24.reuse, R53 ;  /* 0x0000003518097220 */ /* 0x040fe20000410000 */
[C---:B------:R-:W-:Y:S01]  /*a770*/  FFMA.FTZ R36, R11.reuse, R8, -R28 ;  /* 0x000000080b247223 */ /* 0x040fe2000001081c */
[----:B------:R-:W-:Y:S01]  /*a780*/  FFMA.FTZ R38, R11, R38, R31 ;  /* 0x000000260b267223 */ /* 0x000fe2000001001f */
[----:B------:R-:W-:Y:S01]  /*a790*/  FMUL.FTZ R29, R24, R57 ;  /* 0x00000039181d7220 */ /* 0x000fe20000410000 */
[----:B------:R-:W-:-:S02]  /*a7a0*/  IMAD.U32 R30, R26, 0x10000, RZ ;  /* 0x000100001a1e7824 */ /* 0x000fc400078e00ff */
[C---:B------:R-:W-:Y:S01]  /*a7b0*/  FFMA.FTZ R8, R4.reuse, R57, -R9 ;  /* 0x0000003904087223 */ /* 0x040fe20000010809 */
[----:B------:R-:W-:Y:S02]  /*a7c0*/  IMAD.U32 R11, R51, 0x10000, RZ ;  /* 0x00010000330b7824 */ /* 0x000fe400078e00ff */
[C---:B------:R-:W-:Y:S01]  /*a7d0*/  FMUL.FTZ R28, R25.reuse, R52 ;  /* 0x00000034191c7220 */ /* 0x040fe20000410000 */
[-C--:B------:R-:W-:Y:S01]  /*a7e0*/  FMUL.FTZ R31, R25, R56.reuse ;  /* 0x00000038191f7220 */ /* 0x080fe20000410000 */
[----:B------:R-:W-:Y:S02]  /*a7f0*/  IMAD.U32 R9, R55, 0x10000, RZ ;  /* 0x0001000037097824 */ /* 0x000fe400078e00ff */
[----:B------:R-:W-:Y:S01]  /*a800*/  FFMA.FTZ R24, R4, R53, R29 ;  /* 0x0000003504187223 */ /* 0x000fe2000001001d */
[----:B------:R-:W-:Y:S01]  /*a810*/  FMUL.FTZ R29, R30, R11 ;  /* 0x0000000b1e1d7220 */ /* 0x000fe20000410000 */
[C---:B------:R-:W-:Y:S01]  /*a820*/  FFMA.FTZ R25, R5.reuse, R56, -R28 ;  /* 0x0000003805197223 */ /* 0x040fe2000001081c */
[----:B------:R-:W-:Y:S01]  /*a830*/  FFMA.FTZ R31, R5, R52, R31 ;  /* 0x00000034051f7223 */ /* 0x000fe2000001001f */
[----:B------:R-:W-:Y:S01]  /*a840*/  LOP3.LUT R26, R26, 0xffff0000, RZ, 0xc0, !PT ;  /* 0xffff00001a1a7812 */ /* 0x000fe200078ec0ff */
[-C--:B------:R-:W-:Y:S01]  /*a850*/  FMUL.FTZ R5, R30, R9.reuse ;  /* 0x000000091e057220 */ /* 0x080fe20000410000 */
[----:B------:R-:W-:Y:S01]  /*a860*/  LOP3.LUT R27, R27, 0xffff0000, RZ, 0xc0, !PT ;  /* 0xffff00001b1b7812 */ /* 0x000fe200078ec0ff */
[C---:B------:R-:W-:Y:S01]  /*a870*/  FFMA.FTZ R29, R10.reuse, R9, -R29 ;  /* 0x000000090a1d7223 */ /* 0x040fe2000001081d */
[----:B------:R-:W-:Y:S01]  /*a880*/  LOP3.LUT R51, R51, 0xffff0000, RZ, 0xc0, !PT ;  /* 0xffff000033337812 */ /* 0x000fe200078ec0ff */
[----:B------:R-:W-:Y:S01]  /*a890*/  FFMA.FTZ R10, R10, R11, R5 ;  /* 0x0000000b0a0a7223 */ /* 0x000fe20000010005 */
[----:B------:R-:W-:Y:S01]  /*a8a0*/  LOP3.LUT R55, R55, 0xffff0000, RZ, 0xc0, !PT ;  /* 0xffff000037377812 */ /* 0x000fe200078ec0ff */
[----:B------:R-:W-:Y:S01]  /*a8b0*/  FMUL.FTZ R28, R27, R50 ;  /* 0x000000321b1c7220 */ /* 0x000fe20000410000 */
[----:B------:R-:W-:Y:S01]  /*a8c0*/  LOP3.LUT R54, R54, 0xffff0000, RZ, 0xc0, !PT ;  /* 0xffff000036367812 */ /* 0x000fe200078ec0ff */
[C---:B------:R-:W-:Y:S01]  /*a8d0*/  FMUL.FTZ R5, R26.reuse, R51 ;  /* 0x000000331a057220 */ /* 0x040fe20000410000 */
[----:B------:R-:W-:Y:S01]  /*a8e0*/  F2FP.BF16.F32.PACK_AB R9, R31, R42 ;  /* 0x0000002a1f09723e */ /* 0x000fe200000010ff */
[----:B------:R-:W-:-:S02]  /*a8f0*/  FMUL.FTZ R4, R26, R55 ;  /* 0x000000371a047220 */ /* 0x000fc40000410000 */
[-C--:B------:R-:W-:Y:S01]  /*a900*/  FMUL.FTZ R27, R27, R54.reuse ;  /* 0x000000361b1b7220 */ /* 0x080fe20000410000 */
[C---:B------:R-:W-:Y:S01]  /*a910*/  FFMA.FTZ R26, R6.reuse, R55, -R5 ;  /* 0x00000037061a7223 */ /* 0x040fe20000010805 */
[C---:B------:R-:W-:Y:S01]  /*a920*/  FFMA.FTZ R11, R7.reuse, R54, -R28 ;  /* 0x00000036070b7223 */ /* 0x040fe2000001081c */
[----:B------:R-:W-:Y:S01]  /*a930*/  FFMA.FTZ R51, R6, R51, R4 ;  /* 0x0000003306337223 */ /* 0x000fe20000010004 */
[----:B------:R-:W-:Y:S01]  /*a940*/  FFMA.FTZ R27, R7, R50, R27 ;  /* 0x00000032071b7223 */ /* 0x000fe2000001001b */
[----:B------:R-:W-:Y:S02]  /*a950*/  F2FP.BF16.F32.PACK_AB R4, R8, R41 ;  /* 0x000000290804723e */ /* 0x000fe400000010ff */
[----:B------:R-:W-:Y:S02]  /*a960*/  F2FP.BF16.F32.PACK_AB R5, R25, R40 ;  /* 0x000000281905723e */ /* 0x000fe400000010ff */
[----:B------:R-:W-:Y:S02]  /*a970*/  F2FP.BF16.F32.PACK_AB R6, R26, R29 ;  /* 0x0000001d1a06723e */ /* 0x000fe400000010ff */
[----:B------:R-:W-:-:S02]  /*a980*/  F2FP.BF16.F32.PACK_AB R7, R11, R36 ;  /* 0x000000240b07723e */ /* 0x000fc400000010ff */
[----:B------:R-:W-:Y:S02]  /*a990*/  F2FP.BF16.F32.PACK_AB R8, R24, R43 ;  /* 0x0000002b1808723e */ /* 0x000fe400000010ff */
[----:B------:R-:W-:Y:S01]  /*a9a0*/  F2FP.BF16.F32.PACK_AB R10, R51, R10 ;  /* 0x0000000a330a723e */ /* 0x000fe200000010ff */
[----:B------:R1:W-:Y:S01]  /*a9b0*/  STS.128 [R58], R4 ;  /* 0x000000043a007388 */ /* 0x0003e20000000c00 */
[----:B------:R-:W-:-:S05]  /*a9c0*/  F2FP.BF16.F32.PACK_AB R11, R27, R38 ;  /* 0x000000261b0b723e */ /* 0x000fca00000010ff */
[----:B------:R1:W-:Y:S02]  /*a9d0*/  STS.128 [R0+0xda00], R8 ;  /* 0x00da000800007388 */ /* 0x0003e40000000c00 */
.L_x_510:
[----:B------:R-:W-:Y:S05]  /*a9e0*/  BSYNC B1 ;  /* 0x0000000000017941 */ /* 0x000fea0003800000 */
.L_x_509:
[----:B------:R-:W-:Y:S05]  /*a9f0*/  @P2 BRA `(.L_x_491) ;  /* 0x0000000400a02947 */ /* 0x000fea0003800000 */
[----:B01----:R-:W2:Y:S04]  /*aa00*/  LDL R0, [R1+0xa0] ;  /* 0x0000a00001007983 */ /* 0x003ea80000100800 */
[----:B------:R-:W3:Y:S01]  /*aa10*/  LDL R36, [R1+0xa4] ;  /* 0x0000a40001247983 */ /* 0x000ee20000100800 */
[----:B------:R-:W-:Y:S02]  /*aa20*/  SHF.R.U64 R29, R32, 0x10, R33 ;  /* 0x00000010201d7819 */ /* 0x000fe40000001221 */
[----:B------:R-:W-:Y:S02]  /*aa30*/  SHF.R.U64 R27, R34, 0x10, R35 ;  /* 0x00000010221b7819 */ /* 0x000fe40000001223 */
[--C-:B------:R-:W-:Y:S02]  /*aa40*/  SHF.R.U64 R25, R12, 0x10, R13.reuse ;  /* 0x000000100c197819 */ /* 0x100fe4000000120d */
[----:B------:R-:W-:-:S02]  /*aa50*/  SHF.R.U32.HI R12, RZ, 0x10, R13 ;  /* 0x00000010ff0c7819 */ /* 0x000fc4000001160d */
[----:B------:R-:W-:Y:S02]  /*aa60*/  PRMT R46, R46, 0x5410, R29 ;  /* 0x000054102e2e7816 */ /* 0x000fe4000000001d */
[----:B------:R-:W-:Y:S02]  /*aa70*/  PRMT R48, R48, 0x5410, R27 ;  /* 0x0000541030307816 */ /* 0x000fe4000000001b */
[----:B------:R-:W-:Y:S01]  /*aa80*/  PRMT R25, R20, 0x5410, R25 ;  /* 0x0000541014197816 */ /* 0x000fe20000000019 */
[----:B------:R-:W-:Y:S01]  /*aa90*/  IMAD.U32 R26, R46, 0x10000, RZ ;  /* 0x000100002e1a7824 */ /* 0x000fe200078e00ff */
[----:B------:R-:W-:Y:S02]  /*aaa0*/  SHF.R.U32.HI R32, RZ, 0x10, R33 ;  /* 0x00000010ff207819 */ /* 0x000fe40000011621 */
[----:B------:R-:W-:Y:S01]  /*aab0*/  PRMT R27, R21, 0x5410, R12 ;  /* 0x00005410151b7816 */ /* 0x000fe2000000000c */
[----:B------:R-:W-:Y:S01]  /*aac0*/  IMAD.U32 R28, R25, 0x10000, RZ ;  /* 0x00010000191c7824 */ /* 0x000fe200078e00ff */
[----:B------:R-:W-:-:S02]  /*aad0*/  SHF.R.U32.HI R34, RZ, 0x10, R35 ;  /* 0x00000010ff227819 */ /* 0x000fc40000011623 */
[----:B------:R-:W-:Y:S01]  /*aae0*/  PRMT R47, R47, 0x5410, R32 ;  /* 0x000054102f2f7816 */ /* 0x000fe20000000020 */
[----:B------:R-:W-:Y:S01]  /*aaf0*/  IMAD.U32 R29, R27, 0x10000, RZ ;  /* 0x000100001b1d7824 */ /* 0x000fe200078e00ff */
[----:B------:R-:W-:Y:S02]  /*ab00*/  PRMT R49, R49, 0x5410, R34 ;  /* 0x0000541031317816 */ /* 0x000fe40000000022 */
[----:B------:R-:W-:Y:S02]  /*ab10*/  LOP3.LUT R25, R25, 0xffff0000, RZ, 0xc0, !PT ;  /* 0xffff000019197812 */ /* 0x000fe400078ec0ff */
[----:B--2---:R-:W-:-:S04]  /*ab20*/  LEA.HI R3, R3, R0, RZ, 0x1d ;  /* 0x0000000003037211 */ /* 0x004fc800078fe8ff */
[----:B------:R-:W-:Y:S01]  /*ab30*/  SHF.R.S32.HI R0, RZ, 0x1f, R3 ;  /* 0x0000001fff007819 */ /* 0x000fe20000011403 */
[----:B---3--:R-:W0:Y:S03]  /*ab40*/  LDS.128 R4, [R36] ;  /* 0x0000000024047984 */ /* 0x008e260000000c00 */
[----:B------:R-:W-:Y:S01]  /*ab50*/  LEA.HI R0, R0, R3, RZ, 0x2 ;  /* 0x0000000300007211 */ /* 0x000fe200078f10ff */
[----:B------:R-:W-:-:S03]  /*ab60*/  IMAD.SHL.U32 R3, R3, 0x8, RZ ;  /* 0x0000000803037824 */ /* 0x000fc600078e00ff */
[----:B------:R-:W-:Y:S02]  /*ab70*/  SHF.R.S32.HI R0, RZ, 0x2, R0 ;  /* 0x00000002ff007819 */ /* 0x000fe40000011400 */
[----:B-----5:R-:W-:-:S03]  /*ab80*/  LOP3.LUT R3, R75, 0x18, R3, 0xf8, !PT ;  /* 0x000000184b037812 */ /* 0x020fc600078ef803 */
[----:B------:R-:W-:Y:S01]  /*ab90*/  IMAD R0, R0, 0x1800, R73 ;  /* 0x0000180000007824 */ /* 0x000fe200078e0249 */
[----:B------:R-:W-:-:S05]  /*aba0*/  LOP3.LUT R3, R3, R71, RZ, 0x3c, !PT ;  /* 0x0000004703037212 */ /* 0x000fca00078e3cff */
[----:B------:R-:W-:-:S04]  /*abb0*/  IMAD.IADD R3, R0, 0x1, R3 ;  /* 0x0000000100037824 */ /* 0x000fc800078e0203 */
[----:B------:R-:W-:Y:S01]  /*abc0*/  IMAD R0, R3, 0x2, R16 ;  /* 0x0000000203007824 */ /* 0x000fe200078e0210 */
[--C-:B------:R-:W-:Y:S02]  /*abd0*/  SHF.R.U64 R3, R14, 0x10, R15.reuse ;  /* 0x000000100e037819 */ /* 0x100fe4000000120f */
[----:B------:R-:W-:Y:S02]  /*abe0*/  SHF.R.U32.HI R14, RZ, 0x10, R15 ;  /* 0x00000010ff0e7819 */ /* 0x000fe4000001160f */
[----:B------:R-:W1:Y:S01]  /*abf0*/  LDS.128 R8, [R0+0xda00] ;  /* 0x00da000000087984 */ /* 0x000e620000000c00 */
[----:B------:R-:W-:Y:S02]  /*ac00*/  PRMT R44, R44, 0x5410, R3 ;  /* 0x000054102c2c7816 */ /* 0x000fe40000000003 */
[----:B------:R-:W-:-:S05]  /*ac10*/  PRMT R45, R45, 0x5410, R14 ;  /* 0x000054102d2d7816 */ /* 0x000fca000000000e */
[----:B------:R-:W-:Y:S02]  /*ac20*/  IMAD.U32 R31, R45, 0x10000, RZ ;  /* 0x000100002d1f7824 */ /* 0x000fe400078e00ff */
        /* <DEDUP_REMOVED lines=15> */
[C---:B------:R-:W-:Y:S01]  /*ad20*/  FMUL.FTZ R33, R20.reuse, R29 ;  /* 0x0000001d14217220 */ /* 0x040fe20000410000 */
        /* <DEDUP_REMOVED lines=10> */
[----:B------:R-:W-:Y:S01]  /*add0*/  FFMA.FTZ R28, R14, R3, -R15 ;  /* 0x000000030e1c7223 */ /* 0x000fe2000001080f */
[----:B------:R-:W-:Y:S01]  /*ade0*/  LOP3.LUT R3, R46, 0xffff0000, RZ, 0xc0, !PT ;  /* 0xffff00002e037812 */ /* 0x000fe200078ec0ff */
[----:B------:R-:W-:Y:S01]  /*adf0*/  FFMA.FTZ R31, R14, R31, R24 ;  /* 0x0000001f0e1f7223 */ /* 0x000fe20000010018 */
[----:B------:R-:W-:Y:S01]  /*ae00*/  LOP3.LUT R14, R27, 0xffff0000, RZ, 0xc0, !PT ;  /* 0xffff00001b0e7812 */ /* 0x000fe200078ec0ff */
[----:B------:R-:W-:Y:S01]  /*ae10*/  FMUL.FTZ R15, R8, R25 ;  /* 0x00000019080f7220 */ /* 0x000fe20000410000 */
[----:B------:R-:W-:-:S02]  /*ae20*/  IMAD.U32 R21, R10, 0x10000, RZ ;  /* 0x000100000a157824 */ /* 0x000fc400078e00ff */
[-C--:B------:R-:W-:Y:S01]  /*ae30*/  FMUL.FTZ R27, R8, R3.reuse ;  /* 0x00000003081b7220 */ /* 0x080fe20000410000 */
[----:B------:R-:W-:Y:S02]  /*ae40*/  IMAD.U32 R20, R44, 0x10000, RZ ;  /* 0x000100002c147824 */ /* 0x000fe400078e00ff */
[C---:B------:R-:W-:Y:S01]  /*ae50*/  FMUL.FTZ R24, R9.reuse, R14 ;  /* 0x0000000e09187220 */ /* 0x040fe20000410000 */
[C---:B------:R-:W-:Y:S01]  /*ae60*/  FFMA.FTZ R15, R4.reuse, R3, -R15 ;  /* 0x00000003040f7223 */ /* 0x040fe2000001080f */
[----:B------:R-:W-:Y:S01]  /*ae70*/  FMUL.FTZ R9, R9, R12 ;  /* 0x0000000c09097220 */ /* 0x000fe20000410000 */
[----:B------:R-:W-:Y:S01]  /*ae80*/  FFMA.FTZ R27, R4, R25, R27 ;  /* 0x00000019041b7223 */ /* 0x000fe2000001001b */
[----:B------:R-:W-:Y:S02]  /*ae90*/  IMAD.U32 R8, R48, 0x10000, RZ ;  /* 0x0001000030087824 */ /* 0x000fe400078e00ff */
[----:B------:R-:W-:Y:S01]  /*aea0*/  FMUL.FTZ R4, R21, R20 ;  /* 0x0000001415047220 */ /* 0x000fe20000410000 */
[C---:B------:R-:W-:Y:S01]  /*aeb0*/  FFMA.FTZ R24, R5.reuse, R12, -R24 ;  /* 0x0000000c05187223 */ /* 0x040fe20000010818 */
[----:B------:R-:W-:Y:S01]  /*aec0*/  FFMA.FTZ R14, R5, R14, R9 ;  /* 0x0000000e050e7223 */ /* 0x000fe20000010009 */
[----:B------:R-:W-:Y:S01]  /*aed0*/  LOP3.LUT R10, R10, 0xffff0000, RZ, 0xc0, !PT ;  /* 0xffff00000a0a7812 */ /* 0x000fe200078ec0ff */
[-C--:B------:R-:W-:Y:S01]  /*aee0*/  FMUL.FTZ R26, R21, R8.reuse ;  /* 0x00000008151a7220 */ /* 0x080fe20000410000 */
[----:B------:R-:W-:Y:S01]  /*aef0*/  FFMA.FTZ R12, R13, R8, -R4 ;  /* 0x000000080d0c7223 */ /* 0x000fe20000010804 */
[----:B------:R-:W-:-:S02]  /*af00*/  LOP3.LUT R5, R44, 0xffff0000, RZ, 0xc0, !PT ;  /* 0xffff00002c057812 */ /* 0x000fc400078ec0ff */
[----:B------:R-:W-:Y:S01]  /*af10*/  LOP3.LUT R11, R11, 0xffff0000, RZ, 0xc0, !PT ;  /* 0xffff00000b0b7812 */ /* 0x000fe200078ec0ff */
[----:B------:R-:W-:Y:S01]  /*af20*/  FFMA.FTZ R26, R13, R20, R26 ;  /* 0x000000140d1a7223 */ /* 0x000fe2000001001a */
[----:B------:R-:W-:Y:S01]  /*af30*/  LOP3.LUT R3, R48, 0xffff0000, RZ, 0xc0, !PT ;  /* 0xffff000030037812 */ /* 0x000fe200078ec0ff */
[C---:B------:R-:W-:Y:S01]  /*af40*/  FMUL.FTZ R9, R10.reuse, R5 ;  /* 0x000000050a097220 */ /* 0x040fe20000410000 */
[----:B------:R-:W-:Y:S02]  /*af50*/  LOP3.LUT R8, R45, 0xffff0000, RZ, 0xc0, !PT ;  /* 0xffff00002d087812 */ /* 0x000fe400078ec0ff */
[----:B------:R-:W-:Y:S01]  /*af60*/  LOP3.LUT R4, R49, 0xffff0000, RZ, 0xc0, !PT ;  /* 0xffff000031047812 */ /* 0x000fe200078ec0ff */
[-C--:B------:R-:W-:Y:S01]  /*af70*/  FMUL.FTZ R10, R10, R3.reuse ;  /* 0x000000030a0a7220 */ /* 0x080fe20000410000 */
[----:B------:R-:W-:Y:S01]  /*af80*/  FFMA.FTZ R3, R6, R3, -R9 ;  /* 0x0000000306037223 */ /* 0x000fe20000010809 */
[C---:B------:R-:W-:Y:S01]  /*af90*/  FMUL.FTZ R20, R11.reuse, R8 ;  /* 0x000000080b147220 */ /* 0x040fe20000410000 */
[----:B------:R-:W-:Y:S01]  /*afa0*/  F2FP.BF16.F32.PACK_AB R9, R14, R35 ;  /* 0x000000230e09723e */ /* 0x000fe200000010ff */
[-C--:B------:R-:W-:Y:S01]  /*afb0*/  FMUL.FTZ R21, R11, R4.reuse ;  /* 0x000000040b157220 */ /* 0x080fe20000410000 */
[----:B------:R-:W-:Y:S01]  /*afc0*/  FFMA.FTZ R11, R6, R5, R10 ;  /* 0x00000005060b7223 */ /* 0x000fe2000001000a */
[----:B------:R-:W-:Y:S01]  /*afd0*/  FFMA.FTZ R13, R7, R4, -R20 ;  /* 0x00000004070d7223 */ /* 0x000fe20000010814 */
[----:B------:R-:W-:Y:S01]  /*afe0*/  F2FP.BF16.F32.PACK_AB R4, R15, R30 ;  /* 0x0000001e0f04723e */ /* 0x000fe200000010ff */
[----:B------:R-:W-:Y:S01]  /*aff0*/  FFMA.FTZ R20, R7, R8, R21 ;  /* 0x0000000807147223 */ /* 0x000fe20000010015 */
[----:B------:R-:W-:-:S02]  /*b000*/  F2FP.BF16.F32.PACK_AB R5, R24, R33 ;  /* 0x000000211805723e */ /* 0x000fc400000010ff */
[----:B------:R-:W-:Y:S02]  /*b010*/  F2FP.BF16.F32.PACK_AB R6, R3, R12 ;  /* 0x0000000c0306723e */ /* 0x000fe400000010ff */
[----:B------:R-:W-:Y:S02]  /*b020*/  F2FP.BF16.F32.PACK_AB R10, R11, R26 ;  /* 0x0000001a0b0a723e */ /* 0x000fe400000010ff */
[----:B------:R-:W-:Y:S02]  /*b030*/  F2FP.BF16.F32.PACK_AB R7, R13, R28 ;  /* 0x0000001c0d07723e */ /* 0x000fe400000010ff */
[----:B------:R-:W-:Y:S02]  /*b040*/  F2FP.BF16.F32.PACK_AB R8, R27, R32 ;  /* 0x000000201b08723e */ /* 0x000fe400000010ff */
[----:B------:R-:W-:Y:S01]  /*b050*/  F2FP.BF16.F32.PACK_AB R11, R20, R31 ;  /* 0x0000001f140b723e */ /* 0x000fe200000010ff */
[----:B------:R0:W-:Y:S04]  /*b060*/  STS.128 [R36], R4 ;  /* 0x0000000424007388 */ /* 0x0001e80000000c00 */
[----:B------:R0:W-:Y:S02]  /*b070*/  STS.128 [R0+0xda00], R8 ;  /* 0x00da000800007388 */ /* 0x0001e40000000c00 */
.L_x_491:
[----:B------:R-:W-:Y:S05]  /*b080*/  BSYNC B0 ;  /* 0x0000000000007941 */ /* 0x000fea0003800000 */
.L_x_484:
[----:B------:R-:W-:Y:S01]  /*b090*/  @!PT LDS RZ, [RZ] ;  /* 0x00000000fffff984 */ /* 0x000fe20000000800 */
[----:B------:R-:W-:Y:S01]  /*b0a0*/  @!PT LDS RZ, [RZ] ;  /* 0x00000000fffff984 */ /* 0x000fe20000000800 */
[----:B------:R-:W-:Y:S01]  /*b0b0*/  @!PT LDS RZ, [RZ] ;  /* 0x00000000fffff984 */ /* 0x000fe20000000800 */
[----:B------:R-:W-:Y:S01]  /*b0c0*/  @!PT LDS RZ, [RZ] ;  /* 0x00000000fffff984 */ /* 0x000fe20000000800 */
[----:B------:R1:W-:Y:S06]  /*b0d0*/  MEMBAR.ALL.CTA ;  /* 0x0000000000007992 */ /* 0x0003ec0000008000 */
[----:B-1----:R-:W1:Y:S01]  /*b0e0*/  FENCE.VIEW.ASYNC.S ;  /* 0x00000000000073c6 */ /* 0x002e620000000000 */
[----:B------:R-:W-:Y:S05]  /*b0f0*/  WARPSYNC.ALL ;  /* 0x0000000000007948 */ /* 0x000fea0003800000 */
[----:B-1----:R-:W-:Y:S06]  /*b100*/  BAR.SYNC.DEFER_BLOCKING 0xd, 0x180 ;  /* 0x0346000000007b1d */ /* 0x002fec0000010000 */
.L_x_482:
[----:B0--3--:R-:W3:Y:S02]  /*b110*/  LDL R0, [R1+0x48] ;  /* 0x0000480001007983 */ /* 0x009ee40000100800 */
[----:B---3--:R-:W-:-:S13]  /*b120*/  ISETP.NE.AND P0, PT, R0, 0x3, PT ;  /* 0x000000030000780c */ /* 0x008fda0003f05270 */
[----:B------:R-:W-:Y:S05]  /*b130*/  @!P0 BRA `(.L_x_511) ;  /* 0x0000000000048947 */ /* 0x000fea0003800000 */
[----:B------:R-:W-:Y:S01]  /*b140*/  BPT.TRAP 0x1 ;  /* 0x000000040000795c */ /* 0x000fe20000300000 */
.L_x_511:
[----:B-12-4-:R-:W2:Y:S01]  /*b150*/  LDL R3, [R1+0x60] ;  /* 0x0000600001037983 */ /* 0x016ea20000100800 */
[----:B------:R-:W-:Y:S01]  /*b160*/  IMAD R0, R144, 0x8, R16 ;  /* 0x0000000890007824 */ /* 0x000fe200078e0210 */
[----:B--2---:R-:W-:-:S04]  /*b170*/  SHF.L.U32 R5, R3, 0x1f, RZ ;  /* 0x0000001f03057819 */ /* 0x004fc800000006ff */
[----:B------:R0:W1:Y:S01]  /*b180*/  SYNCS.PHASECHK.TRANS64.TRYWAIT P1, [R0+URZ+0x31c30], R5 ;  /* 0x031c3005000075a7 */ /* 0x000062000802017f */
[----:B------:R-:W-:Y:S05]  /*b190*/  @!P0 BRA `(.L_x_512) ;  /* 0x0000000000048947 */ /* 0x000fea0003800000 */
[----:B------:R-:W-:Y:S01]  /*b1a0*/  BPT.TRAP 0x1 ;  /* 0x000000040000795c */ /* 0x000fe20000300000 */
.L_x_512:
[----:B------:R-:W-:Y:S02]  /*b1b0*/  IMAD R2, R2, 0x1000, R16 ;  /* 0x0000100002027824 */ /* 0x000fe400078e0210 */
[----:B------:R-:W-:Y:S02]  /*b1c0*/  VIADD R4, R16, 0x16a00 ;  /* 0x00016a0010047836 */ /* 0x000fe40000000000 */
[----:B------:R-:W-:-:S03]  /*b1d0*/  VIADD R3, R2, 0xda00 ;  /* 0x0000da0002037836 */ /* 0x000fc60000000000 */
[----:B------:R-:W-:Y:S02]  /*b1e0*/  SHF.R.U32.HI R2, RZ, 0x4, R4 ;  /* 0x00000004ff027819 */ /* 0x000fe40000011604 */
[----:B------:R-:W-:Y:S02]  /*b1f0*/  SHF.R.U32.HI R3, RZ, 0x4, R3 ;  /* 0x00000004ff037819 */ /* 0x000fe40000011603 */
[----:B------:R-:W-:Y:S02]  /*b200*/  LOP3.LUT R2, R2, 0x3fff, RZ, 0xc0, !PT ;  /* 0x00003fff02027812 */ /* 0x000fe400078ec0ff */
[----:B------:R-:W-:Y:S02]  /*b210*/  LOP3.LUT R3, R3, 0x3fff, RZ, 0xc0, !PT ;  /* 0x00003fff03037812 */ /* 0x000fe400078ec0ff */
[----:B------:R-:W-:-:S05]  /*b220*/  LOP3.LUT R2, R2, 0x10000, RZ, 0xfc, !PT ;  /* 0x0001000002027812 */ /* 0x000fca00078efcff */
[----:B------:R2:W-:Y:S01]  /*b230*/  STL [R1+0x7c], R2 ;  /* 0x00007c0201007387 */ /* 0x0005e20000100800 */
[----:B-1----:R-:W-:Y:S05]  /*b240*/  @P1 BRA `(.L_x_513) ;  /* 0x0000000000081947 */ /* 0x002fea0003800000 */
[----:B------:R-:W1:Y:S02]  /*b250*/  SYNCS.PHASECHK.TRANS64.TRYWAIT P1, [R0+URZ+0x31c30], R5 ;  /* 0x031c3005000075a7 */ /* 0x000e64000802017f */
[----:B-1----:R-:W-:Y:S05]  /*b260*/  @!P1 BRA `(.L_x_514) ;  /* 0x0000014000f09947 */ /* 0x002fea0003800000 */
.L_x_513:
[----:B------:R-:W3:Y:S01]  /*b270*/  LDL R4, [R1+0x7c] ;  /* 0x00007c0001047983 */ /* 0x000ee20000100800 */
[----:B--2---:R-:W-:Y:S01]  /*b280*/  LOP3.LUT R2, R3, 0x10000, RZ, 0xfc, !PT ;  /* 0x0001000003027812 */ /* 0x004fe200078efcff */
[----:B------:R-:W-:Y:S02]  /*b290*/  IMAD.MOV.U32 R15, RZ, RZ, -0x7fffffe0 ;  /* 0x80000020ff0f7424 */ /* 0x000fe400078e00ff */
[----:B------:R-:W-:Y:S01]  /*b2a0*/  IMAD.MOV.U32 R3, RZ, RZ, -0x7fffffe0 ;  /* 0x80000020ff037424 */ /* 0x000fe200078e00ff */
[----:B------:R-:W-:Y:S05]  /*b2b0*/  WARPSYNC.ALL ;  /* 0x0000000000007948 */ /* 0x000fea0003800000 */
[----:B------:R-:W-:Y:S01]  /*b2c0*/  R2UR UR7, R15 ;  /* 0x000000000f0772ca */ /* 0x000fe200000e0000 */
[----:B------:R-:W2:Y:S01]  /*b2d0*/  LDL R99, [R1+0xb8] ;  /* 0x0000b80001637983 */ /* 0x000ea20000100800 */
[----:B------:R-:W-:-:S02]  /*b2e0*/  R2UR UR4, R2 ;  /* 0x00000000020472ca */ /* 0x000fc400000e0000 */
[C---:B------:R-:W-:Y:S01]  /*b2f0*/  R2UR UR5, R3.reuse ;  /* 0x00000000030572ca */ /* 0x040fe200000e0000 */
[----:B------:R-:W-:Y:S01]  /*b300*/  WARPGROUP.ARRIVE ;  /* 0x00000000000079c5 */ /* 0x000fe20000000000 */
[----:B01----:R-:W-:Y:S02]  /*b310*/  IMAD.MOV.U32 R5, RZ, RZ, -0x7fffffe0 ;  /* 0x80000020ff057424 */ /* 0x003fe400078e00ff */
[----:B------:R-:W-:Y:S01]  /*b320*/  IMAD.MOV.U32 R7, RZ, RZ, -0x7fffffe0 ;  /* 0x80000020ff077424 */ /* 0x000fe200078e00ff */
[C---:B------:R-:W-:Y:S02]  /*b330*/  R2UR UR8, R2.reuse ;  /* 0x00000000020872ca */ /* 0x040fe400000e0000 */
[----:B------:R-:W-:Y:S02]  /*b340*/  R2UR UR9, R3 ;  /* 0x00000000030972ca */ /* 0x000fe400000e0000 */
[----:B------:R-:W-:Y:S02]  /*b350*/  R2UR UR11, R7 ;  /* 0x00000000070b72ca */ /* 0x000fe400000e0000 */
[----:B------:R-:W-:-:S02]  /*b360*/  R2UR UR12, R2 ;  /* 0x00000000020c72ca */ /* 0x000fc400000e0000 */
[C---:B------:R-:W-:Y:S01]  /*b370*/  R2UR UR13, R3.reuse ;  /* 0x00000000030d72ca */ /* 0x040fe200000e0000 */
[----:B------:R-:W-:Y:S01]  /*b380*/  IMAD.MOV.U32 R9, RZ, RZ, -0x7fffffe0 ;  /* 0x80000020ff097424 */ /* 0x000fe200078e00ff */
[----:B------:R-:W-:Y:S02]  /*b390*/  R2UR UR16, R2 ;  /* 0x00000000021072ca */ /* 0x000fe400000e0000 */
[----:B------:R-:W-:Y:S02]  /*b3a0*/  R2UR UR17, R3 ;  /* 0x00000000031172ca */ /* 0x000fe400000e0000 */
[----:B------:R-:W-:Y:S01]  /*b3b0*/  R2UR UR19, R9 ;  /* 0x00000000091372ca */ /* 0x000fe200000e0000 */
[----:B---3--:R-:W-:-:S05]  /*b3c0*/  IMAD R14, R144, 0x6c0, R4 ;  /* 0x000006c0900e7824 */ /* 0x008fca00078e0204 */
[----:B------:R-:W-:-:S13]  /*b3d0*/  R2UR UR6, R14 ;  /* 0x000000000e0672ca */ /* 0x000fda00000e0000 */
[----:B------:R-:W-:Y:S01]  /*b3e0*/  HGMMA.64x16x16.F32.BF16 R88, gdesc[UR4], RZ, !UPT, gsb0 ;  /* 0x00200000045879f0 */ /* 0x000fe2000c0018ff */
[----:B------:R-:W-:Y:S01]  /*b3f0*/  VIADD R4, R14, 0x40 ;  /* 0x000000400e047836 */ /* 0x000fe20000000000 */
[----:B------:R-:W-:Y:S02]  /*b400*/  R2UR UR7, R5 ;  /* 0x00000000050772ca */ /* 0x000fe400000e0000 */
[----:B------:R-:W-:Y:S02]  /*b410*/  R2UR UR4, R2 ;  /* 0x00000000020472ca */ /* 0x000fe400000e0000 */
[----:B------:R-:W-:Y:S02]  /*b420*/  R2UR UR6, R4 ;  /* 0x00000000040672ca */ /* 0x000fe400000e0000 */
[----:B------:R-:W-:Y:S01]  /*b430*/  R2UR UR5, R3 ;  /* 0x00000000030572ca */ /* 0x000fe200000e0000 */
[----:B------:R-:W-:Y:S02]  /*b440*/  WARPGROUP.DEPBAR.LE gsb0, 0x0 ;  /* 0x00008000000079c5 */ /* 0x000fe40000010000 */
[----:B------:R-:W-:-:S10]  /*b450*/  WARPGROUP.ARRIVE ;  /* 0x00000000000079c5 */ /* 0x000fd40000000000 */
[----:B------:R-:W-:Y:S01]  /*b460*/  HGMMA.64x16x16.F32.BF16 R80, gdesc[UR4], RZ, !UPT, gsb0 ;  /* 0x00200000045079f0 */ /* 0x000fe2000c0018ff */
[----:B------:R-:W-:-:S05]  /*b470*/  VIADD R6, R14, 0x80 ;  /* 0x000000800e067836 */ /* 0x000fca0000000000 */
[----:B------:R-:W-:Y:S01]  /*b480*/  R2UR UR10, R6 ;  /* 0x00000000060a72ca */ /* 0x000fe200000e0000 */
[----:B------:R-:W-:Y:S02]  /*b490*/  WARPGROUP.DEPBAR.LE gsb0, 0x0 ;  /* 0x00008000000079c5 */ /* 0x000fe40000010000 */
[----:B-----5:R-:W-:-:S10]  /*b4a0*/  WARPGROUP.ARRIVE ;  /* 0x00000000000079c5 */ /* 0x020fd40000000000 */
[----:B------:R-:W-:Y:S01]  /*b4b0*/  HGMMA.64x16x16.F32.BF16 R72, gdesc[UR8], RZ, !UPT, gsb0 ;  /* 0x00200000084879f0 */ /* 0x000fe2000c0018ff */
[----:B------:R-:W-:Y:S02]  /*b4c0*/  VIADD R4, R14, 0xc0 ;  /* 0x000000c00e047836 */ /* 0x000fe40000000000 */
[----:B------:R-:W-:-:S03]  /*b4d0*/  IMAD.MOV.U32 R5, RZ, RZ, -0x7fffffe0 ;  /* 0x80000020ff057424 */ /* 0x000fc600078e00ff */
        /* <DEDUP_REMOVED lines=8> */
[----:B------:R-:W-:-:S10]  /*b560*/  WARPGROUP.ARRIVE ;  /* 0x00000000000079c5 */ /* 0x000fd40000000000 */
[----:B------:R-:W-:Y:S01]  /*b570*/  HGMMA.64x16x16.F32.BF16 R56, gdesc[UR16], RZ, !UPT, gsb0 ;  /* 0x00200000103879f0 */ /* 0x000fe2000c0018ff */
[----:B------:R-:W-:Y:S02]  /*b580*/  VIADD R6, R14, 0x140 ;  /* 0x000001400e067836 */ /* 0x000fe40000000000 */
[----:B------:R-:W-:Y:S01]  /*b590*/  IMAD.MOV.U32 R7, RZ, RZ, -0x7fffffe0 ;  /* 0x80000020ff077424 */ /* 0x000fe200078e00ff */
[----:B------:R-:W-:Y:S02]  /*b5a0*/  R2UR UR20, R2 ;  /* 0x00000000021472ca */ /* 0x000fe400000e0000 */
[----:B------:R-:W-:Y:S02]  /*b5b0*/  R2UR UR22, R6 ;  /* 0x00000000061672ca */ /* 0x000fe400000e0000 */
[----:B------:R-:W-:Y:S02]  /*b5c0*/  R2UR UR23, R7 ;  /* 0x00000000071772ca */ /* 0x000fe400000e0000 */
[----:B------:R-:W-:Y:S01]  /*b5d0*/  R2UR UR21, R3 ;  /* 0x00000000031572ca */ /* 0x000fe200000e0000 */
[----:B------:R-:W-:-:S02]  /*b5e0*/  WARPGROUP.DEPBAR.LE gsb0, 0x0 ;  /* 0x00008000000079c5 */ /* 0x000fc40000010000 */
        /* <DEDUP_REMOVED lines=30> */
[----:B------:R-:W-:Y:S02]  /*b7d0*/  IMAD.MOV.U32 R5, RZ, RZ, -0x7fffffe0 ;  /* 0x80000020ff057424 */ /* 0x000fe400078e00ff */
[----:B------:R-:W-:Y:S02]  /*b7e0*/  VIADD R8, R2, 0x2 ;  /* 0x0000000202087836 */ /* 0x000fe40000000000 */
[----:B------:R-:W-:Y:S01]  /*b7f0*/  IMAD.MOV.U32 R9, RZ, RZ, -0x7fffffe0 ;  /* 0x80000020ff097424 */ /* 0x000fe200078e00ff */
[----:B------:R-:W-:Y:S02]  /*b800*/  R2UR UR38, R4 ;  /* 0x00000000042672ca */ /* 0x000fe400000e0000 */
[----:B------:R-:W-:-:S02]  /*b810*/  R2UR UR39, R5 ;  /* 0x00000000052772ca */ /* 0x000fc400000e0000 */
[----:B------:R-:W-:Y:S02]  /*b820*/  R2UR UR36, R8 ;  /* 0x00000000082472ca */ /* 0x000fe400000e0000 */
[----:B------:R-:W-:Y:S01]  /*b830*/  R2UR UR37, R9 ;  /* 0x00000000092572ca */ /* 0x000fe200000e0000 */
[----:B------:R-:W-:Y:S02]  /*b840*/  WARPGROUP.DEPBAR.LE gsb0, 0x0 ;  /* 0x00008000000079c5 */ /* 0x000fe40000010000 */
[----:B------:R-:W-:-:S10]  /*b850*/  WARPGROUP.ARRIVE ;  /* 0x00000000000079c5 */ /* 0x000fd40000000000 */
[----:B------:R-:W-:Y:S01]  /*b860*/  HGMMA.64x16x16.F32.BF16 R88, gdesc[UR36], R88, gsb0 ;  /* 0x00200000245879f0 */ /* 0x000fe20008001858 */
        /* <DEDUP_REMOVED lines=239> */
[----:B------:R-:W-:-:S03]  /*c760*/  IMAD.MOV.U32 R7, RZ, RZ, -0x7fffffe0 ;  /* 0x80000020ff077424 */ /* 0x000fc600078e00ff */
[----:B------:R-:W-:Y:S01]  /*c770*/  R2UR UR38, R6 ;  /* 0x00000000062672ca */ /* 0x000fe200000e0000 */
[----:B------:R-:W-:Y:S01]  /*c780*/  VIADD R6, R2, 0x600 ;  /* 0x0000060002067836 */ /* 0x000fe20000000000 */
[----:B------:R-:W-:Y:S01]  /*c790*/  R2UR UR39, R7 ;  /* 0x00000000072772ca */ /* 0x000fe200000e0000 */
[----:B------:R-:W-:-:S03]  /*c7a0*/  IMAD.MOV.U32 R7, RZ, RZ, -0x7fffffe0 ;  /* 0x80000020ff077424 */ /* 0x000fc600078e00ff */
        /* <DEDUP_REMOVED lines=78> */
[----:B------:R-:W-:Y:S02]  /*cc90*/  VIADD R4, R2, 0x602 ;  /* 0x0000060202047836 */ /* 0x000fe40000000000 */
[----:B------:R-:W-:Y:S02]  /*cca0*/  IMAD.MOV.U32 R97, RZ, RZ, -0x7fffffe0 ;  /* 0x80000020ff617424 */ /* 0x000fe400078e00ff */
        /* <DEDUP_REMOVED lines=17> */
[----:B------:R-:W-:Y:S01]  /*cdc0*/  VIADD R20, R14, 0x502 ;  /* 0x000005020e147836 */ /* 0x000fe20000000000 */
[----:B------:R-:W-:Y:S01]  /*cdd0*/  R2UR UR8, R4 ;  /* 0x00000000040872ca */ /* 0x000fe200000e0000 */
[----:B------:R-:W-:Y:S01]  /*cde0*/  IMAD.MOV.U32 R21, RZ, RZ, -0x7fffffe0 ;  /* 0x80000020ff157424 */ /* 0x000fe200078e00ff */
[----:B------:R-:W-:Y:S01]  /*cdf0*/  R2UR UR9, R5 ;  /* 0x00000000050972ca */ /* 0x000fe200000e0000 */
[----:B------:R-:W-:Y:S01]  /*ce00*/  ULDC UR4, c[0x0][0x9d8] ;  /* 0x0002760000047ab9 */ /* 0x000fe20000000800 */
[----:B------:R-:W-:Y:S01]  /*ce10*/  R2UR UR10, R20 ;  /* 0x00000000140a72ca */ /* 0x000fe200000e0000 */
[----:B--2---:R-:W-:Y:S01]  /*ce20*/  IMAD.IADD R100, R99, 0x1, R112 ;  /* 0x0000000163647824 */ /* 0x004fe200078e0270 */
[----:B------:R-:W-:Y:S01]  /*ce30*/  R2UR UR11, R21 ;  /* 0x00000000150b72ca */ /* 0x000fe200000e0000 */
[----:B------:R-:W-:Y:S01]  /*ce40*/  ULDC UR5, c[0x0][0x988] ;  /* 0x0002620000057ab9 */ /* 0x000fe20000000800 */
[----:B------:R-:W-:-:S02]  /*ce50*/  WARPGROUP.DEPBAR.LE gsb0, 0x0 ;  /* 0x00008000000079c5 */ /* 0x000fc40000010000 */
[----:B------:R-:W-:-:S09]  /*ce60*/  WARPGROUP.ARRIVE ;  /* 0x00000000000079c5 */ /* 0x000fd20000000000 */
        /* <DEDUP_REMOVED lines=39> */
[----:B------:R-:W-:Y:S01]  /*d0e0*/  R2UR UR8, R4 ;  /* 0x00000000040872ca */ /* 0x000fe200000e0000 */
[----:B------:R-:W-:Y:S01]  /*d0f0*/  FMUL.FTZ R15, R88, UR4 ;  /* 0x00000004580f7c20 */ /* 0x000fe20008410000 */
[----:B------:R-:W-:Y:S02]  /*d100*/  R2UR UR10, R20 ;  /* 0x00000000140a72ca */ /* 0x000fe400000e0000 */
[----:B------:R-:W-:Y:S02]  /*d110*/  R2UR UR11, R21 ;  /* 0x00000000150b72ca */ /* 0x000fe400000e0000 */
[----:B------:R-:W-:Y:S01]  /*d120*/  R2UR UR9, R5 ;  /* 0x00000000050972ca */ /* 0x000fe200000e0000 */
[----:B------:R-:W-:Y:S01]  /*d130*/  FMUL.FTZ R88, R89, UR4 ;  /* 0x0000000459587c20 */ /* 0x000fe20008410000 */
[----:B------:R-:W-:Y:S01]  /*d140*/  FMUL.FTZ R89, R90, UR4 ;  /* 0x000000045a597c20 */ /* 0x000fe20008410000 */
[----:B------:R-:W-:Y:S01]  /*d150*/  FMUL.FTZ R90, R91, UR4 ;  /* 0x000000045b5a7c20 */ /* 0x000fe20008410000 */
[----:B------:R-:W-:Y:S01]  /*d160*/  FMUL.FTZ R91, R92, UR4 ;  /* 0x000000045c5b7c20 */ /* 0x000fe20008410000 */
[----:B------:R-:W-:Y:S01]  /*d170*/  FMUL.FTZ R92, R93, UR4 ;  /* 0x000000045d5c7c20 */ /* 0x000fe20008410000 */
[----:B------:R-:W-:Y:S01]  /*d180*/  FMUL.FTZ R93, R94, UR4 ;  /* 0x000000045e5d7c20 */ /* 0x000fe20008410000 */
[----:B------:R-:W-:Y:S01]  /*d190*/  FMUL.FTZ R94, R95, UR4 ;  /* 0x000000045f5e7c20 */ /* 0x000fe20008410000 */
[----:B------:R-:W-:Y:S01]  /*d1a0*/  FMUL.FTZ R74, R74, UR4 ;  /* 0x000000044a4a7c20 */ /* 0x000fe20008410000 */
[----:B------:R-:W-:Y:S08]  /*d1b0*/  MUFU.TANH R15, R15 ;  /* 0x0000000f000f7308 */ /* 0x000ff00000002400 */
[----:B------:R-:W-:Y:S08]  /*d1c0*/  MUFU.TANH R92, R92 ;  /* 0x0000005c005c7308 */ /* 0x000ff00000002400 */
[----:B------:R-:W0:Y:S01]  /*d1d0*/  MUFU.TANH R94, R94 ;  /* 0x0000005e005e7308 */ /* 0x000e220000002400 */
[----:B------:R-:W-:Y:S01]  /*d1e0*/  FMUL.FTZ R80, R80, UR4 ;  /* 0x0000000450507c20 */ /* 0x000fe20008410000 */
[----:B------:R-:W-:-:S02]  /*d1f0*/  WARPGROUP.DEPBAR.LE gsb0, 0x0 ;  /* 0x00008000000079c5 */ /* 0x000fc40000010000 */
[----:B------:R-:W-:-:S04]  /*d200*/  WARPGROUP.ARRIVE ;  /* 0x00000000000079c5 */ /* 0x000fc80000000000 */
[----:B------:R-:W1:Y:S02]  /*d210*/  MUFU.TANH R88, R88 ;  /* 0x0000005800587308 */ /* 0x000e640000002400 */
[----:B------:R-:W-:Y:S01]  /*d220*/  HGMMA.64x16x16.F32.BF16 R32, gdesc[UR8], R32, gsb0 ;  /* 0x00200000082079f0 */ /* 0x000fe20008001820 */
[----:B------:R-:W-:-:S05]  /*d230*/  FMUL.FTZ R95, R40, UR4 ;  /* 0x00000004285f7c20 */ /* 0x000fca0008410000 */
[----:B------:R-:W-:Y:S01]  /*d240*/  MUFU.TANH R74, R74 ;  /* 0x0000004a004a7308 */ /* 0x000fe20000002400 */
[----:B------:R-:W-:Y:S02]  /*d250*/  VIADD R40, R14, 0x682 ;  /* 0x000006820e287836 */ /* 0x000fe40000000000 */
[----:B------:R-:W-:-:S05]  /*d260*/  IMAD R14, R115, -0x90, R100 ;  /* 0xffffff70730e7824 */ /* 0x000fca00078e0264 */
[----:B------:R-:W2:Y:S01]  /*d270*/  MUFU.TANH R91, R91 ;  /* 0x0000005b005b7308 */ /* 0x000ea20000002400 */
[----:B------:R-:W-:Y:S01]  /*d280*/  FMUL.FTZ R81, R81, UR4 ;  /* 0x0000000451517c20 */ /* 0x000fe20008410000 */
[----:B------:R-:W-:Y:S01]  /*d290*/  FMUL.FTZ R98, R55, UR4 ;  /* 0x0000000437627c20 */ /* 0x000fe20008410000 */
[C---:B------:R-:W-:Y:S01]  /*d2a0*/  ISETP.GT.AND P3, PT, R14.reuse, 0x9, PT ;  /* 0x000000090e00780c */ /* 0x040fe20003f64270 */
[----:B------:R-:W-:Y:S01]  /*d2b0*/  FMUL.FTZ R55, R41, UR4 ;  /* 0x0000000429377c20 */ /* 0x000fe20008410000 */
[----:B------:R-:W-:Y:S01]  /*d2c0*/  IMAD.MOV.U32 R41, RZ, RZ, -0x7fffffe0 ;  /* 0x80000020ff297424 */ /* 0x000fe200078e00ff */
[C---:B------:R-:W-:Y:S02]  /*d2d0*/  ISETP.GT.AND P5, PT, R14.reuse, RZ, PT ;  /* 0x000000ff0e00720c */ /* 0x040fe40003fa4270 */
[----:B------:R-:W3:Y:S01]  /*d2e0*/  MUFU.TANH R89, R89 ;  /* 0x0000005900597308 */ /* 0x000ee20000002400 */
[----:B------:R-:W-:Y:S01]  /*d2f0*/  ISETP.GT.AND P1, PT, R14, 0x1, PT ;  /* 0x000000010e00780c */ /* 0x000fe20003f24270 */
[----:B------:R-:W-:Y:S01]  /*d300*/  FMUL.FTZ R84, R84, UR4 ;  /* 0x0000000454547c20 */ /* 0x000fe20008410000 */
[----:B------:R-:W-:Y:S01]  /*d310*/  FMUL.FTZ R96, R53, UR4 ;  /* 0x0000000435607c20 */ /* 0x000fe20008410000 */
[----:B------:R-:W-:Y:S01]  /*d320*/  FMUL.FTZ R53, R42, UR4 ;  /* 0x000000042a357c20 */ /* 0x000fe20008410000 */
[----:B0-----:R-:W-:-:S03]  /*d330*/  FSEL R94, R94, -INF , P3 ;  /* 0xff8000005e5e7808 */ /* 0x001fc60001800000 */
[----:B------:R-:W0:Y:S01]  /*d340*/  MUFU.TANH R80, R80 ;  /* 0x0000005000507308 */ /* 0x000e220000002400 */
[----:B------:R-:W-:Y:S02]  /*d350*/  FSEL R92, R92, -INF , P3 ;  /* 0xff8000005c5c7808 */ /* 0x000fe40001800000 */
[C---:B------:R-:W-:Y:S01]  /*d360*/  ISETP.GT.AND P3, PT, R14.reuse, 0x20, PT ;  /* 0x000000200e00780c */ /* 0x040fe20003f64270 */
[----:B------:R-:W-:Y:S01]  /*d370*/  FMUL.FTZ R85, R85, UR4 ;  /* 0x0000000455557c20 */ /* 0x000fe20008410000 */
[----:B------:R-:W-:-:S03]  /*d380*/  ISETP.GT.AND P2, PT, R14, 0x8, PT ;  /* 0x000000080e00780c */ /* 0x000fc60003f44270 */
[----:B------:R-:W4:Y:S01]  /*d390*/  MUFU.TANH R90, R90 ;  /* 0x0000005a005a7308 */ /* 0x000f220000002400 */
[----:B------:R-:W-:Y:S02]  /*d3a0*/  FSEL R21, R15, -INF , P5 ;  /* 0xff8000000f157808 */ /* 0x000fe40002800000 */
[----:B-1----:R-:W-:Y:S02]  /*d3b0*/  FSEL R88, R88, -INF , P1 ;  /* 0xff80000058587808 */ /* 0x002fe40000800000 */
[----:B------:R-:W-:-:S03]  /*d3c0*/  R2UR UR15, R41 ;  /* 0x00000000290f72ca */ /* 0x000fc600000e0000 */
[----:B------:R-:W1:Y:S01]  /*d3d0*/  MUFU.TANH R81, R81 ;  /* 0x0000005100517308 */ /* 0x000e620000002400 */
[----:B------:R-:W-:Y:S01]  /*d3e0*/  FMUL.FTZ R82, R82, UR4 ;  /* 0x0000000452527c20 */ /* 0x000fe20008410000 */
[----:B--2---:R-:W-:Y:S01]  /*d3f0*/  FSEL R91, R91, -INF , P2 ;  /* 0xff8000005b5b7808 */ /* 0x004fe20001000000 */
[----:B------:R-:W-:Y:S01]  /*d400*/  FMUL.FTZ R72, R72, UR4 ;  /* 0x0000000448487c20 */ /* 0x000fe20008410000 */
[----:B------:R-:W-:-:S04]  /*d410*/  R2UR UR14, R40 ;  /* 0x00000000280e72ca */ /* 0x000fc800000e0000 */
[----:B------:R-:W2:Y:S01]  /*d420*/  MUFU.TANH R93, R93 ;  /* 0x0000005d005d7308 */ /* 0x000ea20000002400 */
[----:B------:R-:W-:Y:S01]  /*d430*/  FMUL.FTZ R83, R83, UR4 ;  /* 0x0000000453537c20 */ /* 0x000fe20008410000 */
[----:B------:R-:W-:-:S06]  /*d440*/  ISETP.GT.AND P4, PT, R14, 0x10, PT ;  /* 0x000000100e00780c */ /* 0x000fcc0003f84270 */
[----:B------:R3:W-:Y:S01]  /*d450*/  MUFU.TANH R41, R53 ;  /* 0x0000003500297308 */ /* 0x0007e20000002400 */
[----:B------:R-:W-:-:S07]  /*d460*/  FMUL.FTZ R73, R73, UR4 ;  /* 0x0000000449497c20 */ /* 0x000fce0008410000 */
[----:B------:R-:W2:Y:S01]  /*d470*/  MUFU.TANH R84, R84 ;  /* 0x0000005400547308 */ /* 0x000ea20000002400 */
[----:B---3--:R-:W-:Y:S02]  /*d480*/  FSEL R53, R74, -INF , P3 ;  /* 0xff8000004a357808 */ /* 0x008fe40001800000 */
[----:B------:R-:W-:-:S05]  /*d490*/  FMNMX.FTZ R74, R21, R88, !PT ;  /* 0x00000058154a7209 */ /* 0x000fca0007810000 */
[----:B------:R-:W3:Y:S01]  /*d4a0*/  MUFU.TANH R85, R85 ;  /* 0x0000005500557308 */ /* 0x000ee20000002400 */
[----:B------:R-:W-:Y:S01]  /*d4b0*/  FSEL R89, R89, -INF , P5 ;  /* 0xff80000059597808 */ /* 0x000fe20002800000 */
[----:B------:R-:W-:Y:S01]  /*d4c0*/  FMUL.FTZ R86, R86, UR4 ;  /* 0x0000000456567c20 */ /* 0x000fe20008410000 */
[----:B------:R-:W-:-:S05]  /*d4d0*/  ISETP.GT.AND P5, PT, R14, 0x11, PT ;  /* 0x000000110e00780c */ /* 0x000fca0003fa4270 */
[----:B------:R4:W-:Y:S01]  /*d4e0*/  MUFU.TANH R40, R55 ;  /* 0x0000003700287308 */ /* 0x0009e20000002400 */
[----:B0-----:R-:W-:Y:S01]  /*d4f0*/  FSEL R80, R80, -INF , P4 ;  /* 0xff80000050507808 */ /* 0x001fe20002000000 */
[----:B------:R-:W-:Y:S01]  /*d500*/  FMUL.FTZ R76, R76, UR4 ;  /* 0x000000044c4c7c20 */ /* 0x000fe20008410000 */
[----:B----4-:R-:W-:-:S05]  /*d510*/  FMNMX.FTZ R55, R91, R74, !PT ;  /* 0x0000004a5b377209 */ /* 0x010fca0007810000 */
[----:B------:R-:W0:Y:S01]  /*d520*/  MUFU.TANH R82, R82 ;  /* 0x0000005200527308 */ /* 0x000e220000002400 */
[----:B------:R-:W-:-:S07]  /*d530*/  FMNMX.FTZ R55, R92, R55, !PT ;  /* 0x000000375c377209 */ /* 0x000fce0007810000 */
[----:B------:R-:W4:Y:S01]  /*d540*/  MUFU.TANH R72, R72 ;  /* 0x0000004800487308 */ /* 0x000f220000002400 */
[----:B------:R-:W-:Y:S01]  /*d550*/  FSEL R90, R90, -INF , P1 ;  /* 0xff8000005a5a7808 */ /* 0x000fe20000800000 */
[----:B------:R-:W-:Y:S01]  /*d560*/  FMUL.FTZ R87, R87, UR4 ;  /* 0x0000000457577c20 */ /* 0x000fe20008410000 */
[----:B------:R-:W-:Y:S01]  /*d570*/  ISETP.GT.AND P1, PT, R14, 0x18, PT ;  /* 0x000000180e00780c */ /* 0x000fe20003f24270 */
[----:B------:R-:W-:Y:S01]  /*d580*/  FMUL.FTZ R77, R77, UR4 ;  /* 0x000000044d4d7c20 */ /* 0x000fe20008410000 */
[----:B-1----:R-:W-:-:S03]  /*d590*/  FSEL R81, R81, -INF , P5 ;  /* 0xff80000051517808 */ /* 0x002fc60002800000 */
[----:B------:R-:W1:Y:S01]  /*d5a0*/  MUFU.TANH R83, R83 ;  /* 0x0000005300537308 */ /* 0x000e620000002400 */
[----:B------:R-:W-:Y:S02]  /*d5b0*/  FMNMX.FTZ R74, R80, R55, !PT ;  /* 0x00000037504a7209 */ /* 0x000fe40007810000 */
[----:B--2---:R-:W-:-:S05]  /*d5c0*/  FSEL R93, R93, -INF , P2 ;  /* 0xff8000005d5d7808 */ /* 0x004fca0001000000 */
[----:B------:R-:W2:Y:S01]  /*d5d0*/  MUFU.TANH R73, R73 ;  /* 0x0000004900497308 */ /* 0x000ea20000002400 */
[----:B------:R-:W-:Y:S01]  /*d5e0*/  ISETP.GT.AND P2, PT, R14, 0x19, PT ;  /* 0x000000190e00780c */ /* 0x000fe20003f44270 */
[----:B------:R-:W-:Y:S01]  /*d5f0*/  FMUL.FTZ R64, R64, UR4 ;  /* 0x0000000440407c20 */ /* 0x000fe20008410000 */
[----:B------:R-:W-:Y:S02]  /*d600*/  FSEL R84, R84, -INF , P1 ;  /* 0xff80000054547808 */ /* 0x000fe40000800000 */
[----:B------:R-:W-:-:S03]  /*d610*/  FMNMX.FTZ R55, R81, R74, !PT ;  /* 0x0000004a51377209 */ /* 0x000fc60007810000 */
[----:B------:R-:W2:Y:S01]  /*d620*/  MUFU.TANH R86, R86 ;  /* 0x0000005600567308 */ /* 0x000ea20000002400 */
[----:B------:R-:W-:Y:S01]  /*d630*/  FMUL.FTZ R75, R75, UR4 ;  /* 0x000000044b4b7c20 */ /* 0x000fe20008410000 */
[----:B---3--:R-:W-:-:S06]  /*d640*/  FSEL R85, R85, -INF , P2 ;  /* 0xff80000055557808 */ /* 0x008fcc0001000000 */
[----:B------:R-:W3:Y:S01]  /*d650*/  MUFU.TANH R76, R76 ;  /* 0x0000004c004c7308 */ /* 0x000ee20000002400 */
[----:B------:R-:W-:Y:S01]  /*d660*/  FMNMX.FTZ R74, R84, R55, !PT ;  /* 0x00000037544a7209 */ /* 0x000fe20007810000 */
[----:B------:R-:W-:Y:S01]  /*d670*/  FMUL.FTZ R65, R65, UR4 ;  /* 0x0000000441417c20 */ /* 0x000fe20008410000 */
[----:B------:R-:W-:-:S05]  /*d680*/  R2UR UR12, R4 ;  /* 0x00000000040c72ca */ /* 0x000fca00000e0000 */
[----:B------:R-:W3:Y:S01]  /*d690*/  MUFU.TANH R87, R87 ;  /* 0x0000005700577308 */ /* 0x000ee20000002400 */
[----:B------:R-:W-:Y:S01]  /*d6a0*/  R2UR UR13, R5 ;  /* 0x00000000050d72ca */ /* 0x000fe200000e0000 */
[----:B------:R-:W-:Y:S01]  /*d6b0*/  FMUL.FTZ R78, R78, UR4 ;  /* 0x000000044e4e7c20 */ /* 0x000fe20008410000 */
[----:B0-----:R-:W-:-:S05]  /*d6c0*/  FSEL R82, R82, -INF , P4 ;  /* 0xff80000052527808 */ /* 0x001fca0002000000 */
[----:B------:R-:W0:Y:S01]  /*d6d0*/  MUFU.TANH R77, R77 ;  /* 0x0000004d004d7308 */ /* 0x000e220000002400 */
[----:B------:R-:W-:Y:S01]  /*d6e0*/  ISETP.GT.AND P4, PT, R14, 0x21, PT ;  /* 0x000000210e00780c */ /* 0x000fe20003f84270 */
[----:B------:R-:W-:Y:S01]  /*d6f0*/  FMUL.FTZ R68, R68, UR4 ;  /* 0x0000000444447c20 */ /* 0x000fe20008410000 */
[----:B----4-:R-:W-:Y:S02]  /*d700*/  FSEL R72, R72, -INF , P3 ;  /* 0xff80000048487808 */ /* 0x010fe40001800000 */
[----:B------:R-:W-:-:S03]  /*d710*/  FMNMX.FTZ R55, R85, R74, !PT ;  /* 0x0000004a55377209 */ /* 0x000fc60007810000 */
[----:B------:R-:W4:Y:S01]  /*d720*/  MUFU.TANH R64, R64 ;  /* 0x0000004000407308 */ /* 0x000f220000002400 */
[----:B-1----:R-:W-:Y:S01]  /*d730*/  FSEL R83, R83, -INF , P5 ;  /* 0xff80000053537808 */ /* 0x002fe20002800000 */
[----:B------:R-:W-:Y:S01]  /*d740*/  FMUL.FTZ R79, R79, UR4 ;  /* 0x000000044f4f7c20 */ /* 0x000fe20008410000 */
[----:B------:R-:W-:Y:S02]  /*d750*/  WARPGROUP.DEPBAR.LE gsb0, 0x0 ;  /* 0x00008000000079c5 */ /* 0x000fe40000010000 */
[----:B------:R-:W-:-:S03]  /*d760*/  ISETP.GT.AND P5, PT, R14, 0x28, PT ;  /* 0x000000280e00780c */ /* 0x000fc60003fa4270 */
[----:B------:R-:W1:Y:S01]  /*d770*/  MUFU.TANH R75, R75 ;  /* 0x0000004b004b7308 */ /* 0x000e620000002400 */
[----:B--2---:R-:W-:Y:S01]  /*d780*/  FSEL R73, R73, -INF , P4 ;  /* 0xff80000049497808 */ /* 0x004fe20002000000 */
[----:B------:R-:W-:Y:S01]  /*d790*/  FMUL.FTZ R69, R69, UR4 ;  /* 0x0000000445457c20 */ /* 0x000fe20008410000 */
[----:B------:R-:W-:Y:S01]  /*d7a0*/  FMNMX.FTZ R74, R72, R55, !PT ;  /* 0x00000037484a7209 */ /* 0x000fe20007810000 */
[----:B------:R-:W-:-:S04]  /*d7b0*/  WARPGROUP.ARRIVE ;  /* 0x00000000000079c5 */ /* 0x000fc80000000000 */
[----:B------:R-:W2:Y:S01]  /*d7c0*/  MUFU.TANH R65, R65 ;  /* 0x0000004100417308 */ /* 0x000ea20000002400 */
[----:B------:R-:W-:Y:S01]  /*d7d0*/  FSEL R86, R86, -INF , P1 ;  /* 0xff80000056567808 */ /* 0x000fe20000800000 */
[----:B------:R-:W-:Y:S01]  /*d7e0*/  FMUL.FTZ R66, R66, UR4 ;  /* 0x0000000442427c20 */ /* 0x000fe20008410000 */
[----:B------:R-:W-:Y:S01]  /*d7f0*/  ISETP.GT.AND P1, PT, R14, 0x29, PT ;  /* 0x000000290e00780c */ /* 0x000fe20003f24270 */
[----:B------:R-:W-:Y:S01]  /*d800*/  FMUL.FTZ R56, R56, UR4 ;  /* 0x0000000438387c20 */ /* 0x000fe20008410000 */
[----:B---3--:R-:W-:Y:S01]  /*d810*/  FSEL R76, R76, -INF , P5 ;  /* 0xff8000004c4c7808 */ /* 0x008fe20002800000 */
[----:B------:R-:W-:Y:S02]  /*d820*/  HGMMA.64x16x16.F32.BF16 R24, gdesc[UR12], R24, gsb0 ;  /* 0x002000000c1879f0 */ /* 0x000fe40008001818 */
[----:B------:R-:W3:Y:S01]  /*d830*/  MUFU.TANH R78, R78 ;  /* 0x0000004e004e7308 */ /* 0x000ee20000002400 */
[----:B------:R-:W-:Y:S01]  /*d840*/  FMNMX.FTZ R55, R73, R74, !PT ;  /* 0x0000004a49377209 */ /* 0x000fe20007810000 */
[----:B------:R-:W-:Y:S01]  /*d850*/  FMUL.FTZ R67, R67, UR4 ;  /* 0x0000000443437c20 */ /* 0x000fe20008410000 */
[----:B------:R-:W-:-:S05]  /*d860*/  FSEL R87, R87, -INF , P2 ;  /* 0xff80000057577808 */ /* 0x000fca0001000000 */
[----:B------:R-:W3:Y:S01]  /*d870*/  MUFU.TANH R68, R68 ;  /* 0x0000004400447308 */ /* 0x000ee20000002400 */
[----:B------:R-:W-:Y:S01]  /*d880*/  ISETP.GT.AND P2, PT, R14, 0x30, PT ;  /* 0x000000300e00780c */ /* 0x000fe20003f44270 */
[----:B------:R-:W-:Y:S01]  /*d890*/  FMUL.FTZ R57, R57, UR4 ;  /* 0x0000000439397c20 */ /* 0x000fe20008410000 */
[----:B0-----:R-:W-:Y:S02]  /*d8a0*/  FSEL R77, R77, -INF , P1 ;  /* 0xff8000004d4d7808 */ /* 0x001fe40000800000 */
[----:B------:R-:W-:-:S03]  /*d8b0*/  FMNMX.FTZ R74, R76, R55, !PT ;  /* 0x000000374c4a7209 */ /* 0x000fc60007810000 */
[----:B------:R-:W0:Y:S01]  /*d8c0*/  MUFU.TANH R79, R79 ;  /* 0x0000004f004f7308 */ /* 0x000e220000002400 */
[----:B------:R-:W-:Y:S01]  /*d8d0*/  FMUL.FTZ R70, R70, UR4 ;  /* 0x0000000446467c20 */ /* 0x000fe20008410000 */
[----:B------:R-:W-:-:S06]  /*d8e0*/  ISETP.GT.AND P3, PT, R14, 0x31, PT ;  /* 0x000000310e00780c */ /* 0x000fcc0003f64270 */
[----:B------:R-:W0:Y:S01]  /*d8f0*/  MUFU.TANH R69, R69 ;  /* 0x0000004500457308 */ /* 0x000e220000002400 */
[----:B----4-:R-:W-:Y:S01]  /*d900*/  FSEL R64, R64, -INF , P2 ;  /* 0xff80000040407808 */ /* 0x010fe20001000000 */
[----:B------:R-:W-:Y:S01]  /*d910*/  FMUL.FTZ R60, R60, UR4 ;  /* 0x000000043c3c7c20 */ /* 0x000fe20008410000 */
[----:B------:R-:W-:-:S05]  /*d920*/  FMNMX.FTZ R55, R77, R74, !PT ;  /* 0x0000004a4d377209 */ /* 0x000fca0007810000 */
[----:B------:R-:W4:Y:S01]  /*d930*/  MUFU.TANH R66, R66 ;  /* 0x0000004200427308 */ /* 0x000f220000002400 */
[----:B-1----:R-:W-:Y:S01]  /*d940*/  FSEL R75, R75, -INF , P4 ;  /* 0xff8000004b4b7808 */ /* 0x002fe20002000000 */
[----:B------:R-:W-:Y:S01]  /*d950*/  FMUL.FTZ R71, R71, UR4 ;  /* 0x0000000447477c20 */ /* 0x000fe20008410000 */
[----:B------:R-:W-:-:S05]  /*d960*/  ISETP.GT.AND P4, PT, R14, 0x38, PT ;  /* 0x000000380e00780c */ /* 0x000fca0003f84270 */
[----:B------:R-:W1:Y:S01]  /*d970*/  MUFU.TANH R56, R56 ;  /* 0x0000003800387308 */ /* 0x000e620000002400 */
[----:B--2---:R-:W-:Y:S01]  /*d980*/  FSEL R65, R65, -INF , P3 ;  /* 0xff80000041417808 */ /* 0x004fe20001800000 */
[----:B------:R-:W-:Y:S01]  /*d990*/  FMUL.FTZ R61, R61, UR4 ;  /* 0x000000043d3d7c20 */ /* 0x000fe20008410000 */
[----:B------:R-:W-:-:S05]  /*d9a0*/  FMNMX.FTZ R74, R64, R55, !PT ;  /* 0x00000037404a7209 */ /* 0x000fca0007810000 */
[----:B------:R-:W2:Y:S01]  /*d9b0*/  MUFU.TANH R67, R67 ;  /* 0x0000004300437308 */ /* 0x000ea20000002400 */
[----:B---3--:R-:W-:Y:S01]  /*d9c0*/  FSEL R78, R78, -INF , P5 ;  /* 0xff8000004e4e7808 */ /* 0x008fe20002800000 */
[----:B------:R-:W-:Y:S01]  /*d9d0*/  FMUL.FTZ R58, R58, UR4 ;  /* 0x000000043a3a7c20 */ /* 0x000fe20008410000 */
[----:B------:R-:W-:-:S05]  /*d9e0*/  ISETP.GT.AND P5, PT, R14, 0x39, PT ;  /* 0x000000390e00780c */ /* 0x000fca0003fa4270 */
[----:B------:R-:W3:Y:S01]  /*d9f0*/  MUFU.TANH R57, R57 ;  /* 0x0000003900397308 */ /* 0x000ee20000002400 */
[----:B------:R-:W-:Y:S01]  /*da00*/  FSEL R68, R68, -INF , P4 ;  /* 0xff80000044447808 */ /* 0x000fe20002000000 */
[----:B------:R-:W-:Y:S01]  /*da10*/  FMUL.FTZ R48, R48, UR4 ;  /* 0x0000000430307c20 */ /* 0x000fe20008410000 */
[----:B------:R-:W-:-:S05]  /*da20*/  FMNMX.FTZ R55, R65, R74, !PT ;  /* 0x0000004a41377209 */ /* 0x000fca0007810000 */
[----:B------:R-:W3:Y:S01]  /*da30*/  MUFU.TANH R70, R70 ;  /* 0x0000004600467308 */ /* 0x000ee20000002400 */
[----:B0-----:R-:W-:Y:S01]  /*da40*/  FSEL R79, R79, -INF , P1 ;  /* 0xff8000004f4f7808 */ /* 0x001fe20000800000 */
[----:B------:R-:W-:Y:S01]  /*da50*/  FMUL.FTZ R59, R59, UR4 ;  /* 0x000000043b3b7c20 */ /* 0x000fe20008410000 */
[----:B------:R-:W-:-:S05]  /*da60*/  ISETP.GT.AND P1, PT, R14, 0x40, PT ;  /* 0x000000400e00780c */ /* 0x000fca0003f24270 */
[----:B------:R-:W0:Y:S01]  /*da70*/  MUFU.TANH R60, R60 ;  /* 0x0000003c003c7308 */ /* 0x000e220000002400 */
[----:B------:R-:W-:Y:S01]  /*da80*/  FSEL R69, R69, -INF , P5 ;  /* 0xff80000045457808 */ /* 0x000fe20002800000 */
[----:B------:R-:W-:Y:S01]  /*da90*/  FMUL.FTZ R49, R49, UR4 ;  /* 0x0000000431317c20 */ /* 0x000fe20008410000 */
[----:B----4-:R-:W-:-:S05]  /*daa0*/  FSEL R66, R66, -INF , P2 ;  /* 0xff80000042427808 */ /* 0x010fca0001000000 */
[----:B------:R-:W4:Y:S01]  /*dab0*/  MUFU.TANH R71, R71 ;  /* 0x0000004700477308 */ /* 0x000f220000002400 */
[----:B------:R-:W-:Y:S01]  /*dac0*/  FMUL.FTZ R62, R62, UR4 ;  /* 0x000000043e3e7c20 */ /* 0x000fe20008410000 */
[----:B------:R-:W-:-:S06]  /*dad0*/  ISETP.GT.AND P2, PT, R14, 0x41, PT ;  /* 0x000000410e00780c */ /* 0x000fcc0003f44270 */
[----:B------:R2:W-:Y:S01]  /*dae0*/  MUFU.TANH R15, R95 ;  /* 0x0000005f000f7308 */ /* 0x0005e20000002400 */
[----:B-1----:R-:W-:Y:S01]  /*daf0*/  FSEL R56, R56, -INF , P1 ;  /* 0xff80000038387808 */ /* 0x002fe20000800000 */
[----:B------:R-:W-:-:S06]  /*db00*/  FMUL.FTZ R52, R52, UR4 ;  /* 0x0000000434347c20 */ /* 0x000fcc0008410000 */
[----:B------:R-:W1:Y:S01]  /*db10*/  MUFU.TANH R61, R61 ;  /* 0x0000003d003d7308 */ /* 0x000e620000002400 */
[----:B--2---:R-:W-:Y:S01]  /*db20*/  FMUL.FTZ R95, R34, UR4 ;  /* 0x00000004225f7c20 */ /* 0x004fe20008410000 */
[----:B------:R-:W-:Y:S01]  /*db30*/  FMNMX.FTZ R34, R68, R55, !PT ;  /* 0x0000003744227209 */ /* 0x000fe20007810000 */
[----:B------:R-:W-:-:S03]  /*db40*/  FMUL.FTZ R97, R54, UR4 ;  /* 0x0000000436617c20 */ /* 0x000fc60008410000 */
[----:B------:R-:W-:Y:S02]  /*db50*/  FMNMX.FTZ R55, R69, R34, !PT ;  /* 0x0000002245377209 */ /* 0x000fe40007810000 */
[----:B------:R-:W2:Y:S01]  /*db60*/  MUFU.TANH R58, R58 ;  /* 0x0000003a003a7308 */ /* 0x000ea20000002400 */
[----:B------:R-:W-:Y:S01]  /*db70*/  FSEL R67, R67, -INF , P3 ;  /* 0xff80000043437808 */ /* 0x000fe20001800000 */
[----:B------:R-:W-:Y:S01]  /*db80*/  FMUL.FTZ R63, R63, UR4 ;  /* 0x000000043f3f7c20 */ /* 0x000fe20008410000 */
[----:B------:R-:W-:-:S05]  /*db90*/  ISETP.GT.AND P3, PT, R14, 0x48, PT ;  /* 0x000000480e00780c */ /* 0x000fca0003f64270 */
[----:B------:R-:W2:Y:S01]  /*dba0*/  MUFU.TANH R48, R48 ;  /* 0x0000003000307308 */ /* 0x000ea20000002400 */
[----:B---3--:R-:W-:Y:S02]  /*dbb0*/  FSEL R57, R57, -INF , P2 ;  /* 0xff80000039397808 */ /* 0x008fe40001000000 */
[----:B------:R-:W-:Y:S01]  /*dbc0*/  FMNMX.FTZ R34, R56, R55, !PT ;  /* 0x0000003738227209 */ /* 0x000fe20007810000 */
[----:B------:R-:W-:-:S04]  /*dbd0*/  FMUL.FTZ R54, R43, UR4 ;  /* 0x000000042b367c20 */ /* 0x000fc80008410000 */
[----:B------:R-:W3:Y:S01]  /*dbe0*/  MUFU.TANH R59, R59 ;  /* 0x0000003b003b7308 */ /* 0x000ee20000002400 */
[----:B------:R-:W-:Y:S01]  /*dbf0*/  FSEL R70, R70, -INF , P4 ;  /* 0xff80000046467808 */ /* 0x000fe20002000000 */
[----:B------:R-:W-:Y:S01]  /*dc00*/  FMUL.FTZ R50, R50, UR4 ;  /* 0x0000000432327c20 */ /* 0x000fe20008410000 */
[----:B------:R-:W-:-:S05]  /*dc10*/  ISETP.GT.AND P4, PT, R14, 0x49, PT ;  /* 0x000000490e00780c */ /* 0x000fca0003f84270 */
[----:B------:R-:W3:Y:S01]  /*dc20*/  MUFU.TANH R49, R49 ;  /* 0x0000003100317308 */ /* 0x000ee20000002400 */
[----:B0-----:R-:W-:Y:S01]  /*dc30*/  FSEL R60, R60, -INF , P3 ;  /* 0xff8000003c3c7808 */ /* 0x001fe20001800000 */
[----:B------:R-:W-:Y:S01]  /*dc40*/  FMUL.FTZ R51, R51, UR4 ;  /* 0x0000000433337c20 */ /* 0x000fe20008410000 */
[----:B----4-:R-:W-:-:S05]  /*dc50*/  FSEL R71, R71, -INF , P5 ;  /* 0xff80000047477808 */ /* 0x010fca0002800000 */
[----:B------:R-:W0:Y:S01]  /*dc60*/  MUFU.TANH R62, R62 ;  /* 0x0000003e003e7308 */ /* 0x000e220000002400 */
[----:B------:R-:W-:Y:S02]  /*dc70*/  ISETP.GT.AND P5, PT, R14, 0x50, PT ;  /* 0x000000500e00780c */ /* 0x000fe40003fa4270 */
[----:B-1----:R-:W-:-:S05]  /*dc80*/  FSEL R61, R61, -INF , P4 ;  /* 0xff8000003d3d7808 */ /* 0x002fca0002000000 */
[----:B------:R-:W1:Y:S08]  /*dc90*/  MUFU.TANH R52, R52 ;  /* 0x0000003400347308 */ /* 0x000e700000002400 */
[----:B------:R4:W-:Y:S01]  /*dca0*/  MUFU.TANH R43, R97 ;  /* 0x00000061002b7308 */ /* 0x0009e20000002400 */
[----:B--2---:R-:W-:Y:S01]  /*dcb0*/  FSEL R58, R58, -INF , P1 ;  /* 0xff8000003a3a7808 */ /* 0x004fe20000800000 */
[----:B------:R-:W-:Y:S01]  /*dcc0*/  FMUL.FTZ R55, R37, UR4 ;  /* 0x0000000425377c20 */ /* 0x000fe20008410000 */
[----:B----4-:R-:W-:-:S05]  /*dcd0*/  FMNMX.FTZ R97, R57, R34, !PT ;  /* 0x0000002239617209 */ /* 0x010fca0007810000 */
[----:B------:R-:W2:Y:S01]  /*dce0*/  MUFU.TANH R63, R63 ;  /* 0x0000003f003f7308 */ /* 0x000ea20000002400 */
[----:B------:R-:W-:-:S07]  /*dcf0*/  FMNMX.FTZ R34, R60, R97, !PT ;  /* 0x000000613c227209 */ /* 0x000fce0007810000 */
[----:B------:R-:W4:Y:S01]  /*dd00*/  MUFU.TANH R42, R96 ;  /* 0x00000060002a7308 */ /* 0x000f220000002400 */
[----:B------:R-:W-:Y:S01]  /*dd10*/  ISETP.GT.AND P1, PT, R14, 0x51, PT ;  /* 0x000000510e00780c */ /* 0x000fe20003f24270 */
[----:B------:R-:W-:Y:S01]  /*dd20*/  FMUL.FTZ R44, R44, UR4 ;  /* 0x000000042c2c7c20 */ /* 0x000fe20008410000 */
[----:B------:R-:W-:Y:S02]  /*dd30*/  FSEL R48, R48, -INF , P5 ;  /* 0xff80000030307808 */ /* 0x000fe40002800000 */
[----:B------:R-:W-:-:S03]  /*dd40*/  FMNMX.FTZ R37, R61, R34, !PT ;  /* 0x000000223d257209 */ /* 0x000fc60007810000 */
[----:B------:R-:W4:Y:S01]  /*dd50*/  MUFU.TANH R50, R50 ;  /* 0x0000003200327308 */ /* 0x000f220000002400 */
[----:B---3--:R-:W-:Y:S01]  /*dd60*/  FSEL R59, R59, -INF , P2 ;  /* 0xff8000003b3b7808 */ /* 0x008fe20001000000 */
[----:B------:R-:W-:Y:S01]  /*dd70*/  FMUL.FTZ R45, R45, UR4 ;  /* 0x000000042d2d7c20 */ /* 0x000fe20008410000 */
[----:B------:R-:W-:Y:S02]  /*dd80*/  ISETP.GT.AND P2, PT, R14, 0x58, PT ;  /* 0x000000580e00780c */ /* 0x000fe40003f44270 */
[----:B------:R-:W-:-:S03]  /*dd90*/  FSEL R49, R49, -INF , P1 ;  /* 0xff80000031317808 */ /* 0x000fc60000800000 */
[----:B------:R-:W3:Y:S01]  /*dda0*/  MUFU.TANH R51, R51 ;  /* 0x0000003300337308 */ /* 0x000ee20000002400 */
[----:B------:R-:W-:Y:S02]  /*ddb0*/  FMNMX.FTZ R34, R48, R37, !PT ;  /* 0x0000002530227209 */ /* 0x000fe40007810000 */
[----:B0-----:R-:W-:Y:S01]  /*ddc0*/  FSEL R62, R62, -INF , P3 ;  /* 0xff8000003e3e7808 */ /* 0x001fe20001800000 */
[----:B------:R-:W-:Y:S01]  /*ddd0*/  FMUL.FTZ R32, R32, UR4 ;  /* 0x0000000420207c20 */ /* 0x000fe20008410000 */
[----:B------:R-:W-:Y:S02]  /*dde0*/  ISETP.GT.AND P3, PT, R14, 0x59, PT ;  /* 0x000000590e00780c */ /* 0x000fe40003f64270 */
[----:B-1----:R-:W-:Y:S01]  /*ddf0*/  FSEL R52, R52, -INF , P2 ;  /* 0xff80000034347808 */ /* 0x002fe20001000000 */
[----:B------:R-:W0:Y:S01]  /*de00*/  MUFU.TANH R44, R44 ;  /* 0x0000002c002c7308 */ /* 0x000e220000002400 */
[----:B------:R-:W-:Y:S02]  /*de10*/  FMNMX.FTZ R37, R49, R34, !PT ;  /* 0x0000002231257209 */ /* 0x000fe40007810000 */
[----:B--2---:R-:W-:Y:S01]  /*de20*/  FSEL R63, R63, -INF , P4 ;  /* 0xff8000003f3f7808 */ /* 0x004fe20002000000 */
[----:B------:R-:W-:Y:S01]  /*de30*/  FMUL.FTZ R33, R33, UR4 ;  /* 0x0000000421217c20 */ /* 0x000fe20008410000 */
[----:B------:R-:W-:-:S03]  /*de40*/  ISETP.GT.AND P4, PT, R14, 0x60, PT ;  /* 0x000000600e00780c */ /* 0x000fc60003f84270 */
[----:B------:R-:W1:Y:S01]  /*de50*/  MUFU.TANH R20, R98 ;  /* 0x0000006200147308 */ /* 0x000e620000002400 */
[----:B----4-:R-:W-:Y:S02]  /*de60*/  FSEL R42, R42, -INF , P3 ;  /* 0xff8000002a2a7808 */ /* 0x010fe40001800000 */
[----:B------:R-:W-:Y:S01]  /*de70*/  FMNMX.FTZ R37, R52, R37, !PT ;  /* 0x0000002534257209 */ /* 0x000fe20007810000 */
[----:B------:R-:W-:-:S04]  /*de80*/  WARPGROUP.DEPBAR.LE gsb0, 0x0 ;  /* 0x00008000000079c5 */ /* 0x000fc80000010000 */
[----:B------:R-:W2:Y:S01]  /*de90*/  MUFU.TANH R45, R45 ;  /* 0x0000002d002d7308 */ /* 0x000ea20000002400 */
[----:B------:R-:W-:Y:S01]  /*dea0*/  FSEL R50, R50, -INF , P5 ;  /* 0xff80000032327808 */ /* 0x000fe20002800000 */
[----:B------:R-:W-:Y:S01]  /*deb0*/  FMUL.FTZ R34, R24, UR4 ;  /* 0x0000000418227c20 */ /* 0x000fe20008410000 */
[----:B------:R-:W-:Y:S01]  /*dec0*/  FMUL.FTZ R46, R46, UR4 ;  /* 0x000000042e2e7c20 */ /* 0x000fe20008410000 */
[----:B------:R-:W-:Y:S01]  /*ded0*/  FMUL.FTZ R47, R47, UR4 ;  /* 0x000000042f2f7c20 */ /* 0x000fe20008410000 */
[----:B------:R-:W-:Y:S01]  /*dee0*/  ISETP.GT.AND P5, PT, R14, 0x61, PT ;  /* 0x000000610e00780c */ /* 0x000fe20003fa4270 */
[----:B------:R-:W-:Y:S01]  /*def0*/  FMUL.FTZ R74, R36, UR4 ;  /* 0x00000004244a7c20 */ /* 0x000fe20008410000 */
[----:B------:R-:W-:Y:S01]  /*df00*/  FSEL R24, R15, -INF , P4 ;  /* 0xff8000000f187808 */ /* 0x000fe20002000000 */
[----:B------:R-:W-:Y:S01]  /*df10*/  MUFU.TANH R32, R32 ;  /* 0x0000002000207308 */ /* 0x000fe20000002400 */
[----:B------:R-:W-:Y:S02]  /*df20*/  FMNMX.FTZ R37, R42, R37, !PT ;  /* 0x000000252a257209 */ /* 0x000fe40007810000 */
[----:B---3--:R-:W-:-:S02]  /*df30*/  FSEL R51, R51, -INF , P1 ;  /* 0xff80000033337808 */ /* 0x008fc40000800000 */
[----:B------:R-:W-:-:S03]  /*df40*/  ISETP.GT.AND P1, PT, R14, 0x68, PT ;  /* 0x000000680e00780c */ /* 0x000fc60003f24270 */
[----:B------:R-:W3:Y:S01]  /*df50*/  MUFU.TANH R54, R54 ;  /* 0x0000003600367308 */ /* 0x000ee20000002400 */
[----:B------:R-:W-:Y:S02]  /*df60*/  FSEL R40, R40, -INF , P5 ;  /* 0xff80000028287808 */ /* 0x000fe40002800000 */
[----:B------:R-:W-:-:S05]  /*df70*/  FMNMX.FTZ R37, R24, R37, !PT ;  /* 0x0000002518257209 */ /* 0x000fca0007810000 */
[----:B------:R-:W4:Y:S01]  /*df80*/  MUFU.TANH R33, R33 ;  /* 0x0000002100217308 */ /* 0x000f220000002400 */
[----:B------:R-:W-:Y:S02]  /*df90*/  FSEL R43, R43, -INF , P2 ;  /* 0xff8000002b2b7808 */ /* 0x000fe40001000000 */
[----:B------:R-:W-:Y:S02]  /*dfa0*/  ISETP.GT.AND P2, PT, R14, 0x69, PT ;  /* 0x000000690e00780c */ /* 0x000fe40003f44270 */
[----:B0-----:R-:W-:-:S03]  /*dfb0*/  FSEL R44, R44, -INF , P1 ;  /* 0xff8000002c2c7808 */ /* 0x001fc60000800000 */
[----:B------:R-:W0:Y:S01]  /*dfc0*/  MUFU.TANH R46, R46 ;  /* 0x0000002e002e7308 */ /* 0x000e220000002400 */
[----:B------:R-:W-:Y:S01]  /*dfd0*/  FMNMX.FTZ R37, R40, R37, !PT ;  /* 0x0000002528257209 */ /* 0x000fe20007810000 */
[----:B------:R-:W-:Y:S01]  /*dfe0*/  FMUL.FTZ R35, R35, UR4 ;  /* 0x0000000423237c20 */ /* 0x000fe20008410000 */
[----:B-1----:R-:W-:-:S05]  /*dff0*/  FSEL R20, R20, -INF , P3 ;  /* 0xff80000014147808 */ /* 0x002fca0001800000 */
[----:B------:R-:W1:Y:S01]  /*e000*/  MUFU.TANH R47, R47 ;  /* 0x0000002f002f7308 */ /* 0x000e620000002400 */
[----:B------:R-:W-:Y:S01]  /*e010*/  FMUL.FTZ R36, R38, UR4 ;  /* 0x0000000426247c20 */ /* 0x000fe20008410000 */
[----:B------:R-:W-:-:S06]  /*e020*/  ISETP.GT.AND P3, PT, R14, 0x70, PT ;  /* 0x000000700e00780c */ /* 0x000fcc0003f64270 */
[----:B------:R-:W1:Y:S01]  /*e030*/  MUFU.TANH R74, R74 ;  /* 0x0000004a004a7308 */ /* 0x000e620000002400 */
[----:B--2---:R-:W-:Y:S01]  /*e040*/  FSEL R45, R45, -INF , P2 ;  /* 0xff8000002d2d7808 */ /* 0x004fe20001000000 */
[----:B------:R-:W-:Y:S01]  /*e050*/  FMUL.FTZ R38, R25, UR4 ;  /* 0x0000000419267c20 */ /* 0x000fe20008410000 */
[----:B------:R-:W-:-:S05]  /*e060*/  FMNMX.FTZ R96, R44, R37, !PT ;  /* 0x000000252c607209 */ /* 0x000fca0007810000 */
[----:B------:R-:W2:Y:S01]  /*e070*/  MUFU.TANH R55, R55 ;  /* 0x0000003700377308 */ /* 0x000ea20000002400 */
[----:B------:R-:W-:Y:S02]  /*e080*/  FSEL R41, R41, -INF , P4 ;  /* 0xff80000029297808 */ /* 0x000fe40002000000 */
[----:B------:R-:W-:Y:S02]  /*e090*/  ISETP.GT.AND P4, PT, R14, 0x71, PT ;  /* 0x000000710e00780c */ /* 0x000fe40003f84270 */
[----:B------:R-:W-:-:S03]  /*e0a0*/  FMNMX.FTZ R25, R45, R96, !PT ;  /* 0x000000602d197209 */ /* 0x000fc60007810000 */
[----:B------:R-:W2:Y:S01]  /*e0b0*/  MUFU.TANH R95, R95 ;  /* 0x0000005f005f7308 */ /* 0x000ea20000002400 */
[----:B---3--:R-:W-:Y:S01]  /*e0c0*/  FSEL R54, R54, -INF , P5 ;  /* 0xff80000036367808 */ /* 0x008fe20002800000 */
[----:B------:R-:W-:Y:S01]  /*e0d0*/  FMUL.FTZ R28, R28, UR4 ;  /* 0x000000041c1c7c20 */ /* 0x000fe20008410000 */
[----:B------:R-:W-:-:S05]  /*e0e0*/  ISETP.GT.AND P5, PT, R14, 0x78, PT ;  /* 0x000000780e00780c */ /* 0x000fca0003fa4270 */
[----:B------:R3:W2:Y:S01]  /*e0f0*/  MUFU.TANH R15, R34 ;  /* 0x00000022000f7308 */ /* 0x0006a20000002400 */
[----:B----4-:R-:W-:Y:S02]  /*e100*/  FSEL R33, R33, -INF , P4 ;  /* 0xff80000021217808 */ /* 0x010fe40002000000 */
[----:B---3--:R-:W-:-:S05]  /*e110*/  FSEL R34, R32, -INF , P3 ;  /* 0xff80000020227808 */ /* 0x008fca0001800000 */
[----:B------:R-:W3:Y:S01]  /*e120*/  MUFU.TANH R35, R35 ;  /* 0x0000002300237308 */ /* 0x000ee20000002400 */
[----:B------:R-:W-:Y:S01]  /*e130*/  FMNMX.FTZ R32, R34, R25, !PT ;  /* 0x0000001922207209 */ /* 0x000fe20007810000 */
[----:B------:R-:W-:-:S06]  /*e140*/  FMUL.FTZ R25, R29, UR4 ;  /* 0x000000041d197c20 */ /* 0x000fcc0008410000 */
[----:B------:R-:W4:Y:S01]  /*e150*/  MUFU.TANH R38, R38 ;  /* 0x0000002600267308 */ /* 0x000f220000002400 */
[----:B0-----:R-:W-:Y:S02]  /*e160*/  FSEL R46, R46, -INF , P1 ;  /* 0xff8000002e2e7808 */ /* 0x001fe40000800000 */
[----:B-1----:R-:W-:Y:S02]  /*e170*/  FSEL R29, R47, -INF , P2 ;  /* 0xff8000002f1d7808 */ /* 0x002fe40001000000 */
[----:B------:R-:W-:-:S03]  /*e180*/  ISETP.GT.AND P1, PT, R14, 0x79, PT ;  /* 0x000000790e00780c */ /* 0x000fc60003f24270 */
[----:B------:R-:W0:Y:S01]  /*e190*/  MUFU.TANH R36, R36 ;  /* 0x0000002400247308 */ /* 0x000e220000002400 */
[----:B------:R-:W-:Y:S02]  /*e1a0*/  FSEL R74, R74, -INF , P5 ;  /* 0xff8000004a4a7808 */ /* 0x000fe40002800000 */
[----:B------:R-:W-:-:S05]  /*e1b0*/  FMNMX.FTZ R47, R33, R32, !PT ;  /* 0x00000020212f7209 */ /* 0x000fca0007810000 */
[----:B------:R3:W1:Y:S01]  /*e1c0*/  MUFU.TANH R37, R28 ;  /* 0x0000001c00257308 */ /* 0x0006620000002400 */
[----:B------:R-:W-:Y:S02]  /*e1d0*/  ISETP.GT.AND P2, PT, R14, 0x80, PT ;  /* 0x000000800e00780c */ /* 0x000fe40003f44270 */
[----:B--2---:R-:W-:Y:S02]  /*e1e0*/  FSEL R55, R55, -INF , P1 ;  /* 0xff80000037377808 */ /* 0x004fe40000800000 */
[----:B------:R-:W-:-:S03]  /*e1f0*/  FMNMX.FTZ R98, R74, R47, !PT ;  /* 0x0000002f4a627209 */ /* 0x000fc60007810000 */
[----:B------:R0:W2:Y:S01]  /*e200*/  MUFU.TANH R96, R25 ;  /* 0x0000001900607308 */ /* 0x0000a20000002400 */
[----:B------:R-:W-:Y:S02]  /*e210*/  FSEL R32, R95, -INF , P3 ;  /* 0xff8000005f207808 */ /* 0x000fe40001800000 */
[C---:B------:R-:W-:Y:S02]  /*e220*/  ISETP.GT.AND P3, PT, R14.reuse, 0x81, PT ;  /* 0x000000810e00780c */ /* 0x040fe40003f64270 */
[----:B------:R-:W-:Y:S02]  /*e230*/  FSEL R47, R15, -INF , P2 ;  /* 0xff8000000f2f7808 */ /* 0x000fe40001000000 */
[----:B------:R-:W-:Y:S02]  /*e240*/  FMNMX.FTZ R98, R55, R98, !PT ;  /* 0x0000006237627209 */ /* 0x000fe40007810000 */
[----:B---3--:R-:W-:Y:S02]  /*e250*/  FSEL R28, R35, -INF , P4 ;  /* 0xff800000231c7808 */ /* 0x008fe40002000000 */
[----:B------:R-:W-:-:S02]  /*e260*/  ISETP.GT.AND P4, PT, R14, 0x88, PT ;  /* 0x000000880e00780c */ /* 0x000fc40003f84270 */
[----:B----4-:R-:W-:Y:S02]  /*e270*/  FSEL R38, R38, -INF , P3 ;  /* 0xff80000026267808 */ /* 0x010fe40001800000 */
[----:B------:R-:W-:Y:S02]  /*e280*/  FMNMX.FTZ R15, R47, R98, !PT ;  /* 0x000000622f0f7209 */ /* 0x000fe40007810000 */
[----:B0-----:R-:W-:Y:S02]  /*e290*/  FSEL R25, R36, -INF , P5 ;  /* 0xff80000024197808 */ /* 0x001fe40002800000 */
[----:B------:R-:W-:Y:S02]  /*e2a0*/  ISETP.GT.AND P5, PT, R14, 0x89, PT ;  /* 0x000000890e00780c */ /* 0x000fe40003fa4270 */
[----:B-1----:R-:W-:Y:S02]  /*e2b0*/  FSEL R37, R37, -INF , P4 ;  /* 0xff80000025257808 */ /* 0x002fe40002000000 */
[----:B------:R-:W-:-:S02]  /*e2c0*/  FMNMX.FTZ R14, R38, R15, !PT ;  /* 0x0000000f260e7209 */ /* 0x000fc40007810000 */
[----:B--2---:R-:W-:Y:S02]  /*e2d0*/  FSEL R35, R96, -INF , P5 ;  /* 0xff80000060237808 */ /* 0x004fe40002800000 */
[----:B------:R-:W-:-:S04]  /*e2e0*/  FMNMX.FTZ R14, R37, R14, !PT ;  /* 0x0000000e250e7209 */ /* 0x000fc80007810000 */
[----:B------:R-:W-:-:S05]  /*e2f0*/  FMNMX.FTZ R95, R35, R14, !PT ;  /* 0x0000000e235f7209 */ /* 0x000fca0007810000 */
[----:B------:R-:W0:Y:S02]  /*e300*/  SHFL.BFLY PT, R14, R95, 0x2, 0x1f ;  /* 0x0c401f005f0e7f89 */ /* 0x000e2400000e0000 */
[----:B0-----:R-:W-:-:S05]  /*e310*/  FMNMX.FTZ R98, R95, R14, !PT ;  /* 0x0000000e5f627209 */ /* 0x001fca0007810000 */
[----:B------:R-:W0:Y:S01]  /*e320*/  SHFL.BFLY PT, R15, R98, 0x1, 0x1f ;  /* 0x0c201f00620f7f89 */ /* 0x000e2200000e0000 */
[----:B------:R-:W-:Y:S01]  /*e330*/  FMUL.FTZ R97, R26, UR4 ;  /* 0x000000041a617c20 */ /* 0x000fe20008410000 */
[----:B0-----:R-:W-:Y:S01]  /*e340*/  FMNMX.FTZ R14, R98, R15, !PT ;  /* 0x0000000f620e7209 */ /* 0x001fe20007810000 */
[----:B------:R-:W-:-:S03]  /*e350*/  IMAD.U32 R15, RZ, RZ, UR5 ;  /* 0x00000005ff0f7e24 */ /* 0x000fc6000f8e00ff */
[C---:B------:R-:W-:Y:S01]  /*e360*/  FSETP.NEU.FTZ.AND P6, PT, R14.reuse, -INF , PT ;  /* 0xff8000000e00780b */ /* 0x040fe20003fdd000 */
[----:B------:R-:W-:Y:S01]  /*e370*/  FMUL.FTZ R36, R14, R15 ;  /* 0x0000000f0e247220 */ /* 0x000fe20000410000 */
[----:B------:R-:W-:-:S04]  /*e380*/  FMUL.FTZ R98, R27, UR4 ;  /* 0x000000041b627c20 */ /* 0x000fc80008410000 */
[----:B------:R-:W-:-:S05]  /*e390*/  FSEL R36, R36, RZ, P6 ;  /* 0x000000ff24247208 */ /* 0x000fca0003000000 */
[-CC-:B------:R-:W-:Y:S01]  /*e3a0*/  FFMA.FTZ R27, R88, R15.reuse, -R36.reuse ;  /* 0x0000000f581b7223 */ /* 0x180fe20000010824 */
[----:B------:R-:W-:Y:S01]  /*e3b0*/  FMNMX.FTZ R88, R89, R90, !PT ;  /* 0x0000005a59587209 */ /* 0x000fe20007810000 */
[----:B------:R-:W-:-:S03]  /*e3c0*/  FFMA.FTZ R26, R21, R15, -R36 ;  /* 0x0000000f151a7223 */ /* 0x000fc60000010824 */
[----:B------:R-:W-:-:S04]  /*e3d0*/  FMNMX.FTZ R21, R93, R88, !PT ;  /* 0x000000585d157209 */ /* 0x000fc80007810000 */
[----:B------:R-:W-:-:S04]  /*e3e0*/  FMNMX.FTZ R21, R94, R21, !PT ;  /* 0x000000155e157209 */ /* 0x000fc80007810000 */
[----:B------:R-:W-:-:S04]  /*e3f0*/  FMNMX.FTZ R88, R82, R21, !PT ;  /* 0x0000001552587209 */ /* 0x000fc80007810000 */
[----:B------:R-:W-:Y:S01]  /*e400*/  FMNMX.FTZ R21, R83, R88, !PT ;  /* 0x0000005853157209 */ /* 0x000fe20007810000 */
[----:B------:R-:W-:-:S03]  /*e410*/  FMUL.FTZ R96, R39, UR4 ;  /* 0x0000000427607c20 */ /* 0x000fc60008410000 */
[----:B------:R-:W-:Y:S01]  /*e420*/  FMNMX.FTZ R88, R86, R21, !PT ;  /* 0x0000001556587209 */ /* 0x000fe20007810000 */
[----:B------:R-:W-:-:S03]  /*e430*/  FFMA.FTZ R39, R72, R15, -R36 ;  /* 0x0000000f48277223 */ /* 0x000fc60000010824 */
[----:B------:R-:W-:-:S04]  /*e440*/  FMNMX.FTZ R72, R87, R88, !PT ;  /* 0x0000005857487209 */ /* 0x000fc80007810000 */
[----:B------:R-:W-:-:S04]  /*e450*/  FMNMX.FTZ R72, R53, R72, !PT ;  /* 0x0000004835487209 */ /* 0x000fc80007810000 */
[----:B------:R-:W-:-:S04]  /*e460*/  FMNMX.FTZ R21, R75, R72, !PT ;  /* 0x000000484b157209 */ /* 0x000fc80007810000 */
[----:B------:R-:W-:-:S04]  /*e470*/  FMNMX.FTZ R72, R78, R21, !PT ;  /* 0x000000154e487209 */ /* 0x000fc80007810000 */
[----:B------:R-:W-:-:S04]  /*e480*/  FMNMX.FTZ R21, R79, R72, !PT ;  /* 0x000000484f157209 */ /* 0x000fc80007810000 */
[----:B------:R-:W-:-:S04]  /*e490*/  FMNMX.FTZ R72, R66, R21, !PT ;  /* 0x0000001542487209 */ /* 0x000fc80007810000 */
[----:B------:R-:W-:-:S04]  /*e4a0*/  FMNMX.FTZ R21, R67, R72, !PT ;  /* 0x0000004843157209 */ /* 0x000fc80007810000 */
[----:B------:R-:W-:Y:S01]  /*e4b0*/  FMNMX.FTZ R72, R70, R21, !PT ;  /* 0x0000001546487209 */ /* 0x000fe20007810000 */
[----:B------:R0:W-:Y:S03]  /*e4c0*/  MUFU.EX2 R88, R39 ;  /* 0x0000002700587308 */ /* 0x0001e60000000800 */
[----:B------:R-:W-:Y:S01]  /*e4d0*/  FMNMX.FTZ R21, R71, R72, !PT ;  /* 0x0000004847157209 */ /* 0x000fe20007810000 */
[----:B0-----:R-:W-:-:S03]  /*e4e0*/  FFMA.FTZ R39, R64, R15, -R36 ;  /* 0x0000000f40277223 */ /* 0x001fc60000010824 */
[----:B------:R-:W-:-:S04]  /*e4f0*/  FMNMX.FTZ R64, R58, R21, !PT ;  /* 0x000000153a407209 */ /* 0x000fc80007810000 */
[----:B------:R-:W-:Y:S01]  /*e500*/  FMNMX.FTZ R21, R59, R64, !PT ;  /* 0x000000403b157209 */ /* 0x000fe20007810000 */
[----:B------:R-:W-:-:S03]  /*e510*/  FMUL.FTZ R99, R30, UR4 ;  /* 0x000000041e637c20 */ /* 0x000fc60008410000 */
[----:B------:R-:W-:Y:S01]  /*e520*/  FMNMX.FTZ R72, R62, R21, !PT ;  /* 0x000000153e487209 */ /* 0x000fe20007810000 */
[-CC-:B------:R-:W-:Y:S01]  /*e530*/  FFMA.FTZ R30, R91, R15.reuse, -R36.reuse ;  /* 0x0000000f5b1e7223 */ /* 0x180fe20000010824 */
[-CC-:B------:R-:W-:Y:S02]  /*e540*/  FFMA.FTZ R91, R73, R15.reuse, -R36.reuse ;  /* 0x0000000f495b7223 */ /* 0x180fe40000010824 */
[----:B------:R-:W-:Y:S01]  /*e550*/  FMNMX.FTZ R21, R63, R72, !PT ;  /* 0x000000483f157209 */ /* 0x000fe20007810000 */
[-CC-:B------:R-:W-:Y:S01]  /*e560*/  FFMA.FTZ R73, R65, R15.reuse, -R36.reuse ;  /* 0x0000000f41497223 */ /* 0x180fe20000010824 */
[----:B------:R-:W-:Y:S02]  /*e570*/  FFMA.FTZ R65, R68, R15, -R36 ;  /* 0x0000000f44417223 */ /* 0x000fe40000010824 */
        /* <DEDUP_REMOVED lines=8> */
[----:B------:R-:W-:-:S04]  /*e600*/  FMNMX.FTZ R56, R20, R21, !PT ;  /* 0x0000001514387209 */ /* 0x000fc80007810000 */
[----:B------:R-:W-:Y:S01]  /*e610*/  FMNMX.FTZ R21, R41, R56, !PT ;  /* 0x0000003829157209 */ /* 0x000fe20007810000 */
[----:B------:R-:W0:Y:S03]  /*e620*/  MUFU.TANH R96, R96 ;  /* 0x0000006000607308 */ /* 0x000e260000002400 */
[----:B------:R-:W-:-:S04]  /*e630*/  FMNMX.FTZ R21, R54, R21, !PT ;  /* 0x0000001536157209 */ /* 0x000fc80007810000 */
[----:B------:R-:W-:Y:S01]  /*e640*/  FMNMX.FTZ R56, R46, R21, !PT ;  /* 0x000000152e387209 */ /* 0x000fe20007810000 */
[----:B------:R-:W1:Y:S03]  /*e650*/  MUFU.TANH R97, R97 ;  /* 0x0000006100617308 */ /* 0x000e660000002400 */
[----:B------:R-:W-:-:S04]  /*e660*/  FMNMX.FTZ R21, R29, R56, !PT ;  /* 0x000000381d157209 */ /* 0x000fc80007810000 */
[----:B------:R-:W-:Y:S01]  /*e670*/  FMNMX.FTZ R21, R32, R21, !PT ;  /* 0x0000001520157209 */ /* 0x000fe20007810000 */
[----:B------:R-:W2:Y:S03]  /*e680*/  MUFU.TANH R98, R98 ;  /* 0x0000006200627308 */ /* 0x000ea60000002400 */
[----:B------:R-:W-:-:S05]  /*e690*/  FMNMX.FTZ R56, R28, R21, !PT ;  /* 0x000000151c387209 */ /* 0x000fca0007810000 */
[----:B------:R-:W3:Y:S01]  /*e6a0*/  MUFU.TANH R99, R99 ;  /* 0x0000006300637308 */ /* 0x000ee20000002400 */
[----:B0-----:R-:W-:Y:S02]  /*e6b0*/  FSEL R96, R96, -INF , P1 ;  /* 0xff80000060607808 */ /* 0x001fe40000800000 */
[----:B------:R-:W-:-:S05]  /*e6c0*/  FMNMX.FTZ R21, R25, R56, !PT ;  /* 0x0000003819157209 */ /* 0x000fca0007810000 */
[----:B------:R-:W0:Y:S01]  /*e6d0*/  MUFU.TANH R100, R100 ;  /* 0x0000006400647308 */ /* 0x000e220000002400 */
[----:B-1----:R-:W-:Y:S02]  /*e6e0*/  FSEL R97, R97, -INF , P2 ;  /* 0xff80000061617808 */ /* 0x002fe40001000000 */
[----:B------:R-:W-:Y:S02]  /*e6f0*/  FMNMX.FTZ R56, R96, R21, !PT ;  /* 0x0000001560387209 */ /* 0x000fe40007810000 */
[----:B--2---:R-:W-:Y:S02]  /*e700*/  FSEL R98, R98, -INF , P3 ;  /* 0xff80000062627808 */ /* 0x004fe40001800000 */
[----:B------:R-:W-:Y:S02]  /*e710*/  FMNMX.FTZ R21, R97, R56, !PT ;  /* 0x0000003861157209 */ /* 0x000fe40007810000 */
[----:B---3--:R-:W-:Y:S02]  /*e720*/  FSEL R99, R99, -INF , P4 ;  /* 0xff80000063637808 */ /* 0x008fe40002000000 */
[----:B------:R-:W-:-:S04]  /*e730*/  FMNMX.FTZ R56, R98, R21, !PT ;  /* 0x0000001562387209 */ /* 0x000fc80007810000 */
[----:B------:R-:W-:Y:S02]  /*e740*/  FMNMX.FTZ R21, R99, R56, !PT ;  /* 0x0000003863157209 */ /* 0x000fe40007810000 */
[----:B0-----:R-:W-:-:S04]  /*e750*/  FSEL R100, R100, -INF , P5 ;  /* 0xff80000064647808 */ /* 0x001fc80002800000 */
[----:B------:R-:W-:Y:S01]  /*e760*/  FMNMX.FTZ R21, R100, R21, !PT ;  /* 0x0000001564157209 */ /* 0x000fe20007810000 */
[----:B------:R-:W-:-:S04]  /*e770*/  FFMA.FTZ R56, R42, R15, -R36 ;  /* 0x0000000f2a387223 */ /* 0x000fc80000010824 */
[----:B------:R-:W0:Y:S01]  /*e780*/  SHFL.BFLY PT, R42, R21, 0x2, 0x1f ;  /* 0x0c401f00152a7f89 */ /* 0x000e2200000e0000 */
[-CC-:B------:R-:W-:Y:S01]  /*e790*/  FFMA.FTZ R72, R57, R15.reuse, -R36.reuse ;  /* 0x0000000f39487223 */ /* 0x180fe20000010824 */
[----:B------:R-:W-:Y:S01]  /*e7a0*/  FFMA.FTZ R57, R24, R15, -R36 ;  /* 0x0000000f18397223 */ /* 0x000fe20000010824 */
[----:B0-----:R-:W-:-:S05]  /*e7b0*/  FMNMX.FTZ R24, R21, R42, !PT ;  /* 0x0000002a15187209 */ /* 0x001fca0007810000 */
[----:B------:R-:W0:Y:S01]  /*e7c0*/  SHFL.BFLY PT, R21, R24, 0x1, 0x1f ;  /* 0x0c201f0018157f89 */ /* 0x000e2200000e0000 */
[----:B------:R-:W1:Y:S01]  /*e7d0*/  S2R R101, SR_TID.X ;  /* 0x0000000000657919 */ /* 0x000e620000002100 */
[----:B------:R2:W-:Y:S02]  /*e7e0*/  MUFU.EX2 R64, R73 ;  /* 0x0000004900407308 */ /* 0x0005e40000000800 */
[-CC-:B--2---:R-:W-:Y:S01]  /*e7f0*/  FFMA.FTZ R73, R44, R15.reuse, -R36.reuse ;  /* 0x0000000f2c497223 */ /* 0x184fe20000010824 */
[----:B------:R-:W-:Y:S01]  /*e800*/  FFMA.FTZ R44, R74, R15, -R36 ;  /* 0x0000000f4a2c7223 */ /* 0x000fe20000010824 */
[----:B0-----:R-:W-:-:S04]  /*e810*/  FMNMX.FTZ R74, R24, R21, !PT ;  /* 0x00000015184a7209 */ /* 0x001fc80007810000 */
[C---:B------:R-:W-:Y:S01]  /*e820*/  FSETP.NEU.FTZ.AND P1, PT, R74.reuse, -INF , PT ;  /* 0xff8000004a00780b */ /* 0x040fe20003f3d000 */
[-C--:B------:R-:W-:Y:S01]  /*e830*/  FMUL.FTZ R24, R74, R15.reuse ;  /* 0x0000000f4a187220 */ /* 0x080fe20000410000 */
[----:B------:R0:W-:Y:S01]  /*e840*/  MUFU.EX2 R68, R76 ;  /* 0x0000004c00447308 */ /* 0x0001e20000000800 */
[-CC-:B------:R-:W-:Y:S01]  /*e850*/  FFMA.FTZ R95, R77, R15.reuse, -R36.reuse ;  /* 0x0000000f4d5f7223 */ /* 0x180fe20000010824 */
[-CC-:B------:R-:W-:Y:S02]  /*e860*/  FFMA.FTZ R77, R45, R15.reuse, -R36.reuse ;  /* 0x0000000f2d4d7223 */ /* 0x180fe40000010824 */
[----:B------:R-:W-:Y:S01]  /*e870*/  FSEL R24, R24, RZ, P1 ;  /* 0x000000ff18187208 */ /* 0x000fe20000800000 */
[-CC-:B------:R-:W-:Y:S01]  /*e880*/  FFMA.FTZ R80, R80, R15.reuse, -R36.reuse ;  /* 0x0000000f50507223 */ /* 0x180fe20000010824 */
[-CC-:B------:R-:W-:Y:S01]  /*e890*/  FFMA.FTZ R81, R81, R15.reuse, -R36.reuse ;  /* 0x0000000f51517223 */ /* 0x180fe20000010824 */
[-CC-:B------:R-:W-:Y:S01]  /*e8a0*/  FFMA.FTZ R84, R84, R15.reuse, -R36.reuse ;  /* 0x0000000f54547223 */ /* 0x180fe20000010824 */
[-CC-:B0-----:R-:W-:Y:S01]  /*e8b0*/  FFMA.FTZ R76, R61, R15.reuse, -R36.reuse ;  /* 0x0000000f3d4c7223 */ /* 0x181fe20000010824 */
[-CC-:B------:R-:W-:Y:S01]  /*e8c0*/  FFMA.FTZ R61, R40, R15.reuse, -R36.reuse ;  /* 0x0000000f283d7223 */ /* 0x180fe20000010824 */
        /* <DEDUP_REMOVED lines=11> */
[-C--:B------:R-:W-:Y:S01]  /*e980*/  FFMA.FTZ R36, R35, R15.reuse, -R36 ;  /* 0x0000000f23247223 */ /* 0x080fe20000010824 */
[-CC-:B------:R-:W-:Y:S01]  /*e990*/  FFMA.FTZ R33, R89, R15.reuse, -R24.reuse ;  /* 0x0000000f59217223 */ /* 0x180fe20000010818 */
[-CC-:B------:R-:W-:Y:S01]  /*e9a0*/  FFMA.FTZ R35, R90, R15.reuse, -R24.reuse ;  /* 0x0000000f5a237223 */ /* 0x180fe20000010818 */
[----:B------:R-:W-:Y:S01]  /*e9b0*/  MUFU.EX2 R26, R26 ;  /* 0x0000001a001a7308 */ /* 0x000fe20000000800 */
[-CC-:B------:R-:W-:Y:S01]  /*e9c0*/  FFMA.FTZ R37, R93, R15.reuse, -R24.reuse ;  /* 0x0000000f5d257223 */ /* 0x180fe20000010818 */
[----:B------:R-:W-:Y:S01]  /*e9d0*/  FFMA.FTZ R55, R94, R15, -R24 ;  /* 0x0000000f5e377223 */ /* 0x000fe20000010818 */
[----:B-1----:R-:W-:-:S05]  /*e9e0*/  LOP3.LUT R101, R101, 0x7f, RZ, 0xc0, !PT ;  /* 0x0000007f65657812 */ /* 0x002fca00078ec0ff */
[----:B------:R-:W0:Y:S01]  /*e9f0*/  MUFU.EX2 R27, R27 ;  /* 0x0000001b001b7308 */ /* 0x000e220000000800 */
[----:B------:R-:W-:-:S07]  /*ea00*/  FFMA.FTZ R82, R82, R15, -R24 ;  /* 0x0000000f52527223 */ /* 0x000fce0000010818 */
[----:B------:R-:W-:Y:S01]  /*ea10*/  MUFU.EX2 R33, R33 ;  /* 0x0000002100217308 */ /* 0x000fe20000000800 */
[----:B------:R-:W-:-:S07]  /*ea20*/  ISETP.NE.AND P1, PT, R101, RZ, PT ;  /* 0x000000ff6500720c */ /* 0x000fce0003f25270 */
[----:B------:R-:W1:Y:S08]  /*ea30*/  MUFU.EX2 R35, R35 ;  /* 0x0000002300237308 */ /* 0x000e700000000800 */
[----:B------:R-:W2:Y:S01]  /*ea40*/  MUFU.EX2 R30, R30 ;  /* 0x0000001e001e7308 */ /* 0x000ea20000000800 */
[----:B------:R-:W-:-:S07]  /*ea50*/  FFMA.FTZ R83, R83, R15, -R24 ;  /* 0x0000000f53537223 */ /* 0x000fce0000010818 */
[----:B------:R-:W3:Y:S08]  /*ea60*/  MUFU.EX2 R37, R37 ;  /* 0x0000002500257308 */ /* 0x000ef00000000800 */
[----:B------:R-:W4:Y:S01]  /*ea70*/  MUFU.EX2 R31, R31 ;  /* 0x0000001f001f7308 */ /* 0x000f220000000800 */
[-CC-:B------:R-:W-:Y:S01]  /*ea80*/  FFMA.FTZ R86, R86, R15.reuse, -R24.reuse ;  /* 0x0000000f56567223 */ /* 0x180fe20000010818 */
[----:B------:R-:W-:-:S06]  /*ea90*/  FFMA.FTZ R94, R51, R15, -R24 ;  /* 0x0000000f335e7223 */ /* 0x000fcc0000010818 */
[----:B------:R-:W4:Y:S01]  /*eaa0*/  MUFU.EX2 R55, R55 ;  /* 0x0000003700377308 */ /* 0x000f220000000800 */
[----:B0-----:R-:W-:-:S07]  /*eab0*/  FADD.FTZ R51, R26, R27 ;  /* 0x0000001b1a337221 */ /* 0x001fce0000010000 */
[----:B------:R-:W0:Y:S01]  /*eac0*/  MUFU.EX2 R80, R80 ;  /* 0x0000005000507308 */ /* 0x000e220000000800 */
[----:B-1----:R-:W-:Y:S01]  /*ead0*/  FADD.FTZ R90, R33, R35 ;  /* 0x00000023215a7221 */ /* 0x002fe20000010000 */
[----:B------:R-:W-:-:S06]  /*eae0*/  FFMA.FTZ R87, R87, R15, -R24 ;  /* 0x0000000f57577223 */ /* 0x000fcc0000010818 */
[----:B------:R-:W1:Y:S01]  /*eaf0*/  MUFU.EX2 R82, R82 ;  /* 0x0000005200527308 */ /* 0x000e620000000800 */
[----:B--2---:R-:W-:Y:S01]  /*eb00*/  FADD.FTZ R102, R30, R51 ;  /* 0x000000331e667221 */ /* 0x004fe20000010000 */
[----:B------:R-:W-:-:S06]  /*eb10*/  @!P1 VIADD R0, R0, 0x31c40 ;  /* 0x00031c4000009836 */ /* 0x000fcc0000000000 */
[----:B------:R-:W2:Y:S01]  /*eb20*/  MUFU.EX2 R81, R81 ;  /* 0x0000005100517308 */ /* 0x000ea20000000800 */
[-CC-:B------:R-:W-:Y:S01]  /*eb30*/  FFMA.FTZ R93, R46, R15.reuse, -R24.reuse ;  /* 0x0000000f2e5d7223 */ /* 0x180fe20000010818 */
[----:B------:R-:W-:Y:S01]  /*eb40*/  FFMA.FTZ R101, R43, R15, -R24 ;  /* 0x0000000f2b657223 */ /* 0x000fe20000010818 */
[----:B---3--:R-:W-:-:S05]  /*eb50*/  FADD.FTZ R46, R37, R90 ;  /* 0x0000005a252e7221 */ /* 0x008fca0000010000 */
[----:B------:R-:W3:Y:S01]  /*eb60*/  MUFU.EX2 R83, R83 ;  /* 0x0000005300537308 */ /* 0x000ee20000000800 */
[-CC-:B------:R-:W-:Y:S01]  /*eb70*/  FFMA.FTZ R89, R53, R15.reuse, -R24.reuse ;  /* 0x0000000f35597223 */ /* 0x180fe20000010818 */
[----:B------:R-:W-:Y:S01]  /*eb80*/  FFMA.FTZ R43, R41, R15, -R24 ;  /* 0x0000000f292b7223 */ /* 0x000fe20000010818 */
[----:B----4-:R-:W-:-:S05]  /*eb90*/  FADD.FTZ R41, R31, R102 ;  /* 0x000000661f297221 */ /* 0x010fca0000010000 */
[----:B------:R-:W4:Y:S01]  /*eba0*/  MUFU.EX2 R84, R84 ;  /* 0x0000005400547308 */ /* 0x000f220000000800 */
[-CC-:B------:R-:W-:Y:S01]  /*ebb0*/  FFMA.FTZ R53, R66, R15.reuse, -R24.reuse ;  /* 0x0000000f42357223 */ /* 0x180fe20000010818 */
[-CC-:B------:R-:W-:Y:S01]  /*ebc0*/  FFMA.FTZ R90, R29, R15.reuse, -R24.reuse ;  /* 0x0000000f1d5a7223 */ /* 0x180fe20000010818 */
[----:B------:R-:W-:-:S05]  /*ebd0*/  FFMA.FTZ R66, R67, R15, -R24 ;  /* 0x0000000f43427223 */ /* 0x000fca0000010818 */
[----:B------:R-:W4:Y:S01]  /*ebe0*/  MUFU.EX2 R86, R86 ;  /* 0x0000005600567308 */ /* 0x000f220000000800 */
[----:B------:R-:W-:Y:S01]  /*ebf0*/  @!P1 PRMT R0, RZ, 0x654, R0 ;  /* 0x00000654ff009816 */ /* 0x000fe20000000000 */
[----:B------:R-:W-:Y:S01]  /*ec00*/  FADD.FTZ R29, R55, R46 ;  /* 0x0000002e371d7221 */ /* 0x000fe20000010000 */
[-CC-:B------:R-:W-:Y:S01]  /*ec10*/  FFMA.FTZ R75, R75, R15.reuse, -R24.reuse ;  /* 0x0000000f4b4b7223 */ /* 0x180fe20000010818 */
[----:B------:R-:W-:-:S04]  /*ec20*/  FFMA.FTZ R67, R70, R15, -R24 ;  /* 0x0000000f46437223 */ /* 0x000fc80000010818 */
[----:B------:R-:W4:Y:S01]  /*ec30*/  MUFU.EX2 R85, R85 ;  /* 0x0000005500557308 */ /* 0x000f220000000800 */
[-CC-:B------:R-:W-:Y:S01]  /*ec40*/  FFMA.FTZ R51, R32, R15.reuse, -R24.reuse ;  /* 0x0000000f20337223 */ /* 0x180fe20000010818 */
[-CC-:B------:R-:W-:Y:S01]  /*ec50*/  FFMA.FTZ R70, R71, R15.reuse, -R24.reuse ;  /* 0x0000000f47467223 */ /* 0x180fe20000010818 */
[----:B------:R-:W-:Y:S01]  /*ec60*/  FFMA.FTZ R50, R50, R15, -R24 ;  /* 0x0000000f32327223 */ /* 0x000fe20000010818 */
[----:B0-----:R-:W-:-:S04]  /*ec70*/  FADD.FTZ R32, R80, R41 ;  /* 0x0000002950207221 */ /* 0x001fc80000010000 */
[----:B------:R-:W0:Y:S01]  /*ec80*/  MUFU.EX2 R87, R87 ;  /* 0x0000005700577308 */ /* 0x000e220000000800 */
[-CC-:B------:R-:W-:Y:S01]  /*ec90*/  FFMA.FTZ R71, R28, R15.reuse, -R24.reuse ;  /* 0x0000000f1c477223 */ /* 0x180fe20000010818 */
[----:B-1----:R-:W-:Y:S01]  /*eca0*/  FADD.FTZ R28, R82, R29 ;  /* 0x0000001d521c7221 */ /* 0x002fe20000010000 */
[----:B------:R-:W-:Y:S01]  /*ecb0*/  FFMA.FTZ R78, R78, R15, -R24 ;  /* 0x0000000f4e4e7223 */ /* 0x000fe20000010818 */
[----:B------:R1:W-:Y:S01]  /*ecc0*/  @!P1 SYNCS.ARRIVE.TRANS64.RED.A1T0 RZ, [R0+URZ], RZ ;  /* 0x000000ff00ff99a7 */ /* 0x0003e2000810043f */
[----:B--2---:R-:W-:-:S03]  /*ecd0*/  FADD.FTZ R29, R81, R32 ;  /* 0x00000020511d7221 */ /* 0x004fc60000010000 */
[----:B------:R-:W2:Y:S01]  /*ece0*/  MUFU.EX2 R89, R89 ;  /* 0x0000005900597308 */ /* 0x000ea20000000800 */
[----:B------:R-:W-:-:S07]  /*ecf0*/  FFMA.FTZ R79, R79, R15, -R24 ;  /* 0x0000000f4f4f7223 */ /* 0x000fce0000010818 */
[----:B------:R-:W2:Y:S08]  /*ed00*/  MUFU.EX2 R91, R91 ;  /* 0x0000005b005b7308 */ /* 0x000eb00000000800 */
[----:B-1----:R1:W-:Y:S08]  /*ed10*/  MUFU.EX2 R0, R50 ;  /* 0x0000003200007308 */ /* 0x0023f00000000800 */
[----:B------:R-:W2:Y:S01]  /*ed20*/  MUFU.EX2 R75, R75 ;  /* 0x0000004b004b7308 */ /* 0x000ea20000000800 */
[----:B-1----:R-:W-:Y:S01]  /*ed30*/  FFMA.FTZ R50, R25, R15, -R24 ;  /* 0x0000000f19327223 */ /* 0x002fe20000010818 */
[----:B---3--:R-:W-:Y:S01]  /*ed40*/  FADD.FTZ R25, R83, R28 ;  /* 0x0000001c53197221 */ /* 0x008fe20000010000 */
[----:B----4-:R-:W-:-:S05]  /*ed50*/  FADD.FTZ R28, R84, R29 ;  /* 0x0000001d541c7221 */ /* 0x010fca0000010000 */
[----:B------:R-:W1:Y:S01]  /*ed60*/  MUFU.EX2 R92, R92 ;  /* 0x0000005c005c7308 */ /* 0x000e620000000800 */
[----:B------:R-:W-:Y:S01]  /*ed70*/  FADD.FTZ R32, R86, R25 ;  /* 0x0000001956207221 */ /* 0x000fe20000010000 */
[----:B------:R-:W-:-:S06]  /*ed80*/  FADD.FTZ R25, R85, R28 ;  /* 0x0000001c55197221 */ /* 0x000fcc0000010000 */
[----:B------:R-:W-:Y:S01]  /*ed90*/  MUFU.EX2 R78, R78 ;  /* 0x0000004e004e7308 */ /* 0x000fe20000000800 */
[----:B0-----:R-:W-:Y:S01]  /*eda0*/  FADD.FTZ R32, R87, R32 ;  /* 0x0000002057207221 */ /* 0x001fe20000010000 */
[----:B------:R-:W-:-:S06]  /*edb0*/  FADD.FTZ R28, R88, R25 ;  /* 0x00000019581c7221 */ /* 0x000fcc0000010000 */
[----:B------:R-:W0:Y:S01]  /*edc0*/  MUFU.EX2 R95, R95 ;  /* 0x0000005f005f7308 */ /* 0x000e220000000800 */
[----:B--2---:R-:W-:-:S07]  /*edd0*/  FADD.FTZ R32, R89, R32 ;  /* 0x0000002059207221 */ /* 0x004fce0000010000 */
[----:B------:R-:W-:Y:S01]  /*ede0*/  MUFU.EX2 R79, R79 ;  /* 0x0000004f004f7308 */ /* 0x000fe20000000800 */
[-CC-:B------:R-:W-:Y:S01]  /*edf0*/  FFMA.FTZ R58, R58, R15.reuse, -R24.reuse ;  /* 0x0000000f3a3a7223 */ /* 0x180fe20000010818 */
[-CC-:B------:R-:W-:Y:S01]  /*ee00*/  FFMA.FTZ R59, R59, R15.reuse, -R24.reuse ;  /* 0x0000000f3b3b7223 */ /* 0x180fe20000010818 */
[----:B------:R-:W-:-:S05]  /*ee10*/  FFMA.FTZ R62, R62, R15, -R24 ;  /* 0x0000000f3e3e7223 */ /* 0x000fca0000010818 */
[----:B------:R-:W2:Y:S01]  /*ee20*/  MUFU.EX2 R39, R39 ;  /* 0x0000002700277308 */ /* 0x000ea20000000800 */
[-CC-:B------:R-:W-:Y:S01]  /*ee30*/  FFMA.FTZ R63, R63, R15.reuse, -R24.reuse ;  /* 0x0000000f3f3f7223 */ /* 0x180fe20000010818 */
[-CC-:B------:R-:W-:Y:S01]  /*ee40*/  FFMA.FTZ R34, R20, R15.reuse, -R24.reuse ;  /* 0x0000000f14227223 */ /* 0x180fe20000010818 */
[-CC-:B------:R-:W-:Y:S01]  /*ee50*/  FFMA.FTZ R54, R54, R15.reuse, -R24.reuse ;  /* 0x0000000f36367223 */ /* 0x180fe20000010818 */
[-CC-:B------:R-:W-:Y:S01]  /*ee60*/  FFMA.FTZ R96, R96, R15.reuse, -R24.reuse ;  /* 0x0000000f60607223 */ /* 0x180fe20000010818 */
[----:B------:R-:W-:-:S03]  /*ee70*/  FFMA.FTZ R97, R97, R15, -R24 ;  /* 0x0000000f61617223 */ /* 0x000fc60000010818 */
[----:B------:R-:W3:Y:S01]  /*ee80*/  MUFU.EX2 R53, R53 ;  /* 0x0000003500357308 */ /* 0x000ee20000000800 */
[-CC-:B------:R-:W-:Y:S01]  /*ee90*/  FFMA.FTZ R98, R98, R15.reuse, -R24.reuse ;  /* 0x0000000f62627223 */ /* 0x180fe20000010818 */
[-CC-:B------:R-:W-:Y:S01]  /*eea0*/  FFMA.FTZ R99, R99, R15.reuse, -R24.reuse ;  /* 0x0000000f63637223 */ /* 0x180fe20000010818 */
[----:B------:R-:W-:Y:S01]  /*eeb0*/  FFMA.FTZ R100, R100, R15, -R24 ;  /* 0x0000000f64647223 */ /* 0x000fe20000010818 */
[----:B------:R-:W-:Y:S01]  /*eec0*/  FADD.FTZ R25, R91, R28 ;  /* 0x0000001c5b197221 */ /* 0x000fe20000010000 */
[----:B------:R-:W-:Y:S01]  /*eed0*/  F2FP.BF16.F32.PACK_AB R24, R27, R26 ;  /* 0x0000001a1b18723e */ /* 0x000fe200000010ff */
[----:B------:R-:W-:Y:S02]  /*eee0*/  FADD.FTZ R27, R75, R32 ;  /* 0x000000204b1b7221 */ /* 0x000fe40000010000 */
[----:B------:R-:W4:Y:S01]  /*eef0*/  MUFU.EX2 R66, R66 ;  /* 0x0000004200427308 */ /* 0x000f220000000800 */
[----:B------:R-:W-:Y:S01]  /*ef00*/  F2FP.BF16.F32.PACK_AB R26, R31, R30 ;  /* 0x0000001e1f1a723e */ /* 0x000fe200000010ff */
[----:B-1----:R-:W-:Y:S01]  /*ef10*/  FADD.FTZ R30, R92, R25 ;  /* 0x000000195c1e7221 */ /* 0x002fe20000010000 */
[----:B------:R-:W-:-:S05]  /*ef20*/  F2FP.BF16.F32.PACK_AB R28, R81, R80 ;  /* 0x00000050511c723e */ /* 0x000fca00000010ff */
[----:B------:R-:W1:Y:S01]  /*ef30*/  MUFU.EX2 R65, R65 ;  /* 0x0000004100417308 */ /* 0x000e620000000800 */
[----:B0-----:R-:W-:Y:S01]  /*ef40*/  FADD.FTZ R80, R95, R30 ;  /* 0x0000001e5f507221 */ /* 0x001fe20000010000 */
[----:B------:R-:W-:-:S06]  /*ef50*/  F2FP.BF16.F32.PACK_AB R30, R85, R84 ;  /* 0x00000054551e723e */ /* 0x000fcc00000010ff */
[----:B------:R-:W0:Y:S01]  /*ef60*/  MUFU.EX2 R67, R67 ;  /* 0x0000004300437308 */ /* 0x000e220000000800 */
[----:B--2---:R-:W-:-:S07]  /*ef70*/  FADD.FTZ R25, R39, R80 ;  /* 0x0000005027197221 */ /* 0x004fce0000010000 */
[----:B------:R2:W-:Y:S02]  /*ef80*/  MUFU.EX2 R46, R34 ;  /* 0x00000022002e7308 */ /* 0x0005e40000000800 */
[----:B--2---:R-:W-:-:S06]  /*ef90*/  FADD.FTZ R34, R78, R27 ;  /* 0x0000001b4e227221 */ /* 0x004fcc0000010000 */
[----:B------:R-:W2:Y:S01]  /*efa0*/  MUFU.EX2 R70, R70 ;  /* 0x0000004600467308 */ /* 0x000ea20000000800 */
[----:B------:R-:W-:-:S07]  /*efb0*/  FADD.FTZ R84, R79, R34 ;  /* 0x000000224f547221 */ /* 0x000fce0000010000 */
[----:B------:R-:W2:Y:S01]  /*efc0*/  MUFU.EX2 R69, R69 ;  /* 0x0000004500457308 */ /* 0x000ea20000000800 */
[----:B---3--:R-:W-:Y:S01]  /*efd0*/  FADD.FTZ R29, R53, R84 ;  /* 0x00000054351d7221 */ /* 0x008fe20000010000 */
[----:B------:R-:W-:-:S06]  /*efe0*/  FADD.FTZ R80, R64, R25 ;  /* 0x0000001940507221 */ /* 0x000fcc0000010000 */
[----:B------:R-:W3:Y:S01]  /*eff0*/  MUFU.EX2 R58, R58 ;  /* 0x0000003a003a7308 */ /* 0x000ee20000000800 */
[----:B----4-:R-:W-:Y:S01]  /*f000*/  FADD.FTZ R84, R66, R29 ;  /* 0x0000001d42547221 */ /* 0x010fe20000010000 */
[----:B-1----:R-:W-:-:S06]  /*f010*/  FADD.FTZ R31, R65, R80 ;  /* 0x00000050411f7221 */ /* 0x002fcc0000010000 */
[----:B------:R-:W1:Y:S01]  /*f020*/  MUFU.EX2 R72, R72 ;  /* 0x0000004800487308 */ /* 0x000e620000000800 */
[----:B------:R-:W-:Y:S01]  /*f030*/  F2FP.BF16.F32.PACK_AB R25, R35, R33 ;  /* 0x000000212319723e */ /* 0x000fe200000010ff */
[----:B0-----:R-:W-:-:S06]  /*f040*/  FADD.FTZ R35, R67, R84 ;  /* 0x0000005443237221 */ /* 0x001fcc0000010000 */
[----:B------:R-:W0:Y:S01]  /*f050*/  MUFU.EX2 R59, R59 ;  /* 0x0000003b003b7308 */ /* 0x000e220000000800 */
[----:B------:R-:W-:Y:S01]  /*f060*/  FADD.FTZ R80, R68, R31 ;  /* 0x0000001f44507221 */ /* 0x000fe20000010000 */
[----:B------:R-:W-:-:S06]  /*f070*/  F2FP.BF16.F32.PACK_AB R27, R55, R37 ;  /* 0x00000025371b723e */ /* 0x000fcc00000010ff */
[----:B------:R-:W4:Y:S01]  /*f080*/  MUFU.EX2 R60, R60 ;  /* 0x0000003c003c7308 */ /* 0x000f220000000800 */
[----:B--2---:R-:W-:-:S07]  /*f090*/  FADD.FTZ R37, R70, R35 ;  /* 0x0000002346257221 */ /* 0x004fce0000010000 */
[----:B------:R-:W2:Y:S01]  /*f0a0*/  MUFU.EX2 R62, R62 ;  /* 0x0000003e003e7308 */ /* 0x000ea20000000800 */
[----:B------:R-:W-:Y:S01]  /*f0b0*/  FADD.FTZ R55, R69, R80 ;  /* 0x0000005045377221 */ /* 0x000fe20000010000 */
[----:B------:R-:W-:-:S06]  /*f0c0*/  F2FP.BF16.F32.PACK_AB R35, R79, R78 ;  /* 0x0000004e4f23723e */ /* 0x000fcc00000010ff */
[----:B------:R-:W2:Y:S01]  /*f0d0*/  MUFU.EX2 R76, R76 ;  /* 0x0000004c004c7308 */ /* 0x000ea20000000800 */
[----:B---3--:R-:W-:-:S07]  /*f0e0*/  FADD.FTZ R78, R58, R37 ;  /* 0x000000253a4e7221 */ /* 0x008fce0000010000 */
[----:B------:R-:W3:Y:S01]  /*f0f0*/  MUFU.EX2 R63, R63 ;  /* 0x0000003f003f7308 */ /* 0x000ee20000000800 */
[----:B-1----:R-:W-:-:S07]  /*f100*/  FADD.FTZ R55, R72, R55 ;  /* 0x0000003748377221 */ /* 0x002fce0000010000 */
[----:B------:R-:W1:Y:S01]  /*f110*/  MUFU.EX2 R48, R48 ;  /* 0x0000003000307308 */ /* 0x000e620000000800 */
[----:B0-----:R-:W-:Y:S01]  /*f120*/  FADD.FTZ R37, R59, R78 ;  /* 0x0000004e3b257221 */ /* 0x001fe20000010000 */
[----:B----4-:R-:W-:-:S06]  /*f130*/  FADD.FTZ R55, R60, R55 ;  /* 0x000000373c377221 */ /* 0x010fcc0000010000 */
[----:B------:R-:W0:Y:S01]  /*f140*/  MUFU.EX2 R49, R49 ;  /* 0x0000003100317308 */ /* 0x000e220000000800 */
[----:B--2---:R-:W-:-:S07]  /*f150*/  FADD.FTZ R80, R62, R37 ;  /* 0x000000253e507221 */ /* 0x004fce0000010000 */
[----:B------:R-:W-:Y:S01]  /*f160*/  MUFU.EX2 R20, R94 ;  /* 0x0000005e00147308 */ /* 0x000fe20000000800 */
[----:B------:R-:W-:-:S07]  /*f170*/  FADD.FTZ R55, R76, R55 ;  /* 0x000000374c377221 */ /* 0x000fce0000010000 */
[----:B------:R-:W2:Y:S01]  /*f180*/  MUFU.EX2 R52, R52 ;  /* 0x0000003400347308 */ /* 0x000ea20000000800 */
[----:B------:R4:W-:Y:S01]  /*f190*/  STSM.16.M88.4 [R18+0x24300], R24 ;  /* 0x0243001812007844 */ /* 0x0009e20000000200 */
[----:B---3--:R-:W-:-:S06]  /*f1a0*/  FADD.FTZ R37, R63, R80 ;  /* 0x000000503f257221 */ /* 0x008fcc0000010000 */
[----:B------:R-:W3:Y:S01]  /*f1b0*/  MUFU.EX2 R41, R101 ;  /* 0x0000006500297308 */ /* 0x000ee20000000800 */
[----:B------:R-:W-:Y:S02]  /*f1c0*/  F2FP.BF16.F32.PACK_AB R29, R83, R82 ;  /* 0x00000052531d723e */ /* 0x000fe400000010ff */
[----:B------:R-:W-:-:S05]  /*f1d0*/  F2FP.BF16.F32.PACK_AB R31, R87, R86 ;  /* 0x00000056571f723e */ /* 0x000fca00000010ff */
[----:B------:R-:W3:Y:S01]  /*f1e0*/  MUFU.EX2 R56, R56 ;  /* 0x0000003800387308 */ /* 0x000ee20000000800 */
[----:B----4-:R-:W-:Y:S01]  /*f1f0*/  F2FP.BF16.F32.PACK_AB R24, R64, R39 ;  /* 0x000000274018723e */ /* 0x010fe200000010ff */
[----:B-1----:R-:W-:Y:S01]  /*f200*/  FADD.FTZ R64, R48, R55 ;  /* 0x0000003730407221 */ /* 0x002fe20000010000 */
[----:B------:R-:W-:Y:S02]  /*f210*/  F2FP.BF16.F32.PACK_AB R32, R91, R88 ;  /* 0x000000585b20723e */ /* 0x000fe400000010ff */
[----:B------:R-:W-:Y:S02]  /*f220*/  F2FP.BF16.F32.PACK_AB R34, R95, R92 ;  /* 0x0000005c5f22723e */ /* 0x000fe400000010ff */
[----:B------:R-:W-:Y:S01]  /*f230*/  F2FP.BF16.F32.PACK_AB R33, R75, R89 ;  /* 0x000000594b21723e */ /* 0x000fe200000010ff */
[----:B------:R-:W1:Y:S01]  /*f240*/  MUFU.EX2 R57, R57 ;  /* 0x0000003900397308 */ /* 0x000e620000000800 */
[----:B------:R-:W-:Y:S01]  /*f250*/  FADD.FTZ R37, R0, R37 ;  /* 0x0000002500257221 */ /* 0x000fe20000010000 */
[----:B------:R2:W-:Y:S01]  /*f260*/  STSM.16.M88.4 [R18+0x25b00], R28 ;  /* 0x025b001c12007844 */ /* 0x0005e20000000200 */
[----:B0-----:R-:W-:-:S05]  /*f270*/  FADD.FTZ R27, R49, R64 ;  /* 0x00000040311b7221 */ /* 0x001fca0000010000 */
[----:B------:R-:W0:Y:S01]  /*f280*/  MUFU.EX2 R43, R43 ;  /* 0x0000002b002b7308 */ /* 0x000e220000000800 */
[----:B------:R4:W-:Y:S07]  /*f290*/  STSM.16.M88.4 [R18+0x27300], R32 ;  /* 0x0273002012007844 */ /* 0x0009ee0000000200 */
[----:B------:R-:W0:Y:S01]  /*f2a0*/  MUFU.EX2 R61, R61 ;  /* 0x0000003d003d7308 */ /* 0x000e220000000800 */
[----:B--2---:R-:W-:-:S07]  /*f2b0*/  FADD.FTZ R29, R52, R27 ;  /* 0x0000001b341d7221 */ /* 0x004fce0000010000 */
[----:B------:R-:W2:Y:S01]  /*f2c0*/  MUFU.EX2 R54, R54 ;  /* 0x0000003600367308 */ /* 0x000ea20000000800 */
[----:B----4-:R-:W-:-:S04]  /*f2d0*/  FADD.FTZ R32, R20, R37 ;  /* 0x0000002514207221 */ /* 0x010fc80000010000 */
[----:B---3--:R-:W-:-:S03]  /*f2e0*/  FADD.FTZ R33, R41, R32 ;  /* 0x0000002029217221 */ /* 0x008fc60000010000 */
[----:B------:R-:W3:Y:S01]  /*f2f0*/  MUFU.EX2 R73, R73 ;  /* 0x0000004900497308 */ /* 0x000ee20000000800 */
[----:B------:R-:W-:Y:S01]  /*f300*/  FADD.FTZ R32, R56, R29 ;  /* 0x0000001d38207221 */ /* 0x000fe20000010000 */
[----:B------:R-:W-:-:S06]  /*f310*/  FADD.FTZ R34, R46, R33 ;  /* 0x000000212e227221 */ /* 0x000fcc0000010000 */
[----:B------:R-:W4:Y:S01]  /*f320*/  MUFU.EX2 R93, R93 ;  /* 0x0000005d005d7308 */ /* 0x000f220000000800 */
[----:B-1----:R-:W-:-:S07]  /*f330*/  FADD.FTZ R32, R57, R32 ;  /* 0x0000002039207221 */ /* 0x002fce0000010000 */
[----:B------:R-:W1:Y:S01]  /*f340*/  MUFU.EX2 R77, R77 ;  /* 0x0000004d004d7308 */ /* 0x000e620000000800 */
[----:B0-----:R-:W-:-:S07]  /*f350*/  FADD.FTZ R33, R43, R34 ;  /* 0x000000222b217221 */ /* 0x001fce0000010000 */
[----:B------:R-:W0:Y:S01]  /*f360*/  MUFU.EX2 R90, R90 ;  /* 0x0000005a005a7308 */ /* 0x000e220000000800 */
[----:B------:R-:W-:-:S07]  /*f370*/  FADD.FTZ R32, R61, R32 ;  /* 0x000000203d207221 */ /* 0x000fce0000010000 */
[----:B------:R-:W0:Y:S01]  /*f380*/  MUFU.EX2 R40, R40 ;  /* 0x0000002800287308 */ /* 0x000e220000000800 */
[----:B------:R-:W-:Y:S01]  /*f390*/  F2FP.BF16.F32.PACK_AB R26, R68, R65 ;  /* 0x00000041441a723e */ /* 0x000fe200000010ff */
[----:B--2---:R-:W-:Y:S01]  /*f3a0*/  FADD.FTZ R34, R54, R33 ;  /* 0x0000002136227221 */ /* 0x004fe20000010000 */
[----:B------:R-:W-:-:S05]  /*f3b0*/  F2FP.BF16.F32.PACK_AB R25, R66, R53 ;  /* 0x000000354219723e */ /* 0x000fca00000010ff */
[----:B------:R-:W-:Y:S01]  /*f3c0*/  MUFU.EX2 R51, R51 ;  /* 0x0000003300337308 */ /* 0x000fe20000000800 */
[----:B------:R-:W-:Y:S01]  /*f3d0*/  F2FP.BF16.F32.PACK_AB R27, R70, R67 ;  /* 0x00000043461b723e */ /* 0x000fe200000010ff */
[----:B---3--:R-:W-:-:S06]  /*f3e0*/  FADD.FTZ R32, R73, R32 ;  /* 0x0000002049207221 */ /* 0x008fcc0000010000 */
[----:B------:R-:W2:Y:S01]  /*f3f0*/  MUFU.EX2 R42, R42 ;  /* 0x0000002a002a7308 */ /* 0x000ea20000000800 */
[----:B----4-:R-:W-:Y:S01]  /*f400*/  FADD.FTZ R33, R93, R34 ;  /* 0x000000225d217221 */ /* 0x010fe20000010000 */
[----:B------:R1:W-:Y:S06]  /*f410*/  STSM.16.M88.4 [R18+0x28b00], R24 ;  /* 0x028b001812007844 */ /* 0x0003ec0000000200 */
[----:B------:R-:W3:Y:S01]  /*f420*/  MUFU.EX2 R78, R71 ;  /* 0x00000047004e7308 */ /* 0x000ee20000000800 */
[----:B------:R-:W-:Y:S02]  /*f430*/  F2FP.BF16.F32.PACK_AB R28, R72, R69 ;  /* 0x00000045481c723e */ /* 0x000fe400000010ff */
[----:B------:R-:W-:-:S05]  /*f440*/  F2FP.BF16.F32.PACK_AB R30, R76, R60 ;  /* 0x0000003c4c1e723e */ /* 0x000fca00000010ff */
[----:B------:R-:W4:Y:S01]  /*f450*/  MUFU.EX2 R44, R44 ;  /* 0x0000002c002c7308 */ /* 0x000f220000000800 */
[----:B------:R-:W-:Y:S01]  /*f460*/  F2FP.BF16.F32.PACK_AB R29, R59, R58 ;  /* 0x0000003a3b1d723e */ /* 0x000fe200000010ff */
[----:B-1----:R-:W-:Y:S01]  /*f470*/  FADD.FTZ R25, R77, R32 ;  /* 0x000000204d197221 */ /* 0x002fe20000010000 */
[----:B------:R-:W-:-:S05]  /*f480*/  F2FP.BF16.F32.PACK_AB R31, R63, R62 ;  /* 0x0000003e3f1f723e */ /* 0x000fca00000010ff */
[----:B------:R-:W1:Y:S01]  /*f490*/  MUFU.EX2 R50, R50 ;  /* 0x0000003200327308 */ /* 0x000e620000000800 */
[----:B0-----:R-:W-:Y:S01]  /*f4a0*/  FADD.FTZ R32, R90, R33 ;  /* 0x000000215a207221 */ /* 0x001fe20000010000 */
[----:B------:R-:W-:-:S06]  /*f4b0*/  FADD.FTZ R27, R40, R25 ;  /* 0x00000019281b7221 */ /* 0x000fcc0000010000 */
[----:B------:R-:W0:Y:S01]  /*f4c0*/  MUFU.EX2 R45, R45 ;  /* 0x0000002d002d7308 */ /* 0x000e220000000800 */
[----:B------:R3:W-:Y:S07]  /*f4d0*/  STSM.16.M88.4 [R18+0x2a300], R28 ;  /* 0x02a3001c12007844 */ /* 0x0007ee0000000200 */
[----:B------:R-:W0:Y:S01]  /*f4e0*/  MUFU.EX2 R35, R96 ;  /* 0x0000006000237308 */ /* 0x000e220000000800 */
[----:B--2---:R-:W-:-:S07]  /*f4f0*/  FADD.FTZ R33, R42, R27 ;  /* 0x0000001b2a217221 */ /* 0x004fce0000010000 */
[----:B------:R-:W2:Y:S01]  /*f500*/  MUFU.EX2 R47, R47 ;  /* 0x0000002f002f7308 */ /* 0x000ea20000000800 */
[----:B---3--:R-:W-:Y:S01]  /*f510*/  FADD.FTZ R31, R51, R32 ;  /* 0x00000020331f7221 */ /* 0x008fe20000010000 */
[----:B------:R-:W-:-:S06]  /*f520*/  F2FP.BF16.F32.PACK_AB R25, R20, R0 ;  /* 0x000000001419723e */ /* 0x000fcc00000010ff */
[----:B------:R-:W3:Y:S01]  /*f530*/  MUFU.EX2 R97, R97 ;  /* 0x0000006100617308 */ /* 0x000ee20000000800 */
[----:B------:R-:W-:Y:S01]  /*f540*/  FADD.FTZ R37, R78, R31 ;  /* 0x0000001f4e257221 */ /* 0x000fe20000010000 */
[----:B----4-:R-:W-:-:S06]  /*f550*/  FADD.FTZ R0, R44, R33 ;  /* 0x000000212c007221 */ /* 0x010fcc0000010000 */
[----:B------:R-:W4:Y:S01]  /*f560*/  MUFU.EX2 R38, R38 ;  /* 0x0000002600267308 */ /* 0x000f220000000800 */
[----:B-1----:R-:W-:-:S07]  /*f570*/  FADD.FTZ R20, R50, R37 ;  /* 0x0000002532147221 */ /* 0x002fce0000010000 */
[----:B------:R-:W-:Y:S01]  /*f580*/  MUFU.EX2 R21, R21 ;  /* 0x0000001500157308 */ /* 0x000fe20000000800 */
[----:B0-----:R-:W-:-:S07]  /*f590*/  FADD.FTZ R0, R45, R0 ;  /* 0x000000002d007221 */ /* 0x001fce0000010000 */
[----:B------:R-:W-:Y:S08]  /*f5a0*/  MUFU.EX2 R36, R36 ;  /* 0x0000002400247308 */ /* 0x000ff00000000800 */
[----:B------:R-:W0:Y:S08]  /*f5b0*/  MUFU.EX2 R98, R98 ;  /* 0x0000006200627308 */ /* 0x000e300000000800 */
[----:B------:R-:W-:Y:S08]  /*f5c0*/  MUFU.EX2 R99, R99 ;  /* 0x0000006300637308 */ /* 0x000ff00000000800 */
[----:B------:R-:W1:Y:S01]  /*f5d0*/  MUFU.EX2 R100, R100 ;  /* 0x0000006400647308 */ /* 0x000e620000000800 */
[----:B------:R-:W-:Y:S01]  /*f5e0*/  FADD.FTZ R20, R35, R20 ;  /* 0x0000001423147221 */ /* 0x000fe20000010000 */
[----:B------:R-:W-:Y:S01]  /*f5f0*/  F2FP.BF16.F32.PACK_AB R24, R49, R48 ;  /* 0x000000303118723e */ /* 0x000fe200000010ff */
[----:B--2---:R-:W-:Y:S01]  /*f600*/  FADD.FTZ R33, R47, R0 ;  /* 0x000000002f217221 */ /* 0x004fe20000010000 */
[----:B------:R-:W-:-:S02]  /*f610*/  F2FP.BF16.F32.PACK_AB R26, R56, R52 ;  /* 0x00000034381a723e */ /* 0x000fc400000010ff */
[----:B------:R-:W-:Y:S01]  /*f620*/  F2FP.BF16.F32.PACK_AB R27, R46, R41 ;  /* 0x000000292e1b723e */ /* 0x000fe200000010ff */
[----:B---3--:R-:W-:Y:S01]  /*f630*/  FADD.FTZ R37, R97, R20 ;  /* 0x0000001461257221 */ /* 0x008fe20000010000 */
[----:B------:R-:W-:Y:S01]  /*f640*/  F2FP.BF16.F32.PACK_AB R28, R61, R57 ;  /* 0x000000393d1c723e */ /* 0x000fe200000010ff */
[----:B----4-:R-:W-:Y:S01]  /*f650*/  FADD.FTZ R0, R38, R33 ;  /* 0x0000002126007221 */ /* 0x010fe20000010000 */
[----:B------:R-:W-:Y:S01]  /*f660*/  F2FP.BF16.F32.PACK_AB R30, R77, R73 ;  /* 0x000000494d1e723e */ /* 0x000fe200000010ff */
[----:B------:R2:W-:Y:S01]  /*f670*/  STSM.16.M88.4 [R18+0x2bb00], R24 ;  /* 0x02bb001812007844 */ /* 0x0005e20000000200 */
[----:B------:R-:W-:Y:S02]  /*f680*/  F2FP.BF16.F32.PACK_AB R29, R54, R43 ;  /* 0x0000002b361d723e */ /* 0x000fe400000010ff */
[----:B------:R-:W-:Y:S01]  /*f690*/  F2FP.BF16.F32.PACK_AB R31, R90, R93 ;  /* 0x0000005d5a1f723e */ /* 0x000fe200000010ff */
[----:B0-----:R-:W-:Y:S01]  /*f6a0*/  FADD.FTZ R20, R98, R37 ;  /* 0x0000002562147221 */ /* 0x001fe20000010000 */
[----:B------:R-:W-:-:S02]  /*f6b0*/  F2FP.BF16.F32.PACK_AB R32, R42, R40 ;  /* 0x000000282a20723e */ /* 0x000fc400000010ff */
[----:B------:R-:W-:Y:S02]  /*f6c0*/  F2FP.BF16.F32.PACK_AB R34, R45, R44 ;  /* 0x0000002c2d22723e */ /* 0x000fe400000010ff */
[----:B------:R-:W-:Y:S02]  /*f6d0*/  F2FP.BF16.F32.PACK_AB R33, R78, R51 ;  /* 0x000000334e21723e */ /* 0x000fe400000010ff */
[----:B------:R-:W-:Y:S01]  /*f6e0*/  F2FP.BF16.F32.PACK_AB R35, R35, R50 ;  /* 0x000000322323723e */ /* 0x000fe200000010ff */
[----:B------:R-:W-:Y:S01]  /*f6f0*/  STSM.16.M88.4 [R18+0x2d300], R28 ;  /* 0x02d3001c12007844 */ /* 0x000fe20000000200 */
[----:B--2---:R-:W-:Y:S02]  /*f700*/  F2FP.BF16.F32.PACK_AB R24, R38, R47 ;  /* 0x0000002f2618723e */ /* 0x004fe400000010ff */
[----:B------:R-:W-:Y:S02]  /*f710*/  F2FP.BF16.F32.PACK_AB R25, R98, R97 ;  /* 0x000000616219723e */ /* 0x000fe400000010ff */
[----:B------:R-:W-:-:S02]  /*f720*/  F2FP.BF16.F32.PACK_AB R26, R36, R21 ;  /* 0x00000015241a723e */ /* 0x000fc400000010ff */
[----:B-1----:R-:W-:Y:S01]  /*f730*/  F2FP.BF16.F32.PACK_AB R27, R100, R99 ;  /* 0x00000063641b723e */ /* 0x002fe200000010ff */
[----:B------:R-:W-:Y:S01]  /*f740*/  FADD.FTZ R21, R21, R0 ;  /* 0x0000000015157221 */ /* 0x000fe20000010000 */
[----:B------:R0:W-:Y:S01]  /*f750*/  STSM.16.M88.4 [R18+0x2eb00], R32 ;  /* 0x02eb002012007844 */ /* 0x0001e20000000200 */
[----:B------:R-:W-:-:S03]  /*f760*/  FADD.FTZ R99, R99, R20 ;  /* 0x0000001463637221 */ /* 0x000fc60000010000 */
[----:B------:R1:W-:Y:S01]  /*f770*/  STSM.16.M88.4 [R18+0x30300], R24 ;  /* 0x0303001812007844 */ /* 0x0003e20000000200 */
[----:B------:R-:W-:Y:S01]  /*f780*/  FADD.FTZ R20, R36, R21 ;  /* 0x0000001524147221 */ /* 0x000fe20000010000 */
[----:B------:R-:W-:Y:S01]  /*f790*/  FADD.FTZ R0, R100, R99 ;  /* 0x0000006364007221 */ /* 0x000fe20000010000 */
[----:B------:R2:W-:Y:S06]  /*f7a0*/  MEMBAR.ALL.CTA ;  /* 0x0000000000007992 */ /* 0x0005ec0000008000 */
[----:B--2---:R-:W2:Y:S04]  /*f7b0*/  FENCE.VIEW.ASYNC.S ;  /* 0x00000000000073c6 */ /* 0x004ea80000000000 */
[----:B------:R3:W-:Y:S04]  /*f7c0*/  STL [R1+0x30], R20 ;  /* 0x0000301401007387 */ /* 0x0007e80000100800 */
[----:B------:R3:W-:Y:S01]  /*f7d0*/  STL [R1+0x3c], R0 ;  /* 0x00003c0001007387 */ /* 0x0007e20000100800 */
[----:B------:R-:W-:Y:S01]  /*f7e0*/  ISETP.GE.AND P2, PT, R112, 0x91, PT ;  /* 0x000000917000780c */ /* 0x000fe20003f46270 */
[----:B------:R-:W-:-:S04]  /*f7f0*/  IMAD.MOV.U32 R71, RZ, RZ, RZ ;  /* 0x000000ffff477224 */ /* 0x000fc800078e00ff */
[--C-:B------:R-:W-:Y:S02]  /*f800*/  IMAD.MOV.U32 R70, RZ, RZ, R71.reuse ;  /* 0x000000ffff467224 */ /* 0x100fe400078e0047 */
[--C-:B------:R-:W-:Y:S02]  /*f810*/  IMAD.MOV.U32 R69, RZ, RZ, R71.reuse ;  /* 0x000000ffff457224 */ /* 0x100fe400078e0047 */
[--C-:B------:R-:W-:Y:S02]  /*f820*/  IMAD.MOV.U32 R68, RZ, RZ, R71.reuse ;  /* 0x000000ffff447224 */ /* 0x100fe400078e0047 */
[--C-:B------:R-:W-:Y:S02]  /*f830*/  IMAD.MOV.U32 R67, RZ, RZ, R71.reuse ;  /* 0x000000ffff437224 */ /* 0x100fe400078e0047 */
[--C-:B------:R-:W-:Y:S02]  /*f840*/  IMAD.MOV.U32 R66, RZ, RZ, R71.reuse ;  /* 0x000000ffff427224 */ /* 0x100fe400078e0047 */
[----:B------:R-:W-:-:S02]  /*f850*/  IMAD.MOV.U32 R65, RZ, RZ, R71 ;  /* 0x000000ffff417224 */ /* 0x000fc400078e0047 */
        /* <DEDUP_REMOVED lines=29> */
[----:B0-----:R-:W-:-:S02]  /*fa30*/  IMAD.MOV.U32 R35, RZ, RZ, R71 ;  /* 0x000000ffff237224 */ /* 0x001fc400078e0047 */
[--C-:B------:R-:W-:Y:S02]  /*fa40*/  IMAD.MOV.U32 R34, RZ, RZ, R71.reuse ;  /* 0x000000ffff227224 */ /* 0x100fe400078e0047 */
[--C-:B------:R-:W-:Y:S02]  /*fa50*/  IMAD.MOV.U32 R33, RZ, RZ, R71.reuse ;  /* 0x000000ffff217224 */ /* 0x100fe400078e0047 */
[--C-:B------:R-:W-:Y:S02]  /*fa60*/  IMAD.MOV.U32 R32, RZ, RZ, R71.reuse ;  /* 0x000000ffff207224 */ /* 0x100fe400078e0047 */
[--C-:B------:R-:W-:Y:S02]  /*fa70*/  IMAD.MOV.U32 R31, RZ, RZ, R71.reuse ;  /* 0x000000ffff1f7224 */ /* 0x100fe400078e0047 */
[--C-:B------:R-:W-:Y:S02]  /*fa80*/  IMAD.MOV.U32 R30, RZ, RZ, R71.reuse ;  /* 0x000000ffff1e7224 */ /* 0x100fe400078e0047 */
[----:B------:R-:W-:-:S02]  /*fa90*/  IMAD.MOV.U32 R29, RZ, RZ, R71 ;  /* 0x000000ffff1d7224 */ /* 0x000fc400078e0047 */
[--C-:B------:R-:W-:Y:S02]  /*faa0*/  IMAD.MOV.U32 R28, RZ, RZ, R71.reuse ;  /* 0x000000ffff1c7224 */ /* 0x100fe400078e0047 */
[--C-:B-1----:R-:W-:Y:S02]  /*fab0*/  IMAD.MOV.U32 R27, RZ, RZ, R71.reuse ;  /* 0x000000ffff1b7224 */ /* 0x102fe400078e0047 */
[--C-:B------:R-:W-:Y:S02]  /*fac0*/  IMAD.MOV.U32 R26, RZ, RZ, R71.reuse ;  /* 0x000000ffff1a7224 */ /* 0x100fe400078e0047 */
[--C-:B------:R-:W-:Y:S02]  /*fad0*/  IMAD.MOV.U32 R25, RZ, RZ, R71.reuse ;  /* 0x000000ffff197224 */ /* 0x100fe400078e0047 */
[----:B------:R-:W-:Y:S01]  /*fae0*/  IMAD.MOV.U32 R24, RZ, RZ, R71 ;  /* 0x000000ffff187224 */ /* 0x000fe200078e0047 */
[----:B--2---:R-:W-:Y:S01]  /*faf0*/  NOP ;  /* 0x0000000000007918 */ /* 0x004fe20000000000 */
[----:B---3--:R-:W-:Y:S05]  /*fb00*/  @!P2 BRA `(.L_x_515) ;  /* 0x000000540038a947 */ /* 0x008fea0003800000 */
[----:B------:R-:W-:Y:S01]  /*fb10*/  VIADD R0, R115, 0xfffffffe ;  /* 0xfffffffe73007836 */ /* 0x000fe20000000000 */
[----:B------:R-:W-:Y:S01]  /*fb20*/  STL [R1+0x2c], R74 ;  /* 0x00002c4a01007387 */ /* 0x000fe20000100800 */
[----:B------:R-:W-:-:S03]  /*fb30*/  IMAD.MOV.U32 R154, RZ, RZ, R14 ;  /* 0x000000ffff9a7224 */ /* 0x000fc600078e000e */
[----:B------:R0:W-:Y:S04]  /*fb40*/  STL [R1+0x34], R0 ;  /* 0x0000340001007387 */ /* 0x0001e80000100800 */
[----:B------:R1:W5:Y:S01]  /*fb50*/  LDL.LU R155, [R1+0x60] ;  /* 0x00006000019b7983 */ /* 0x0003620000300800 */
[----:B------:R-:W-:Y:S02]  /*fb60*/  CS2R R70, SRZ ;  /* 0x0000000000467805 */ /* 0x000fe4000001ff00 */
[----:B------:R-:W-:Y:S02]  /*fb70*/  CS2R R68, SRZ ;  /* 0x0000000000447805 */ /* 0x000fe4000001ff00 */
[----:B------:R-:W-:Y:S02]  /*fb80*/  CS2R R66, SRZ ;  /* 0x0000000000427805 */ /* 0x000fe4000001ff00 */
[----:B------:R-:W-:-:S02]  /*fb90*/  CS2R R64, SRZ ;  /* 0x0000000000407805 */ /* 0x000fc4000001ff00 */
[----:B------:R-:W-:Y:S01]  /*fba0*/  CS2R R62, SRZ ;  /* 0x00000000003e7805 */ /* 0x000fe2000001ff00 */
[----:B0-----:R-:W-:Y:S01]  /*fbb0*/  IMAD.MOV.U32 R0, RZ, RZ, R144 ;  /* 0x000000ffff007224 */ /* 0x001fe200078e0090 */
        /* <DEDUP_REMOVED lines=18> */
[----:B-1----:R-:W-:-:S07]  /*fce0*/  CS2R R24, SRZ ;  /* 0x0000000000187805 */ /* 0x002fce000001ff00 */
.L_x_525:
[----:B------:R-:W2:Y:S01]  /*fcf0*/  LDL R15, [R1+0x78] ;  /* 0x00007800010f7983 */ /* 0x000ea20000100800 */
[----:B------:R-:W-:Y:S01]  /*fd00*/  VIADD R144, R0, 0x1 ;  /* 0x0000000100907836 */ /* 0x000fe20000000000 */
[----:B------:R-:W-:Y:S05]  /*fd10*/  YIELD ;  /* 0x0000000000007946 */ /* 0x000fea0003800000 */
[----:B------:R-:W-:-:S04]  /*fd20*/  ISETP.NE.AND P3, PT, R144, 0x2, PT ;  /* 0x000000029000780c */ /* 0x000fc80003f65270 */
[----:B------:R-:W-:Y:S02]  /*fd30*/  SEL R14, RZ, 0x1, P3 ;  /* 0x00000001ff0e7807 */ /* 0x000fe40001800000 */
[----:B------:R-:W-:Y:S02]  /*fd40*/  SEL R144, R144, RZ, P3 ;  /* 0x000000ff90907207 */ /* 0x000fe40001800000 */
[----:B--2---:R-:W-:Y:S02]  /*fd50*/  ISETP.NE.AND P2, PT, R15, RZ, PT ;  /* 0x000000ff0f00720c */ /* 0x004fe40003f45270 */
[----:B-----5:R-:W-:-:S05]  /*fd60*/  LOP3.LUT R15, R155, R14, RZ, 0x3c, !PT ;  /* 0x0000000e9b0f7212 */ /* 0x020fca00078e3cff */
[----:B------:R0:W-:Y:S06]  /*fd70*/  STL [R1+0x60], R15 ;  /* 0x0000600f01007387 */ /* 0x0001ec0000100800 */
[----:B-1----:R-:W-:Y:S05]  /*fd80*/  @P2 BRA `(.L_x_516) ;  /* 0x0000000000302947 */ /* 0x002fea0003800000 */
[----:B------:R-:W-:Y:S05]  /*fd90*/  @!P0 BRA `(.L_x_517) ;  /* 0x0000000000048947 */ /* 0x000fea0003800000 */
[----:B------:R-:W-:Y:S01]  /*fda0*/  BPT.TRAP 0x1 ;  /* 0x000000040000795c */ /* 0x000fe20000300000 */
.L_x_517:
[----:B------:R-:W-:Y:S01]  /*fdb0*/  IMAD R14, R144, 0x8, R16 ;  /* 0x00000008900e7824 */ /* 0x000fe200078e0210 */
[----:B0-----:R-:W-:-:S04]  /*fdc0*/  SHF.L.U32 R15, R15, 0x1f, RZ ;  /* 0x0000001f0f0f7819 */ /* 0x001fc800000006ff */
[----:B------:R0:W1:Y:S01]  /*fdd0*/  SYNCS.PHASECHK.TRANS64.TRYWAIT P3, [R14+URZ+0x31c30], R15 ;  /* 0x031c300f0e0075a7 */ /* 0x000062000806017f */
[----:B------:R-:W-:Y:S05]  /*fde0*/  @!P0 BRA `(.L_x_518) ;  /* 0x0000000000048947 */ /* 0x000fea0003800000 */
[----:B------:R-:W-:Y:S01]  /*fdf0*/  BPT.TRAP 0x1 ;  /* 0x000000040000795c */ /* 0x000fe20000300000 */
.L_x_518:
[----:B------:R-:W-:Y:S04]  /*fe00*/  BSSY B0, `(.L_x_516) ;  /* 0x0000004000007945 */ /* 0x000fe80003800000 */
[----:B-1----:R-:W-:Y:S05]  /*fe10*/  @P3 BRA `(.L_x_519) ;  /* 0x0000000000083947 */ /* 0x002fea0003800000 */
[----:B------:R-:W1:Y:S02]  /*fe20*/  SYNCS.PHASECHK.TRANS64.TRYWAIT P3, [R14+URZ+0x31c30], R15 ;  /* 0x031c300f0e0075a7 */ /* 0x000e64000806017f */
[----:B-1----:R-:W-:Y:S05]  /*fe30*/  @!P3 BRA `(.L_x_520) ;  /* 0x000000f80010b947 */ /* 0x002fea0003800000 */
.L_x_519:
[----:B------:R-:W-:Y:S05]  /*fe40*/  BSYNC B0 ;  /* 0x0000000000007941 */ /* 0x000fea0003800000 */
.L_x_516:
[----:B01----:R-:W2:Y:S01]  /*fe50*/  LDL R14, [R1+0x7c] ;  /* 0x00007c00010e7983 */ /* 0x003ea20000100800 */
[----:B------:R-:W-:Y:S05]  /*fe60*/  WARPSYNC.ALL ;  /* 0x0000000000007948 */ /* 0x000fea0003800000 */
[----:B------:R-:W0:Y:S01]  /*fe70*/  S2R R20, SR_TID.X ;  /* 0x0000000000147919 */ /* 0x000e220000002100 */
[----:B------:R-:W-:Y:S01]  /*fe80*/  IMAD.MOV.U32 R21, RZ, RZ, -0x7fffffe0 ;  /* 0x80000020ff157424 */ /* 0x000fe200078e00ff */
[C---:B------:R-:W-:Y:S01]  /*fe90*/  R2UR UR52, R2.reuse ;  /* 0x00000000023472ca */ /* 0x040fe200000e0000 */
[----:B------:R-:W-:Y:S01]  /*fea0*/  IMAD.MOV.U32 R73, RZ, RZ, -0x7fffffe0 ;  /* 0x80000020ff497424 */ /* 0x000fe200078e00ff */
[----:B------:R-:W-:Y:S01]  /*feb0*/  R2UR UR53, R3 ;  /* 0x00000000033572ca */ /* 0x000fe200000e0000 */
[----:B------:R-:W-:Y:S01]  /*fec0*/  IMAD.MOV.U32 R151, RZ, RZ, -0x7fffffe0 ;  /* 0x80000020ff977424 */ /* 0x000fe200078e00ff */
[C---:B------:R-:W-:Y:S01]  /*fed0*/  R2UR UR7, R21.reuse ;  /* 0x00000000150772ca */ /* 0x040fe200000e0000 */
[----:B------:R-:W-:Y:S01]  /*fee0*/  IMAD.MOV.U32 R15, RZ, RZ, -0x7fffffe0 ;  /* 0x80000020ff0f7424 */ /* 0x000fe200078e00ff */
[----:B------:R-:W-:Y:S01]  /*fef0*/  R2UR UR11, R21 ;  /* 0x00000000150b72ca */ /* 0x000fe200000e0000 */
[----:B------:R-:W-:Y:S01]  /*ff00*/  IMAD.MOV.U32 R83, RZ, RZ, -0x7fffffe0 ;  /* 0x80000020ff537424 */ /* 0x000fe200078e00ff */
[----:B------:R-:W-:Y:S01]  /*ff10*/  R2UR UR55, R73 ;  /* 0x00000000493772ca */ /* 0x000fe200000e0000 */
[----:B------:R-:W-:Y:S01]  /*ff20*/  IMAD.MOV.U32 R75, RZ, RZ, -0x7fffffe0 ;  /* 0x80000020ff4b7424 */ /* 0x000fe200078e00ff */
[----:B------:R-:W-:Y:S01]  /*ff30*/  R2UR UR5, R21 ;  /* 0x00000000150572ca */ /* 0x000fe200000e0000 */
[----:B------:R-:W-:Y:S01]  /*ff40*/  STL [R1+0xe8], R26 ;  /* 0x0000e81a01007387 */ /* 0x000fe20000100800 */
[C---:B------:R-:W-:Y:S01]  /*ff50*/  R2UR UR59, R15.reuse ;  /* 0x000000000f3b72ca */ /* 0x040fe200000e0000 */
[----:B------:R-:W-:Y:S01]  /*ff60*/  IMAD.MOV.U32 R153, RZ, RZ, -0x7fffffe0 ;  /* 0x80000020ff997424 */ /* 0x000fe200078e00ff */
[----:B------:R-:W-:Y:S01]  /*ff70*/  R2UR UR9, R15 ;  /* 0x000000000f0972ca */ /* 0x000fe200000e0000 */
[----:B------:R-:W-:Y:S01]  /*ff80*/  STL [R1+0xe4], R25 ;  /* 0x0000e41901007387 */ /* 0x000fe20000100800 */
[----:B------:R-:W-:-:S02]  /*ff90*/  R2UR UR56, R2 ;  /* 0x00000000023872ca */ /* 0x000fc400000e0000 */
[----:B------:R-:W-:Y:S01]  /*ffa0*/  MOV R76, UR7 ;  /* 0x00000007004c7c02 */ /* 0x000fe20008000f00 */
[----:B------:R-:W-:Y:S01]  /*ffb0*/  UMOV UR7, UR11 ;  /* 0x0000000b00077c82 */ /* 0x000fe20008000000 */
[----:B------:R-:W-:Y:S01]  /*ffc0*/  R2UR UR57, R3 ;  /* 0x00000000033972ca */ /* 0x000fe200000e0000 */
[----:B------:R-:W-:Y:S01]  /*ffd0*/  STL [R1+0xe0], R24 ;  /* 0x0000e01801007387 */ /* 0x000fe20000100800 */
[----:B------:R-:W-:Y:S01]  /*ffe0*/  MOV R80, UR55 ;  /* 0x0000003700507c02 */ /* 0x000fe20008000f00 */
[----:B------:R-:W-:Y:S01]  /*fff0*/  UMOV UR55, UR5 ;  /* 0x0000000500377c82 */ /* 0x000fe20008000000 */
[----:B------:R-:W-:Y:S01]  /*10000*/  MOV R73, UR7 ;  /* 0x0000000700497c02 */ /* 0x000fe20008000f00 */
[----:B------:R-:W-:Y:S01]  /*10010*/  STL [R1+0xdc], R23 ;  /* 0x0000dc1701007387 */ /* 0x000fe20000100800 */
[----:B------:R-:W-:Y:S02]  /*10020*/  R2UR UR7, R151 ;  /* 0x00000000970772ca */ /* 0x000fe400000e0000 */
[----:B------:R-:W-:Y:S01]  /*10030*/  R2UR UR5, R3 ;  /* 0x00000000030572ca */ /* 0x000fe200000e0000 */
[----:B------:R-:W-:Y:S01]  /*10040*/  STL [R1+0xd8], R22 ;  /* 0x0000d81601007387 */ /* 0x000fe20000100800 */
[----:B0-----:R-:W-:-:S02]  /*10050*/  SHF.R.U32.HI R20, RZ, 0x7, R20 ;  /* 0x00000007ff147819 */ /* 0x001fc40000011614 */
[----:B------:R-:W-:Y:S01]  /*10060*/  MOV R78, UR59 ;  /* 0x0000003b004e7c02 */ /* 0x000fe20008000f00 */
[----:B------:R-:W-:Y:S01]  /*10070*/  UMOV UR59, UR9 ;  /* 0x00000009003b7c82 */ /* 0x000fe20008000000 */
[C---:B------:R-:W-:Y:S01]  /*10080*/  R2UR UR9, R21.reuse ;  /* 0x00000000150972ca */ /* 0x040fe200000e0000 */
[----:B------:R-:W-:Y:S01]  /*10090*/  VIADD R74, R20, 0x8 ;  /* 0x00000008144a7836 */ /* 0x000fe20000000000 */
[C---:B------:R-:W-:Y:S01]  /*100a0*/  R2UR UR19, R21.reuse ;  /* 0x00000000151372ca */ /* 0x040fe200000e0000 */
[----:B------:R-:W-:Y:S01]  /*100b0*/  STL [R1+0xd4], R19 ;  /* 0x0000d41301007387 */ /* 0x000fe20000100800 */
[C---:B------:R-:W-:Y:S02]  /*100c0*/  R2UR UR27, R21.reuse ;  /* 0x00000000151b72ca */ /* 0x040fe400000e0000 */
[C---:B------:R-:W-:Y:S01]  /*100d0*/  R2UR UR43, R21.reuse ;  /* 0x00000000152b72ca */ /* 0x040fe200000e0000 */
[----:B------:R0:W-:Y:S01]  /*100e0*/  BAR.SYNC.DEFER_BLOCKING R74, 0x100 ;  /* 0x0004004a0000751d */ /* 0x0001e20000010000 */
[----:B------:R-:W-:-:S02]  /*100f0*/  R2UR UR21, R21 ;  /* 0x00000000151572ca */ /* 0x000fc400000e0000 */
[C---:B------:R-:W-:Y:S02]  /*10100*/  R2UR UR11, R15.reuse ;  /* 0x000000000f0b72ca */ /* 0x040fe400000e0000 */
[C---:B------:R-:W-:Y:S01]  /*10110*/  R2UR UR23, R15.reuse ;  /* 0x000000000f1772ca */ /* 0x040fe200000e0000 */
[----:B------:R-:W-:Y:S01]  /*10120*/  IMAD.U32 R21, RZ, RZ, UR9 ;  /* 0x00000009ff157e24 */ /* 0x000fe2000f8e00ff */
[C---:B------:R-:W-:Y:S01]  /*10130*/  R2UR UR9, R15.reuse ;  /* 0x000000000f0972ca */ /* 0x040fe200000e0000 */
[----:B------:R-:W-:Y:S01]  /*10140*/  STL [R1+0xd0], R18 ;  /* 0x0000d01201007387 */ /* 0x000fe20000100800 */
[C---:B------:R-:W-:Y:S02]  /*10150*/  R2UR UR35, R15.reuse ;  /* 0x000000000f2372ca */ /* 0x040fe400000e0000 */
[C---:B------:R-:W-:Y:S01]  /*10160*/  R2UR UR47, R15.reuse ;  /* 0x000000000f2f72ca */ /* 0x040fe200000e0000 */
[----:B------:R1:W-:Y:S01]  /*10170*/  STL [R1+0xcc], R17 ;  /* 0x0000cc1101007387 */ /* 0x0003e20000100800 */
[----:B------:R-:W-:-:S02]  /*10180*/  R2UR UR33, R15 ;  /* 0x000000000f2172ca */ /* 0x000fc400000e0000 */
[----:B------:R-:W-:Y:S01]  /*10190*/  R2UR UR29, R15 ;  /* 0x000000000f1d72ca */ /* 0x000fe200000e0000 */
[----:B------:R-:W-:Y:S01]  /*101a0*/  STL [R1+0xc8], R16 ;  /* 0x0000c81001007387 */ /* 0x000fe20000100800 */
[----:B------:R-:W-:Y:S02]  /*101b0*/  R2UR UR17, R83 ;  /* 0x00000000531172ca */ /* 0x000fe400000e0000 */
[C---:B------:R-:W-:Y:S01]  /*101c0*/  R2UR UR15, R75.reuse ;  /* 0x000000004b0f72ca */ /* 0x040fe200000e0000 */
[----:B------:R-:W-:Y:S01]  /*101d0*/  IMAD.U32 R15, RZ, RZ, UR9 ;  /* 0x00000009ff0f7e24 */ /* 0x000fe2000f8e00ff */
[C---:B------:R-:W-:Y:S01]  /*101e0*/  R2UR UR31, R75.reuse ;  /* 0x000000004b1f72ca */ /* 0x040fe200000e0000 */
[----:B------:R3:W-:Y:S01]  /*101f0*/  STL [R1+0xc4], R0 ;  /* 0x0000c40001007387 */ /* 0x0007e20000100800 */
[C---:B------:R-:W-:Y:S01]  /*10200*/  R2UR UR39, R75.reuse ;  /* 0x000000004b2772ca */ /* 0x040fe200000e0000 */
[----:B------:R-:W-:Y:S01]  /*10210*/  WARPGROUP.ARRIVE ;  /* 0x00000000000079c5 */ /* 0x000fe20000000000 */
[----:B------:R-:W-:-:S02]  /*10220*/  R2UR UR51, R75 ;  /* 0x000000004b3372ca */ /* 0x000fc400000e0000 */
[C---:B------:R-:W-:Y:S02]  /*10230*/  R2UR UR25, R75.reuse ;  /* 0x000000004b1972ca */ /* 0x040fe400000e0000 */
[----:B------:R-:W-:Y:S01]  /*10240*/  R2UR UR13, R75 ;  /* 0x000000004b0d72ca */ /* 0x000fe200000e0000 */
[----:B------:R-:W-:Y:S01]  /*10250*/  IMAD.MOV.U32 R75, RZ, RZ, -0x7fffffe0 ;  /* 0x80000020ff4b7424 */ /* 0x000fe200078e00ff */
[----:B-1----:R-:W-:Y:S02]  /*10260*/  MOV R17, UR61 ;  /* 0x0000003d00117c02 */ /* 0x002fe40008000f00 */
[----:B------:R-:W-:Y:S02]  /*10270*/  MOV R26, UR60 ;  /* 0x0000003c001a7c02 */ /* 0x000fe40008000f00 */
[----:B------:R-:W-:Y:S01]  /*10280*/  R2UR UR37, R75 ;  /* 0x000000004b2572ca */ /* 0x000fe200000e0000 */
[----:B------:R-:W-:Y:S01]  /*10290*/  IMAD.MOV.U32 R75, RZ, RZ, -0x7fffffe0 ;  /* 0x80000020ff4b7424 */ /* 0x000fe200078e00ff */
[----:B------:R-:W-:-:S02]  /*102a0*/  R2UR UR40, R8 ;  /* 0x00000000082872ca */ /* 0x000fc400000e0000 */
[----:B------:R-:W-:Y:S02]  /*102b0*/  R2UR UR41, R9 ;  /* 0x00000000092972ca */ /* 0x000fe400000e0000 */
[----:B------:R-:W-:Y:S01]  /*102c0*/  R2UR UR61, R75 ;  /* 0x000000004b3d72ca */ /* 0x000fe200000e0000 */
[----:B------:R-:W-:Y:S01]  /*102d0*/  IMAD.MOV.U32 R75, RZ, RZ, -0x7fffffe0 ;  /* 0x80000020ff4b7424 */ /* 0x000fe200078e00ff */
[C---:B------:R-:W-:Y:S02]  /*102e0*/  R2UR UR44, R8.reuse ;  /* 0x00000000082c72ca */ /* 0x040fe400000e0000 */
[C---:B------:R-:W-:Y:S02]  /*102f0*/  R2UR UR45, R9.reuse ;  /* 0x00000000092d72ca */ /* 0x040fe400000e0000 */
[----:B------:R-:W-:Y:S01]  /*10300*/  R2UR UR48, R8 ;  /* 0x00000000083072ca */ /* 0x000fe200000e0000 */
[----:B------:R-:W-:Y:S01]  /*10310*/  IMAD.U32 R147, RZ, RZ, UR37 ;  /* 0x00000025ff937e24 */ /* 0x000fe2000f8e00ff */
[----:B------:R-:W-:Y:S01]  /*10320*/  R2UR UR49, R9 ;  /* 0x00000000093172ca */ /* 0x000fe200000e0000 */
[----:B--2---:R-:W-:-:S04]  /*10330*/  IMAD R150, R144, 0x6c0, R14 ;  /* 0x000006c090967824 */ /* 0x004fc800078e020e */
[C---:B------:R-:W-:Y:S02]  /*10340*/  VIADD R20, R150.reuse, 0x40 ;  /* 0x0000004096147836 */ /* 0x040fe40000000000 */
[C---:B------:R-:W-:Y:S02]  /*10350*/  VIADD R72, R150.reuse, 0x100 ;  /* 0x0000010096487836 */ /* 0x040fe40000000000 */
[----:B------:R-:W-:Y:S01]  /*10360*/  VIADD R14, R150, 0x80 ;  /* 0x00000080960e7836 */ /* 0x000fe20000000000 */
[----:B------:R-:W-:Y:S01]  /*10370*/  R2UR UR4, R20 ;  /* 0x00000000140472ca */ /* 0x000fe200000e0000 */
[----:B------:R-:W-:Y:S01]  /*10380*/  VIADD R20, R150, 0xc0 ;  /* 0x000000c096147836 */ /* 0x000fe20000000000 */
[----:B------:R-:W-:Y:S01]  /*10390*/  R2UR UR54, R72 ;  /* 0x00000000483672ca */ /* 0x000fe200000e0000 */
[----:B------:R-:W-:Y:S01]  /*103a0*/  VIADD R72, R150, 0x440 ;  /* 0x0000044096487836 */ /* 0x000fe20000000000 */
[----:B------:R-:W-:Y:S01]  /*103b0*/  R2UR UR8, R14 ;  /* 0x000000000e0872ca */ /* 0x000fe200000e0000 */
[----:B------:R-:W-:Y:S01]  /*103c0*/  VIADD R14, R150, 0x140 ;  /* 0x00000140960e7836 */ /* 0x000fe20000000000 */
[----:B------:R-:W-:Y:S01]  /*103d0*/  R2UR UR10, R20 ;  /* 0x00000000140a72ca */ /* 0x000fe200000e0000 */
[----:B------:R-:W-:-:S02]  /*103e0*/  VIADD R20, R150, 0x180 ;  /* 0x0000018096147836 */ /* 0x000fc40000000000 */
[----:B0-----:R-:W-:Y:S01]  /*103f0*/  VIADD R74, R150, 0x200 ;  /* 0x00000200964a7836 */ /* 0x001fe20000000000 */
[----:B------:R-:W-:Y:S01]  /*10400*/  R2UR UR58, R14 ;  /* 0x000000000e3a72ca */ /* 0x000fe200000e0000 */
[----:B------:R-:W-:Y:S01]  /*10410*/  VIADD R14, R150, 0x1c0 ;  /* 0x000001c0960e7836 */ /* 0x000fe20000000000 */
[----:B------:R-:W-:Y:S01]  /*10420*/  R2UR UR6, R20 ;  /* 0x00000000140672ca */ /* 0x000fe200000e0000 */
[----:B------:R-:W-:Y:S01]  /*10430*/  VIADD R20, R150, 0x2 ;  /* 0x0000000296147836 */ /* 0x000fe20000000000 */
[----:B------:R-:W-:Y:S01]  /*10440*/  R2UR UR14, R74 ;  /* 0x000000004a0e72ca */ /* 0x000fe200000e0000 */
[----:B------:R-:W-:Y:S01]  /*10450*/  VIADD R82, R150, 0x3c0 ;  /* 0x000003c096527836 */ /* 0x000fe20000000000 */
[----:B------:R-:W-:Y:S01]  /*10460*/  MOV R81, UR54 ;  /* 0x0000003600517c02 */ /* 0x000fe20008000f00 */
[----:B------:R-:W-:Y:S01]  /*10470*/  UMOV UR54, UR4 ;  /* 0x0000000400367c82 */ /* 0x000fe20008000000 */
        /* <DEDUP_REMOVED lines=8> */
[----:B------:R-:W-:Y:S01]  /*10500*/  MOV R77, UR6 ;  /* 0x00000006004d7c02 */ /* 0x000fe20008000f00 */
[----:B------:R-:W-:Y:S01]  /*10510*/  UMOV UR6, UR10 ;  /* 0x0000000a00067c82 */ /* 0x000fe20008000000 */
[----:B------:R-:W-:Y:S01]  /*10520*/  R2UR UR10, R14 ;  /* 0x000000000e0a72ca */ /* 0x000fe200000e0000 */
[----:B------:R-:W-:Y:S01]  /*10530*/  VIADD R14, R150, 0x42 ;  /* 0x00000042960e7836 */ /* 0x000fe20000000000 */
[----:B------:R-:W-:-:S02]  /*10540*/  MOV R84, UR6 ;  /* 0x0000000600547c02 */ /* 0x000fc40008000f00 */
[----:B------:R-:W-:Y:S02]  /*10550*/  R2UR UR6, R150 ;  /* 0x00000000960672ca */ /* 0x000fe400000e0000 */
[----:B------:R-:W-:Y:S01]  /*10560*/  R2UR UR26, R20 ;  /* 0x00000000141a72ca */ /* 0x000fe200000e0000 */
        /* <DEDUP_REMOVED lines=10> */
[----:B------:R-:W-:Y:S01]  /*10610*/  HGMMA.64x16x16.F32.BF16 R136, gdesc[UR4], RZ, !UPT, gsb0 ;  /* 0x00200000048879f0 */ /* 0x000fe2000c0018ff */
[----:B------:R-:W-:Y:S01]  /*10620*/  R2UR UR7, R73 ;  /* 0x00000000490772ca */ /* 0x000fe200000e0000 */
[----:B------:R-:W-:Y:S01]  /*10630*/  IMAD.MOV.U32 R73, RZ, RZ, -0x7fffffe0 ;  /* 0x80000020ff497424 */ /* 0x000fe200078e00ff */
[----:B------:R-:W-:Y:S01]  /*10640*/  R2UR UR6, R84 ;  /* 0x00000000540672ca */ /* 0x000fe200000e0000 */
[----:B------:R-:W-:Y:S01]  /*10650*/  VIADD R74, R150, 0x202 ;  /* 0x00000202964a7836 */ /* 0x000fe20000000000 */
[----:B------:R-:W-:-:S02]  /*10660*/  R2UR UR4, R2 ;  /* 0x00000000020472ca */ /* 0x000fc400000e0000 */
[----:B------:R-:W-:Y:S02]  /*10670*/  R2UR UR5, R3 ;  /* 0x00000000030572ca */ /* 0x000fe400000e0000 */
[----:B------:R-:W-:Y:S01]  /*10680*/  R2UR UR20, R20 ;  /* 0x00000000141472ca */ /* 0x000fe200000e0000 */
[----:B------:R-:W-:Y:S01]  /*10690*/  VIADD R20, R150, 0x340 ;  /* 0x0000034096147836 */ /* 0x000fe20000000000 */
[----:B------:R-:W-:Y:S01]  /*106a0*/  R2UR UR46, R14 ;  /* 0x000000000e2e72ca */ /* 0x000fe200000e0000 */
[----:B------:R-:W-:Y:S01]  /*106b0*/  VIADD R14, R150, 0x240 ;  /* 0x00000240960e7836 */ /* 0x000fe20000000000 */
[----:B------:R-:W-:Y:S01]  /*106c0*/  R2UR UR9, R73 ;  /* 0x00000000490972ca */ /* 0x000fe200000e0000 */
[----:B------:R-:W-:Y:S01]  /*106d0*/  IMAD.MOV.U32 R73, RZ, RZ, -0x7fffffe0 ;  /* 0x80000020ff497424 */ /* 0x000fe200078e00ff */
[----:B------:R-:W-:Y:S02]  /*106e0*/  R2UR UR8, R20 ;  /* 0x00000000140872ca */ /* 0x000fe400000e0000 */
[----:B------:R-:W-:Y:S01]  /*106f0*/  R2UR UR32, R14 ;  /* 0x000000000e2072ca */ /* 0x000fe200000e0000 */
[----:B------:R-:W-:Y:S01]  /*10700*/  VIADD R14, R150, 0x300 ;  /* 0x00000300960e7836 */ /* 0x000fe20000000000 */
[----:B------:R-:W-:Y:S01]  /*10710*/  R2UR UR50, R74 ;  /* 0x000000004a3272ca */ /* 0x000fe200000e0000 */
[----:B------:R-:W-:Y:S01]  /*10720*/  VIADD R74, R150, 0x280 ;  /* 0x00000280964a7836 */ /* 0x000fe20000000000 */
[----:B------:R-:W-:Y:S01]  /*10730*/  R2UR UR37, R73 ;  /* 0x00000000492572ca */ /* 0x000fe200000e0000 */
[----:B------:R-:W-:Y:S01]  /*10740*/  IMAD.MOV.U32 R73, RZ, RZ, -0x7fffffe0 ;  /* 0x80000020ff497424 */ /* 0x000fe200078e00ff */
[----:B------:R-:W-:Y:S01]  /*10750*/  R2UR UR28, R14 ;  /* 0x000000000e1c72ca */ /* 0x000fe200000e0000 */
[----:B------:R-:W-:Y:S01]  /*10760*/  VIADD R14, R150, 0x380 ;  /* 0x00000380960e7836 */ /* 0x000fe20000000000 */
[----:B------:R-:W-:Y:S01]  /*10770*/  R2UR UR24, R74 ;  /* 0x000000004a1872ca */ /* 0x000fe200000e0000 */
[----:B------:R-:W-:-:S02]  /*10780*/  VIADD R74, R150, 0x400 ;  /* 0x00000400964a7836 */ /* 0x000fc40000000000 */
[----:B------:R-:W-:Y:S01]  /*10790*/  IMAD.U32 R20, RZ, RZ, UR8 ;  /* 0x00000008ff147e24 */ /* 0x000fe2000f8e00ff */
[----:B------:R-:W-:Y:S02]  /*107a0*/  R2UR UR8, R14 ;  /* 0x000000000e0872ca */ /* 0x000fe400000e0000 */
[----:B------:R-:W-:Y:S01]  /*107b0*/  R2UR UR12, R74 ;  /* 0x000000004a0c72ca */ /* 0x000fe200000e0000 */
[----:B------:R-:W-:Y:S02]  /*107c0*/  VIADD R74, R150, 0x242 ;  /* 0x00000242964a7836 */ /* 0x000fe40000000000 */
[----:B------:R-:W-:Y:S01]  /*107d0*/  IMAD.U32 R149, RZ, RZ, UR37 ;  /* 0x00000025ff957e24 */ /* 0x000fe2000f8e00ff */
[----:B------:R-:W-:Y:S02]  /*107e0*/  R2UR UR37, R9 ;  /* 0x00000000092572ca */ /* 0x000fe400000e0000 */
[----:B------:R-:W-:Y:S01]  /*107f0*/  R2UR UR36, R74 ;  /* 0x000000004a2472ca */ /* 0x000fe200000e0000 */
[----:B------:R-:W-:-:S04]  /*10800*/  VIADD R74, R150, 0x2c2 ;  /* 0x000002c2964a7836 */ /* 0x000fc80000000000 */
[----:B------:R-:W-:Y:S01]  /*10810*/  IMAD.U32 R14, RZ, RZ, UR8 ;  /* 0x00000008ff0e7e24 */ /* 0x000fe2000f8e00ff */
[----:B------:R-:W-:Y:S01]  /*10820*/  R2UR UR8, R72 ;  /* 0x00000000480872ca */ /* 0x000fe200000e0000 */
[----:B------:R-:W-:Y:S01]  /*10830*/  VIADD R72, R150, 0x282 ;  /* 0x0000028296487836 */ /* 0x000fe20000000000 */
[----:B------:R-:W-:Y:S01]  /*10840*/  R2UR UR60, R74 ;  /* 0x000000004a3c72ca */ /* 0x000fe200000e0000 */
[----:B------:R-:W-:-:S04]  /*10850*/  VIADD R74, R150, 0x342 ;  /* 0x00000342964a7836 */ /* 0x000fc80000000000 */
[----:B------:R-:W-:Y:S01]  /*10860*/  IMAD.U32 R146, RZ, RZ, UR36 ;  /* 0x00000024ff927e24 */ /* 0x000fe2000f8e00ff */
[----:B------:R-:W-:Y:S01]  /*10870*/  R2UR UR36, R72 ;  /* 0x00000000482472ca */ /* 0x000fe200000e0000 */
[----:B------:R-:W-:Y:S02]  /*10880*/  WARPGROUP.DEPBAR.LE gsb0, 0x0 ;  /* 0x00008000000079c5 */ /* 0x000fe40000010000 */
[----:B------:R-:W-:Y:S01]  /*10890*/  WARPGROUP.ARRIVE ;  /* 0x00000000000079c5 */ /* 0x000fe20000000000 */
[----:B------:R-:W-:-:S05]  /*108a0*/  VIADD R72, R150, 0x302 ;  /* 0x0000030296487836 */ /* 0x000fca0000000000 */
[----:B------:R-:W-:Y:S01]  /*108b0*/  HGMMA.64x16x16.F32.BF16 R128, gdesc[UR52], RZ, !UPT, gsb0 ;  /* 0x00200000348079f0 */ /* 0x000fe2000c0018ff */
[----:B------:R-:W-:Y:S02]  /*108c0*/  R2UR UR55, R80 ;  /* 0x00000000503772ca */ /* 0x000fe400000e0000 */
[----:B------:R-:W-:Y:S01]  /*108d0*/  R2UR UR54, R81 ;  /* 0x00000000513672ca */ /* 0x000fe200000e0000 */
[----:B------:R-:W-:Y:S01]  /*108e0*/  IMAD.U32 R148, RZ, RZ, UR36 ;  /* 0x00000024ff947e24 */ /* 0x000fe2000f8e00ff */
[----:B------:R-:W-:Y:S02]  /*108f0*/  R2UR UR52, R2 ;  /* 0x00000000023472ca */ /* 0x000fe400000e0000 */
[----:B------:R-:W-:Y:S02]  /*10900*/  R2UR UR53, R3 ;  /* 0x00000000033572ca */ /* 0x000fe400000e0000 */
[----:B------:R-:W-:Y:S01]  /*10910*/  R2UR UR36, R8 ;  /* 0x00000000082472ca */ /* 0x000fe200000e0000 */
[----:B------:R-:W-:-:S02]  /*10920*/  WARPGROUP.DEPBAR.LE gsb0, 0x0 ;  /* 0x00008000000079c5 */ /* 0x000fc40000010000 */
[----:B------:R-:W-:-:S06]  /*10930*/  WARPGROUP.ARRIVE ;  /* 0x00000000000079c5 */ /* 0x000fcc0000000000 */
[----:B------:R-:W-:Y:S01]  /*10940*/  HGMMA.64x16x16.F32.BF16 R120, gdesc[UR56], RZ, !UPT, gsb0 ;  /* 0x00200000387879f0 */ /* 0x000fe2000c0018ff */
[----:B------:R-:W-:Y:S02]  /*10950*/  R2UR UR59, R78 ;  /* 0x000000004e3b72ca */ /* 0x000fe400000e0000 */
[----:B------:R-:W-:Y:S02]  /*10960*/  R2UR UR58, R79 ;  /* 0x000000004f3a72ca */ /* 0x000fe400000e0000 */
[----:B------:R-:W-:Y:S02]  /*10970*/  R2UR UR56, R2 ;  /* 0x00000000023872ca */ /* 0x000fe400000e0000 */
[----:B------:R-:W-:Y:S01]  /*10980*/  R2UR UR57, R3 ;  /* 0x00000000033972ca */ /* 0x000fe200000e0000 */
[----:B------:R-:W-:Y:S02]  /*10990*/  WARPGROUP.DEPBAR.LE gsb0, 0x0 ;  /* 0x00008000000079c5 */ /* 0x000fe40000010000 */
[----:B------:R-:W-:-:S06]  /*109a0*/  WARPGROUP.ARRIVE ;  /* 0x00000000000079c5 */ /* 0x000fcc0000000000 */
[----:B------:R-:W-:Y:S01]  /*109b0*/  HGMMA.64x16x16.F32.BF16 R112, gdesc[UR4], RZ, !UPT, gsb0 ;  /* 0x00200000047079f0 */ /* 0x000fe2000c0018ff */
[----:B------:R-:W-:Y:S01]  /*109c0*/  R2UR UR7, R76 ;  /* 0x000000004c0772ca */ /* 0x000fe200000e0000 */
[----:B------:R-:W-:Y:S01]  /*109d0*/  VIADD R76, R150, 0x382 ;  /* 0x00000382964c7836 */ /* 0x000fe20000000000 */
[----:B------:R-:W-:Y:S01]  /*109e0*/  R2UR UR6, R77 ;  /* 0x000000004d0672ca */ /* 0x000fe200000e0000 */
[----:B------:R-:W-:Y:S01]  /*109f0*/  IMAD.MOV.U32 R77, RZ, RZ, -0x7fffffe0 ;  /* 0x80000020ff4d7424 */ /* 0x000fe200078e00ff */
[----:B------:R-:W-:Y:S02]  /*10a00*/  R2UR UR4, R2 ;  /* 0x00000000020472ca */ /* 0x000fe400000e0000 */
[----:B------:R-:W-:Y:S01]  /*10a10*/  R2UR UR5, R3 ;  /* 0x00000000030572ca */ /* 0x000fe200000e0000 */
[----:B------:R-:W-:Y:S02]  /*10a20*/  WARPGROUP.DEPBAR.LE gsb0, 0x0 ;  /* 0x00008000000079c5 */ /* 0x000fe40000010000 */
[----:B------:R-:W-:-:S06]  /*10a30*/  WARPGROUP.ARRIVE ;  /* 0x00000000000079c5 */ /* 0x000fcc0000000000 */
[----:B------:R-:W-:Y:S01]  /*10a40*/  HGMMA.64x16x16.F32.BF16 R104, gdesc[UR52], RZ, !UPT, gsb0 ;  /* 0x00200000346879f0 */ /* 0x000fe2000c0018ff */
[----:B------:R-:W-:Y:S01]  /*10a50*/  UMOV UR54, UR8 ;  /* 0x0000000800367c82 */ /* 0x000fe20008000000 */
[----:B------:R-:W-:Y:S01]  /*10a60*/  UMOV UR55, UR9 ;  /* 0x0000000900377c82 */ /* 0x000fe20008000000 */
[----:B------:R-:W-:Y:S01]  /*10a70*/  R2UR UR8, R2 ;  /* 0x00000000020872ca */ /* 0x000fe200000e0000 */
[----:B------:R-:W-:Y:S01]  /*10a80*/  UMOV UR52, UR16 ;  /* 0x0000001000347c82 */ /* 0x000fe20008000000 */
[----:B------:R-:W-:Y:S01]  /*10a90*/  R2UR UR9, R3 ;  /* 0x00000000030972ca */ /* 0x000fe200000e0000 */
[----:B------:R-:W-:Y:S01]  /*10aa0*/  UMOV UR53, UR17 ;  /* 0x0000001100357c82 */ /* 0x000fe20008000000 */
[C---:B------:R-:W-:Y:S02]  /*10ab0*/  R2UR UR16, R8.reuse ;  /* 0x00000000081072ca */ /* 0x040fe400000e0000 */
[----:B------:R-:W-:Y:S02]  /*10ac0*/  R2UR UR17, R9 ;  /* 0x00000000091172ca */ /* 0x000fe400000e0000 */
[----:B------:R-:W-:Y:S01]  /*10ad0*/  MOV R25, UR55 ;  /* 0x0000003700197c02 */ /* 0x000fe20008000f00 */
[----:B------:R-:W-:Y:S01]  /*10ae0*/  UMOV UR55, UR25 ;  /* 0x0000001900377c82 */ /* 0x000fe20008000000 */
[----:B------:R-:W-:Y:S01]  /*10af0*/  MOV R24, UR54 ;  /* 0x0000003600187c02 */ /* 0x000fe20008000f00 */
[----:B------:R-:W-:Y:S01]  /*10b00*/  UMOV UR54, UR24 ;  /* 0x0000001800367c82 */ /* 0x000fe20008000000 */
[----:B------:R-:W-:-:S02]  /*10b10*/  R2UR UR24, R8 ;  /* 0x00000000081872ca */ /* 0x000fc400000e0000 */
[----:B------:R-:W-:Y:S01]  /*10b20*/  R2UR UR25, R9 ;  /* 0x00000000091972ca */ /* 0x000fe200000e0000 */
[----:B------:R-:W-:Y:S02]  /*10b30*/  WARPGROUP.DEPBAR.LE gsb0, 0x0 ;  /* 0x00008000000079c5 */ /* 0x000fe40000010000 */
[----:B------:R-:W-:-:S06]  /*10b40*/  WARPGROUP.ARRIVE ;  /* 0x00000000000079c5 */ /* 0x000fcc0000000000 */
[----:B------:R-:W-:Y:S01]  /*10b50*/  HGMMA.64x16x16.F32.BF16 R96, gdesc[UR56], RZ, !UPT, gsb0 ;  /* 0x00200000386079f0 */ /* 0x000fe2000c0018ff */
[----:B------:R-:W-:Y:S01]  /*10b60*/  UMOV UR58, UR12 ;  /* 0x0000000c003a7c82 */ /* 0x000fe20008000000 */
[----:B------:R-:W-:Y:S01]  /*10b70*/  UMOV UR59, UR13 ;  /* 0x0000000d003b7c82 */ /* 0x000fe20008000000 */
[----:B------:R-:W-:Y:S01]  /*10b80*/  R2UR UR56, R72 ;  /* 0x00000000483872ca */ /* 0x000fe200000e0000 */
[----:B------:R-:W-:Y:S01]  /*10b90*/  VIADD R72, R150, 0x3c2 ;  /* 0x000003c296487836 */ /* 0x000fe20000000000 */
[----:B------:R-:W-:Y:S01]  /*10ba0*/  R2UR UR57, R73 ;  /* 0x00000000493972ca */ /* 0x000fe200000e0000 */
[----:B------:R-:W-:Y:S01]  /*10bb0*/  IMAD.MOV.U32 R73, RZ, RZ, -0x7fffffe0 ;  /* 0x80000020ff497424 */ /* 0x000fe200078e00ff */
        /* <DEDUP_REMOVED lines=8> */
[----:B------:R-:W-:-:S11]  /*10c40*/  R2UR UR7, R77 ;  /* 0x000000004d0772ca */ /* 0x000fd600000e0000 */
[----:B------:R-:W-:Y:S01]  /*10c50*/  MOV R18, UR6 ;  /* 0x0000000600127c02 */ /* 0x000fe20008000f00 */
[----:B------:R-:W-:Y:S01]  /*10c60*/  UMOV UR6, UR20 ;  /* 0x0000001400067c82 */ /* 0x000fe20008000000 */
[----:B------:R-:W-:Y:S01]  /*10c70*/  MOV R19, UR7 ;  /* 0x0000000700137c02 */ /* 0x000fe20008000f00 */
[----:B------:R-:W-:Y:S01]  /*10c80*/  UMOV UR7, UR21 ;  /* 0x0000001500077c82 */ /* 0x000fe20008000000 */
[----:B------:R-:W-:Y:S02]  /*10c90*/  R2UR UR20, R8 ;  /* 0x00000000081472ca */ /* 0x000fe400000e0000 */
[----:B------:R-:W-:Y:S01]  /*10ca0*/  R2UR UR21, R9 ;  /* 0x00000000091572ca */ /* 0x000fe200000e0000 */
[----:B------:R-:W-:Y:S02]  /*10cb0*/  WARPGROUP.DEPBAR.LE gsb0, 0x0 ;  /* 0x00008000000079c5 */ /* 0x000fe40000010000 */
[----:B------:R-:W-:-:S06]  /*10cc0*/  WARPGROUP.ARRIVE ;  /* 0x00000000000079c5 */ /* 0x000fcc0000000000 */
[----:B------:R-:W-:Y:S01]  /*10cd0*/  HGMMA.64x16x16.F32.BF16 R80, gdesc[UR8], RZ, !UPT, gsb0 ;  /* 0x00200000085079f0 */ /* 0x000fe2000c0018ff */
[----:B------:R-:W-:Y:S01]  /*10ce0*/  R2UR UR10, R72 ;  /* 0x00000000480a72ca */ /* 0x000fe200000e0000 */
[----:B------:R-:W-:Y:S01]  /*10cf0*/  UMOV UR8, UR32 ;  /* 0x0000002000087c82 */ /* 0x000fe20008000000 */
[----:B------:R-:W-:Y:S01]  /*10d00*/  R2UR UR11, R73 ;  /* 0x00000000490b72ca */ /* 0x000fe200000e0000 */
[----:B------:R-:W-:Y:S01]  /*10d10*/  UMOV UR9, UR33 ;  /* 0x0000002100097c82 */ /* 0x000fe20008000000 */
[----:B------:R-:W-:Y:S02]  /*10d20*/  R2UR UR32, R8 ;  /* 0x00000000082072ca */ /* 0x000fe400000e0000 */
[----:B------:R-:W-:-:S07]  /*10d30*/  R2UR UR33, R9 ;  /* 0x00000000092172ca */ /* 0x000fce00000e0000 */
        /* <DEDUP_REMOVED lines=13> */
[----:B------:R-:W-:Y:S02]  /*10e10*/  WARPGROUP.DEPBAR.LE gsb0, 0x0 ;  /* 0x00008000000079c5 */ /* 0x000fe40000010000 */
[----:B------:R-:W-:-:S06]  /*10e20*/  WARPGROUP.ARRIVE ;  /* 0x00000000000079c5 */ /* 0x000fcc0000000000 */
[----:B------:R-:W-:Y:S01]  /*10e30*/  HGMMA.64x16x16.F32.BF16 R136, gdesc[UR16], R136, gsb0 ;  /* 0x00200000108879f0 */ /* 0x000fe20008001888 */
[----:B------:R-:W-:Y:S01]  /*10e40*/  R2UR UR18, R152 ;  /* 0x00000000981272ca */ /* 0x000fe200000e0000 */
[----:B------:R-:W-:Y:S01]  /*10e50*/  VIADD R152, R150, 0x480 ;  /* 0x0000048096987836 */ /* 0x000fe20000000000 */
[----:B------:R-:W-:Y:S01]  /*10e60*/  R2UR UR19, R153 ;  /* 0x00000000991372ca */ /* 0x000fe200000e0000 */
[----:B------:R-:W-:Y:S01]  /*10e70*/  IMAD.MOV.U32 R153, RZ, RZ, -0x7fffffe0 ;  /* 0x80000020ff997424 */ /* 0x000fe200078e00ff */
[----:B------:R-:W-:Y:S02]  /*10e80*/  WARPGROUP.DEPBAR.LE gsb0, 0x0 ;  /* 0x00008000000079c5 */ /* 0x000fe40000010000 */
[----:B------:R-:W-:-:S06]  /*10e90*/  WARPGROUP.ARRIVE ;  /* 0x00000000000079c5 */ /* 0x000fcc0000000000 */
[----:B------:R-:W-:Y:S01]  /*10ea0*/  HGMMA.64x16x16.F32.BF16 R128, gdesc[UR20], R128, gsb0 ;  /* 0x00200000148079f0 */ /* 0x000fe20008001880 */
[----:B------:R-:W-:Y:S02]  /*10eb0*/  R2UR UR22, R152 ;  /* 0x00000000981672ca */ /* 0x000fe400000e0000 */
[----:B------:R-:W-:Y:S02]  /*10ec0*/  R2UR UR23, R153 ;  /* 0x00000000991772ca */ /* 0x000fe400000e0000 */
[----:B------:R-:W-:Y:S02]  /*10ed0*/  R2UR UR20, R12 ;  /* 0x000000000c1472ca */ /* 0x000fe400000e0000 */
[----:B------:R-:W-:-:S07]  /*10ee0*/  R2UR UR21, R13 ;  /* 0x000000000d1572ca */ /* 0x000fce00000e0000 */
[----:B---3--:R-:W-:Y:S01]  /*10ef0*/  MOV R0, UR22 ;  /* 0x0000001600007c02 */ /* 0x008fe20008000f00 */
[----:B------:R-:W-:Y:S01]  /*10f00*/  UMOV UR22, UR8 ;  /* 0x0000000800167c82 */ /* 0x000fe20008000000 */
[----:B------:R-:W-:Y:S01]  /*10f10*/  MOV R16, UR23 ;  /* 0x0000001700107c02 */ /* 0x000fe20008000f00 */
[----:B------:R-:W-:Y:S01]  /*10f20*/  UMOV UR23, UR9 ;  /* 0x0000000900177c82 */ /* 0x000fe20008000000 */
[----:B------:R-:W-:Y:S02]  /*10f30*/  R2UR UR8, R12 ;  /* 0x000000000c0872ca */ /* 0x000fe400000e0000 */
[----:B------:R-:W-:Y:S01]  /*10f40*/  R2UR UR9, R13 ;  /* 0x000000000d0972ca */ /* 0x000fe200000e0000 */
        /* <DEDUP_REMOVED lines=15> */
[----:B------:R-:W-:Y:S01]  /*11040*/  R2UR UR40, R12 ;  /* 0x000000000c2872ca */ /* 0x000fe200000e0000 */
[----:B------:R-:W-:Y:S01]  /*11050*/  UMOV UR42, UR6 ;  /* 0x00000006002a7c82 */ /* 0x000fe20008000000 */
[----:B------:R-:W-:Y:S01]  /*11060*/  R2UR UR41, R13 ;  /* 0x000000000d2972ca */ /* 0x000fe200000e0000 */
[----:B------:R-:W-:Y:S01]  /*11070*/  UMOV UR43, UR7 ;  /* 0x00000007002b7c82 */ /* 0x000fe20008000000 */
[----:B------:R-:W-:Y:S02]  /*11080*/  R2UR UR6, R20 ;  /* 0x00000000140672ca */ /* 0x000fe400000e0000 */
[----:B------:R-:W-:Y:S01]  /*11090*/  R2UR UR7, R21 ;  /* 0x00000000150772ca */ /* 0x000fe200000e0000 */
[----:B------:R-:W-:Y:S01]  /*110a0*/  IMAD.MOV.U32 R21, RZ, RZ, R17 ;  /* 0x000000ffff157224 */ /* 0x000fe200078e0011 */
[----:B------:R-:W-:Y:S02]  /*110b0*/  WARPGROUP.DEPBAR.LE gsb0, 0x0 ;  /* 0x00008000000079c5 */ /* 0x000fe40000010000 */
[----:B------:R-:W-:-:S06]  /*110c0*/  WARPGROUP.ARRIVE ;  /* 0x00000000000079c5 */ /* 0x000fcc0000000000 */
[----:B------:R-:W-:Y:S01]  /*110d0*/  HGMMA.64x16x16.F32.BF16 R80, gdesc[UR44], R80, gsb0 ;  /* 0x002000002c5079f0 */ /* 0x000fe20008001850 */
[----:B------:R-:W-:Y:S01]  /*110e0*/  UMOV UR46, UR52 ;  /* 0x00000034002e7c82 */ /* 0x000fe20008000000 */
[----:B------:R-:W-:Y:S01]  /*110f0*/  UMOV UR47, UR53 ;  /* 0x00000035002f7c82 */ /* 0x000fe20008000000 */
[----:B------:R-:W-:Y:S02]  /*11100*/  R2UR UR52, R12 ;  /* 0x000000000c3472ca */ /* 0x000fe400000e0000 */
[----:B------:R-:W-:Y:S01]  /*11110*/  R2UR UR53, R13 ;  /* 0x000000000d3572ca */ /* 0x000fe200000e0000 */
[----:B------:R-:W-:Y:S02]  /*11120*/  WARPGROUP.DEPBAR.LE gsb0, 0x0 ;  /* 0x00008000000079c5 */ /* 0x000fe40000010000 */
[----:B------:R-:W-:-:S06]  /*11130*/  WARPGROUP.ARRIVE ;  /* 0x00000000000079c5 */ /* 0x000fcc0000000000 */
[----:B------:R-:W-:Y:S01]  /*11140*/  HGMMA.64x16x16.F32.BF16 R72, gdesc[UR48], R72, gsb0 ;  /* 0x00200000304879f0 */ /* 0x000fe20008001848 */
[----:B------:R-:W-:Y:S01]  /*11150*/  R2UR UR50, R14 ;  /* 0x000000000e3272ca */ /* 0x000fe200000e0000 */
[----:B------:R-:W-:Y:S01]  /*11160*/  VIADD R14, R150, 0x4c0 ;  /* 0x000004c0960e7836 */ /* 0x000fe20000000000 */
[----:B------:R-:W-:Y:S01]  /*11170*/  R2UR UR51, R15 ;  /* 0x000000000f3372ca */ /* 0x000fe200000e0000 */
[----:B------:R-:W-:Y:S01]  /*11180*/  IMAD.MOV.U32 R15, RZ, RZ, -0x7fffffe0 ;  /* 0x80000020ff0f7424 */ /* 0x000fe200078e00ff */
[C---:B------:R-:W-:Y:S02]  /*11190*/  R2UR UR48, R12.reuse ;  /* 0x000000000c3072ca */ /* 0x040fe400000e0000 */
[C---:B------:R-:W-:Y:S02]  /*111a0*/  R2UR UR49, R13.reuse ;  /* 0x000000000d3172ca */ /* 0x040fe400000e0000 */
[----:B------:R-:W-:Y:S02]  /*111b0*/  R2UR UR44, R12 ;  /* 0x000000000c2c72ca */ /* 0x000fe400000e0000 */
[----:B------:R-:W-:-:S02]  /*111c0*/  R2UR UR45, R13 ;  /* 0x000000000d2d72ca */ /* 0x000fc400000e0000 */
[----:B------:R-:W-:Y:S01]  /*111d0*/  R2UR UR26, R14 ;  /* 0x000000000e1a72ca */ /* 0x000fe200000e0000 */
[----:B------:R-:W-:Y:S01]  /*111e0*/  VIADD R14, R150, 0x500 ;  /* 0x00000500960e7836 */ /* 0x000fe20000000000 */
[----:B------:R-:W-:Y:S01]  /*111f0*/  R2UR UR27, R15 ;  /* 0x000000000f1b72ca */ /* 0x000fe200000e0000 */
[----:B------:R-:W-:-:S03]  /*11200*/  IMAD.MOV.U32 R15, RZ, RZ, -0x7fffffe0 ;  /* 0x80000020ff0f7424 */ /* 0x000fc600078e00ff */
[----:B------:R-:W-:Y:S01]  /*11210*/  R2UR UR30, R14 ;  /* 0x000000000e1e72ca */ /* 0x000fe200000e0000 */
[----:B------:R-:W-:Y:S01]  /*11220*/  VIADD R14, R150, 0x540 ;  /* 0x00000540960e7836 */ /* 0x000fe20000000000 */
[----:B------:R-:W-:Y:S01]  /*11230*/  R2UR UR31, R15 ;  /* 0x000000000f1f72ca */ /* 0x000fe200000e0000 */
[----:B------:R-:W-:-:S03]  /*11240*/  IMAD.MOV.U32 R15, RZ, RZ, -0x7fffffe0 ;  /* 0x80000020ff0f7424 */ /* 0x000fc600078e00ff */
[----:B------:R-:W-:Y:S01]  /*11250*/  R2UR UR34, R14 ;  /* 0x000000000e2272ca */ /* 0x000fe200000e0000 */
[----:B------:R-:W-:Y:S01]  /*11260*/  VIADD R14, R150, 0x580 ;  /* 0x00000580960e7836 */ /* 0x000fe20000000000 */
[----:B------:R-:W-:Y:S01]  /*11270*/  MOV R157, UR26 ;  /* 0x0000001a009d7c02 */ /* 0x000fe20008000f00 */
[----:B------:R-:W-:Y:S01]  /*11280*/  UMOV UR26, UR56 ;  /* 0x00000038001a7c82 */ /* 0x000fe20008000000 */
[----:B------:R-:W-:Y:S01]  /*11290*/  MOV R17, UR27 ;  /* 0x0000001b00117c02 */ /* 0x000fe20008000f00 */
[----:B------:R-:W-:Y:S01]  /*112a0*/  UMOV UR27, UR57 ;  /* 0x00000039001b7c82 */ /* 0x000fe20008000000 */
[----:B------:R-:W-:Y:S02]  /*112b0*/  WARPGROUP.DEPBAR.LE gsb0, 0x0 ;  /* 0x00008000000079c5 */ /* 0x000fe40000010000 */
[----:B------:R-:W-:Y:S01]  /*112c0*/  WARPGROUP.ARRIVE ;  /* 0x00000000000079c5 */ /* 0x000fe20000000000 */
[----:B------:R-:W-:Y:S01]  /*112d0*/  R2UR UR35, R15 ;  /* 0x000000000f2372ca */ /* 0x000fe200000e0000 */
[----:B------:R-:W-:Y:S01]  /*112e0*/  IMAD.MOV.U32 R15, RZ, RZ, -0x7fffffe0 ;  /* 0x80000020ff0f7424 */ /* 0x000fe200078e00ff */
[----:B------:R-:W-:Y:S01]  /*112f0*/  R2UR UR38, R14 ;  /* 0x000000000e2672ca */ /* 0x000fe200000e0000 */
[----:B------:R-:W-:Y:S01]  /*11300*/  IMAD.MOV.U32 R14, RZ, RZ, R21 ;  /* 0x000000ffff0e7224 */ /* 0x000fe200078e0015 */
[----:B------:R-:W-:Y:S01]  /*11310*/  R2UR UR36, R10 ;  /* 0x000000000a2472ca */ /* 0x000fe200000e0000 */
[----:B------:R-:W-:Y:S01]  /*11320*/  HGMMA.64x16x16.F32.BF16 R136, gdesc[UR20], R136, gsb0 ;  /* 0x00200000148879f0 */ /* 0x000fe20008001888 */
[----:B------:R-:W-:Y:S01]  /*11330*/  UMOV UR22, UR4 ;  /* 0x0000000400167c82 */ /* 0x000fe20008000000 */
[----:B------:R-:W-:Y:S01]  /*11340*/  UMOV UR23, UR5 ;  /* 0x0000000500177c82 */ /* 0x000fe20008000000 */
[----:B------:R-:W-:-:S02]  /*11350*/  R2UR UR56, R12 ;  /* 0x000000000c3872ca */ /* 0x000fc400000e0000 */
[----:B------:R-:W-:Y:S02]  /*11360*/  R2UR UR57, R13 ;  /* 0x000000000d3972ca */ /* 0x000fe400000e0000 */
[----:B------:R-:W-:Y:S02]  /*11370*/  R2UR UR39, R15 ;  /* 0x000000000f2772ca */ /* 0x000fe400000e0000 */
[----:B------:R-:W-:Y:S02]  /*11380*/  R2UR UR37, R11 ;  /* 0x000000000b2572ca */ /* 0x000fe400000e0000 */
[----:B------:R-:W-:Y:S02]  /*11390*/  MOV R20, UR38 ;  /* 0x0000002600147c02 */ /* 0x000fe40008000f00 */
[----:B------:R-:W-:Y:S02]  /*113a0*/  MOV R152, UR35 ;  /* 0x0000002300987c02 */ /* 0x000fe40008000f00 */
[----:B------:R-:W-:-:S02]  /*113b0*/  MOV R151, UR34 ;  /* 0x0000002200977c02 */ /* 0x000fc40008000f00 */
[C---:B------:R-:W-:Y:S02]  /*113c0*/  R2UR UR32, R10.reuse ;  /* 0x000000000a2072ca */ /* 0x040fe400000e0000 */
[C---:B------:R-:W-:Y:S02]  /*113d0*/  R2UR UR33, R11.reuse ;  /* 0x000000000b2172ca */ /* 0x040fe400000e0000 */
[----:B------:R-:W-:Y:S02]  /*113e0*/  R2UR UR28, R10 ;  /* 0x000000000a1c72ca */ /* 0x000fe400000e0000 */
[----:B------:R-:W-:Y:S02]  /*113f0*/  R2UR UR29, R11 ;  /* 0x000000000b1d72ca */ /* 0x000fe400000e0000 */
[----:B------:R-:W-:Y:S01]  /*11400*/  MOV R156, UR31 ;  /* 0x0000001f009c7c02 */ /* 0x000fe20008000f00 */
[----:B------:R-:W-:Y:S01]  /*11410*/  UMOV UR31, UR61 ;  /* 0x0000003d001f7c82 */ /* 0x000fe20008000000 */
[----:B------:R-:W-:Y:S01]  /*11420*/  MOV R153, UR30 ;  /* 0x0000001e00997c02 */ /* 0x000fe20008000f00 */
[----:B------:R-:W-:Y:S01]  /*11430*/  UMOV UR30, UR60 ;  /* 0x0000003c001e7c82 */ /* 0x000fe20008000000 */
[----:B------:R-:W-:-:S02]  /*11440*/  WARPGROUP.DEPBAR.LE gsb0, 0x0 ;  /* 0x00008000000079c5 */ /* 0x000fc40000010000 */
[----:B------:R-:W-:Y:S01]  /*11450*/  WARPGROUP.ARRIVE ;  /* 0x00000000000079c5 */ /* 0x000fe20000000000 */
[----:B------:R-:W-:Y:S02]  /*11460*/  R2UR UR4, R12 ;  /* 0x000000000c0472ca */ /* 0x000fe400000e0000 */
[----:B------:R-:W-:Y:S02]  /*11470*/  R2UR UR5, R13 ;  /* 0x000000000d0572ca */ /* 0x000fe400000e0000 */
[----:B------:R-:W-:Y:S01]  /*11480*/  MOV R21, UR39 ;  /* 0x0000002700157c02 */ /* 0x000fe20008000f00 */
[----:B------:R-:W-:Y:S01]  /*11490*/  HGMMA.64x16x16.F32.BF16 R128, gdesc[UR52], R128, gsb0 ;  /* 0x00200000348079f0 */ /* 0x000fe20008001880 */
[----:B------:R-:W-:Y:S02]  /*114a0*/  R2UR UR38, R146 ;  /* 0x00000000922672ca */ /* 0x000fe400000e0000 */
[----:B------:R-:W-:Y:S02]  /*114b0*/  R2UR UR39, R147 ;  /* 0x00000000932772ca */ /* 0x000fe400000e0000 */
[----:B------:R-:W-:-:S02]  /*114c0*/  R2UR UR34, R148 ;  /* 0x00000000942272ca */ /* 0x000fc400000e0000 */
[----:B------:R-:W-:Y:S02]  /*114d0*/  R2UR UR35, R149 ;  /* 0x00000000952372ca */ /* 0x000fe400000e0000 */
[C---:B------:R-:W-:Y:S02]  /*114e0*/  R2UR UR24, R10.reuse ;  /* 0x000000000a1872ca */ /* 0x040fe400000e0000 */
[C---:B------:R-:W-:Y:S02]  /*114f0*/  R2UR UR25, R11.reuse ;  /* 0x000000000b1972ca */ /* 0x040fe400000e0000 */
[C---:B------:R-:W-:Y:S02]  /*11500*/  R2UR UR20, R10.reuse ;  /* 0x000000000a1472ca */ /* 0x040fe400000e0000 */
[----:B------:R-:W-:Y:S02]  /*11510*/  R2UR UR21, R11 ;  /* 0x000000000b1572ca */ /* 0x000fe400000e0000 */
[----:B------:R-:W-:-:S02]  /*11520*/  R2UR UR12, R10 ;  /* 0x000000000a0c72ca */ /* 0x000fc400000e0000 */
[C---:B------:R-:W-:Y:S02]  /*11530*/  R2UR UR13, R11.reuse ;  /* 0x000000000b0d72ca */ /* 0x040fe400000e0000 */
[----:B------:R-:W-:Y:S02]  /*11540*/  R2UR UR16, R10 ;  /* 0x000000000a1072ca */ /* 0x000fe400000e0000 */
[----:B------:R-:W-:Y:S01]  /*11550*/  R2UR UR17, R11 ;  /* 0x000000000b1172ca */ /* 0x000fe200000e0000 */
[----:B------:R-:W-:Y:S01]  /*11560*/  IMAD.MOV.U32 R15, RZ, RZ, -0x7fffffe0 ;  /* 0x80000020ff0f7424 */ /* 0x000fe200078e00ff */
[----:B------:R-:W-:Y:S02]  /*11570*/  R2UR UR61, R14 ;  /* 0x000000000e3d72ca */ /* 0x000fe400000e0000 */
[----:B------:R-:W-:Y:S01]  /*11580*/  R2UR UR60, R26 ;  /* 0x000000001a3c72ca */ /* 0x000fe200000e0000 */
[----:B------:R-:W-:Y:S02]  /*11590*/  WARPGROUP.DEPBAR.LE gsb0, 0x0 ;  /* 0x00008000000079c5 */ /* 0x000fe40000010000 */
[----:B------:R-:W-:Y:S01]  /*115a0*/  WARPGROUP.ARRIVE ;  /* 0x00000000000079c5 */ /* 0x000fe20000000000 */
[----:B------:R-:W-:-:S02]  /*115b0*/  R2UR UR55, R25 ;  /* 0x00000000193772ca */ /* 0x000fc400000e0000 */
[----:B------:R-:W-:Y:S02]  /*115c0*/  R2UR UR54, R24 ;  /* 0x00000000183672ca */ /* 0x000fe400000e0000 */
[----:B------:R-:W-:Y:S01]  /*115d0*/  R2UR UR52, R12 ;  /* 0x000000000c3472ca */ /* 0x000fe200000e0000 */
[----:B------:R-:W-:Y:S01]  /*115e0*/  HGMMA.64x16x16.F32.BF16 R120, gdesc[UR40], R120, gsb0 ;  /* 0x00200000287879f0 */ /* 0x000fe20008001878 */
[----:B------:R-:W-:Y:S01]  /*115f0*/  R2UR UR53, R13 ;  /* 0x000000000d3572ca */ /* 0x000fe200000e0000 */
[----:B------:R-:W-:Y:S01]  /*11600*/  VIADD R14, R150, 0x5c0 ;  /* 0x000005c0960e7836 */ /* 0x000fe20000000000 */
[----:B------:R0:W5:Y:S01]  /*11610*/  LDL.LU R26, [R1+0xe8] ;  /* 0x0000e800011a7983 */ /* 0x0001620000300800 */
[----:B------:R-:W-:Y:S02]  /*11620*/  WARPGROUP.DEPBAR.LE gsb0, 0x0 ;  /* 0x00008000000079c5 */ /* 0x000fe40000010000 */
[----:B------:R-:W-:Y:S01]  /*11630*/  WARPGROUP.ARRIVE ;  /* 0x00000000000079c5 */ /* 0x000fe20000000000 */
[----:B------:R-:W-:Y:S01]  /*11640*/  R2UR UR42, R14 ;  /* 0x000000000e2a72ca */ /* 0x000fe200000e0000 */
[----:B------:R0:W5:Y:S04]  /*11650*/  LDL.LU R25, [R1+0xe4] ;  /* 0x0000e40001197983 */ /* 0x0001680000300800 */
[----:B------:R-:W-:Y:S01]  /*11660*/  HGMMA.64x16x16.F32.BF16 R112, gdesc[UR8], R112, gsb0 ;  /* 0x00200000087079f0 */ /* 0x000fe20008001870 */
[----:B------:R-:W-:-:S02]  /*11670*/  R2UR UR43, R15 ;  /* 0x000000000f2b72ca */ /* 0x000fc400000e0000 */
[----:B------:R-:W-:Y:S02]  /*11680*/  R2UR UR40, R6 ;  /* 0x00000000062872ca */ /* 0x000fe400000e0000 */
[----:B------:R-:W-:Y:S01]  /*11690*/  R2UR UR41, R7 ;  /* 0x00000000072972ca */ /* 0x000fe200000e0000 */
[----:B------:R-:W-:Y:S01]  /*116a0*/  VIADD R14, R150, 0x600 ;  /* 0x00000600960e7836 */ /* 0x000fe20000000000 */
[----:B------:R0:W5:Y:S01]  /*116b0*/  LDL.LU R24, [R1+0xe0] ;  /* 0x0000e00001187983 */ /* 0x0001620000300800 */
[----:B------:R-:W-:Y:S01]  /*116c0*/  R2UR UR11, R23 ;  /* 0x00000000170b72ca */ /* 0x000fe200000e0000 */
[----:B------:R-:W-:Y:S02]  /*116d0*/  WARPGROUP.DEPBAR.LE gsb0, 0x0 ;  /* 0x00008000000079c5 */ /* 0x000fe40000010000 */
[----:B------:R-:W-:Y:S01]  /*116e0*/  WARPGROUP.ARRIVE ;  /* 0x00000000000079c5 */ /* 0x000fe20000000000 */
[----:B------:R-:W-:Y:S02]  /*116f0*/  R2UR UR10, R22 ;  /* 0x00000000160a72ca */ /* 0x000fe400000e0000 */
[----:B------:R-:W-:-:S02]  /*11700*/  R2UR UR8, R10 ;  /* 0x000000000a0872ca */ /* 0x000fc400000e0000 */
[----:B------:R-:W-:Y:S01]  /*11710*/  R2UR UR9, R11 ;  /* 0x000000000b0972ca */ /* 0x000fe200000e0000 */
[----:B------:R-:W-:Y:S01]  /*11720*/  HGMMA.64x16x16.F32.BF16 R104, gdesc[UR4], R104, gsb0 ;  /* 0x00200000046879f0 */ /* 0x000fe20008001868 */
[----:B------:R-:W-:Y:S01]  /*11730*/  IMAD.MOV.U32 R15, RZ, RZ, -0x7fffffe0 ;  /* 0x80000020ff0f7424 */ /* 0x000fe200078e00ff */
[----:B------:R0:W5:Y:S01]  /*11740*/  LDL.LU R23, [R1+0xdc] ;  /* 0x0000dc0001177983 */ /* 0x0001620000300800 */
[----:B------:R-:W-:Y:S02]  /*11750*/  R2UR UR7, R19 ;  /* 0x00000000130772ca */ /* 0x000fe400000e0000 */
[----:B------:R-:W-:Y:S01]  /*11760*/  R2UR UR6, R18 ;  /* 0x00000000120672ca */ /* 0x000fe200000e0000 */
[----:B------:R0:W5:Y:S01]  /*11770*/  LDL.LU R22, [R1+0xd8] ;  /* 0x0000d80001167983 */ /* 0x0001620000300800 */
[----:B------:R-:W-:Y:S02]  /*11780*/  R2UR UR4, R10 ;  /* 0x000000000a0472ca */ /* 0x000fe400000e0000 */
[----:B------:R-:W-:Y:S01]  /*11790*/  R2UR UR5, R11 ;  /* 0x000000000b0572ca */ /* 0x000fe200000e0000 */
[----:B------:R0:W5:Y:S04]  /*117a0*/  LDL.LU R19, [R1+0xd4] ;  /* 0x0000d40001137983 */ /* 0x0001680000300800 */
[----:B------:R0:W5:Y:S01]  /*117b0*/  LDL.LU R18, [R1+0xd0] ;  /* 0x0000d00001127983 */ /* 0x0001620000300800 */
[----:B------:R-:W-:-:S02]  /*117c0*/  WARPGROUP.DEPBAR.LE gsb0, 0x0 ;  /* 0x00008000000079c5 */ /* 0x000fc40000010000 */
        /* <DEDUP_REMOVED lines=38> */
[----:B------:R-:W-:Y:S02]  /*11a30*/  R2UR UR23, R16 ;  /* 0x00000000101772ca */ /* 0x000fe400000e0000 */
[----:B------:R-:W-:Y:S02]  /*11a40*/  R2UR UR22, R0 ;  /* 0x00000000001672ca */ /* 0x000fe400000e0000 */
[----:B------:R-:W-:Y:S02]  /*11a50*/  R2UR UR20, R6 ;  /* 0x00000000061472ca */ /* 0x000fe400000e0000 */
[----:B------:R-:W-:Y:S01]  /*11a60*/  R2UR UR21, R7 ;  /* 0x00000000071572ca */ /* 0x000fe200000e0000 */
[----:B------:R-:W-:Y:S02]  /*11a70*/  WARPGROUP.DEPBAR.LE gsb0, 0x0 ;  /* 0x00008000000079c5 */ /* 0x000fe40000010000 */
[----:B------:R-:W-:-:S10]  /*11a80*/  WARPGROUP.ARRIVE ;  /* 0x00000000000079c5 */ /* 0x000fd40000000000 */
[----:B------:R-:W-:Y:S01]  /*11a90*/  HGMMA.64x16x16.F32.BF16 R136, gdesc[UR20], R136, gsb0 ;  /* 0x00200000148879f0 */ /* 0x000fe20008001888 */
[----:B------:R-:W-:Y:S02]  /*11aa0*/  R2UR UR27, R17 ;  /* 0x00000000111b72ca */ /* 0x000fe400000e0000 */
[----:B------:R-:W-:Y:S01]  /*11ab0*/  R2UR UR26, R157 ;  /* 0x000000009d1a72ca */ /* 0x000fe200000e0000 */
[----:B------:R0:W5:Y:S01]  /*11ac0*/  LDL.LU R17, [R1+0xcc] ;  /* 0x0000cc0001117983 */ /* 0x0001620000300800 */
[----:B------:R-:W-:Y:S02]  /*11ad0*/  R2UR UR24, R6 ;  /* 0x00000000061872ca */ /* 0x000fe400000e0000 */
[----:B------:R-:W-:Y:S01]  /*11ae0*/  R2UR UR25, R7 ;  /* 0x00000000071972ca */ /* 0x000fe200000e0000 */
[----:B------:R0:W5:Y:S01]  /*11af0*/  LDL.LU R16, [R1+0xc8] ;  /* 0x0000c80001107983 */ /* 0x0001620000300800 */
[----:B------:R-:W-:Y:S02]  /*11b00*/  R2UR UR31, R156 ;  /* 0x000000009c1f72ca */ /* 0x000fe400000e0000 */
[----:B------:R-:W-:Y:S01]  /*11b10*/  R2UR UR30, R153 ;  /* 0x00000000991e72ca */ /* 0x000fe200000e0000 */
[----:B------:R0:W5:Y:S01]  /*11b20*/  LDL.LU R0, [R1+0xc4] ;  /* 0x0000c40001007983 */ /* 0x0001620000300800 */
[----:B------:R-:W-:-:S02]  /*11b30*/  WARPGROUP.DEPBAR.LE gsb0, 0x0 ;  /* 0x00008000000079c5 */ /* 0x000fc40000010000 */
[----:B------:R-:W-:-:S06]  /*11b40*/  WARPGROUP.ARRIVE ;  /* 0x00000000000079c5 */ /* 0x000fcc0000000000 */
[----:B------:R-:W-:Y:S01]  /*11b50*/  HGMMA.64x16x16.F32.BF16 R128, gdesc[UR24], R128, gsb0 ;  /* 0x00200000188079f0 */ /* 0x000fe20008001880 */
[----:B------:R-:W-:Y:S02]  /*11b60*/  R2UR UR28, R6 ;  /* 0x00000000061c72ca */ /* 0x000fe400000e0000 */
[----:B------:R-:W-:Y:S01]  /*11b70*/  R2UR UR29, R7 ;  /* 0x00000000071d72ca */ /* 0x000fe200000e0000 */
[----:B------:R-:W-:Y:S02]  /*11b80*/  WARPGROUP.DEPBAR.LE gsb0, 0x0 ;  /* 0x00008000000079c5 */ /* 0x000fe40000010000 */
[----:B------:R-:W-:-:S10]  /*11b90*/  WARPGROUP.ARRIVE ;  /* 0x00000000000079c5 */ /* 0x000fd40000000000 */
        /* <DEDUP_REMOVED lines=123> */
[----:B------:R-:W-:Y:S03]  /*12350*/  HGMMA.64x16x16.F32.BF16 R72, gdesc[UR32], R72, gsb0 ;  /* 0x00200000204879f0 */ /* 0x000fe60008001848 */
[----:B------:R-:W-:Y:S02]  /*12360*/  WARPGROUP.DEPBAR.LE gsb0, 0x0 ;  /* 0x00008000000079c5 */ /* 0x000fe40000010000 */
[----:B0-----:R-:W-:Y:S05]  /*12370*/  @P2 BRA `(.L_x_521) ;  /* 0x0000000000282947 */ /* 0x001fea0003800000 */
[----:B------:R-:W-:Y:S05]  /*12380*/  @!P0 BRA `(.L_x_522) ;  /* 0x0000000000048947 */ /* 0x000fea0003800000 */
[----:B------:R-:W-:Y:S01]  /*12390*/  BPT.TRAP 0x1 ;  /* 0x000000040000795c */ /* 0x000fe20000300000 */
.L_x_522:
[----:B------:R-:W-:Y:S01]  /*123a0*/  SHF.L.U32 R14, R155, 0x1f, RZ ;  /* 0x0000001f9b0e7819 */ /* 0x000fe200000006ff */
[----:B-----5:R-:W-:-:S04]  /*123b0*/  IMAD R15, R0, 0x8, R16 ;  /* 0x00000008000f7824 */ /* 0x020fc800078e0210 */
[----:B------:R0:W1:Y:S01]  /*123c0*/  SYNCS.PHASECHK.TRANS64.TRYWAIT P2, [R15+URZ+0x31c50], R14 ;  /* 0x031c500e0f0075a7 */ /* 0x000062000804017f */
[----:B------:R-:W-:Y:S05]  /*123d0*/  @!P0 BRA `(.L_x_523) ;  /* 0x0000000000048947 */ /* 0x000fea0003800000 */
[----:B------:R-:W-:Y:S01]  /*123e0*/  BPT.TRAP 0x1 ;  /* 0x000000040000795c */ /* 0x000fe20000300000 */
.L_x_523:
[----:B-1----:R-:W-:Y:S05]  /*123f0*/  @P2 BRA `(.L_x_521) ;  /* 0x0000000000082947 */ /* 0x002fea0003800000 */
[----:B------:R-:W1:Y:S02]  /*12400*/  SYNCS.PHASECHK.TRANS64.TRYWAIT P2, [R15+URZ+0x31c50], R14 ;  /* 0x031c500e0f0075a7 */ /* 0x000e64000804017f */
[----:B-1----:R-:W-:Y:S05]  /*12410*/  @!P2 BRA `(.L_x_524) ;  /* 0x000000d000aca947 */ /* 0x002fea0003800000 */
.L_x_521:
[----:B------:R-:W-:Y:S05]  /*12420*/  WARPSYNC.ALL ;  /* 0x0000000000007948 */ /* 0x000fea0003800000 */
[----:B------:R-:W-:Y:S01]  /*12430*/  ULDC UR4, c[0x0][0x9d8] ;  /* 0x0002760000047ab9 */ /* 0x000fe20000000800 */
[----:B------:R-:W-:Y:S01]  /*12440*/  STL [R1+0xcc], R4 ;  /* 0x0000cc0401007387 */ /* 0x000fe20000100800 */
[----:B------:R-:W-:Y:S01]  /*12450*/  FMUL.FTZ R156, R136, UR4 ;  /* 0x00000004889c7c20 */ /* 0x000fe20008410000 */
[----:B------:R-:W-:Y:S01]  /*12460*/  FMUL.FTZ R155, R137, UR4 ;  /* 0x00000004899b7c20 */ /* 0x000fe20008410000 */
[----:B------:R-:W-:Y:S01]  /*12470*/  FMUL.FTZ R147, R140, UR4 ;  /* 0x000000048c937c20 */ /* 0x000fe20008410000 */
[----:B------:R-:W-:Y:S01]  /*12480*/  FMUL.FTZ R146, R141, UR4 ;  /* 0x000000048d927c20 */ /* 0x000fe20008410000 */
[----:B------:R-:W-:Y:S01]  /*12490*/  FMUL.FTZ R138, R138, UR4 ;  /* 0x000000048a8a7c20 */ /* 0x000fe20008410000 */
[----:B------:R-:W-:Y:S01]  /*124a0*/  FMUL.FTZ R141, R128, UR4 ;  /* 0x00000004808d7c20 */ /* 0x000fe20008410000 */
[----:B------:R-:W0:Y:S01]  /*124b0*/  MUFU.TANH R156, R156 ;  /* 0x0000009c009c7308 */ /* 0x000e220000002400 */
[----:B------:R-:W-:Y:S01]  /*124c0*/  STL [R1+0xc8], R3 ;  /* 0x0000c80301007387 */ /* 0x000fe20000100800 */
[----:B------:R-:W-:Y:S01]  /*124d0*/  FMUL.FTZ R137, R132, UR4 ;  /* 0x0000000484897c20 */ /* 0x000fe20008410000 */
[----:B------:R-:W-:Y:S01]  /*124e0*/  FMUL.FTZ R136, R133, UR4 ;  /* 0x0000000485887c20 */ /* 0x000fe20008410000 */
[----:B------:R-:W-:Y:S01]  /*124f0*/  FMUL.FTZ R128, R121, UR4 ;  /* 0x0000000479807c20 */ /* 0x000fe20008410000 */
[----:B------:R2:W-:Y:S01]  /*12500*/  STL [R1+0xc4], R2 ;  /* 0x0000c40201007387 */ /* 0x0005e20000100800 */
[----:B------:R-:W-:Y:S01]  /*12510*/  FMUL.FTZ R20, R125, UR4 ;  /* 0x000000047d147c20 */ /* 0x000fe20008410000 */
[----:B------:R-:W-:Y:S01]  /*12520*/  FMUL.FTZ R125, R112, UR4 ;  /* 0x00000004707d7c20 */ /* 0x000fe20008410000 */
[----:B------:R-:W3:Y:S01]  /*12530*/  MUFU.TANH R155, R155 ;  /* 0x0000009b009b7308 */ /* 0x000ee20000002400 */
[----:B------:R-:W-:Y:S01]  /*12540*/  FMUL.FTZ R21, R116, UR4 ;  /* 0x0000000474157c20 */ /* 0x000fe20008410000 */
[----:B------:R-:W-:Y:S01]  /*12550*/  FMUL.FTZ R112, R117, UR4 ;  /* 0x0000000475707c20 */ /* 0x000fe20008410000 */
[----:B------:R-:W-:Y:S01]  /*12560*/  FMUL.FTZ R104, R104, UR4 ;  /* 0x0000000468687c20 */ /* 0x000fe20008410000 */
[----:B------:R-:W-:Y:S01]  /*12570*/  FMUL.FTZ R105, R105, UR4 ;  /* 0x0000000469697c20 */ /* 0x000fe20008410000 */
[----:B------:R-:W-:Y:S01]  /*12580*/  FMUL.FTZ R108, R108, UR4 ;  /* 0x000000046c6c7c20 */ /* 0x000fe20008410000 */
[----:B------:R-:W-:Y:S01]  /*12590*/  FMUL.FTZ R109, R109, UR4 ;  /* 0x000000046d6d7c20 */ /* 0x000fe20008410000 */
[----:B------:R-:W-:Y:S01]  /*125a0*/  FMUL.FTZ R96, R96, UR4 ;  /* 0x0000000460607c20 */ /* 0x000fe20008410000 */
[----:B------:R-:W4:Y:S01]  /*125b0*/  MUFU.TANH R147, R147 ;  /* 0x0000009300937308 */ /* 0x000f220000002400 */
[----:B01----:R-:W-:Y:S01]  /*125c0*/  FMNMX.FTZ R14, R156, R154, !PT ;  /* 0x0000009a9c0e7209 */ /* 0x003fe20007810000 */
[----:B------:R-:W-:Y:S01]  /*125d0*/  FMUL.FTZ R97, R97, UR4 ;  /* 0x0000000461617c20 */ /* 0x000fe20008410000 */
[----:B------:R-:W-:Y:S01]  /*125e0*/  FMUL.FTZ R100, R100, UR4 ;  /* 0x0000000464647c20 */ /* 0x000fe20008410000 */
[----:B------:R-:W-:Y:S01]  /*125f0*/  FMUL.FTZ R101, R101, UR4 ;  /* 0x0000000465657c20 */ /* 0x000fe20008410000 */
[----:B------:R-:W-:Y:S01]  /*12600*/  FMUL.FTZ R116, R89, UR4 ;  /* 0x0000000459747c20 */ /* 0x000fe20008410000 */
[----:B------:R-:W-:Y:S01]  /*12610*/  FMUL.FTZ R92, R92, UR4 ;  /* 0x000000045c5c7c20 */ /* 0x000fe20008410000 */
[----:B------:R-:W-:Y:S01]  /*12620*/  FMUL.FTZ R117, R93, UR4 ;  /* 0x000000045d757c20 */ /* 0x000fe20008410000 */
[----:B------:R-:W0:Y:S01]  /*12630*/  MUFU.TANH R146, R146 ;  /* 0x0000009200927308 */ /* 0x000e220000002400 */
[----:B---3--:R-:W-:Y:S01]  /*12640*/  FMNMX.FTZ R14, R155, R14, !PT ;  /* 0x0000000e9b0e7209 */ /* 0x008fe20007810000 */
[----:B------:R-:W-:Y:S01]  /*12650*/  FMUL.FTZ R140, R80, UR4 ;  /* 0x00000004508c7c20 */ /* 0x000fe20008410000 */
[----:B------:R-:W-:Y:S01]  /*12660*/  FMUL.FTZ R151, R81, UR4 ;  /* 0x0000000451977c20 */ /* 0x000fe20008410000 */
[----:B------:R-:W-:Y:S01]  /*12670*/  FMUL.FTZ R150, R84, UR4 ;  /* 0x0000000454967c20 */ /* 0x000fe20008410000 */
[----:B------:R-:W-:Y:S01]  /*12680*/  FMUL.FTZ R148, R85, UR4 ;  /* 0x0000000455947c20 */ /* 0x000fe20008410000 */
[----:B------:R-:W-:Y:S01]  /*12690*/  FMUL.FTZ R149, R72, UR4 ;  /* 0x0000000448957c20 */ /* 0x000fe20008410000 */
[----:B------:R-:W-:Y:S01]  /*126a0*/  FMUL.FTZ R152, R73, UR4 ;  /* 0x0000000449987c20 */ /* 0x000fe20008410000 */
[----:B--2---:R1:W2:Y:S01]  /*126b0*/  MUFU.TANH R2, R138 ;  /* 0x0000008a00027308 */ /* 0x0042a20000002400 */
[----:B----4-:R-:W-:Y:S01]  /*126c0*/  FMNMX.FTZ R14, R147, R14, !PT ;  /* 0x0000000e930e7209 */ /* 0x010fe20007810000 */
[----:B------:R-:W-:Y:S01]  /*126d0*/  FMUL.FTZ R153, R76, UR4 ;  /* 0x000000044c997c20 */ /* 0x000fe20008410000 */
[----:B------:R-:W-:Y:S01]  /*126e0*/  FMUL.FTZ R121, R77, UR4 ;  /* 0x000000044d797c20 */ /* 0x000fe20008410000 */
[----:B------:R-:W-:Y:S01]  /*126f0*/  FMUL.FTZ R123, R123, UR4 ;  /* 0x000000047b7b7c20 */ /* 0x000fe20008410000 */
[----:B------:R-:W-:Y:S01]  /*12700*/  FMUL.FTZ R114, R114, UR4 ;  /* 0x0000000472727c20 */ /* 0x000fe20008410000 */
[----:B------:R-:W-:Y:S01]  /*12710*/  FMUL.FTZ R127, R127, UR4 ;  /* 0x000000047f7f7c20 */ /* 0x000fe20008410000 */
[----:B------:R-:W-:Y:S01]  /*12720*/  FMUL.FTZ R122, R122, UR4 ;  /* 0x000000047a7a7c20 */ /* 0x000fe20008410000 */
[----:B------:R-:W3:Y:S01]  /*12730*/  MUFU.TANH R141, R141 ;  /* 0x0000008d008d7308 */ /* 0x000ee20000002400 */
[----:B-1----:R-:W-:Y:S01]  /*12740*/  FMUL.FTZ R138, R129, UR4 ;  /* 0x00000004818a7c20 */ /* 0x002fe20008410000 */
[----:B------:R-:W-:Y:S01]  /*12750*/  FMUL.FTZ R129, R120, UR4 ;  /* 0x0000000478817c20 */ /* 0x000fe20008410000 */
[----:B0-----:R-:W-:Y:S01]  /*12760*/  FMNMX.FTZ R14, R146, R14, !PT ;  /* 0x0000000e920e7209 */ /* 0x001fe20007810000 */
[----:B------:R-:W-:Y:S01]  /*12770*/  FMUL.FTZ R120, R124, UR4 ;  /* 0x000000047c787c20 */ /* 0x000fe20008410000 */
[----:B------:R-:W-:Y:S01]  /*12780*/  FMUL.FTZ R124, R113, UR4 ;  /* 0x00000004717c7c20 */ /* 0x000fe20008410000 */
[----:B------:R-:W-:Y:S01]  /*12790*/  FMUL.FTZ R113, R88, UR4 ;  /* 0x0000000458717c20 */ /* 0x000fe20008410000 */
[----:B------:R-:W-:Y:S01]  /*127a0*/  ULDC UR5, c[0x0][0x988] ;  /* 0x0002620000057ab9 */ /* 0x000fe20000000800 */
[----:B------:R-:W0:Y:S01]  /*127b0*/  MUFU.TANH R138, R138 ;  /* 0x0000008a008a7308 */ /* 0x000e220000002400 */
[----:B------:R-:W-:Y:S01]  /*127c0*/  FMUL.FTZ R139, R139, UR4 ;  /* 0x000000048b8b7c20 */ /* 0x000fe20008410000 */
[----:B--2---:R-:W-:Y:S01]  /*127d0*/  STL [R1+0x4c], R2 ;  /* 0x00004c0201007387 */ /* 0x004fe20000100800 */
[----:B------:R-:W-:Y:S01]  /*127e0*/  FMUL.FTZ R134, R134, UR4 ;  /* 0x0000000486867c20 */ /* 0x000fe20008410000 */
[----:B------:R-:W-:Y:S01]  /*127f0*/  FMUL.FTZ R143, R143, UR4 ;  /* 0x000000048f8f7c20 */ /* 0x000fe20008410000 */
[----:B------:R-:W-:Y:S01]  /*12800*/  FMUL.FTZ R135, R135, UR4 ;  /* 0x0000000487877c20 */ /* 0x000fe20008410000 */
[----:B------:R-:W-:Y:S01]  /*12810*/  FMUL.FTZ R126, R126, UR4 ;  /* 0x000000047e7e7c20 */ /* 0x000fe20008410000 */
[----:B------:R-:W-:Y:S01]  /*12820*/  FMUL.FTZ R157, R115, UR4 ;  /* 0x00000004739d7c20 */ /* 0x000fe20008410000 */
[----:B------:R-:W1:Y:S01]  /*12830*/  MUFU.TANH R137, R137 ;  /* 0x0000008900897308 */ /* 0x000e620000002400 */
[----:B---3--:R-:W-:Y:S01]  /*12840*/  FMNMX.FTZ R14, R141, R14, !PT ;  /* 0x0000000e8d0e7209 */ /* 0x008fe20007810000 */
[----:B------:R-:W-:Y:S01]  /*12850*/  FMUL.FTZ R131, R131, UR4 ;  /* 0x0000000483837c20 */ /* 0x000fe20008410000 */
[----:B------:R-:W-:Y:S01]  /*12860*/  FMUL.FTZ R142, R142, UR4 ;  /* 0x000000048e8e7c20 */ /* 0x000fe20008410000 */
[----:B------:R-:W-:-:S04]  /*12870*/  FMUL.FTZ R130, R130, UR4 ;  /* 0x0000000482827c20 */ /* 0x000fc80008410000 */
        /* <DEDUP_REMOVED lines=58> */
[----:B------:R1:W3:Y:S01]  /*12c20*/  MUFU.TANH R81, R123 ;  /* 0x0000007b00517308 */ /* 0x0002e20000002400 */
[----:B--2---:R-:W-:-:S07]  /*12c30*/  FMNMX.FTZ R14, R153, R14, !PT ;  /* 0x0000000e990e7209 */ /* 0x004fce0007810000 */
[----:B------:R-:W2:Y:S01]  /*12c40*/  MUFU.TANH R80, R114 ;  /* 0x0000007200507308 */ /* 0x000ea20000002400 */
[----:B0-----:R-:W-:Y:S01]  /*12c50*/  FMNMX.FTZ R14, R121, R14, !PT ;  /* 0x0000000e790e7209 */ /* 0x001fe20007810000 */
[----:B-1----:R-:W4:Y:S04]  /*12c60*/  LDL.LU R123, [R1+0x4c] ;  /* 0x00004c00017b7983 */ /* 0x002f280000300800 */
[----:B------:R-:W0:Y:S02]  /*12c70*/  SHFL.BFLY PT, R15, R14, 0x2, 0x1f ;  /* 0x0c401f000e0f7f89 */ /* 0x000e2400000e0000 */
[----:B------:R-:W1:Y:S08]  /*12c80*/  MUFU.TANH R88, R127 ;  /* 0x0000007f00587308 */ /* 0x000e700000002400 */
[----:B------:R-:W-:Y:S08]  /*12c90*/  MUFU.TANH R84, R122 ;  /* 0x0000007a00547308 */ /* 0x000ff00000002400 */
[----:B------:R3:W-:Y:S01]  /*12ca0*/  MUFU.TANH R4, R139 ;  /* 0x0000008b00047308 */ /* 0x0007e20000002400 */
[----:B0-----:R-:W-:-:S07]  /*12cb0*/  FMNMX.FTZ R14, R14, R15, !PT ;  /* 0x0000000f0e0e7209 */ /* 0x001fce0007810000 */
[----:B------:R-:W0:Y:S01]  /*12cc0*/  MUFU.TANH R85, R134 ;  /* 0x0000008600557308 */ /* 0x000e220000002400 */
[----:B------:R-:W2:Y:S01]  /*12cd0*/  SHFL.BFLY PT, R15, R14, 0x1, 0x1f ;  /* 0x0c201f000e0f7f89 */ /* 0x000ea200000e0000 */
[----:B---3--:R-:W-:-:S06]  /*12ce0*/  FMUL.FTZ R139, R118, UR4 ;  /* 0x00000004768b7c20 */ /* 0x008fcc0008410000 */
[----:B------:R-:W-:Y:S08]  /*12cf0*/  MUFU.TANH R2, R143 ;  /* 0x0000008f00027308 */ /* 0x000ff00000002400 */
[----:B------:R-:W3:Y:S08]  /*12d00*/  MUFU.TANH R72, R135 ;  /* 0x0000008700487308 */ /* 0x000ef00000002400 */
[----:B------:R0:W-:Y:S01]  /*12d10*/  MUFU.TANH R93, R131 ;  /* 0x00000083005d7308 */ /* 0x0001e20000002400 */
[----:B--2---:R-:W-:Y:S01]  /*12d20*/  FMNMX.FTZ R14, R14, R15, !PT ;  /* 0x0000000f0e0e7209 */ /* 0x004fe20007810000 */
[----:B------:R-:W-:-:S04]  /*12d30*/  IMAD.U32 R15, RZ, RZ, UR5 ;  /* 0x00000005ff0f7e24 */ /* 0x000fc8000f8e00ff */
[C---:B------:R-:W-:Y:S01]  /*12d40*/  FADD.FTZ R122, -R14.reuse, R154 ;  /* 0x0000009a0e7a7221 */ /* 0x040fe20000010100 */
[-C--:B------:R-:W-:Y:S01]  /*12d50*/  FMUL.FTZ R154, R14, R15.reuse ;  /* 0x0000000f0e9a7220 */ /* 0x080fe20000410000 */
[----:B------:R-:W-:Y:S03]  /*12d60*/  MUFU.TANH R3, R142 ;  /* 0x0000008e00037308 */ /* 0x000fe60000002400 */
[-CC-:B------:R-:W-:Y:S01]  /*12d70*/  FFMA.FTZ R127, R120, R15.reuse, -R154.reuse ;  /* 0x0000000f787f7223 */ /* 0x180fe2000001089a */
[----:B------:R-:W-:Y:S02]  /*12d80*/  IMAD.MOV.U32 R120, RZ, RZ, R81 ;  /* 0x000000ffff787224 */ /* 0x000fe400078e0051 */
[-C--:B------:R-:W-:Y:S01]  /*12d90*/  FFMA.FTZ R81, R112, R15.reuse, -R154 ;  /* 0x0000000f70517223 */ /* 0x080fe2000001089a */
[----:B------:R-:W-:Y:S02]  /*12da0*/  IMAD.MOV.U32 R112, RZ, RZ, R80 ;  /* 0x000000ffff707224 */ /* 0x000fe400078e0050 */
[-CC-:B------:R-:W-:Y:S01]  /*12db0*/  FFMA.FTZ R80, R105, R15.reuse, -R154.reuse ;  /* 0x0000000f69507223 */ /* 0x180fe2000001089a */
[-C--:B------:R-:W-:Y:S01]  /*12dc0*/  FFMA.FTZ R118, R155, R15.reuse, -R154 ;  /* 0x0000000f9b767223 */ /* 0x080fe2000001089a */
[----:B-1----:R-:W-:Y:S01]  /*12dd0*/  IMAD.MOV.U32 R105, RZ, RZ, R88 ;  /* 0x000000ffff697224 */ /* 0x002fe200078e0058 */
[----:B------:R-:W4:Y:S01]  /*12de0*/  LDL.LU R155, [R1+0x2c] ;  /* 0x00002c00019b7983 */ /* 0x000f220000300800 */
[-CC-:B------:R-:W-:Y:S01]  /*12df0*/  FFMA.FTZ R88, R108, R15.reuse, -R154.reuse ;  /* 0x0000000f6c587223 */ /* 0x180fe2000001089a */
[----:B------:R-:W-:Y:S02]  /*12e00*/  MUFU.TANH R89, R130 ;  /* 0x0000008200597308 */ /* 0x000fe40000002400 */
[----:B------:R-:W2:Y:S01]  /*12e10*/  LDL.LU R108, [R1+0x30] ;  /* 0x00003000016c7983 */ /* 0x000ea20000300800 */
[-C--:B------:R-:W-:Y:S01]  /*12e20*/  FMUL.FTZ R122, R122, R15.reuse ;  /* 0x0000000f7a7a7220 */ /* 0x080fe20000410000 */
[-CC-:B------:R-:W-:Y:S01]  /*12e30*/  FFMA.FTZ R115, R156, R15.reuse, -R154.reuse ;  /* 0x0000000f9c737223 */ /* 0x180fe2000001089a */
[----:B------:R-:W-:-:S03]  /*12e40*/  FFMA.FTZ R73, R104, R15, -R154 ;  /* 0x0000000f68497223 */ /* 0x000fc6000001089a */
[----:B------:R1:W3:Y:S01]  /*12e50*/  MUFU.TANH R143, R126 ;  /* 0x0000007e008f7308 */ /* 0x0002e20000002400 */
[-CC-:B------:R-:W-:Y:S01]  /*12e60*/  FFMA.FTZ R114, R147, R15.reuse, -R154.reuse ;  /* 0x0000000f93727223 */ /* 0x180fe2000001089a */
[----:B0-----:R-:W-:Y:S01]  /*12e70*/  FFMA.FTZ R131, R137, R15, -R154 ;  /* 0x0000000f89837223 */ /* 0x001fe2000001089a */
[----:B------:R-:W-:-:S05]  /*12e80*/  IMAD.MOV.U32 R137, RZ, RZ, R85 ;  /* 0x000000ffff897224 */ /* 0x000fca00078e0055 */
[----:B------:R-:W-:Y:S01]  /*12e90*/  MUFU.EX2 R104, R115 ;  /* 0x0000007300687308 */ /* 0x000fe20000000800 */
[-CC-:B-1----:R-:W-:Y:S01]  /*12ea0*/  FFMA.FTZ R126, R20, R15.reuse, -R154.reuse ;  /* 0x0000000f147e7223 */ /* 0x182fe2000001089a */
[----:B------:R-:W-:-:S06]  /*12eb0*/  FFMA.FTZ R146, R146, R15, -R154 ;  /* 0x0000000f92927223 */ /* 0x000fcc000001089a */
[----:B------:R-:W2:Y:S01]  /*12ec0*/  MUFU.EX2 R20, R122 ;  /* 0x0000007a00147308 */ /* 0x000ea20000000800 */
[----:B------:R-:W-:Y:S01]  /*12ed0*/  FFMA.FTZ R85, R116, R15, -R154 ;  /* 0x0000000f74557223 */ /* 0x000fe2000001089a */
[----:B------:R-:W-:-:S06]  /*12ee0*/  FMUL.FTZ R116, R106, UR4 ;  /* 0x000000046a747c20 */ /* 0x000fcc0008410000 */
[----:B------:R-:W0:Y:S01]  /*12ef0*/  MUFU.EX2 R118, R118 ;  /* 0x0000007600767308 */ /* 0x000e220000000800 */
[----:B------:R-:W-:-:S07]  /*12f00*/  FFMA.FTZ R132, R138, R15, -R154 ;  /* 0x0000000f8a847223 */ /* 0x000fce000001089a */
[----:B------:R1:W0:Y:S01]  /*12f10*/  MUFU.EX2 R106, R114 ;  /* 0x00000072006a7308 */ /* 0x0002220000000800 */
[----:B---3--:R-:W-:Y:S02]  /*12f20*/  IMAD.MOV.U32 R138, RZ, RZ, R72 ;  /* 0x000000ffff8a7224 */ /* 0x008fe400078e0048 */
[----:B------:R-:W-:-:S05]  /*12f30*/  FFMA.FTZ R72, R97, R15, -R154 ;  /* 0x0000000f61487223 */ /* 0x000fca000001089a */
[----:B------:R-:W3:Y:S01]  /*12f40*/  MUFU.EX2 R146, R146 ;  /* 0x0000009200927308 */ /* 0x000ee20000000800 */
[----:B-1----:R-:W-:Y:S02]  /*12f50*/  IMAD.MOV.U32 R114, RZ, RZ, R143 ;  /* 0x000000ffff727224 */ /* 0x002fe400078e008f */
[----:B------:R-:W-:Y:S02]  /*12f60*/  IMAD.MOV.U32 R135, RZ, RZ, R93 ;  /* 0x000000ffff877224 */ /* 0x000fe400078e005d */
[----:B------:R-:W-:Y:S02]  /*12f70*/  IMAD.MOV.U32 R134, RZ, RZ, R89 ;  /* 0x000000ffff867224 */ /* 0x000fe400078e0059 */
[-CC-:B------:R-:W-:Y:S01]  /*12f80*/  FFMA.FTZ R76, R21, R15.reuse, -R154.reuse ;  /* 0x0000000f154c7223 */ /* 0x180fe2000001089a */
[-C--:B------:R-:W-:Y:S01]  /*12f90*/  FFMA.FTZ R21, R101, R15.reuse, -R154 ;  /* 0x0000000f65157223 */ /* 0x080fe2000001089a */
[----:B------:R-:W-:Y:S02]  /*12fa0*/  IMAD.MOV.U32 R101, RZ, RZ, R120 ;  /* 0x000000ffff657224 */ /* 0x000fe400078e0078 */
[-CC-:B------:R-:W-:Y:S01]  /*12fb0*/  FFMA.FTZ R130, R136, R15.reuse, -R154.reuse ;  /* 0x0000000f88827223 */ /* 0x180fe2000001089a */
[----:B------:R-:W-:Y:S01]  /*12fc0*/  FMUL.FTZ R120, R98, UR4 ;  /* 0x0000000462787c20 */ /* 0x000fe20008410000 */
[----:B------:R-:W-:Y:S01]  /*12fd0*/  FFMA.FTZ R133, R141, R15, -R154 ;  /* 0x0000000f8d857223 */ /* 0x000fe2000001089a */
[----:B------:R-:W-:-:S02]  /*12fe0*/  IMAD.MOV.U32 R136, RZ, RZ, R84 ;  /* 0x000000ffff887224 */ /* 0x000fc400078e0054 */
[-CC-:B------:R-:W-:Y:S01]  /*12ff0*/  FFMA.FTZ R129, R129, R15.reuse, -R154.reuse ;  /* 0x0000000f81817223 */ /* 0x180fe2000001089a */
[----:B------:R-:W-:Y:S02]  /*13000*/  IMAD.MOV.U32 R98, RZ, RZ, R137 ;  /* 0x000000ffff627224 */ /* 0x000fe400078e0089 */
        /* <DEDUP_REMOVED lines=16> */
[----:B------:R-:W-:Y:S01]  /*13110*/  FFMA.FTZ R154, R121, R15, -R154 ;  /* 0x0000000f799a7223 */ /* 0x000fe2000001089a */
[----:B------:R-:W-:Y:S01]  /*13120*/  FMUL.FTZ R121, R99, UR4 ;  /* 0x0000000463797c20 */ /* 0x000fe20008410000 */
[----:B------:R-:W-:-:S02]  /*13130*/  IMAD.MOV.U32 R99, RZ, RZ, R138 ;  /* 0x000000ffff637224 */ /* 0x000fc400078e008a */
[----:B------:R-:W-:Y:S01]  /*13140*/  IMAD.MOV.U32 R100, RZ, RZ, R136 ;  /* 0x000000ffff647224 */ /* 0x000fe200078e0088 */
[----:B------:R-:W1:Y:S01]  /*13150*/  MUFU.TANH R157, R157 ;  /* 0x0000009d009d7308 */ /* 0x000e620000002400 */
[----:B------:R-:W-:Y:S01]  /*13160*/  FMUL.FTZ R115, R119, UR4 ;  /* 0x0000000477737c20 */ /* 0x000fe20008410000 */
[----:B------:R-:W-:-:S06]  /*13170*/  IMAD.MOV.U32 R113, RZ, RZ, R105 ;  /* 0x000000ffff717224 */ /* 0x000fcc00078e0069 */
[----:B------:R-:W1:Y:S01]  /*13180*/  MUFU.TANH R139, R139 ;  /* 0x0000008b008b7308 */ /* 0x000e620000002400 */
[----:B------:R-:W-:-:S07]  /*13190*/  FMUL.FTZ R117, R107, UR4 ;  /* 0x000000046b757c20 */ /* 0x000fce0008410000 */
[----:B------:R-:W1:Y:S01]  /*131a0*/  MUFU.TANH R115, R115 ;  /* 0x0000007300737308 */ /* 0x000e620000002400 */
[----:B------:R-:W-:-:S07]  /*131b0*/  FMUL.FTZ R119, R111, UR4 ;  /* 0x000000046f777c20 */ /* 0x000fce0008410000 */
[----:B------:R-:W1:Y:S08]  /*131c0*/  MUFU.TANH R116, R116 ;  /* 0x0000007400747308 */ /* 0x000e700000002400 */
[----:B------:R-:W1:Y:S08]  /*131d0*/  MUFU.TANH R117, R117 ;  /* 0x0000007500757308 */ /* 0x000e700000002400 */
[----:B------:R-:W-:Y:S01]  /*131e0*/  MUFU.TANH R119, R119 ;  /* 0x0000007700777308 */ /* 0x000fe20000002400 */
[----:B------:R-:W-:-:S07]  /*131f0*/  FMUL.FTZ R109, R103, UR4 ;  /* 0x00000004676d7c20 */ /* 0x000fce0008410000 */
[----:B------:R-:W-:Y:S08]  /*13200*/  MUFU.TANH R120, R120 ;  /* 0x0000007800787308 */ /* 0x000ff00000002400 */
[----:B------:R-:W-:Y:S01]  /*13210*/  MUFU.TANH R121, R121 ;  /* 0x0000007900797308 */ /* 0x000fe20000002400 */
[----:B------:R-:W-:Y:S01]  /*13220*/  FMUL.FTZ R111, R91, UR4 ;  /* 0x000000045b6f7c20 */ /* 0x000fe20008410000 */
[----:B------:R-:W-:-:S06]  /*13230*/  FMUL.FTZ R94, R94, UR4 ;  /* 0x000000045e5e7c20 */ /* 0x000fcc0008410000 */
[----:B------:R-:W-:Y:S01]  /*13240*/  MUFU.TANH R109, R109 ;  /* 0x0000006d006d7308 */ /* 0x000fe20000002400 */
[----:B------:R-:W-:Y:S02]  /*13250*/  IMAD.MOV.U32 R103, RZ, RZ, R134 ;  /* 0x000000ffff677224 */ /* 0x000fe400078e0086 */
[----:B------:R-:W-:-:S05]  /*13260*/  FMUL.FTZ R82, R82, UR4 ;  /* 0x0000000452527c20 */ /* 0x000fca0008410000 */
[----:B------:R-:W-:Y:S08]  /*13270*/  MUFU.TANH R111, R111 ;  /* 0x0000006f006f7308 */ /* 0x000ff00000002400 */
[----:B------:R-:W-:Y:S01]  /*13280*/  MUFU.TANH R94, R94 ;  /* 0x0000005e005e7308 */ /* 0x000fe20000002400 */
[----:B------:R-:W-:Y:S01]  /*13290*/  FMUL.FTZ R136, R86, UR4 ;  /* 0x0000000456887c20 */ /* 0x000fe20008410000 */
[----:B------:R-:W-:-:S06]  /*132a0*/  FMUL.FTZ R137, R87, UR4 ;  /* 0x0000000457897c20 */ /* 0x000fcc0008410000 */
[----:B------:R-:W-:Y:S01]  /*132b0*/  MUFU.TANH R82, R82 ;  /* 0x0000005200527308 */ /* 0x000fe20000002400 */
[----:B------:R-:W-:-:S07]  /*132c0*/  FMUL.FTZ R148, R75, UR4 ;  /* 0x000000044b947c20 */ /* 0x000fce0008410000 */
[----:B------:R-:W-:Y:S01]  /*132d0*/  MUFU.TANH R136, R136 ;  /* 0x0000008800887308 */ /* 0x000fe20000002400 */
[----:B--2---:R-:W-:-:S04]  /*132e0*/  FFMA.FTZ R97, R20, R108, R104 ;  /* 0x0000006c14617223 */ /* 0x004fc80000010068 */
[----:B0-----:R-:W-:-:S04]  /*132f0*/  FADD.FTZ R97, R118, R97 ;  /* 0x0000006176617221 */ /* 0x001fc80000010000 */
[----:B------:R-:W-:-:S04]  /*13300*/  FADD.FTZ R97, R106, R97 ;  /* 0x000000616a617221 */ /* 0x000fc80000010000 */
[----:B---3--:R-:W-:Y:S01]  /*13310*/  FADD.FTZ R143, R146, R97 ;  /* 0x00000061928f7221 */ /* 0x008fe20000010000 */
[----:B----4-:R-:W-:-:S04]  /*13320*/  FMNMX.FTZ R97, R123, R155, !PT ;  /* 0x0000009b7b617209 */ /* 0x010fc80007810000 */
[----:B------:R-:W-:-:S04]  /*13330*/  FMNMX.FTZ R97, R4, R97, !PT ;  /* 0x0000006104617209 */ /* 0x000fc80007810000 */
[----:B------:R-:W-:Y:S01]  /*13340*/  FMNMX.FTZ R97, R3, R97, !PT ;  /* 0x0000006103617209 */ /* 0x000fe20007810000 */
[----:B------:R-:W-:-:S03]  /*13350*/  FMUL.FTZ R108, R102, UR4 ;  /* 0x00000004666c7c20 */ /* 0x000fc60008410000 */
[----:B------:R-:W-:Y:S01]  /*13360*/  FMNMX.FTZ R97, R2, R97, !PT ;  /* 0x0000006102617209 */ /* 0x000fe20007810000 */
[----:B------:R-:W-:-:S03]  /*13370*/  IMAD.MOV.U32 R102, RZ, RZ, R135 ;  /* 0x000000ffff667224 */ /* 0x000fc600078e0087 */
[----:B------:R-:W-:-:S04]  /*13380*/  FMNMX.FTZ R97, R134, R97, !PT ;  /* 0x0000006186617209 */ /* 0x000fc80007810000 */
[----:B------:R-:W-:-:S04]  /*13390*/  FMNMX.FTZ R97, R102, R97, !PT ;  /* 0x0000006166617209 */ /* 0x000fc80007810000 */
[----:B------:R-:W-:-:S04]  /*133a0*/  FMNMX.FTZ R97, R98, R97, !PT ;  /* 0x0000006162617209 */ /* 0x000fc80007810000 */
[----:B------:R-:W-:-:S04]  /*133b0*/  FMNMX.FTZ R97, R99, R97, !PT ;  /* 0x0000006163617209 */ /* 0x000fc80007810000 */
[----:B------:R-:W-:-:S04]  /*133c0*/  FMNMX.FTZ R97, R100, R97, !PT ;  /* 0x0000006164617209 */ /* 0x000fc80007810000 */
[----:B------:R-:W-:-:S04]  /*133d0*/  FMNMX.FTZ R97, R101, R97, !PT ;  /* 0x0000006165617209 */ /* 0x000fc80007810000 */
[----:B------:R-:W-:-:S04]  /*133e0*/  FMNMX.FTZ R97, R114, R97, !PT ;  /* 0x0000006172617209 */ /* 0x000fc80007810000 */
[----:B------:R-:W-:Y:S02]  /*133f0*/  FMNMX.FTZ R97, R113, R97, !PT ;  /* 0x0000006171617209 */ /* 0x000fe40007810000 */
[----:B------:R-:W-:Y:S01]  /*13400*/  F2FP.BF16.F32.PACK_AB R104, R118, R104 ;  /* 0x000000687668723e */ /* 0x000fe200000010ff */
[----:B------:R-:W-:Y:S01]  /*13410*/  FMUL.FTZ R118, R110, UR4 ;  /* 0x000000046e767c20 */ /* 0x000fe20008410000 */
[----:B------:R-:W-:-:S04]  /*13420*/  FMNMX.FTZ R97, R112, R97, !PT ;  /* 0x0000006170617209 */ /* 0x000fc80007810000 */
[----:B-1----:R-:W-:Y:S01]  /*13430*/  FMNMX.FTZ R97, R157, R97, !PT ;  /* 0x000000619d617209 */ /* 0x002fe20007810000 */
[----:B------:R-:W0:Y:S03]  /*13440*/  MUFU.TANH R118, R118 ;  /* 0x0000007600767308 */ /* 0x000e260000002400 */
[----:B------:R-:W-:-:S04]  /*13450*/  FMNMX.FTZ R97, R139, R97, !PT ;  /* 0x000000618b617209 */ /* 0x000fc80007810000 */
[----:B------:R-:W-:-:S04]  /*13460*/  FMNMX.FTZ R97, R115, R97, !PT ;  /* 0x0000006173617209 */ /* 0x000fc80007810000 */
[----:B------:R-:W-:Y:S01]  /*13470*/  FMNMX.FTZ R97, R116, R97, !PT ;  /* 0x0000006174617209 */ /* 0x000fe20007810000 */
[----:B------:R-:W1:Y:S03]  /*13480*/  MUFU.TANH R108, R108 ;  /* 0x0000006c006c7308 */ /* 0x000e660000002400 */
[----:B------:R-:W-:Y:S01]  /*13490*/  FMNMX.FTZ R97, R117, R97, !PT ;  /* 0x0000006175617209 */ /* 0x000fe20007810000 */
[----:B------:R-:W-:-:S03]  /*134a0*/  FMUL.FTZ R110, R90, UR4 ;  /* 0x000000045a6e7c20 */ /* 0x000fc60008410000 */
[----:B0-----:R-:W-:-:S04]  /*134b0*/  FMNMX.FTZ R97, R118, R97, !PT ;  /* 0x0000006176617209 */ /* 0x001fc80007810000 */
[----:B------:R-:W-:Y:S01]  /*134c0*/  FMNMX.FTZ R97, R119, R97, !PT ;  /* 0x0000006177617209 */ /* 0x000fe20007810000 */
[----:B------:R-:W0:Y:S03]  /*134d0*/  MUFU.TANH R110, R110 ;  /* 0x0000006e006e7308 */ /* 0x000e260000002400 */
[----:B------:R-:W-:Y:S01]  /*134e0*/  FMNMX.FTZ R97, R120, R97, !PT ;  /* 0x0000006178617209 */ /* 0x000fe20007810000 */
[----:B------:R-:W-:-:S03]  /*134f0*/  FMUL.FTZ R134, R95, UR4 ;  /* 0x000000045f867c20 */ /* 0x000fc60008410000 */
[----:B------:R-:W-:-:S04]  /*13500*/  FMNMX.FTZ R97, R121, R97, !PT ;  /* 0x0000006179617209 */ /* 0x000fc80007810000 */
[----:B-1----:R-:W-:Y:S01]  /*13510*/  FMNMX.FTZ R97, R108, R97, !PT ;  /* 0x000000616c617209 */ /* 0x002fe20007810000 */
[----:B------:R-:W1:Y:S01]  /*13520*/  MUFU.TANH R134, R134 ;  /* 0x0000008600867308 */ /* 0x000e620000002400 */
[----:B------:R-:W-:Y:S02]  /*13530*/  FMUL.FTZ R135, R83, UR4 ;  /* 0x0000000453877c20 */ /* 0x000fe40008410000 */
[----:B------:R-:W-:-:S04]  /*13540*/  FMNMX.FTZ R97, R109, R97, !PT ;  /* 0x000000616d617209 */ /* 0x000fc80007810000 */
[----:B0-----:R-:W-:Y:S01]  /*13550*/  FMNMX.FTZ R97, R110, R97, !PT ;  /* 0x000000616e617209 */ /* 0x001fe20007810000 */
[----:B------:R-:W0:Y:S03]  /*13560*/  MUFU.TANH R135, R135 ;  /* 0x0000008700877308 */ /* 0x000e260000002400 */
[----:B------:R-:W-:Y:S02]  /*13570*/  FMNMX.FTZ R97, R111, R97, !PT ;  /* 0x000000616f617209 */ /* 0x000fe40007810000 */
[----:B------:R-:W-:Y:S01]  /*13580*/  F2FP.BF16.F32.PACK_AB R106, R146, R106 ;  /* 0x0000006a926a723e */ /* 0x000fe200000010ff */
[----:B------:R-:W-:Y:S01]  /*13590*/  FMUL.FTZ R146, R74, UR4 ;  /* 0x000000044a927c20 */ /* 0x000fe20008410000 */
[----:B------:R-:W-:Y:S01]  /*135a0*/  FMNMX.FTZ R97, R94, R97, !PT ;  /* 0x000000615e617209 */ /* 0x000fe20007810000 */
[----:B------:R-:W2:Y:S03]  /*135b0*/  MUFU.TANH R137, R137 ;  /* 0x0000008900897308 */ /* 0x000ea60000002400 */
[----:B-1----:R-:W-:Y:S01]  /*135c0*/  FMNMX.FTZ R97, R134, R97, !PT ;  /* 0x0000006186617209 */ /* 0x002fe20007810000 */
[----:B------:R-:W-:-:S03]  /*135d0*/  FMUL.FTZ R150, R78, UR4 ;  /* 0x000000044e967c20 */ /* 0x000fc60008410000 */
[----:B------:R-:W-:Y:S01]  /*135e0*/  FMNMX.FTZ R97, R82, R97, !PT ;  /* 0x0000006152617209 */ /* 0x000fe20007810000 */
[----:B------:R-:W1:Y:S01]  /*135f0*/  MUFU.TANH R146, R146 ;  /* 0x0000009200927308 */ /* 0x000e620000002400 */
[----:B------:R-:W-:Y:S02]  /*13600*/  FMUL.FTZ R151, R79, UR4 ;  /* 0x000000044f977c20 */ /* 0x000fe40008410000 */
[----:B0-----:R-:W-:-:S05]  /*13610*/  FMNMX.FTZ R97, R135, R97, !PT ;  /* 0x0000006187617209 */ /* 0x001fca0007810000 */
[----:B------:R-:W0:Y:S01]  /*13620*/  MUFU.TANH R148, R148 ;  /* 0x0000009400947308 */ /* 0x000e220000002400 */
[----:B------:R-:W-:-:S07]  /*13630*/  FMNMX.FTZ R97, R136, R97, !PT ;  /* 0x0000006188617209 */ /* 0x000fce0007810000 */
[----:B------:R-:W3:Y:S01]  /*13640*/  MUFU.TANH R150, R150 ;  /* 0x0000009600967308 */ /* 0x000ee20000002400 */
[----:B--2---:R-:W-:-:S07]  /*13650*/  FMNMX.FTZ R97, R137, R97, !PT ;  /* 0x0000006189617209 */ /* 0x004fce0007810000 */
[----:B------:R-:W2:Y:S01]  /*13660*/  MUFU.TANH R151, R151 ;  /* 0x0000009700977308 */ /* 0x000ea20000002400 */
[----:B-1----:R-:W-:-:S04]  /*13670*/  FMNMX.FTZ R97, R146, R97, !PT ;  /* 0x0000006192617209 */ /* 0x002fc80007810000 */
[----:B0-----:R-:W-:-:S04]  /*13680*/  FMNMX.FTZ R97, R148, R97, !PT ;  /* 0x0000006194617209 */ /* 0x001fc80007810000 */
[----:B---3--:R-:W-:-:S04]  /*13690*/  FMNMX.FTZ R74, R150, R97, !PT ;  /* 0x00000061964a7209 */ /* 0x008fc80007810000 */
[----:B--2---:R-:W-:-:S05]  /*136a0*/  FMNMX.FTZ R74, R151, R74, !PT ;  /* 0x0000004a974a7209 */ /* 0x004fca0007810000 */
[----:B------:R-:W0:Y:S02]  /*136b0*/  SHFL.BFLY PT, R75, R74, 0x2, 0x1f ;  /* 0x0c401f004a4b7f89 */ /* 0x000e2400000e0000 */
[----:B0-----:R-:W-:-:S05]  /*136c0*/  FMNMX.FTZ R74, R74, R75, !PT ;  /* 0x0000004b4a4a7209 */ /* 0x001fca0007810000 */
[----:B------:R-:W0:Y:S02]  /*136d0*/  SHFL.BFLY PT, R75, R74, 0x1, 0x1f ;  /* 0x0c201f004a4b7f89 */ /* 0x000e2400000e0000 */
[----:B0-----:R-:W-:-:S05]  /*136e0*/  FMNMX.FTZ R74, R74, R75, !PT ;  /* 0x0000004b4a4a7209 */ /* 0x001fca0007810000 */
[----:B------:R-:W-:-:S04]  /*136f0*/  FMUL.FTZ R138, R74, R15 ;  /* 0x0000000f4a8a7220 */ /* 0x000fc80000410000 */
[-CC-:B------:R-:W-:Y:S01]  /*13700*/  FFMA.FTZ R107, R4, R15.reuse, -R138.reuse ;  /* 0x0000000f046b7223 */ /* 0x180fe2000001088a */
[-CC-:B------:R-:W-:Y:S01]  /*13710*/  FFMA.FTZ R105, R123, R15.reuse, -R138.reuse ;  /* 0x0000000f7b697223 */ /* 0x180fe2000001088a */
[----:B------:R0:W5:Y:S01]  /*13720*/  LDL.LU R4, [R1+0xcc] ;  /* 0x0000cc0001047983 */ /* 0x0001620000300800 */
[-CC-:B------:R-:W-:Y:S01]  /*13730*/  FFMA.FTZ R122, R3, R15.reuse, -R138.reuse ;  /* 0x0000000f037a7223 */ /* 0x180fe2000001088a */
[-CC-:B------:R-:W-:Y:S01]  /*13740*/  FFMA.FTZ R97, R102, R15.reuse, -R138.reuse ;  /* 0x0000000f66617223 */ /* 0x180fe2000001088a */
[-CC-:B------:R-:W-:Y:S01]  /*13750*/  FFMA.FTZ R123, R2, R15.reuse, -R138.reuse ;  /* 0x0000000f027b7223 */ /* 0x180fe2000001088a */
[----:B------:R0:W5:Y:S01]  /*13760*/  LDL.LU R3, [R1+0xc8] ;  /* 0x0000c80001037983 */ /* 0x0001620000300800 */
[-CC-:B------:R-:W-:Y:S01]  /*13770*/  FFMA.FTZ R102, R114, R15.reuse, -R138.reuse ;  /* 0x0000000f72667223 */ /* 0x180fe2000001088a */
[-CC-:B------:R-:W-:Y:S02]  /*13780*/  FFMA.FTZ R114, R139, R15.reuse, -R138.reuse ;  /* 0x0000000f8b727223 */ /* 0x180fe4000001088a */
[----:B------:R0:W5:Y:S04]  /*13790*/  LDL.LU R2, [R1+0xc4] ;  /* 0x0000c40001027983 */ /* 0x0001680000300800 */
[----:B------:R-:W2:Y:S01]  /*137a0*/  LDL R139, [R1+0x80] ;  /* 0x00008000018b7983 */ /* 0x000ea20000100800 */
[----:B------:R-:W-:Y:S01]  /*137b0*/  FFMA.FTZ R90, R108, R15, -R138 ;  /* 0x0000000f6c5a7223 */ /* 0x000fe2000001088a */
[----:B-----5:R-:W-:-:S05]  /*137c0*/  VIADD R108, R16, 0x200 ;  /* 0x00000200106c7836 */ /* 0x020fca0000000000 */
[----:B------:R-:W-:-:S04]  /*137d0*/  SHF.R.U32.HI R108, RZ, 0x4, R108 ;  /* 0x00000004ff6c7819 */ /* 0x000fc8000001166c */
[----:B------:R-:W-:-:S04]  /*137e0*/  LOP3.LUT R108, R108, 0x3fff, RZ, 0xc0, !PT ;  /* 0x00003fff6c6c7812 */ /* 0x000fc800078ec0ff */
[----:B------:R-:W-:Y:S01]  /*137f0*/  LOP3.LUT R108, R108, 0x2400000, RZ, 0xfc, !PT ;  /* 0x024000006c6c7812 */ /* 0x000fe200078efcff */
[----:B------:R-:W-:-:S04]  /*13800*/  FFMA.FTZ R83, R110, R15, -R138 ;  /* 0x0000000f6e537223 */ /* 0x000fc8000001088a */
[----:B------:R-:W-:-:S04]  /*13810*/  IMAD R108, R0, 0x6c0, R108 ;  /* 0x000006c0006c7824 */ /* 0x000fc800078e026c */
[----:B------:R-:W-:-:S05]  /*13820*/  VIADD R110, R108, 0x40 ;  /* 0x000000406c6e7836 */ /* 0x000fca0000000000 */
[----:B------:R-:W-:Y:S01]  /*13830*/  R2UR UR10, R110 ;  /* 0x000000006e0a72ca */ /* 0x000fe200000e0000 */
        /* <DEDUP_REMOVED lines=8> */
[C---:B------:R-:W-:Y:S02]  /*138c0*/  VIADD R110, R108.reuse, 0x180 ;  /* 0x000001806c6e7836 */ /* 0x040fe40000000000 */
[----:B------:R-:W-:Y:S01]  /*138d0*/  FFMA.FTZ R91, R109, R15, -R138 ;  /* 0x0000000f6d5b7223 */ /* 0x000fe2000001088a */
[----:B------:R-:W-:Y:S01]  /*138e0*/  IMAD.MOV.U32 R109, RZ, RZ, -0x7fffffe0 ;  /* 0x80000020ff6d7424 */ /* 0x000fe200078e00ff */
[----:B------:R-:W-:Y:S02]  /*138f0*/  R2UR UR6, R108 ;  /* 0x000000006c0672ca */ /* 0x000fe400000e0000 */
[----:B------:R-:W-:Y:S01]  /*13900*/  R2UR UR30, R110 ;  /* 0x000000006e1e72ca */ /* 0x000fe200000e0000 */
[C---:B------:R-:W-:Y:S02]  /*13910*/  VIADD R110, R108.reuse, 0x1c0 ;  /* 0x000001c06c6e7836 */ /* 0x040fe40000000000 */
[----:B------:R-:W-:Y:S01]  /*13920*/  VIADD R108, R108, 0x200 ;  /* 0x000002006c6c7836 */ /* 0x000fe20000000000 */
[----:B------:R-:W-:-:S02]  /*13930*/  R2UR UR7, R109 ;  /* 0x000000006d0772ca */ /* 0x000fc400000e0000 */
[----:B------:R-:W-:Y:S01]  /*13940*/  R2UR UR39, R109 ;  /* 0x000000006d2772ca */ /* 0x000fe200000e0000 */
[----:B------:R-:W-:Y:S01]  /*13950*/  IMAD.MOV.U32 R109, RZ, RZ, -0x3ffffff0 ;  /* 0xc0000010ff6d7424 */ /* 0x000fe200078e00ff */
[----:B------:R-:W-:-:S04]  /*13960*/  R2UR UR38, R108 ;  /* 0x000000006c2672ca */ /* 0x000fc800000e0000 */
[----:B------:R-:W-:Y:S01]  /*13970*/  R2UR UR5, R109 ;  /* 0x000000006d0572ca */ /* 0x000fe200000e0000 */
[----:B------:R-:W-:Y:S01]  /*13980*/  WARPGROUP.ARRIVE ;  /* 0x00000000000079c5 */ /* 0x000fe20000000000 */
[----:B------:R-:W-:Y:S01]  /*13990*/  FFMA.FTZ R86, R111, R15, -R138 ;  /* 0x0000000f6f567223 */ /* 0x000fe2000001088a */
[----:B------:R-:W-:Y:S01]  /*139a0*/  IMAD.MOV.U32 R111, RZ, RZ, -0x7fffffe0 ;  /* 0x80000020ff6f7424 */ /* 0x000fe200078e00ff */
[----:B------:R-:W-:-:S04]  /*139b0*/  R2UR UR34, R110 ;  /* 0x000000006e2272ca */ /* 0x000fc800000e0000 */
[C---:B------:R-:W-:Y:S02]  /*139c0*/  R2UR UR11, R111.reuse ;  /* 0x000000006f0b72ca */ /* 0x040fe400000e0000 */
[C---:B------:R-:W-:Y:S02]  /*139d0*/  R2UR UR15, R111.reuse ;  /* 0x000000006f0f72ca */ /* 0x040fe400000e0000 */
[C---:B------:R-:W-:Y:S02]  /*139e0*/  R2UR UR19, R111.reuse ;  /* 0x000000006f1372ca */ /* 0x040fe400000e0000 */
[C---:B------:R-:W-:Y:S02]  /*139f0*/  R2UR UR23, R111.reuse ;  /* 0x000000006f1772ca */ /* 0x040fe400000e0000 */
[C---:B------:R-:W-:Y:S02]  /*13a00*/  R2UR UR27, R111.reuse ;  /* 0x000000006f1b72ca */ /* 0x040fe400000e0000 */
[----:B------:R-:W-:-:S02]  /*13a10*/  R2UR UR31, R111 ;  /* 0x000000006f1f72ca */ /* 0x000fc400000e0000 */
[----:B------:R-:W-:Y:S01]  /*13a20*/  R2UR UR35, R111 ;  /* 0x000000006f2372ca */ /* 0x000fe200000e0000 */
[----:B------:R-:W-:-:S05]  /*13a30*/  IMAD.MOV.U32 R111, RZ, RZ, -0x3ffffff0 ;  /* 0xc0000010ff6f7424 */ /* 0x000fca00078e00ff */
[----:B------:R-:W-:Y:S01]  /*13a40*/  R2UR UR9, R111 ;  /* 0x000000006f0972ca */ /* 0x000fe200000e0000 */
[----:B------:R-:W-:Y:S01]  /*13a50*/  IMAD.MOV.U32 R111, RZ, RZ, -0x3ffffff0 ;  /* 0xc0000010ff6f7424 */ /* 0x000fe200078e00ff */
[----:B--2---:R-:W-:-:S04]  /*13a60*/  LOP3.LUT R108, R139, 0x10000, RZ, 0xfc, !PT ;  /* 0x000100008b6c7812 */ /* 0x004fc800078efcff */
[----:B------:R-:W-:-:S13]  /*13a70*/  R2UR UR4, R108 ;  /* 0x000000006c0472ca */ /* 0x000fda00000e0000 */
[----:B------:R-:W-:Y:S01]  /*13a80*/  HGMMA.64x96x16.F32.BF16 R24, gdesc[UR4].tnspB, R24, gsb0 ;  /* 0x41600000041879f0 */ /* 0x000fe20008001818 */
[----:B------:R-:W-:-:S05]  /*13a90*/  VIADD R110, R108, 0x180 ;  /* 0x000001806c6e7836 */ /* 0x000fca0000000000 */
[----:B------:R-:W-:Y:S01]  /*13aa0*/  R2UR UR8, R110 ;  /* 0x000000006e0872ca */ /* 0x000fe200000e0000 */
[----:B------:R-:W-:Y:S01]  /*13ab0*/  VIADD R110, R108, 0x300 ;  /* 0x000003006c6e7836 */ /* 0x000fe20000000000 */
[----:B------:R-:W-:Y:S01]  /*13ac0*/  R2UR UR13, R111 ;  /* 0x000000006f0d72ca */ /* 0x000fe200000e0000 */
[----:B------:R-:W-:Y:S02]  /*13ad0*/  WARPGROUP.DEPBAR.LE gsb0, 0x0 ;  /* 0x00008000000079c5 */ /* 0x000fe40000010000 */
[----:B------:R-:W-:-:S08]  /*13ae0*/  WARPGROUP.ARRIVE ;  /* 0x00000000000079c5 */ /* 0x000fd00000000000 */
[----:B------:R-:W-:Y:S01]  /*13af0*/  HGMMA.64x96x16.F32.BF16 R24, gdesc[UR8].tnspB, R24, gsb0 ;  /* 0x41600000081879f0 */ /* 0x000fe20008001818 */
[----:B------:R-:W-:Y:S01]  /*13b00*/  R2UR UR12, R110 ;  /* 0x000000006e0c72ca */ /* 0x000fe200000e0000 */
[----:B------:R-:W-:Y:S02]  /*13b10*/  VIADD R110, R108, 0x480 ;  /* 0x000004806c6e7836 */ /* 0x000fe40000000000 */
[----:B------:R-:W-:-:S03]  /*13b20*/  IMAD.MOV.U32 R111, RZ, RZ, -0x3ffffff0 ;  /* 0xc0000010ff6f7424 */ /* 0x000fc600078e00ff */
[----:B------:R-:W-:Y:S02]  /*13b30*/  R2UR UR16, R110 ;  /* 0x000000006e1072ca */ /* 0x000fe400000e0000 */
[----:B------:R-:W-:Y:S01]  /*13b40*/  R2UR UR17, R111 ;  /* 0x000000006f1172ca */ /* 0x000fe200000e0000 */
[----:B------:R-:W-:Y:S02]  /*13b50*/  WARPGROUP.DEPBAR.LE gsb0, 0x0 ;  /* 0x00008000000079c5 */ /* 0x000fe40000010000 */
[----:B------:R-:W-:-:S06]  /*13b60*/  WARPGROUP.ARRIVE ;  /* 0x00000000000079c5 */ /* 0x000fcc0000000000 */
[----:B------:R-:W-:Y:S01]  /*13b70*/  HGMMA.64x96x16.F32.BF16 R24, gdesc[UR12].tnspB, R24, gsb0 ;  /* 0x416000000c1879f0 */ /* 0x000fe20008001818 */
        /* <DEDUP_REMOVED lines=15> */
[----:B------:R-:W-:Y:S02]  /*13c70*/  IMAD.MOV.U32 R111, RZ, RZ, -0x3ffffff0 ;  /* 0xc0000010ff6f7424 */ /* 0x000fe400078e00ff */
[-CC-:B------:R-:W-:Y:S01]  /*13c80*/  FFMA.FTZ R87, R94, R15.reuse, -R138.reuse ;  /* 0x0000000f5e577223 */ /* 0x180fe2000001088a */
[----:B------:R-:W-:Y:S01]  /*13c90*/  FFMA.FTZ R94, R134, R15, -R138 ;  /* 0x0000000f865e7223 */ /* 0x000fe2000001088a */
[----:B------:R-:W-:Y:S01]  /*13ca0*/  R2UR UR28, R110 ;  /* 0x000000006e1c72ca */ /* 0x000fe200000e0000 */
[----:B------:R-:W2:Y:S01]  /*13cb0*/  LDL.LU R134, [R1+0x3c] ;  /* 0x00003c0001867983 */ /* 0x000ea20000300800 */
[----:B------:R-:W-:Y:S01]  /*13cc0*/  R2UR UR29, R111 ;  /* 0x000000006f1d72ca */ /* 0x000fe200000e0000 */
[----:B------:R-:W-:-:S02]  /*13cd0*/  WARPGROUP.DEPBAR.LE gsb0, 0x0 ;  /* 0x00008000000079c5 */ /* 0x000fc40000010000 */
        /* <DEDUP_REMOVED lines=9> */
[----:B------:R-:W-:-:S04]  /*13d70*/  FADD.FTZ R109, -R74, R155 ;  /* 0x0000009b4a6d7221 */ /* 0x000fc80000010100 */
[----:B------:R-:W-:Y:S01]  /*13d80*/  FMUL.FTZ R109, R109, R15 ;  /* 0x0000000f6d6d7220 */ /* 0x000fe20000410000 */
[----:B------:R-:W-:-:S03]  /*13d90*/  VIADD R108, R108, 0xc00 ;  /* 0x00000c006c6c7836 */ /* 0x000fc60000000000 */
[----:B------:R1:W-:Y:S01]  /*13da0*/  MUFU.EX2 R110, R109 ;  /* 0x0000006d006e7308 */ /* 0x0003e20000000800 */
[----:B------:R-:W-:Y:S02]  /*13db0*/  WARPGROUP.DEPBAR.LE gsb0, 0x0 ;  /* 0x00008000000079c5 */ /* 0x000fe40000010000 */
[----:B------:R-:W-:-:S06]  /*13dc0*/  WARPGROUP.ARRIVE ;  /* 0x00000000000079c5 */ /* 0x000fcc0000000000 */
[----:B------:R-:W-:Y:S01]  /*13dd0*/  HGMMA.64x96x16.F32.BF16 R24, gdesc[UR32].tnspB, R24, gsb0 ;  /* 0x41600000201879f0 */ /* 0x000fe20008001818 */
[----:B-1----:R-:W-:Y:S01]  /*13de0*/  IMAD.MOV.U32 R109, RZ, RZ, -0x3ffffff0 ;  /* 0xc0000010ff6d7424 */ /* 0x002fe200078e00ff */
[----:B------:R-:W-:-:S04]  /*13df0*/  R2UR UR36, R108 ;  /* 0x000000006c2472ca */ /* 0x000fc800000e0000 */
[----:B------:R-:W-:Y:S01]  /*13e00*/  R2UR UR37, R109 ;  /* 0x000000006d2572ca */ /* 0x000fe200000e0000 */
[----:B------:R-:W1:Y:S01]  /*13e10*/  S2R R155, SR_TID.X ;  /* 0x00000000009b7919 */ /* 0x000e620000002100 */
[----:B------:R-:W2:Y:S01]  /*13e20*/  MUFU.EX2 R105, R105 ;  /* 0x0000006900697308 */ /* 0x000ea20000000800 */
[----:B------:R-:W-:-:S07]  /*13e30*/  FFMA.FTZ R75, R135, R15, -R138 ;  /* 0x0000000f874b7223 */ /* 0x000fce000001088a */
[----:B------:R-:W3:Y:S01]  /*13e40*/  MUFU.EX2 R108, R107 ;  /* 0x0000006b006c7308 */ /* 0x000ee20000000800 */
[----:B------:R-:W-:Y:S02]  /*13e50*/  WARPGROUP.DEPBAR.LE gsb0, 0x0 ;  /* 0x00008000000079c5 */ /* 0x000fe40000010000 */
[----:B------:R-:W-:-:S06]  /*13e60*/  WARPGROUP.ARRIVE ;  /* 0x00000000000079c5 */ /* 0x000fcc0000000000 */
[----:B------:R-:W-:Y:S01]  /*13e70*/  HGMMA.64x96x16.F32.BF16 R24, gdesc[UR36].tnspB, R24, gsb0 ;  /* 0x41600000241879f0 */ /* 0x000fe20008001818 */
[----:B-1----:R-:W-:Y:S02]  /*13e80*/  SHF.R.U32.HI R135, RZ, 0x7, R155 ;  /* 0x00000007ff877819 */ /* 0x002fe4000001169b */
[----:B------:R-:W-:-:S03]  /*13e90*/  ISETP.GE.U32.AND P2, PT, R155, 0x180, PT ;  /* 0x000001809b00780c */ /* 0x000fc60003f46070 */
[----:B------:R-:W-:Y:S01]  /*13ea0*/  VIADD R109, R135, 0x9 ;  /* 0x00000009876d7836 */ /* 0x000fe20000000000 */
[----:B------:R-:W-:Y:S01]  /*13eb0*/  MUFU.EX2 R107, R122 ;  /* 0x0000007a006b7308 */ /* 0x000fe20000000800 */
[----:B--2---:R-:W-:-:S03]  /*13ec0*/  FFMA.FTZ R111, R110, R134, R105 ;  /* 0x000000866e6f7223 */ /* 0x004fc60000010069 */
[----:B------:R-:W-:-:S04]  /*13ed0*/  SEL R109, R109, 0x9, !P2 ;  /* 0x000000096d6d7807 */ /* 0x000fc80005000000 */
[----:B------:R-:W-:Y:S01]  /*13ee0*/  MUFU.EX2 R123, R123 ;  /* 0x0000007b007b7308 */ /* 0x000fe20000000800 */
[----:B---3--:R-:W-:Y:S01]  /*13ef0*/  F2FP.BF16.F32.PACK_AB R105, R108, R105 ;  /* 0x000000696c69723e */ /* 0x008fe200000010ff */
[----:B------:R-:W-:-:S06]  /*13f00*/  FFMA.FTZ R95, R103, R15, -R138 ;  /* 0x0000000f675f7223 */ /* 0x000fcc000001088a */
[----:B------:R-:W1:Y:S01]  /*13f10*/  MUFU.EX2 R133, R133 ;  /* 0x0000008500857308 */ /* 0x000e620000000800 */
[----:B------:R-:W-:-:S07]  /*13f20*/  FFMA.FTZ R98, R98, R15, -R138 ;  /* 0x0000000f62627223 */ /* 0x000fce000001088a */
[----:B------:R-:W2:Y:S01]  /*13f30*/  MUFU.EX2 R132, R132 ;  /* 0x0000008400847308 */ /* 0x000ea20000000800 */
[----:B------:R-:W-:-:S07]  /*13f40*/  FFMA.FTZ R99, R99, R15, -R138 ;  /* 0x0000000f63637223 */ /* 0x000fce000001088a */
[----:B------:R-:W3:Y:S01]  /*13f50*/  MUFU.EX2 R131, R131 ;  /* 0x0000008300837308 */ /* 0x000ee20000000800 */
[----:B-1----:R-:W-:-:S07]  /*13f60*/  FADD.FTZ R143, R133, R143 ;  /* 0x0000008f858f7221 */ /* 0x002fce0000010000 */
[----:B------:R-:W-:Y:S01]  /*13f70*/  MUFU.EX2 R97, R97 ;  /* 0x0000006100617308 */ /* 0x000fe20000000800 */
[----:B------:R-:W-:-:S07]  /*13f80*/  FFMA.FTZ R100, R100, R15, -R138 ;  /* 0x0000000f64647223 */ /* 0x000fce000001088a */
[----:B------:R-:W1:Y:S01]  /*13f90*/  MUFU.EX2 R130, R130 ;  /* 0x0000008200827308 */ /* 0x000e620000000800 */
[----:B------:R-:W-:Y:S01]  /*13fa0*/  FFMA.FTZ R101, R101, R15, -R138 ;  /* 0x0000000f65657223 */ /* 0x000fe2000001088a */
[----:B--2---:R-:W-:-:S06]  /*13fb0*/  FADD.FTZ R143, R132, R143 ;  /* 0x0000008f848f7221 */ /* 0x004fcc0000010000 */
[----:B------:R-:W-:Y:S08]  /*13fc0*/  MUFU.EX2 R98, R98 ;  /* 0x0000006200627308 */ /* 0x000ff00000000800 */
[----:B------:R-:W-:Y:S01]  /*13fd0*/  MUFU.EX2 R129, R129 ;  /* 0x0000008100817308 */ /* 0x000fe20000000800 */
[----:B------:R-:W-:Y:S02]  /*13fe0*/  WARPGROUP.DEPBAR.LE gsb0, 0x0 ;  /* 0x00008000000079c5 */ /* 0x000fe40000010000 */
[----:B------:R2:W-:Y:S06]  /*13ff0*/  BAR.ARV R109, 0x100 ;  /* 0x0004006d0000751d */ /* 0x0005ec0000002000 */
[----:B--2---:R-:W-:Y:S01]  /*14000*/  FADD.FTZ R109, R108, R111 ;  /* 0x0000006f6c6d7221 */ /* 0x004fe20000010000 */
[----:B------:R-:W-:-:S02]  /*14010*/  @!P1 IMAD R111, R144, 0x8, R16 ;  /* 0x00000008906f9824 */ /* 0x000fc400078e0210 */
[----:B------:R-:W-:Y:S02]  /*14020*/  @!P1 IMAD R108, R0, 0x8, R16 ;  /* 0x00000008006c9824 */ /* 0x000fe400078e0210 */
[----:B------:R-:W-:Y:S02]  /*14030*/  @!P1 VIADD R111, R111, 0x31c40 ;  /* 0x00031c406f6f9836 */ /* 0x000fe40000000000 */
[----:B------:R-:W-:Y:S02]  /*14040*/  @!P1 VIADD R108, R108, 0x31c60 ;  /* 0x00031c606c6c9836 */ /* 0x000fe40000000000 */
[----:B------:R-:W-:Y:S01]  /*14050*/  FADD.FTZ R0, R107, R109 ;  /* 0x0000006d6b007221 */ /* 0x000fe20000010000 */
[----:B------:R-:W-:Y:S02]  /*14060*/  F2FP.BF16.F32.PACK_AB R107, R123, R107 ;  /* 0x0000006b7b6b723e */ /* 0x000fe400000010ff */
[----:B------:R-:W-:Y:S02]  /*14070*/  @!P1 PRMT R111, RZ, 0x654, R111 ;  /* 0x00000654ff6f9816 */ /* 0x000fe4000000006f */
[----:B------:R-:W-:-:S02]  /*14080*/  @!P1 PRMT R108, RZ, 0x654, R108 ;  /* 0x00000654ff6c9816 */ /* 0x000fc4000000006c */
[----:B------:R2:W-:Y:S02]  /*14090*/  @!P1 SYNCS.ARRIVE.TRANS64.RED.A1T0 RZ, [R111+URZ], RZ ;  /* 0x000000ff6fff99a7 */ /* 0x0005e4000810043f */
[----:B------:R4:W-:Y:S01]  /*140a0*/  @!P1 SYNCS.ARRIVE.TRANS64.RED.A1T0 RZ, [R108+URZ], RZ ;  /* 0x000000ff6cff99a7 */ /* 0x0009e2000810043f */
[----:B------:R0:W-:Y:S01]  /*140b0*/  STSM.16.M88.4 [R18+0x24300], R104 ;  /* 0x0243006812007844 */ /* 0x0001e20000000200 */
[----:B------:R-:W-:Y:S01]  /*140c0*/  MUFU.EX2 R99, R99 ;  /* 0x0000006300637308 */ /* 0x000fe20000000800 */
[----:B------:R-:W-:-:S07]  /*140d0*/  FADD.FTZ R123, R123, R0 ;  /* 0x000000007b7b7221 */ /* 0x000fce0000010000 */
[----:B0-----:R-:W-:Y:S08]  /*140e0*/  MUFU.EX2 R105, R89 ;  /* 0x0000005900697308 */ /* 0x001ff00000000800 */
[----:B------:R-:W0:Y:S01]  /*140f0*/  MUFU.EX2 R89, R95 ;  /* 0x0000005f00597308 */ /* 0x000e220000000800 */
[----:B---3--:R-:W-:-:S07]  /*14100*/  FADD.FTZ R143, R131, R143 ;  /* 0x0000008f838f7221 */ /* 0x008fce0000010000 */
[----:B------:R-:W3:Y:S01]  /*14110*/  MUFU.EX2 R128, R128 ;  /* 0x0000008000807308 */ /* 0x000ee20000000800 */
[----:B------:R-:W-:-:S07]  /*14120*/  FFMA.FTZ R103, R113, R15, -R138 ;  /* 0x0000000f71677223 */ /* 0x000fce000001088a */
[----:B------:R-:W-:Y:S01]  /*14130*/  MUFU.EX2 R122, R81 ;  /* 0x00000051007a7308 */ /* 0x000fe20000000800 */
[----:B-1----:R-:W-:-:S07]  /*14140*/  FADD.FTZ R143, R130, R143 ;  /* 0x0000008f828f7221 */ /* 0x002fce0000010000 */
[----:B------:R0:W-:Y:S08]  /*14150*/  MUFU.EX2 R134, R80 ;  /* 0x0000005000867308 */ /* 0x0001f00000000800 */
[----:B------:R-:W1:Y:S01]  /*14160*/  MUFU.EX2 R81, R100 ;  /* 0x0000006400517308 */ /* 0x000e620000000800 */
[----:B0-----:R-:W-:-:S07]  /*14170*/  FADD.FTZ R80, R89, R123 ;  /* 0x0000007b59507221 */ /* 0x001fce0000010000 */
[----:B------:R-:W0:Y:S01]  /*14180*/  MUFU.EX2 R127, R127 ;  /* 0x0000007f007f7308 */ /* 0x000e220000000800 */
[----:B------:R-:W-:Y:S01]  /*14190*/  FADD.FTZ R80, R97, R80 ;  /* 0x0000005061507221 */ /* 0x000fe20000010000 */
[----:B------:R-:W-:-:S06]  /*141a0*/  FADD.FTZ R143, R129, R143 ;  /* 0x0000008f818f7221 */ /* 0x000fcc0000010000 */
[----:B------:R-:W4:Y:S01]  /*141b0*/  MUFU.EX2 R101, R101 ;  /* 0x0000006500657308 */ /* 0x000f220000000800 */
[----:B------:R-:W-:-:S07]  /*141c0*/  FADD.FTZ R80, R98, R80 ;  /* 0x0000005062507221 */ /* 0x000fce0000010000 */
[----:B------:R-:W4:Y:S01]  /*141d0*/  MUFU.EX2 R126, R126 ;  /* 0x0000007e007e7308 */ /* 0x000f220000000800 */
[-CC-:B------:R-:W-:Y:S01]  /*141e0*/  FFMA.FTZ R112, R112, R15.reuse, -R138.reuse ;  /* 0x0000000f70707223 */ /* 0x180fe2000001088a */
[----:B------:R-:W-:-:S06]  /*141f0*/  FFMA.FTZ R113, R157, R15, -R138 ;  /* 0x0000000f9d717223 */ /* 0x000fcc000001088a */
[----:B------:R-:W4:Y:S01]  /*14200*/  MUFU.EX2 R102, R102 ;  /* 0x0000006600667308 */ /* 0x000f220000000800 */
[-CC-:B------:R-:W-:Y:S01]  /*14210*/  FFMA.FTZ R115, R115, R15.reuse, -R138.reuse ;  /* 0x0000000f73737223 */ /* 0x180fe2000001088a */
[-CC-:B------:R-:W-:Y:S01]  /*14220*/  FFMA.FTZ R116, R116, R15.reuse, -R138.reuse ;  /* 0x0000000f74747223 */ /* 0x180fe2000001088a */
[----:B------:R-:W-:-:S05]  /*14230*/  FFMA.FTZ R117, R117, R15, -R138 ;  /* 0x0000000f75757223 */ /* 0x000fca000001088a */
[----:B------:R-:W4:Y:S01]  /*14240*/  MUFU.EX2 R125, R125 ;  /* 0x0000007d007d7308 */ /* 0x000f220000000800 */
[-CC-:B------:R-:W-:Y:S01]  /*14250*/  FFMA.FTZ R118, R118, R15.reuse, -R138.reuse ;  /* 0x0000000f76767223 */ /* 0x180fe2000001088a */
[-CC-:B------:R-:W-:Y:S01]  /*14260*/  FFMA.FTZ R119, R119, R15.reuse, -R138.reuse ;  /* 0x0000000f77777223 */ /* 0x180fe2000001088a */
[-CC-:B------:R-:W-:Y:S01]  /*14270*/  FFMA.FTZ R120, R120, R15.reuse, -R138.reuse ;  /* 0x0000000f78787223 */ /* 0x180fe2000001088a */
[-CC-:B------:R-:W-:Y:S01]  /*14280*/  FFMA.FTZ R121, R121, R15.reuse, -R138.reuse ;  /* 0x0000000f79797223 */ /* 0x180fe2000001088a */
[-CC-:B------:R-:W-:Y:S01]  /*14290*/  FFMA.FTZ R82, R82, R15.reuse, -R138.reuse ;  /* 0x0000000f52527223 */ /* 0x180fe2000001088a */
[-CC-:B------:R-:W-:Y:S02]  /*142a0*/  FFMA.FTZ R78, R136, R15.reuse, -R138.reuse ;  /* 0x0000000f884e7223 */ /* 0x180fe4000001088a */
[----:B------:R2:W-:Y:S01]  /*142b0*/  MUFU.EX2 R139, R84 ;  /* 0x00000054008b7308 */ /* 0x0005e20000000800 */
[-CC-:B------:R-:W-:Y:S01]  /*142c0*/  FFMA.FTZ R79, R137, R15.reuse, -R138.reuse ;  /* 0x0000000f894f7223 */ /* 0x180fe2000001088a */
[-CC-:B------:R-:W-:Y:S01]  /*142d0*/  FFMA.FTZ R146, R146, R15.reuse, -R138.reuse ;  /* 0x0000000f92927223 */ /* 0x180fe2000001088a */
[-CC-:B------:R-:W-:Y:S01]  /*142e0*/  FFMA.FTZ R148, R148, R15.reuse, -R138.reuse ;  /* 0x0000000f94947223 */ /* 0x180fe2000001088a */
[-CC-:B------:R-:W-:Y:S01]  /*142f0*/  FFMA.FTZ R150, R150, R15.reuse, -R138.reuse ;  /* 0x0000000f96967223 */ /* 0x180fe2000001088a */
[----:B------:R-:W-:Y:S01]  /*14300*/  FFMA.FTZ R151, R151, R15, -R138 ;  /* 0x0000000f97977223 */ /* 0x000fe2000001088a */
[----:B---3--:R-:W-:-:S02]  /*14310*/  FADD.FTZ R143, R128, R143 ;  /* 0x0000008f808f7221 */ /* 0x008fc40000010000 */
[----:B------:R-:W3:Y:S01]  /*14320*/  MUFU.EX2 R103, R103 ;  /* 0x0000006700677308 */ /* 0x000ee20000000800 */
[----:B--2---:R-:W-:Y:S01]  /*14330*/  FADD.FTZ R84, R99, R80 ;  /* 0x0000005063547221 */ /* 0x004fe20000010000 */
[----:B------:R-:W-:-:S06]  /*14340*/  F2FP.BF16.F32.PACK_AB R89, R97, R89 ;  /* 0x000000596159723e */ /* 0x000fcc00000010ff */
[----:B------:R-:W2:Y:S08]  /*14350*/  MUFU.EX2 R124, R124 ;  /* 0x0000007c007c7308 */ /* 0x000eb00000000800 */
[----:B------:R-:W-:Y:S08]  /*14360*/  MUFU.EX2 R138, R85 ;  /* 0x00000055008a7308 */ /* 0x000ff00000000800 */
[----:B------:R-:W2:Y:S08]  /*14370*/  MUFU.EX2 R85, R112 ;  /* 0x0000007000557308 */ /* 0x000eb00000000800 */
[----:B------:R1:W-:Y:S08]  /*14380*/  MUFU.EX2 R97, R83 ;  /* 0x0000005300617308 */ /* 0x0003f00000000800 */
[----:B------:R-:W2:Y:S01]  /*14390*/  MUFU.EX2 R111, R76 ;  /* 0x0000004c006f7308 */ /* 0x000ea20000000800 */
[----:B-1----:R-:W-:Y:S01]  /*143a0*/  FADD.FTZ R83, R81, R84 ;  /* 0x0000005451537221 */ /* 0x002fe20000010000 */
[----:B0-----:R-:W-:-:S03]  /*143b0*/  FADD.FTZ R84, R127, R143 ;  /* 0x0000008f7f547221 */ /* 0x001fc60000010000 */
[----:B----4-:R-:W-:Y:S01]  /*143c0*/  FADD.FTZ R83, R101, R83 ;  /* 0x0000005365537221 */ /* 0x010fe20000010000 */
[----:B------:R-:W-:Y:S02]  /*143d0*/  FADD.FTZ R84, R126, R84 ;  /* 0x000000547e547221 */ /* 0x000fe40000010000 */
[----:B------:R-:W0:Y:S01]  /*143e0*/  MUFU.EX2 R113, R113 ;  /* 0x0000007100717308 */ /* 0x000e220000000800 */
[----:B------:R-:W-:Y:S01]  /*143f0*/  FADD.FTZ R83, R102, R83 ;  /* 0x0000005366537221 */ /* 0x000fe20000010000 */
[----:B------:R-:W-:-:S06]  /*14400*/  FADD.FTZ R84, R125, R84 ;  /* 0x000000547d547221 */ /* 0x000fcc0000010000 */
[----:B------:R-:W1:Y:S01]  /*14410*/  MUFU.EX2 R114, R114 ;  /* 0x0000007200727308 */ /* 0x000e620000000800 */
[----:B---3--:R-:W-:Y:S01]  /*14420*/  FADD.FTZ R83, R103, R83 ;  /* 0x0000005367537221 */ /* 0x008fe20000010000 */
[----:B--2---:R-:W-:-:S06]  /*14430*/  FADD.FTZ R84, R124, R84 ;  /* 0x000000547c547221 */ /* 0x004fcc0000010000 */
[----:B------:R-:W2:Y:S01]  /*14440*/  MUFU.EX2 R109, R73 ;  /* 0x00000049006d7308 */ /* 0x000ea20000000800 */
[----:B------:R-:W-:Y:S01]  /*14450*/  FADD.FTZ R83, R85, R83 ;  /* 0x0000005355537221 */ /* 0x000fe20000010000 */
[----:B------:R-:W-:-:S06]  /*14460*/  FADD.FTZ R84, R111, R84 ;  /* 0x000000546f547221 */ /* 0x000fcc0000010000 */
[----:B------:R-:W3:Y:S01]  /*14470*/  MUFU.EX2 R115, R115 ;  /* 0x0000007300737308 */ /* 0x000ee20000000800 */
[----:B0-----:R-:W-:Y:S01]  /*14480*/  FADD.FTZ R83, R113, R83 ;  /* 0x0000005371537221 */ /* 0x001fe20000010000 */
[----:B------:R-:W-:-:S06]  /*14490*/  FADD.FTZ R84, R122, R84 ;  /* 0x000000547a547221 */ /* 0x000fcc0000010000 */
[----:B------:R-:W-:Y:S08]  /*144a0*/  MUFU.EX2 R116, R116 ;  /* 0x0000007400747308 */ /* 0x000ff00000000800 */
[----:B------:R-:W0:Y:S01]  /*144b0*/  MUFU.EX2 R108, R88 ;  /* 0x00000058006c7308 */ /* 0x000e220000000800 */
[----:B-1----:R-:W-:Y:S01]  /*144c0*/  FADD.FTZ R83, R114, R83 ;  /* 0x0000005372537221 */ /* 0x002fe20000010000 */
[----:B--2---:R-:W-:-:S06]  /*144d0*/  FADD.FTZ R84, R109, R84 ;  /* 0x000000546d547221 */ /* 0x004fcc0000010000 */
[----:B------:R-:W-:Y:S08]  /*144e0*/  MUFU.EX2 R117, R117 ;  /* 0x0000007500757308 */ /* 0x000ff00000000800 */
[----:B------:R-:W1:Y:S01]  /*144f0*/  MUFU.EX2 R135, R77 ;  /* 0x0000004d00877308 */ /* 0x000e620000000800 */
[----:B---3--:R-:W-:Y:S01]  /*14500*/  FADD.FTZ R83, R115, R83 ;  /* 0x0000005373537221 */ /* 0x008fe20000010000 */
[----:B------:R-:W-:-:S06]  /*14510*/  FADD.FTZ R84, R134, R84 ;  /* 0x0000005486547221 */ /* 0x000fcc0000010000 */
[----:B------:R-:W2:Y:S08]  /*14520*/  MUFU.EX2 R118, R118 ;  /* 0x0000007600767308 */ /* 0x000eb00000000800 */
[----:B------:R-:W-:Y:S01]  /*14530*/  MUFU.EX2 R107, R96 ;  /* 0x00000060006b7308 */ /* 0x000fe20000000800 */
[----:B0-----:R-:W-:-:S07]  /*14540*/  FADD.FTZ R84, R108, R84 ;  /* 0x000000546c547221 */ /* 0x001fce0000010000 */
[----:B------:R-:W0:Y:S01]  /*14550*/  MUFU.EX2 R119, R119 ;  /* 0x0000007700777308 */ /* 0x000e220000000800 */
[----:B------:R-:W-:-:S07]  /*14560*/  F2FP.BF16.F32.PACK_AB R88, R132, R133 ;  /* 0x000000858458723e */ /* 0x000fce00000010ff */
[----:B------:R-:W-:Y:S01]  /*14570*/  MUFU.EX2 R136, R72 ;  /* 0x0000004800887308 */ /* 0x000fe20000000800 */
[----:B------:R-:W-:-:S07]  /*14580*/  F2FP.BF16.F32.PACK_AB R80, R128, R129 ;  /* 0x000000818050723e */ /* 0x000fce00000010ff */
[----:B------:R3:W-:Y:S01]  /*14590*/  MUFU.EX2 R95, R91 ;  /* 0x0000005b005f7308 */ /* 0x0007e20000000800 */
[----:B------:R-:W-:Y:S01]  /*145a0*/  F2FP.BF16.F32.PACK_AB R81, R101, R81 ;  /* 0x000000516551723e */ /* 0x000fe200000010ff */
[----:B-1----:R-:W-:-:S06]  /*145b0*/  FADD.FTZ R84, R135, R84 ;  /* 0x0000005487547221 */ /* 0x002fcc0000010000 */
[----:B------:R-:W1:Y:S01]  /*145c0*/  MUFU.EX2 R120, R120 ;  /* 0x0000007800787308 */ /* 0x000e620000000800 */
[----:B---3--:R-:W-:-:S07]  /*145d0*/  F2FP.BF16.F32.PACK_AB R91, R99, R98 ;  /* 0x00000062635b723e */ /* 0x008fce00000010ff */
[----:B------:R3:W-:Y:S08]  /*145e0*/  MUFU.EX2 R99, R86 ;  /* 0x0000005600637308 */ /* 0x0007f00000000800 */
[----:B------:R-:W-:Y:S01]  /*145f0*/  MUFU.EX2 R106, R93 ;  /* 0x0000005d006a7308 */ /* 0x000fe20000000800 */
[----:B---3--:R-:W-:Y:S01]  /*14600*/  FADD.FTZ R86, R116, R83 ;  /* 0x0000005374567221 */ /* 0x008fe20000010000 */
[----:B------:R-:W-:-:S03]  /*14610*/  F2FP.BF16.F32.PACK_AB R83, R103, R102 ;  /* 0x000000666753723e */ /* 0x000fc600000010ff */
[----:B------:R-:W-:-:S03]  /*14620*/  FADD.FTZ R86, R117, R86 ;  /* 0x0000005675567221 */ /* 0x000fc60000010000 */
[----:B------:R3:W-:Y:S01]  /*14630*/  MUFU.EX2 R0, R90 ;  /* 0x0000005a00007308 */ /* 0x0007e20000000800 */
[----:B--2---:R-:W-:-:S07]  /*14640*/  FADD.FTZ R86, R118, R86 ;  /* 0x0000005676567221 */ /* 0x004fce0000010000 */
[----:B------:R2:W-:Y:S01]  /*14650*/  MUFU.EX2 R100, R82 ;  /* 0x0000005200647308 */ /* 0x0005e20000000800 */
[----:B---3--:R-:W-:-:S07]  /*14660*/  F2FP.BF16.F32.PACK_AB R90, R130, R131 ;  /* 0x00000083825a723e */ /* 0x008fce00000010ff */
[----:B------:R-:W3:Y:S01]  /*14670*/  MUFU.EX2 R121, R121 ;  /* 0x0000007900797308 */ /* 0x000ee20000000800 */
[----:B--2---:R-:W-:Y:S01]  /*14680*/  F2FP.BF16.F32.PACK_AB R82, R126, R127 ;  /* 0x0000007f7e52723e */ /* 0x004fe200000010ff */
[----:B------:R-:W-:Y:S06]  /*14690*/  STSM.16.M88.4 [R18+0x25b00], R88 ;  /* 0x025b005812007844 */ /* 0x000fec0000000200 */
[----:B------:R-:W2:Y:S01]  /*146a0*/  MUFU.EX2 R137, R21 ;  /* 0x0000001500897308 */ /* 0x000ea20000000800 */
[----:B------:R4:W-:Y:S01]  /*146b0*/  STSM.16.M88.4 [R18+0x27300], R80 ;  /* 0x0273005012007844 */ /* 0x0009e20000000200 */
[----:B0-----:R-:W-:-:S06]  /*146c0*/  FADD.FTZ R86, R119, R86 ;  /* 0x0000005677567221 */ /* 0x001fcc0000010000 */
[----:B------:R-:W0:Y:S01]  /*146d0*/  MUFU.EX2 R104, R92 ;  /* 0x0000005c00687308 */ /* 0x000e220000000800 */
[----:B----4-:R-:W-:Y:S01]  /*146e0*/  FADD.FTZ R80, R107, R84 ;  /* 0x000000546b507221 */ /* 0x010fe20000010000 */
[----:B-1----:R-:W-:-:S03]  /*146f0*/  FADD.FTZ R81, R120, R86 ;  /* 0x0000005678517221 */ /* 0x002fc60000010000 */
[----:B------:R-:W-:Y:S01]  /*14700*/  FADD.FTZ R80, R136, R80 ;  /* 0x0000005088507221 */ /* 0x000fe20000010000 */
[----:B---3--:R-:W-:-:S03]  /*14710*/  FADD.FTZ R81, R121, R81 ;  /* 0x0000005179517221 */ /* 0x008fc60000010000 */
[----:B------:R-:W-:Y:S01]  /*14720*/  FADD.FTZ R82, R106, R80 ;  /* 0x000000506a527221 */ /* 0x000fe20000010000 */
[----:B------:R1:W3:Y:S03]  /*14730*/  MUFU.EX2 R98, R87 ;  /* 0x0000005700627308 */ /* 0x0002e60000000800 */
[----:B--2---:R-:W-:Y:S01]  /*14740*/  FADD.FTZ R82, R137, R82 ;  /* 0x0000005289527221 */ /* 0x004fe20000010000 */
[----:B------:R-:W-:-:S03]  /*14750*/  FADD.FTZ R83, R0, R81 ;  /* 0x0000005100537221 */ /* 0x000fc60000010000 */
[----:B------:R-:W-:Y:S01]  /*14760*/  FADD.FTZ R88, R105, R82 ;  /* 0x0000005269587221 */ /* 0x000fe20000010000 */
[----:B------:R-:W2:Y:S01]  /*14770*/  MUFU.EX2 R93, R140 ;  /* 0x0000008c005d7308 */ /* 0x000ea20000000800 */
[----:B------:R-:W-:Y:S02]  /*14780*/  FADD.FTZ R89, R95, R83 ;  /* 0x000000535f597221 */ /* 0x000fe40000010000 */
[----:B------:R-:W-:-:S05]  /*14790*/  FADD.FTZ R88, R138, R88 ;  /* 0x000000588a587221 */ /* 0x000fca0000010000 */
[----:B------:R-:W4:Y:S01]  /*147a0*/  MUFU.EX2 R94, R94 ;  /* 0x0000005e005e7308 */ /* 0x000f220000000800 */
[----:B------:R-:W-:Y:S01]  /*147b0*/  FADD.FTZ R89, R97, R89 ;  /* 0x0000005961597221 */ /* 0x000fe20000010000 */
[----:B0-----:R-:W-:-:S06]  /*147c0*/  FADD.FTZ R90, R104, R88 ;  /* 0x00000058685a7221 */ /* 0x001fcc0000010000 */
[----:B------:R-:W0:Y:S01]  /*147d0*/  MUFU.EX2 R96, R141 ;  /* 0x0000008d00607308 */ /* 0x000e220000000800 */
[----:B------:R-:W-:Y:S01]  /*147e0*/  FADD.FTZ R89, R99, R89 ;  /* 0x0000005963597221 */ /* 0x000fe20000010000 */
[----:B------:R-:W-:-:S06]  /*147f0*/  FADD.FTZ R90, R139, R90 ;  /* 0x0000005a8b5a7221 */ /* 0x000fcc0000010000 */
[----:B------:R-:W0:Y:S01]  /*14800*/  MUFU.EX2 R77, R142 ;  /* 0x0000008e004d7308 */ /* 0x000e220000000800 */
[----:B------:R-:W-:Y:S02]  /*14810*/  F2FP.BF16.F32.PACK_AB R84, R124, R125 ;  /* 0x0000007d7c54723e */ /* 0x000fe400000010ff */
[----:B------:R-:W-:Y:S02]  /*14820*/  F2FP.BF16.F32.PACK_AB R85, R113, R85 ;  /* 0x000000557155723e */ /* 0x000fe400000010ff */
[----:B------:R-:W-:-:S03]  /*14830*/  F2FP.BF16.F32.PACK_AB R86, R122, R111 ;  /* 0x0000006f7a56723e */ /* 0x000fc600000010ff */
[----:B------:R-:W0:Y:S01]  /*14840*/  MUFU.EX2 R75, R75 ;  /* 0x0000004b004b7308 */ /* 0x000e220000000800 */
[----:B-1----:R-:W-:Y:S01]  /*14850*/  F2FP.BF16.F32.PACK_AB R87, R115, R114 ;  /* 0x000000727357723e */ /* 0x002fe200000010ff */
[----:B---3--:R-:W-:Y:S01]  /*14860*/  FADD.FTZ R91, R98, R89 ;  /* 0x00000059625b7221 */ /* 0x008fe20000010000 */
[----:B------:R-:W-:Y:S02]  /*14870*/  F2FP.BF16.F32.PACK_AB R80, R134, R109 ;  /* 0x0000006d8650723e */ /* 0x000fe400000010ff */
[----:B------:R-:W-:-:S03]  /*14880*/  F2FP.BF16.F32.PACK_AB R81, R117, R116 ;  /* 0x000000747551723e */ /* 0x000fc600000010ff */
[----:B------:R-:W1:Y:S01]  /*14890*/  MUFU.EX2 R92, R147 ;  /* 0x00000093005c7308 */ /* 0x000e620000000800 */
[----:B------:R-:W-:Y:S02]  /*148a0*/  F2FP.BF16.F32.PACK_AB R82, R135, R108 ;  /* 0x0000006c8752723e */ /* 0x000fe400000010ff */
[----:B------:R-:W-:Y:S01]  /*148b0*/  F2FP.BF16.F32.PACK_AB R83, R119, R118 ;  /* 0x000000767753723e */ /* 0x000fe200000010ff */
[----:B--2---:R-:W-:-:S04]  /*148c0*/  FADD.FTZ R101, R93, R90 ;  /* 0x0000005a5d657221 */ /* 0x004fc80000010000 */
[----:B------:R-:W2:Y:S01]  /*148d0*/  MUFU.EX2 R78, R78 ;  /* 0x0000004e004e7308 */ /* 0x000ea20000000800 */
[----:B------:R4:W-:Y:S07]  /*148e0*/  STSM.16.M88.4 [R18+0x28b00], R84 ;  /* 0x028b005412007844 */ /* 0x0009ee0000000200 */
[----:B------:R-:W3:Y:S01]  /*148f0*/  MUFU.EX2 R21, R149 ;  /* 0x0000009500157308 */ /* 0x000ee20000000800 */
[----:B------:R0:W-:Y:S07]  /*14900*/  STSM.16.M88.4 [R18+0x2a300], R80 ;  /* 0x02a3005012007844 */ /* 0x0001ee0000000200 */
[----:B------:R-:W3:Y:S01]  /*14910*/  MUFU.EX2 R79, R79 ;  /* 0x0000004f004f7308 */ /* 0x000ee20000000800 */
[----:B----4-:R-:W-:Y:S01]  /*14920*/  FADD.FTZ R85, R94, R91 ;  /* 0x0000005b5e557221 */ /* 0x010fe20000010000 */
[----:B------:R-:W-:-:S06]  /*14930*/  F2FP.BF16.F32.PACK_AB R91, R95, R0 ;  /* 0x000000005f5b723e */ /* 0x000fcc00000010ff */
[----:B------:R-:W4:Y:S01]  /*14940*/  MUFU.EX2 R72, R152 ;  /* 0x0000009800487308 */ /* 0x000f220000000800 */
[----:B0-----:R-:W-:Y:S01]  /*14950*/  FADD.FTZ R82, R96, R101 ;  /* 0x0000006560527221 */ /* 0x001fe20000010000 */
[----:B------:R-:W-:-:S03]  /*14960*/  FADD.FTZ R0, R100, R85 ;  /* 0x0000005564007221 */ /* 0x000fc60000010000 */
[----:B------:R-:W-:-:S03]  /*14970*/  FADD.FTZ R85, R77, R82 ;  /* 0x000000524d557221 */ /* 0x000fc60000010000 */
[----:B------:R-:W0:Y:S01]  /*14980*/  MUFU.EX2 R73, R153 ;  /* 0x0000009900497308 */ /* 0x000e220000000800 */
[----:B------:R-:W-:Y:S01]  /*14990*/  FADD.FTZ R83, R75, R0 ;  /* 0x000000004b537221 */ /* 0x000fe20000010000 */
[----:B-1----:R-:W-:-:S03]  /*149a0*/  FADD.FTZ R84, R92, R85 ;  /* 0x000000555c547221 */ /* 0x002fc60000010000 */
[----:B--2---:R-:W-:Y:S01]  /*149b0*/  FADD.FTZ R0, R78, R83 ;  /* 0x000000534e007221 */ /* 0x004fe20000010000 */
[----:B---3--:R-:W-:-:S03]  /*149c0*/  FADD.FTZ R95, R21, R84 ;  /* 0x00000054155f7221 */ /* 0x008fc60000010000 */
[----:B------:R-:W-:Y:S01]  /*149d0*/  FADD.FTZ R87, R79, R0 ;  /* 0x000000004f577221 */ /* 0x000fe20000010000 */
[----:B----4-:R-:W-:Y:S01]  /*149e0*/  FADD.FTZ R0, R72, R95 ;  /* 0x0000005f48007221 */ /* 0x010fe20000010000 */
[----:B------:R-:W-:-:S03]  /*149f0*/  F2FP.BF16.F32.PACK_AB R86, R92, R77 ;  /* 0x0000004d5c56723e */ /* 0x000fc600000010ff */
[----:B0-----:R-:W-:Y:S02]  /*14a00*/  FADD.FTZ R77, R73, R0 ;  /* 0x00000000494d7221 */ /* 0x001fe40000010000 */
[----:B------:R-:W2:Y:S01]  /*14a10*/  LDL.LU R0, [R1+0x34] ;  /* 0x0000340001007983 */ /* 0x000ea20000300800 */
[----:B------:R-:W0:Y:S08]  /*14a20*/  MUFU.EX2 R146, R146 ;  /* 0x0000009200927308 */ /* 0x000e300000000800 */
[----:B------:R-:W1:Y:S08]  /*14a30*/  MUFU.EX2 R148, R148 ;  /* 0x0000009400947308 */ /* 0x000e700000000800 */
[----:B------:R-:W3:Y:S08]  /*14a40*/  MUFU.EX2 R76, R154 ;  /* 0x0000009a004c7308 */ /* 0x000ef00000000800 */
[----:B------:R-:W-:Y:S08]  /*14a50*/  MUFU.EX2 R150, R150 ;  /* 0x0000009600967308 */ /* 0x000ff00000000800 */
[----:B------:R-:W4:Y:S01]  /*14a60*/  MUFU.EX2 R151, R151 ;  /* 0x0000009700977308 */ /* 0x000f220000000800 */
[----:B------:R-:W-:Y:S01]  /*14a70*/  F2FP.BF16.F32.PACK_AB R85, R75, R100 ;  /* 0x000000644b55723e */ /* 0x000fe200000010ff */
[----:B0-----:R-:W-:Y:S01]  /*14a80*/  FADD.FTZ R75, R146, R87 ;  /* 0x00000057924b7221 */ /* 0x001fe20000010000 */
[----:B------:R-:W-:-:S02]  /*14a90*/  F2FP.BF16.F32.PACK_AB R88, R136, R107 ;  /* 0x0000006b8858723e */ /* 0x000fc400000010ff */
[----:B------:R-:W-:Y:S01]  /*14aa0*/  F2FP.BF16.F32.PACK_AB R89, R121, R120 ;  /* 0x000000787959723e */ /* 0x000fe200000010ff */
[----:B-1----:R-:W-:Y:S01]  /*14ab0*/  FADD.FTZ R75, R148, R75 ;  /* 0x0000004b944b7221 */ /* 0x002fe20000010000 */
[----:B------:R-:W-:Y:S02]  /*14ac0*/  F2FP.BF16.F32.PACK_AB R90, R137, R106 ;  /* 0x0000006a895a723e */ /* 0x000fe400000010ff */
[----:B------:R-:W-:Y:S02]  /*14ad0*/  F2FP.BF16.F32.PACK_AB R80, R138, R105 ;  /* 0x000000698a50723e */ /* 0x000fe400000010ff */
[----:B------:R-:W-:Y:S02]  /*14ae0*/  F2FP.BF16.F32.PACK_AB R81, R99, R97 ;  /* 0x000000616351723e */ /* 0x000fe400000010ff */
[----:B------:R-:W-:Y:S02]  /*14af0*/  F2FP.BF16.F32.PACK_AB R82, R139, R104 ;  /* 0x000000688b52723e */ /* 0x000fe400000010ff */
[----:B------:R-:W-:-:S02]  /*14b00*/  F2FP.BF16.F32.PACK_AB R83, R94, R98 ;  /* 0x000000625e53723e */ /* 0x000fc400000010ff */
[----:B------:R-:W-:Y:S01]  /*14b10*/  F2FP.BF16.F32.PACK_AB R92, R72, R21 ;  /* 0x00000015485c723e */ /* 0x000fe200000010ff */
[----:B---3--:R-:W-:Y:S01]  /*14b20*/  FADD.FTZ R21, R76, R77 ;  /* 0x0000004d4c157221 */ /* 0x008fe20000010000 */
[----:B------:R-:W-:Y:S02]  /*14b30*/  F2FP.BF16.F32.PACK_AB R84, R96, R93 ;  /* 0x0000005d6054723e */ /* 0x000fe400000010ff */
[----:B------:R-:W-:Y:S02]  /*14b40*/  F2FP.BF16.F32.PACK_AB R87, R79, R78 ;  /* 0x0000004e4f57723e */ /* 0x000fe400000010ff */
[----:B------:R-:W-:Y:S02]  /*14b50*/  F2FP.BF16.F32.PACK_AB R93, R148, R146 ;  /* 0x00000092945d723e */ /* 0x000fe400000010ff */
[----:B------:R-:W-:Y:S02]  /*14b60*/  F2FP.BF16.F32.PACK_AB R94, R76, R73 ;  /* 0x000000494c5e723e */ /* 0x000fe400000010ff */
[C---:B----4-:R-:W-:Y:S01]  /*14b70*/  F2FP.BF16.F32.PACK_AB R95, R151.reuse, R150 ;  /* 0x00000096975f723e */ /* 0x050fe200000010ff */
[----:B------:R-:W-:Y:S01]  /*14b80*/  FADD.FTZ R150, R150, R75 ;  /* 0x0000004b96967221 */ /* 0x000fe20000010000 */
[----:B------:R-:W-:Y:S04]  /*14b90*/  STSM.16.M88.4 [R18+0x2bb00], R88 ;  /* 0x02bb005812007844 */ /* 0x000fe80000000200 */
[----:B------:R-:W-:Y:S04]  /*14ba0*/  STSM.16.M88.4 [R18+0x2d300], R80 ;  /* 0x02d3005012007844 */ /* 0x000fe80000000200 */
[----:B------:R0:W-:Y:S04]  /*14bb0*/  STL [R1+0x30], R21 ;  /* 0x0000301501007387 */ /* 0x0001e80000100800 */
[----:B------:R-:W-:Y:S04]  /*14bc0*/  STSM.16.M88.4 [R18+0x2eb00], R84 ;  /* 0x02eb005412007844 */ /* 0x000fe80000000200 */
[----:B------:R-:W-:Y:S01]  /*14bd0*/  STSM.16.M88.4 [R18+0x30300], R92 ;  /* 0x0303005c12007844 */ /* 0x000fe20000000200 */
[----:B0-----:R-:W-:Y:S01]  /*14be0*/  FADD.FTZ R21, R151, R150 ;  /* 0x0000009697157221 */ /* 0x001fe20000010000 */
[----:B------:R-:W-:Y:S01]  /*14bf0*/  @!PT LDS RZ, [RZ] ;  /* 0x00000000fffff984 */ /* 0x000fe20000000800 */
[----:B------:R-:W-:Y:S01]  /*14c00*/  @!PT LDS RZ, [RZ] ;  /* 0x00000000fffff984 */ /* 0x000fe20000000800 */
[----:B------:R-:W-:Y:S01]  /*14c10*/  @!PT LDS RZ, [RZ] ;  /* 0x00000000fffff984 */ /* 0x000fe20000000800 */
[----:B------:R-:W-:Y:S01]  /*14c20*/  @!PT LDS RZ, [RZ] ;  /* 0x00000000fffff984 */ /* 0x000fe20000000800 */
[----:B------:R0:W-:Y:S06]  /*14c30*/  MEMBAR.ALL.CTA ;  /* 0x0000000000007992 */ /* 0x0001ec0000008000 */
[----:B0-----:R-:W0:Y:S04]  /*14c40*/  FENCE.VIEW.ASYNC.S ;  /* 0x00000000000073c6 */ /* 0x001e280000000000 */
[----:B------:R-:W-:Y:S04]  /*14c50*/  STL [R1+0x3c], R21 ;  /* 0x00003c1501007387 */ /* 0x000fe80000100800 */
[----:B------:R1:W5:Y:S01]  /*14c60*/  LDL R155, [R1+0x60] ;  /* 0x00006000019b7983 */ /* 0x0003620000100800 */
        /* <DEDUP_REMOVED lines=48> */
[----:B------:R-:W-:Y:S01]  /*14f70*/  IMAD.MOV.U32 R154, RZ, RZ, R14 ;  /* 0x000000ffff9a7224 */ /* 0x000fe200078e000e */
[C---:B--2---:R-:W-:Y:S01]  /*14f80*/  ISETP.GT.AND P2, PT, R0.reuse, RZ, PT ;  /* 0x000000ff0000720c */ /* 0x044fe20003f44270 */
[----:B------:R-:W-:-:S05]  /*14f90*/  VIADD R0, R0, 0xffffffff ;  /* 0xffffffff00007836 */ /* 0x000fca0000000000 */
[----:B------:R2:W-:Y:S04]  /*14fa0*/  STL [R1+0x34], R0 ;  /* 0x0000340001007387 */ /* 0x0005e80000100800 */
[----:B------:R1:W-:Y:S01]  /*14fb0*/  STL [R1+0x2c], R74 ;  /* 0x00002c4a01007387 */ /* 0x0003e20000100800 */
[----:B--2---:R-:W-:Y:S01]  /*14fc0*/  IMAD.MOV.U32 R0, RZ, RZ, R144 ;  /* 0x000000ffff007224 */ /* 0x004fe200078e0090 */
[----:B0-----:R-:W-:Y:S01]  /*14fd0*/  NOP ;  /* 0x0000000000007918 */ /* 0x001fe20000000000 */
[----:B------:R-:W-:Y:S05]  /*14fe0*/  @P2 BRA `(.L_x_525) ;  /* 0xffffffac00402947 */ /* 0x000fea000383ffff */
.L_x_515:
[----:B------:R-:W-:Y:S05]  /*14ff0*/  WARPSYNC.ALL ;  /* 0x0000000000007948 */ /* 0x000fea0003800000 */
[----:B------:R-:W-:Y:S06]  /*15000*/  BAR.ARV 0x8, 0x200 ;  /* 0x0208000000007b1d */ /* 0x000fec0000002000 */
[----:B------:R-:W-:Y:S05]  /*15010*/  @!P0 BRA `(.L_x_526) ;  /* 0x0000000000048947 */ /* 0x000fea0003800000 */
[----:B------:R-:W-:Y:S01]  /*15020*/  BPT.TRAP 0x1 ;  /* 0x000000040000795c */ /* 0x000fe20000300000 */
.L_x_526:
[----:B------:R-:W2:Y:S01]  /*15030*/  LDL R0, [R1+0x60] ;  /* 0x0000600001007983 */ /* 0x000ea20000100800 */
[----:B------:R-:W-:Y:S01]  /*15040*/  IMAD R9, R144, 0x8, R16 ;  /* 0x0000000890097824 */ /* 0x000fe200078e0210 */
[----:B--2---:R-:W-:-:S04]  /*15050*/  SHF.L.U32 R0, R0, 0x1f, RZ ;  /* 0x0000001f00007819 */ /* 0x004fc800000006ff */
[----:B------:R0:W2:Y:S01]  /*15060*/  SYNCS.PHASECHK.TRANS64.TRYWAIT P2, [R9+URZ+0x31c50], R0 ;  /* 0x031c5000090075a7 */ /* 0x0000a2000804017f */
[----:B------:R-:W-:Y:S05]  /*15070*/  @!P0 BRA `(.L_x_527) ;  /* 0x0000000000048947 */ /* 0x000fea0003800000 */
[----:B------:R-:W-:Y:S01]  /*15080*/  BPT.TRAP 0x1 ;  /* 0x000000040000795c */ /* 0x000fe20000300000 */
.L_x_527:
[----:B------:R-:W3:Y:S01]  /*15090*/  LDL.LU R2, [R1+0x80] ;  /* 0x0000800001027983 */ /* 0x000ee20000300800 */
[----:B------:R-:W-:Y:S02]  /*150a0*/  VIADD R16, R16, 0x200 ;  /* 0x0000020010107836 */ /* 0x000fe40000000000 */
[----:B------:R-:W-:-:S03]  /*150b0*/  IMAD.MOV.U32 R3, RZ, RZ, -0x3ffffff0 ;  /* 0xc0000010ff037424 */ /* 0x000fc600078e00ff */
[----:B------:R-:W-:-:S04]  /*150c0*/  SHF.R.U32.HI R16, RZ, 0x4, R16 ;  /* 0x00000004ff107819 */ /* 0x000fc80000011610 */
[----:B------:R-:W-:-:S04]  /*150d0*/  LOP3.LUT R16, R16, 0x3fff, RZ, 0xc0, !PT ;  /* 0x00003fff10107812 */ /* 0x000fc800078ec0ff */
[----:B------:R-:W-:Y:S02]  /*150e0*/  LOP3.LUT R5, R16, 0x2400000, RZ, 0xfc, !PT ;  /* 0x0240000010057812 */ /* 0x000fe400078efcff */
[----:B---3--:R-:W-:Y:S01]  /*150f0*/  LOP3.LUT R2, R2, 0x10000, RZ, 0xfc, !PT ;  /* 0x0001000002027812 */ /* 0x008fe200078efcff */
[----:B--2---:R-:W-:Y:S06]  /*15100*/  @P2 BRA `(.L_x_528) ;  /* 0x0000000000082947 */ /* 0x004fec0003800000 */
[----:B------:R-:W2:Y:S02]  /*15110*/  SYNCS.PHASECHK.TRANS64.TRYWAIT P0, [R9+URZ+0x31c50], R0 ;  /* 0x031c5000090075a7 */ /* 0x000ea4000800017f */
[----:B--2---:R-:W-:Y:S05]  /*15120*/  @!P0 BRA `(.L_x_529) ;  /* 0x000000a4007c8947 */ /* 0x004fea0003800000 */
.L_x_528:
[----:B------:R-:W-:Y:S01]  /*15130*/  IMAD R4, R144, 0x6c0, R5 ;  /* 0x000006c090047824 */ /* 0x000fe200078e0205 */
[----:B------:R-:W0:Y:S01]  /*15140*/  LDL.LU R13, [R1+0x30] ;  /* 0x00003000010d7983 */ /* 0x000e220000300800 */
[----:B------:R-:W-:Y:S01]  /*15150*/  IMAD.MOV.U32 R5, RZ, RZ, -0x7fffffe0 ;  /* 0x80000020ff057424 */ /* 0x000fe200078e00ff */
[----:B------:R-:W-:Y:S05]  /*15160*/  WARPSYNC.ALL ;  /* 0x0000000000007948 */ /* 0x000fea0003800000 */
[C---:B------:R-:W-:Y:S01]  /*15170*/  R2UR UR4, R2.reuse ;  /* 0x00000000020472ca */ /* 0x040fe200000e0000 */
[----:B------:R-:W-:Y:S01]  /*15180*/  VIADD R10, R2, 0x180 ;  /* 0x00000180020a7836 */ /* 0x000fe20000000000 */
[----:B------:R-:W-:Y:S01]  /*15190*/  R2UR UR5, R3 ;  /* 0x00000000030572ca */ /* 0x000fe200000e0000 */
[C---:B------:R-:W-:Y:S01]  /*151a0*/  VIADD R6, R4.reuse, 0x40 ;  /* 0x0000004004067836 */ /* 0x040fe20000000000 */
[----:B------:R-:W-:Y:S01]  /*151b0*/  R2UR UR6, R4 ;  /* 0x00000000040672ca */ /* 0x000fe200000e0000 */
[----:B------:R-:W-:Y:S01]  /*151c0*/  IMAD.MOV.U32 R11, RZ, RZ, -0x3ffffff0 ;  /* 0xc0000010ff0b7424 */ /* 0x000fe200078e00ff */
[----:B------:R-:W-:Y:S01]  /*151d0*/  R2UR UR7, R5 ;  /* 0x00000000050772ca */ /* 0x000fe200000e0000 */
[----:B------:R-:W-:Y:S01]  /*151e0*/  WARPGROUP.ARRIVE ;  /* 0x00000000000079c5 */ /* 0x000fe20000000000 */
[----:B------:R-:W-:Y:S01]  /*151f0*/  IMAD.MOV.U32 R7, RZ, RZ, -0x7fffffe0 ;  /* 0x80000020ff077424 */ /* 0x000fe200078e00ff */
[----:B------:R-:W3:Y:S01]  /*15200*/  LDL.LU R12, [R1+0x3c] ;  /* 0x00003c00010c7983 */ /* 0x000ee20000300800 */
[----:B------:R-:W-:-:S02]  /*15210*/  IMAD.MOV.U32 R3, RZ, RZ, -0x3ffffff0 ;  /* 0xc0000010ff037424 */ /* 0x000fc400078e00ff */
[----:B------:R-:W-:Y:S01]  /*15220*/  IMAD.MOV.U32 R5, RZ, RZ, -0x7fffffe0 ;  /* 0x80000020ff057424 */ /* 0x000fe200078e00ff */
[----:B------:R-:W4:Y:S01]  /*15230*/  LDL.LU R8, [R1+0x60] ;  /* 0x0000600001087983 */ /* 0x000f220000300800 */
[----:B------:R-:W-:-:S05]  /*15240*/  VIADD R144, R144, 0x1 ;  /* 0x0000000190907836 */ /* 0x000fca0000000000 */
[----:B------:R-:W-:Y:S01]  /*15250*/  HGMMA.64x96x16.F32.BF16 R24, gdesc[UR4].tnspB, R24, gsb0 ;  /* 0x41600000041879f0 */ /* 0x000fe20008001818 */
[----:B------:R-:W-:Y:S01]  /*15260*/  R2UR UR4, R10 ;  /* 0x000000000a0472ca */ /* 0x000fe200000e0000 */
[----:B------:R-:W-:Y:S01]  /*15270*/  VIADD R10, R2, 0x300 ;  /* 0x00000300020a7836 */ /* 0x000fe20000000000 */
[----:B------:R-:W-:Y:S01]  /*15280*/  R2UR UR5, R11 ;  /* 0x000000000b0572ca */ /* 0x000fe200000e0000 */
[----:B------:R-:W-:Y:S01]  /*15290*/  IMAD.MOV.U32 R11, RZ, RZ, -0x3ffffff0 ;  /* 0xc0000010ff0b7424 */ /* 0x000fe200078e00ff */
[----:B------:R-:W-:Y:S01]  /*152a0*/  R2UR UR6, R6 ;  /* 0x00000000060672ca */ /* 0x000fe200000e0000 */
[----:B------:R-:W-:Y:S01]  /*152b0*/  VIADD R6, R4, 0x80 ;  /* 0x0000008004067836 */ /* 0x000fe20000000000 */
[----:B------:R-:W-:Y:S01]  /*152c0*/  R2UR UR7, R7 ;  /* 0x00000000070772ca */ /* 0x000fe200000e0000 */
[----:B------:R-:W-:Y:S01]  /*152d0*/  IMAD.MOV.U32 R7, RZ, RZ, -0x7fffffe0 ;  /* 0x80000020ff077424 */ /* 0x000fe200078e00ff */
[----:B------:R-:W-:Y:S01]  /*152e0*/  ISETP.NE.AND P0, PT, R144, 0x2, PT ;  /* 0x000000029000780c */ /* 0x000fe20003f05270 */
[----:B------:R-:W-:-:S02]  /*152f0*/  WARPGROUP.DEPBAR.LE gsb0, 0x0 ;  /* 0x00008000000079c5 */ /* 0x000fc40000010000 */
[----:B------:R-:W-:-:S08]  /*15300*/  WARPGROUP.ARRIVE ;  /* 0x00000000000079c5 */ /* 0x000fd00000000000 */
        /* <DEDUP_REMOVED lines=9> */
[----:B------:R-:W-:Y:S02]  /*153a0*/  WARPGROUP.DEPBAR.LE gsb0, 0x0 ;  /* 0x00008000000079c5 */ /* 0x000fe40000010000 */
[----:B------:R-:W-:-:S09]  /*153b0*/  WARPGROUP.ARRIVE ;  /* 0x00000000000079c5 */ /* 0x000fd20000000000 */
        /* <DEDUP_REMOVED lines=9> */
[----:B0-2---:R-:W0:Y:S02]  /*15450*/  SHFL.BFLY PT, R0, R13, 0x2, 0x1f ;  /* 0x0c401f000d007f89 */ /* 0x005e2400000e0000 */
[----:B0-----:R-:W-:Y:S01]  /*15460*/  FADD.FTZ R0, R0, R13 ;  /* 0x0000000d00007221 */ /* 0x001fe20000010000 */
[----:B------:R-:W-:-:S02]  /*15470*/  WARPGROUP.DEPBAR.LE gsb0, 0x0 ;  /* 0x00008000000079c5 */ /* 0x000fc40000010000 */
[----:B------:R-:W-:-:S06]  /*15480*/  WARPGROUP.ARRIVE ;  /* 0x00000000000079c5 */ /* 0x000fcc0000000000 */
        /* <DEDUP_REMOVED lines=30> */
[----:B------:R-:W-:Y:S02]  /*15670*/  IMAD.MOV.U32 R7, RZ, RZ, -0x7fffffe0 ;  /* 0x80000020ff077424 */ /* 0x000fe400078e00ff */
[----:B------:R-:W-:-:S02]  /*15680*/  VIADD R2, R2, 0xc00 ;  /* 0x00000c0002027836 */ /* 0x000fc40000000000 */
[----:B------:R-:W-:Y:S01]  /*15690*/  VIADD R4, R4, 0x200 ;  /* 0x0000020004047836 */ /* 0x000fe20000000000 */
[----:B------:R-:W-:Y:S02]  /*156a0*/  WARPGROUP.DEPBAR.LE gsb0, 0x0 ;  /* 0x00008000000079c5 */ /* 0x000fe40000010000 */
[----:B------:R-:W-:-:S06]  /*156b0*/  WARPGROUP.ARRIVE ;  /* 0x00000000000079c5 */ /* 0x000fcc0000000000 */
[----:B------:R-:W-:Y:S01]  /*156c0*/  HGMMA.64x96x16.F32.BF16 R24, gdesc[UR4].tnspB, R24, gsb0 ;  /* 0x41600000041879f0 */ /* 0x000fe20008001818 */
[----:B------:R-:W-:Y:S02]  /*156d0*/  R2UR UR4, R10 ;  /* 0x000000000a0472ca */ /* 0x000fe400000e0000 */
[----:B------:R-:W-:Y:S02]  /*156e0*/  R2UR UR5, R11 ;  /* 0x000000000b0572ca */ /* 0x000fe400000e0000 */
[----:B------:R-:W-:Y:S02]  /*156f0*/  R2UR UR6, R6 ;  /* 0x00000000060672ca */ /* 0x000fe400000e0000 */
[----:B------:R-:W-:Y:S01]  /*15700*/  R2UR UR7, R7 ;  /* 0x00000000070772ca */ /* 0x000fe200000e0000 */
[----:B------:R-:W-:Y:S02]  /*15710*/  WARPGROUP.DEPBAR.LE gsb0, 0x0 ;  /* 0x00008000000079c5 */ /* 0x000fe40000010000 */
[----:B------:R-:W-:-:S10]  /*15720*/  WARPGROUP.ARRIVE ;  /* 0x00000000000079c5 */ /* 0x000fd40000000000 */
[----:B------:R-:W-:Y:S01]  /*15730*/  HGMMA.64x96x16.F32.BF16 R24, gdesc[UR4].tnspB, R24, gsb0 ;  /* 0x41600000041879f0 */ /* 0x000fe20008001818 */
[----:B------:R-:W-:Y:S02]  /*15740*/  R2UR UR4, R2 ;  /* 0x00000000020472ca */ /* 0x000fe400000e0000 */
[----:B---3--:R-:W0:Y:S01]  /*15750*/  SHFL.BFLY PT, R2, R12, 0x2, 0x1f ;  /* 0x0c401f000c027f89 */ /* 0x008e2200000e0000 */
[----:B------:R-:W-:Y:S02]  /*15760*/  R2UR UR5, R3 ;  /* 0x00000000030572ca */ /* 0x000fe400000e0000 */
[----:B------:R-:W-:Y:S01]  /*15770*/  R2UR UR7, R5 ;  /* 0x00000000050772ca */ /* 0x000fe200000e0000 */
[----:B------:R-:W2:Y:S01]  /*15780*/  SHFL.BFLY PT, R3, R0, 0x1, 0x1f ;  /* 0x0c201f0000037f89 */ /* 0x000ea200000e0000 */
[----:B------:R-:W-:Y:S01]  /*15790*/  R2UR UR6, R4 ;  /* 0x00000000040672ca */ /* 0x000fe200000e0000 */
[----:B------:R-:W-:Y:S02]  /*157a0*/  IMAD.MOV.U32 R4, RZ, RZ, RZ ;  /* 0x000000ffff047224 */ /* 0x000fe400078e00ff */
[----:B0-----:R-:W-:Y:S01]  /*157b0*/  FADD.FTZ R2, R2, R12 ;  /* 0x0000000c02027221 */ /* 0x001fe20000010000 */
[----:B--2---:R-:W-:-:S04]  /*157c0*/  FADD.FTZ R10, R0, R3 ;  /* 0x00000003000a7221 */ /* 0x004fc80000010000 */
[----:B------:R-:W0:Y:S01]  /*157d0*/  SHFL.BFLY PT, R5, R2, 0x1, 0x1f ;  /* 0x0c201f0002057f89 */ /* 0x000e2200000e0000 */
[----:B------:R-:W-:Y:S02]  /*157e0*/  SEL R0, RZ, 0x1, P0 ;  /* 0x00000001ff007807 */ /* 0x000fe40000000000 */
[----:B------:R-:W-:Y:S02]  /*157f0*/  FSETP.NE.FTZ.AND P2, PT, R10, RZ, PT ;  /* 0x000000ff0a00720b */ /* 0x000fe40003f55000 */
[----:B----4-:R-:W-:-:S11]  /*15800*/  LOP3.LUT R8, R8, R0, RZ, 0x3c, !PT ;  /* 0x0000000008087212 */ /* 0x010fd600078e3cff */
[----:B------:R-:W-:Y:S01]  /*15810*/  @P2 MUFU.RCP R4, R10 ;  /* 0x0000000a00042308 */ /* 0x000fe20000001000 */
[----:B0-----:R-:W-:-:S07]  /*15820*/  FADD.FTZ R11, R2, R5 ;  /* 0x00000005020b7221 */ /* 0x001fce0000010000 */
[----:B------:R0:W-:Y:S01]  /*15830*/  @P2 MUFU.LG2 R5, R10 ;  /* 0x0000000a00052308 */ /* 0x0001e20000000c00 */
[----:B------:R-:W-:Y:S01]  /*15840*/  FSETP.NE.FTZ.AND P3, PT, R11, RZ, PT ;  /* 0x000000ff0b00720b */ /* 0x000fe20003f75000 */
[----:B0-----:R-:W2:Y:S01]  /*15850*/  LDL.LU R10, [R1+0x98] ;  /* 0x00009800010a7983 */ /* 0x001ea20000300800 */
[----:B------:R-:W-:Y:S02]  /*15860*/  WARPGROUP.DEPBAR.LE gsb0, 0x0 ;  /* 0x00008000000079c5 */ /* 0x000fe40000010000 */
[----:B------:R-:W-:-:S09]  /*15870*/  WARPGROUP.ARRIVE ;  /* 0x00000000000079c5 */ /* 0x000fd20000000000 */
[----:B------:R-:W0:Y:S01]  /*15880*/  @P3 MUFU.LG2 R7, R11 ;  /* 0x0000000b00073308 */ /* 0x000e220000000c00 */
[----:B------:R-:W-:Y:S01]  /*15890*/  HGMMA.64x96x16.F32.BF16 R24, gdesc[UR4].tnspB, R24, gsb0 ;  /* 0x41600000041879f0 */ /* 0x000fe20008001818 */
[----:B------:R3:W-:Y:S02]  /*158a0*/  STL [R1+0x60], R8 ;  /* 0x0000600801007387 */ /* 0x0007e40000100800 */
[----:B---3--:R-:W-:-:S06]  /*158b0*/  IMAD.MOV.U32 R8, RZ, RZ, RZ ;  /* 0x000000ffff087224 */ /* 0x008fcc00078e00ff */
[----:B------:R-:W3:Y:S01]  /*158c0*/  @P3 MUFU.RCP R8, R11 ;  /* 0x0000000b00083308 */ /* 0x000ee20000001000 */
[----:B------:R-:W-:Y:S02]  /*158d0*/  @!P1 VIADD R9, R9, 0x31c60 ;  /* 0x00031c6009099836 */ /* 0x000fe40000000000 */
[----:B------:R-:W-:Y:S01]  /*158e0*/  @P3 FMUL.FTZ R12, R15, 0.69314718246459960938 ;  /* 0x3f3172180f0c3820 */ /* 0x000fe20000410000 */
[----:B0-----:R-:W-:Y:S01]  /*158f0*/  @P3 FMUL.FTZ R7, R7, 0.69314718246459960938 ;  /* 0x3f31721807073820 */ /* 0x001fe20000410000 */
[----:B------:R-:W-:Y:S01]  /*15900*/  @P2 FMUL.FTZ R3, R15, 0.69314718246459960938 ;  /* 0x3f3172180f032820 */ /* 0x000fe20000410000 */
[----:B------:R-:W-:Y:S01]  /*15910*/  @P2 FMUL.FTZ R6, R5, 0.69314718246459960938 ;  /* 0x3f31721805062820 */ /* 0x000fe20000410000 */
[----:B------:R-:W-:Y:S01]  /*15920*/  IMAD.MOV.U32 R2, RZ, RZ, -0x800000 ;  /* 0xff800000ff027424 */ /* 0x000fe200078e00ff */
[----:B------:R-:W-:Y:S01]  /*15930*/  @!P1 PRMT R9, RZ, 0x654, R9 ;  /* 0x00000654ff099816 */ /* 0x000fe20000000009 */
[----:B------:R-:W-:Y:S02]  /*15940*/  IMAD.MOV.U32 R0, RZ, RZ, -0x800000 ;  /* 0xff800000ff007424 */ /* 0x000fe400078e00ff */
[----:B------:R-:W-:Y:S01]  /*15950*/  @P3 FFMA.FTZ R2, R12, R74, R7 ;  /* 0x0000004a0c023223 */ /* 0x000fe20000010007 */
[----:B------:R-:W-:Y:S01]  /*15960*/  @P2 FFMA.FTZ R0, R3, R14, R6 ;  /* 0x0000000e03002223 */ /* 0x000fe20000010006 */
[----:B------:R-:W-:Y:S01]  /*15970*/  SEL R144, R144, RZ, P0 ;  /* 0x000000ff90907207 */ /* 0x000fe20000000000 */
[----:B------:R-:W-:-:S02]  /*15980*/  WARPGROUP.DEPBAR.LE gsb0, 0x0 ;  /* 0x00008000000079c5 */ /* 0x000fc40000010000 */
        /* <DEDUP_REMOVED lines=16> */
[-C--:B---3--:R-:W-:Y:S01]  /*15a90*/  FMUL.FTZ R86, R27, R8.reuse ;  /* 0x000000081b567220 */ /* 0x088fe20000410000 */
[----:B------:R-:W-:Y:S01]  /*15aa0*/  FMUL.FTZ R56, R51, R8 ;  /* 0x0000000833387220 */ /* 0x000fe20000410000 */
[----:B------:R1:W-:Y:S01]  /*15ab0*/  @!P1 SYNCS.ARRIVE.TRANS64.RED.A1T0 RZ, [R9+URZ], RZ ;  /* 0x000000ff09ff99a7 */ /* 0x0003e2000810043f */
        /* <DEDUP_REMOVED lines=16> */
[----:B------:R-:W-:Y:S01]  /*15bc0*/  FMUL.FTZ R44, R44, R4 ;  /* 0x000000042c2c7220 */ /* 0x000fe20000410000 */
[----:B------:R-:W-:Y:S01]  /*15bd0*/  PLOP3.LUT P1, PT, PT, PT, PT, 0x8, 0x0 ;  /* 0x000000000000781c */ /* 0x000fe20003f2e170 */
        /* <DEDUP_REMOVED lines=13> */
[----:B--2---:R-:W-:-:S05]  /*15cb0*/  VIADD R10, R10, 0x1 ;  /* 0x000000010a0a7836 */ /* 0x004fca0000000000 */
[----:B------:R1:W-:Y:S02]  /*15cc0*/  STL [R1+0x98], R10 ;  /* 0x0000980a01007387 */ /* 0x0003e40000100800 */
.L_x_474:
[----:B------:R-:W2:Y:S01]  /*15cd0*/  LDL R70, [R1+0x8c] ;  /* 0x00008c0001467983 */ /* 0x000ea20000100800 */
[----:B------:R-:W3:Y:S01]  /*15ce0*/  S2R R4, SR_TID.X ;  /* 0x0000000000047919 */ /* 0x000ee20000002100 */
[----:B------:R-:W-:Y:S05]  /*15cf0*/  WARPSYNC.ALL ;  /* 0x0000000000007948 */ /* 0x000fea0003800000 */
[----:B------:R-:W4:Y:S01]  /*15d00*/  S2UR UR5, SR_CgaCtaId ;  /* 0x00000000000579c3 */ /* 0x000f220000008800 */
[----:B------:R-:W-:Y:S01]  /*15d10*/  UMOV UR4, 0x400 ;  /* 0x0000040000047882 */ /* 0x000fe20000000000 */
[----:B---3--:R-:W-:-:S05]  /*15d20*/  VIADD R85, R4, 0xffffff80 ;  /* 0xffffff8004557836 */ /* 0x008fca0000000000 */
[----:B------:R-:W-:-:S04]  /*15d30*/  SHF.R.S32.HI R66, RZ, 0x1f, R85 ;  /* 0x0000001fff427819 */ /* 0x000fc80000011455 */
[----:B------:R-:W-:Y:S01]  /*15d40*/  LEA.HI R66, R66, R85, RZ, 0x2 ;  /* 0x0000005542427211 */ /* 0x000fe200078f10ff */
[----:B----4-:R-:W-:-:S03]  /*15d50*/  ULEA UR4, UR5, UR4, 0x18 ;  /* 0x0000000405047291 */ /* 0x010fc6000f8ec03f */
[----:B------:R-:W-:-:S05]  /*15d60*/  LOP3.LUT R66, R66, 0xfffffffc, RZ, 0xc0, !PT ;  /* 0xfffffffc42427812 */ /* 0x000fca00078ec0ff */
[----:B------:R-:W-:Y:S02]  /*15d70*/  IMAD.IADD R66, R85, 0x1, -R66 ;  /* 0x0000000155427824 */ /* 0x000fe400078e0a42 */
[----:B------:R-:W-:Y:S01]  /*15d80*/  IMAD.U32 R16, RZ, RZ, UR4 ;  /* 0x00000004ff107e24 */ /* 0x000fe2000f8e00ff */
[----:B------:R-:W-:Y:S01]  /*15d90*/  BAR.SYNC.DEFER_BLOCKING 0x5, 0x200 ;  /* 0x0148000000007b1d */ /* 0x000fe20000010000 */
[----:B------:R-:W-:-:S04]  /*15da0*/  IMAD.SHL.U32 R36, R66, 0x8, RZ ;  /* 0x0000000842247824 */ /* 0x000fc800078e00ff */
[C---:B------:R-:W-:Y:S02]  /*15db0*/  VIADD R37, R36.reuse, 0x40 ;  /* 0x0000004024257836 */ /* 0x040fe40000000000 */
[----:B------:R-:W-:Y:S01]  /*15dc0*/  VIADD R38, R36, 0x20 ;  /* 0x0000002024267836 */ /* 0x000fe20000000000 */
[----:B------:R-:W-:Y:S02]  /*15dd0*/  BSSY B0, `(.L_x_530) ;  /* 0x00001b9000007945 */ /* 0x000fe40003800000 */
[----:B------:R-:W-:Y:S02]  /*15de0*/  SHF.R.S32.HI R40, RZ, 0x1f, R37 ;  /* 0x0000001fff287819 */ /* 0x000fe40000011425 */
[----:B------:R-:W-:Y:S01]  /*15df0*/  SHF.R.S32.HI R39, RZ, 0x1f, R38 ;  /* 0x0000001fff277819 */ /* 0x000fe20000011426 */
[----:B------:R3:W4:Y:S01]  /*15e00*/  LDS.128 R108, [R16+0x31cd0] ;  /* 0x031cd000106c7984 */ /* 0x0007220000000c00 */
[----:B------:R-:W-:Y:S06]  /*15e10*/  BAR.ARV 0x4, 0x200 ;  /* 0x0108000000007b1d */ /* 0x000fec0000002000 */
[----:B--2---:R-:W-:Y:S01]  /*15e20*/  SHF.R.S32.HI R30, RZ, 0x1f, R70 ;  /* 0x0000001fff1e7819 */ /* 0x004fe20000011446 */
[----:B------:R-:W-:-:S03]  /*15e30*/  IMAD.SHL.U32 R42, R70, 0x4, RZ ;  /* 0x00000004462a7824 */ /* 0x000fc600078e00ff */
[----:B------:R-:W-:Y:S01]  /*15e40*/  SHF.L.U64.HI R31, R70, 0x2, R30 ;  /* 0x00000002461f7819 */ /* 0x000fe2000001021e */
[----:B---34-:R-:W-:Y:S06]  /*15e50*/  @P1 BRA `(.L_x_531) ;  /* 0x0000001000481947 */ /* 0x018fec0003800000 */
[----:B------:R-:W2:Y:S01]  /*15e60*/  LDL R4, [R1+0xc0] ;  /* 0x0000c00001047983 */ /* 0x000ea20000100800 */
[----:B------:R-:W-:Y:S05]  /*15e70*/  WARPSYNC.ALL ;  /* 0x0000000000007948 */ /* 0x000fea0003800000 */
[----:B------:R-:W0:Y:S01]  /*15e80*/  S2R R5, SR_SWINHI ;  /* 0x0000000000057919 */ /* 0x000e220000002f00 */
[----:B------:R-:W-:Y:S01]  /*15e90*/  F2FP.BF16.F32.PACK_AB R6, R81, R6 ;  /* 0x000000065106723e */ /* 0x000fe200000010ff */
[----:B------:R-:W-:Y:S01]  /*15ea0*/  ULDC.64 UR4, c[0x0][0xc00] ;  /* 0x0003000000047ab9 */ /* 0x000fe20000000a00 */
[----:B------:R-:W-:Y:S02]  /*15eb0*/  F2FP.BF16.F32.PACK_AB R27, R64, R27 ;  /* 0x0000001b401b723e */ /* 0x000fe400000010ff */
[----:B------:R-:W-:-:S02]  /*15ec0*/  MOV R20, R16 ;  /* 0x0000001000147202 */ /* 0x000fc40000000f00 */
[----:B0-----:R-:W-:Y:S01]  /*15ed0*/  MOV R21, R5 ;  /* 0x0000000500157202 */ /* 0x001fe20000000f00 */
[----:B------:R-:W-:Y:S02]  /*15ee0*/  BAR.SYNC.DEFER_BLOCKING 0x1, 0x180 ;  /* 0x0046000000007b1d */ /* 0x000fe40000010000 */
[----:B--2---:R-:W-:-:S03]  /*15ef0*/  IMAD.WIDE R4, R4, 0x2, R20 ;  /* 0x0000000204047825 */ /* 0x004fc600078e0214 */
[C---:B------:R-:W-:Y:S02]  /*15f00*/  IADD3 R59, P4, R4.reuse, 0x20, RZ ;  /* 0x00000020043b7810 */ /* 0x040fe40007f9e0ff */
[C---:B------:R-:W-:Y:S02]  /*15f10*/  IADD3 R63, P3, R4.reuse, 0x3000, RZ ;  /* 0x00003000043f7810 */ /* 0x040fe40007f7e0ff */
[----:B------:R-:W-:Y:S01]  /*15f20*/  LOP3.LUT R8, R59, 0x180, RZ, 0xc0, !PT ;  /* 0x000001803b087812 */ /* 0x000fe200078ec0ff */
[--C-:B------:R-:W-:Y:S01]  /*15f30*/  IMAD.X R13, RZ, RZ, R5.reuse, P4 ;  /* 0x000000ffff0d7224 */ /* 0x100fe200020e0605 */
[----:B------:R-:W-:Y:S01]  /*15f40*/  IADD3 R67, P2, R4, 0x3020, RZ ;  /* 0x0000302004437810 */ /* 0x000fe20007f5e0ff */
[--C-:B------:R-:W-:Y:S01]  /*15f50*/  IMAD.X R15, RZ, RZ, R5.reuse, P3 ;  /* 0x000000ffff0f7224 */ /* 0x100fe200018e0605 */
[----:B------:R-:W-:Y:S02]  /*15f60*/  SHF.R.U64 R8, R8, 0x3, RZ ;  /* 0x0000000308087819 */ /* 0x000fe400000012ff */
[C---:B-1----:R-:W-:Y:S01]  /*15f70*/  LOP3.LUT R9, R4.reuse, 0x180, RZ, 0xc0, !PT ;  /* 0x0000018004097812 */ /* 0x042fe200078ec0ff */
[----:B------:R-:W-:Y:S01]  /*15f80*/  IMAD.X R25, RZ, RZ, R5, P2 ;  /* 0x000000ffff197224 */ /* 0x000fe200010e0605 */
[----:B------:R-:W-:-:S02]  /*15f90*/  IADD3 R71, P1, R4, 0x6000, RZ ;  /* 0x0000600004477810 */ /* 0x000fc40007f3e0ff */
[----:B------:R-:W-:Y:S02]  /*15fa0*/  IADD3 R62, P0, R4, 0x6020, RZ ;  /* 0x00006020043e7810 */ /* 0x000fe40007f1e0ff */
[----:B------:R-:W-:Y:S02]  /*15fb0*/  LOP3.LUT R12, R8, R59, RZ, 0x3c, !PT ;  /* 0x0000003b080c7212 */ /* 0x000fe400078e3cff */
[----:B------:R-:W-:Y:S01]  /*15fc0*/  LOP3.LUT R8, R63, 0x180, RZ, 0xc0, !PT ;  /* 0x000001803f087812 */ /* 0x000fe200078ec0ff */
[----:B------:R-:W-:Y:S01]  /*15fd0*/  IMAD.X R11, RZ, RZ, R5, P0 ;  /* 0x000000ffff0b7224 */ /* 0x000fe200000e0605 */
[----:B------:R-:W-:Y:S02]  /*15fe0*/  LOP3.LUT R10, R67, 0x180, RZ, 0xc0, !PT ;  /* 0x00000180430a7812 */ /* 0x000fe400078ec0ff */
[----:B------:R-:W-:Y:S02]  /*15ff0*/  SHF.R.U64 R9, R9, 0x3, RZ ;  /* 0x0000000309097819 */ /* 0x000fe400000012ff */
[----:B------:R-:W-:-:S02]  /*16000*/  LOP3.LUT R58, R71, 0x180, RZ, 0xc0, !PT ;  /* 0x00000180473a7812 */ /* 0x000fc400078ec0ff */
[----:B------:R-:W-:Y:S02]  /*16010*/  LOP3.LUT R59, R62, 0x180, RZ, 0xc0, !PT ;  /* 0x000001803e3b7812 */ /* 0x000fe400078ec0ff */
[----:B------:R-:W-:Y:S02]  /*16020*/  SHF.R.U64 R8, R8, 0x3, RZ ;  /* 0x0000000308087819 */ /* 0x000fe400000012ff */
[----:B------:R-:W-:Y:S02]  /*16030*/  SHF.R.U64 R10, R10, 0x3, RZ ;  /* 0x000000030a0a7819 */ /* 0x000fe400000012ff */
[----:B------:R-:W-:Y:S01]  /*16040*/  LOP3.LUT R4, R9, R4, RZ, 0x3c, !PT ;  /* 0x0000000409047212 */ /* 0x000fe200078e3cff */
[----:B------:R-:W-:Y:S01]  /*16050*/  IMAD.X R9, RZ, RZ, R5, P1 ;  /* 0x000000ffff097224 */ /* 0x000fe200008e0605 */
[----:B------:R-:W-:Y:S02]  /*16060*/  SHF.R.U64 R58, R58, 0x3, RZ ;  /* 0x000000033a3a7819 */ /* 0x000fe400000012ff */
[----:B------:R-:W-:-:S02]  /*16070*/  SHF.R.U64 R59, R59, 0x3, RZ ;  /* 0x000000033b3b7819 */ /* 0x000fc400000012ff */
[----:B------:R-:W-:Y:S02]  /*16080*/  LOP3.LUT R14, R8, R63, RZ, 0x3c, !PT ;  /* 0x0000003f080e7212 */ /* 0x000fe400078e3cff */
[----:B------:R-:W-:Y:S02]  /*16090*/  LOP3.LUT R24, R10, R67, RZ, 0x3c, !PT ;  /* 0x000000430a187212 */ /* 0x000fe400078e3cff */
[----:B------:R-:W-:Y:S02]  /*160a0*/  MOV R63, R4 ;  /* 0x00000004003f7202 */ /* 0x000fe40000000f00 */
[----:B------:R-:W-:Y:S02]  /*160b0*/  LOP3.LUT R8, R58, R71, RZ, 0x3c, !PT ;  /* 0x000000473a087212 */ /* 0x000fe400078e3cff */
[----:B------:R-:W-:Y:S02]  /*160c0*/  LOP3.LUT R10, R59, R62, RZ, 0x3c, !PT ;  /* 0x0000003e3b0a7212 */ /* 0x000fe400078e3cff */
[----:B------:R-:W-:-:S02]  /*160d0*/  F2FP.BF16.F32.PACK_AB R4, R82, R7 ;  /* 0x000000075204723e */ /* 0x000fc400000010ff */
[----:B------:R-:W-:Y:S02]  /*160e0*/  F2FP.BF16.F32.PACK_AB R5, R86, R83 ;  /* 0x000000535605723e */ /* 0x000fe400000010ff */
[----:B------:R-:W-:Y:S02]  /*160f0*/  F2FP.BF16.F32.PACK_AB R7, R88, R69 ;  /* 0x000000455807723e */ /* 0x000fe400000010ff */
[----:B------:R-:W-:Y:S02]  /*16100*/  MOV R62, R12 ;  /* 0x0000000c003e7202 */ /* 0x000fe40000000f00 */
[----:B------:R-:W-:Y:S01]  /*16110*/  MOV R59, R14 ;  /* 0x0000000e003b7202 */ /* 0x000fe20000000f00 */
[----:B------:R0:W-:Y:S01]  /*16120*/  STSM.16.M88.4 [R63], R4 ;  /* 0x000000043f007844 */ /* 0x0001e20000000200 */
[----:B------:R-:W-:Y:S02]  /*16130*/  MOV R58, R24 ;  /* 0x00000018003a7202 */ /* 0x000fe40000000f00 */
[----:B------:R-:W-:-:S02]  /*16140*/  F2FP.BF16.F32.PACK_AB R12, R79, R74 ;  /* 0x0000004a4f0c723e */ /* 0x000fc400000010ff */
[----:B------:R-:W-:Y:S02]  /*16150*/  F2FP.BF16.F32.PACK_AB R13, R68, R61 ;  /* 0x0000003d440d723e */ /* 0x000fe400000010ff */
[----:B------:R-:W-:Y:S02]  /*16160*/  F2FP.BF16.F32.PACK_AB R14, R80, R73 ;  /* 0x00000049500e723e */ /* 0x000fe400000010ff */
[----:B------:R-:W-:Y:S02]  /*16170*/  F2FP.BF16.F32.PACK_AB R15, R84, R57 ;  /* 0x00000039540f723e */ /* 0x000fe400000010ff */
[----:B------:R-:W-:Y:S02]  /*16180*/  F2FP.BF16.F32.PACK_AB R25, R65, R26 ;  /* 0x0000001a4119723e */ /* 0x000fe400000010ff */
[----:B------:R-:W-:Y:S01]  /*16190*/  F2FP.BF16.F32.PACK_AB R24, R77, R72 ;  /* 0x000000484d18723e */ /* 0x000fe200000010ff */
[----:B------:R-:W-:Y:S01]  /*161a0*/  STSM.16.M88.4 [R62], R12 ;  /* 0x0000000c3e007844 */ /* 0x000fe20000000200 */
[----:B------:R-:W-:-:S02]  /*161b0*/  F2FP.BF16.F32.PACK_AB R26, R75, R44 ;  /* 0x0000002c4b1a723e */ /* 0x000fc400000010ff */
[----:B------:R-:W-:Y:S02]  /*161c0*/  ISETP.NE.U32.AND P0, PT, RZ, UR4, PT ;  /* 0x00000004ff007c0c */ /* 0x000fe4000bf05070 */
[----:B------:R-:W-:Y:S01]  /*161d0*/  MOV R57, R8 ;  /* 0x0000000800397202 */ /* 0x000fe20000000f00 */
[----:B------:R1:W-:Y:S01]  /*161e0*/  STSM.16.M88.4 [R59], R24 ;  /* 0x000000183b007844 */ /* 0x0003e20000000200 */
[----:B------:R-:W-:Y:S02]  /*161f0*/  MOV R44, R10 ;  /* 0x0000000a002c7202 */ /* 0x000fe40000000f00 */
[----:B0-----:R-:W-:Y:S01]  /*16200*/  F2FP.BF16.F32.PACK_AB R4, R78, R41 ;  /* 0x000000294e04723e */ /* 0x001fe200000010ff */
[----:B------:R-:W-:Y:S01]  /*16210*/  IMAD.MOV.U32 R41, RZ, RZ, RZ ;  /* 0x000000ffff297224 */ /* 0x000fe200078e00ff */
[----:B------:R-:W-:Y:S02]  /*16220*/  F2FP.BF16.F32.PACK_AB R5, R56, R53 ;  /* 0x000000353805723e */ /* 0x000fe400000010ff */
[----:B------:R-:W-:-:S02]  /*16230*/  F2FP.BF16.F32.PACK_AB R6, R76, R33 ;  /* 0x000000214c06723e */ /* 0x000fc400000010ff */
[----:B------:R-:W-:Y:S02]  /*16240*/  F2FP.BF16.F32.PACK_AB R7, R60, R51 ;  /* 0x000000333c07723e */ /* 0x000fe400000010ff */
[----:B------:R-:W-:Y:S02]  /*16250*/  F2FP.BF16.F32.PACK_AB R8, R45, R32 ;  /* 0x000000202d08723e */ /* 0x000fe400000010ff */
[----:B------:R-:W-:Y:S01]  /*16260*/  F2FP.BF16.F32.PACK_AB R9, R55, R50 ;  /* 0x000000323709723e */ /* 0x000fe200000010ff */
[----:B------:R0:W-:Y:S01]  /*16270*/  STSM.16.M88.4 [R58], R4 ;  /* 0x000000043a007844 */ /* 0x0001e20000000200 */
[----:B------:R-:W-:Y:S02]  /*16280*/  F2FP.BF16.F32.PACK_AB R10, R48, R3 ;  /* 0x00000003300a723e */ /* 0x000fe400000010ff */
[----:B-1----:R-:W-:Y:S01]  /*16290*/  IADD3 R24, P1, R42, UR4, RZ ;  /* 0x000000042a187c10 */ /* 0x002fe2000ff3e0ff */
[----:B------:R-:W1:Y:S01]  /*162a0*/  LDC R3, c[0x0][0xbe8] ;  /* 0x0002fa00ff037b82 */ /* 0x000e620000000800 */
[----:B------:R-:W-:-:S02]  /*162b0*/  F2FP.BF16.F32.PACK_AB R11, R54, R47 ;  /* 0x0000002f360b723e */ /* 0x000fc400000010ff */
[----:B------:R-:W-:Y:S02]  /*162c0*/  F2FP.BF16.F32.PACK_AB R12, R49, R28 ;  /* 0x0000001c310c723e */ /* 0x000fe400000010ff */
[----:B------:R-:W-:Y:S01]  /*162d0*/  F2FP.BF16.F32.PACK_AB R13, R43, R34 ;  /* 0x000000222b0d723e */ /* 0x000fe200000010ff */
[----:B------:R2:W-:Y:S01]  /*162e0*/  STSM.16.M88.4 [R57], R8 ;  /* 0x0000000839007844 */ /* 0x0005e20000000200 */
[----:B------:R-:W-:Y:S02]  /*162f0*/  F2FP.BF16.F32.PACK_AB R14, R52, R29 ;  /* 0x0000001d340e723e */ /* 0x000fe400000010ff */
[----:B------:R-:W-:Y:S02]  /*16300*/  F2FP.BF16.F32.PACK_AB R15, R46, R35 ;  /* 0x000000232e0f723e */ /* 0x000fe400000010ff */
[----:B------:R-:W-:Y:S02]  /*16310*/  ISETP.NE.AND.EX P0, PT, RZ, UR5, PT, P0 ;  /* 0x00000005ff007c0c */ /* 0x000fe4000bf05300 */
[----:B------:R-:W-:Y:S01]  /*16320*/  IADD3.X R25, R31, UR5, RZ, P1, !PT ;  /* 0x000000051f197c10 */ /* 0x000fe20008ffe4ff */
[----:B------:R-:W-:Y:S01]  /*16330*/  ULDC.64 UR4, c[0x0][0xc08] ;  /* 0x0003020000047ab9 */ /* 0x000fe20000000a00 */
[----:B------:R2:W-:Y:S01]  /*16340*/  STSM.16.M88.4 [R44], R12 ;  /* 0x0000000c2c007844 */ /* 0x0005e20000000200 */
[----:B------:R-:W-:Y:S01]  /*16350*/  BAR.SYNC.DEFER_BLOCKING 0x1, 0x180 ;  /* 0x0046000000007b1d */ /* 0x000fe20000010000 */
[----:B------:R-:W-:-:S04]  /*16360*/  ISETP.NE.U32.AND P2, PT, RZ, UR4, PT ;  /* 0x00000004ff007c0c */ /* 0x000fc8000bf45070 */
[----:B------:R-:W-:-:S13]  /*16370*/  ISETP.NE.AND.EX P2, PT, RZ, UR5, PT, P2 ;  /* 0x00000005ff007c0c */ /* 0x000fda000bf45320 */
[----:B------:R-:W-:Y:S01]  /*16380*/  @P2 IADD3 R42, P3, R42, UR4, RZ ;  /* 0x000000042a2a2c10 */ /* 0x000fe2000ff7e0ff */
[----:B------:R-:W-:Y:S02]  /*16390*/  ULDC UR4, c[0x0][0xa88] ;  /* 0x0002a20000047ab9 */ /* 0x000fe40000000800 */
[----:B------:R-:W-:Y:S01]  /*163a0*/  IMAD.U32 R50, RZ, RZ, UR4 ;  /* 0x00000004ff327e24 */ /* 0x000fe2000f8e00ff */
[----:B------:R-:W-:Y:S01]  /*163b0*/  @P2 IADD3.X R43, R31, UR5, RZ, P3, !PT ;  /* 0x000000051f2b2c10 */ /* 0x000fe20009ffe4ff */
[----:B------:R2:W5:Y:S01]  /*163c0*/  @P0 LDG.E R41, desc[UR60][R24.64] ;  /* 0x0000003c18290981 */ /* 0x000562000c1e1900 */
[----:B-1----:R-:W-:-:S03]  /*163d0*/  ISETP.NE.AND P1, PT, R3, 0x1, PT ;  /* 0x000000010300780c */ /* 0x002fc60003f25270 */
[----:B------:R2:W5:Y:S10]  /*163e0*/  @P2 LDG.E R50, desc[UR60][R42.64] ;  /* 0x0000003c2a322981 */ /* 0x000574000c1e1900 */
[----:B0-----:R-:W0:Y:S08]  /*163f0*/  @P1 LDC R6, c[0x0][0xbec] ;  /* 0x0002fb00ff061b82 */ /* 0x001e300000000800 */
[----:B------:R-:W1:Y:S01]  /*16400*/  @P1 LDC R27, c[0x0][0xbf0] ;  /* 0x0002fc00ff1b1b82 */ /* 0x000e620000000800 */
[----:B--2---:R-:W-:Y:S05]  /*16410*/  @P2 BRA `(.L_x_532) ;  /* 0x0000000000102947 */ /* 0x004fea0003800000 */
[----:B------:R-:W-:Y:S05]  /*16420*/  @!P0 BRA `(.L_x_532) ;  /* 0x00000000000c8947 */ /* 0x000fea0003800000 */
[----:B------:R-:W2:Y:S04]  /*16430*/  LDG.E R5, desc[UR60][R24.64] ;  /* 0x0000003c18057981 */ /* 0x000ea8000c1e1900 */
[----:B-----5:R-:W2:Y:S02]  /*16440*/  LDG.E R50, desc[UR60][R24.64+0x4] ;  /* 0x0000043c18327981 */ /* 0x020ea4000c1e1900 */
[----:B--2---:R-:W-:-:S07]  /*16450*/  IMAD.IADD R50, R50, 0x1, -R5 ;  /* 0x0000000132327824 */ /* 0x004fce00078e0a05 */
.L_x_532:
[----:B------:R-:W2:Y:S01]  /*16460*/  LDL R4, [R1+0xbc] ;  /* 0x0000bc0001047983 */ /* 0x000ea20000100800 */
[----:B------:R-:W-:Y:S01]  /*16470*/  SHF.R.S32.HI R54, RZ, 0x1f, R85 ;  /* 0x0000001fff367819 */ /* 0x000fe20000011455 */
[----:B------:R-:W-:Y:S01]  /*16480*/  ULDC.64 UR4, c[0x0][0xb90] ;  /* 0x0002e40000047ab9 */ /* 0x000fe20000000a00 */
[--C-:B-----5:R-:W-:Y:S01]  /*16490*/  SHF.R.S32.HI R43, RZ, 0x1f, R41.reuse ;  /* 0x0000001fff2b7819 */ /* 0x120fe20000011429 */
[----:B------:R-:W3:Y:S01]  /*164a0*/  LDL.LU R55, [R1+0x90] ;  /* 0x0000900001377983 */ /* 0x000ee20000300800 */
[----:B------:R-:W-:Y:S01]  /*164b0*/  IMAD.MOV.U32 R42, RZ, RZ, R41 ;  /* 0x000000ffff2a7224 */ /* 0x000fe200078e0029 */
[----:B------:R-:W-:Y:S02]  /*164c0*/  SEL R48, R70, RZ, !P0 ;  /* 0x000000ff46307207 */ /* 0x000fe40004000000 */
[----:B------:R-:W-:Y:S01]  /*164d0*/  SHF.R.S32.HI R14, RZ, 0x1f, R85 ;  /* 0x0000001fff0e7819 */ /* 0x000fe20000011455 */
[----:B------:R-:W2:Y:S01]  /*164e0*/  LDL.LU R53, [R1+0x94] ;  /* 0x0000940001357983 */ /* 0x000ea20000300800 */
[----:B------:R-:W-:Y:S01]  /*164f0*/  LEA.HI R54, R54, R85, RZ, 0x2 ;  /* 0x0000005536367211 */ /* 0x000fe200078f10ff */
[----:B------:R-:W-:Y:S01]  /*16500*/  IMAD R50, R50, R3, RZ ;  /* 0x0000000332327224 */ /* 0x000fe200078e02ff */
[----:B------:R-:W4:Y:S01]  /*16510*/  @P1 LDC R51, c[0x0][0xbec] ;  /* 0x0002fb00ff331b82 */ /* 0x000f220000000800 */
[----:B------:R-:W4:Y:S01]  /*16520*/  LDL R10, [R1+0xb4] ;  /* 0x0000b400010a7983 */ /* 0x000f220000100800 */
[----:B------:R-:W-:-:S05]  /*16530*/  SHF.R.S32.HI R54, RZ, 0x2, R54 ;  /* 0x00000002ff367819 */ /* 0x000fca0000011436 */
[----:B------:R-:W-:-:S04]  /*16540*/  IMAD R9, R54, 0x20, R36 ;  /* 0x0000002036097824 */ /* 0x000fc800078e0224 */
[----:B------:R-:W-:Y:S01]  /*16550*/  IMAD.WIDE R20, R9, 0x2, R20 ;  /* 0x0000000209147825 */ /* 0x000fe200078e0214 */
[----:B------:R-:W-:-:S04]  /*16560*/  LEA.HI R14, R14, R85, RZ, 0x7 ;  /* 0x000000550e0e7211 */ /* 0x000fc800078f38ff */
[----:B------:R-:W-:-:S05]  /*16570*/  LOP3.LUT R14, R14, 0xffffff80, RZ, 0xc0, !PT ;  /* 0xffffff800e0e7812 */ /* 0x000fca00078ec0ff */
[----:B------:R-:W-:Y:S01]  /*16580*/  IMAD.IADD R14, R85, 0x1, -R14 ;  /* 0x00000001550e7824 */ /* 0x000fe200078e0a0e */
[C---:B------:R-:W-:Y:S02]  /*16590*/  IADD3 R25, P5, R20.reuse, 0x4800, RZ ;  /* 0x0000480014197810 */ /* 0x040fe40007fbe0ff */
[----:B------:R-:W-:Y:S02]  /*165a0*/  IADD3 R29, P4, R20, 0x6000, RZ ;  /* 0x00006000141d7810 */ /* 0x000fe40007f9e0ff */
[----:B------:R-:W-:Y:S02]  /*165b0*/  LOP3.LUT R24, R25, 0x180, RZ, 0xc0, !PT ;  /* 0x0000018019187812 */ /* 0x000fe400078ec0ff */
[----:B------:R-:W-:Y:S02]  /*165c0*/  LOP3.LUT R28, R29, 0x180, RZ, 0xc0, !PT ;  /* 0x000001801d1c7812 */ /* 0x000fe400078ec0ff */
[----:B------:R-:W-:Y:S02]  /*165d0*/  SHF.R.U64 R24, R24, 0x3, RZ ;  /* 0x0000000318187819 */ /* 0x000fe400000012ff */
[----:B------:R-:W-:-:S02]  /*165e0*/  SHF.R.U64 R28, R28, 0x3, RZ ;  /* 0x000000031c1c7819 */ /* 0x000fc400000012ff */
[----:B------:R-:W-:Y:S01]  /*165f0*/  LOP3.LUT R24, R24, R25, RZ, 0x3c, !PT ;  /* 0x0000001918187212 */ /* 0x000fe200078e3cff */
[--C-:B------:R-:W-:Y:S01]  /*16600*/  IMAD.X R25, RZ, RZ, R21.reuse, P5 ;  /* 0x000000ffff197224 */ /* 0x100fe200028e0615 */
[----:B------:R-:W-:Y:S01]  /*16610*/  LOP3.LUT R28, R28, R29, RZ, 0x3c, !PT ;  /* 0x0000001d1c1c7212 */ /* 0x000fe200078e3cff */
[----:B------:R-:W-:Y:S01]  /*16620*/  IMAD.X R29, RZ, RZ, R21, P4 ;  /* 0x000000ffff1d7224 */ /* 0x000fe200020e0615 */
[----:B------:R-:W-:Y:S01]  /*16630*/  BSSY B1, `(.L_x_533) ;  /* 0x0000081000017945 */ /* 0x000fe20003800000 */
[----:B---3--:R-:W-:Y:S01]  /*16640*/  SHF.R.S32.HI R49, RZ, 0x1f, R55 ;  /* 0x0000001fff317819 */ /* 0x008fe20000011437 */
[----:B--2---:R-:W-:-:S04]  /*16650*/  IMAD R13, R53, 0xc0, R4 ;  /* 0x000000c0350d7824 */ /* 0x004fc800078e0204 */
[----:B------:R-:W-:Y:S02]  /*16660*/  IMAD R4, R49, UR4, RZ ;  /* 0x0000000431047c24 */ /* 0x000fe4000f8e02ff */
[----:B0-----:R-:W-:-:S04]  /*16670*/  @P1 IMAD.HI.U32 R6, R13, R6, RZ ;  /* 0x000000060d061227 */ /* 0x001fc800078e00ff */
[----:B------:R-:W-:Y:S01]  /*16680*/  IMAD.MOV.U32 R7, RZ, RZ, R13 ;  /* 0x000000ffff077224 */ /* 0x000fe200078e000d */
[----:B-1----:R-:W-:Y:S01]  /*16690*/  @P1 SHF.R.U32.HI R7, RZ, R27, R6 ;  /* 0x0000001bff071219 */ /* 0x002fe20000011606 */
[C---:B------:R-:W-:Y:S02]  /*166a0*/  IMAD R11, R55.reuse, UR5, R4 ;  /* 0x00000005370b7c24 */ /* 0x040fe4000f8e0204 */
[----:B------:R-:W-:Y:S01]  /*166b0*/  IMAD.WIDE.U32 R4, R55, UR4, R42 ;  /* 0x0000000437047c25 */ /* 0x000fe2000f8e002a */
[----:B------:R-:W-:Y:S01]  /*166c0*/  SEL R42, R30, RZ, !P0 ;  /* 0x000000ff1e2a7207 */ /* 0x000fe20004000000 */
[----:B------:R-:W-:Y:S02]  /*166d0*/  ULDC.64 UR4, c[0x0][0xb98] ;  /* 0x0002e60000047ab9 */ /* 0x000fe40000000a00 */
[----:B------:R-:W-:Y:S02]  /*166e0*/  IMAD.IADD R5, R5, 0x1, R11 ;  /* 0x0000000105057824 */ /* 0x000fe400078e020b */
[----:B------:R-:W-:-:S02]  /*166f0*/  IMAD.MOV R6, RZ, RZ, -R7 ;  /* 0x000000ffff067224 */ /* 0x000fc400078e0a07 */
[----:B------:R-:W-:Y:S02]  /*16700*/  IMAD R11, R42, UR4, RZ ;  /* 0x000000042a0b7c24 */ /* 0x000fe4000f8e02ff */
[----:B------:R-:W-:-:S04]  /*16710*/  IMAD.WIDE.U32 R4, R48, UR4, R4 ;  /* 0x0000000430047c25 */ /* 0x000fc8000f8e0004 */
[----:B------:R-:W-:Y:S01]  /*16720*/  IMAD R9, R3, R6, R13 ;  /* 0x0000000603097224 */ /* 0x000fe200078e020d */
[----:B------:R-:W-:Y:S01]  /*16730*/  IADD3 R4, P0, R7, R4, RZ ;  /* 0x0000000407047210 */ /* 0x000fe20007f1e0ff */
[----:B------:R-:W-:Y:S01]  /*16740*/  IMAD R8, R48, UR5, R11 ;  /* 0x0000000530087c24 */ /* 0x000fe2000f8e020b */
[----:B------:R-:W-:Y:S01]  /*16750*/  SHF.R.S32.HI R11, RZ, 0x1f, R7 ;  /* 0x0000001fff0b7819 */ /* 0x000fe20000011407 */
[----:B------:R-:W-:Y:S01]  /*16760*/  ULDC.64 UR4, c[0x0][0xb88] ;  /* 0x0002e20000047ab9 */ /* 0x000fe20000000a00 */
[----:B------:R-:W-:Y:S02]  /*16770*/  SHF.R.S32.HI R6, RZ, 0x1f, R9 ;  /* 0x0000001fff067819 */ /* 0x000fe40000011409 */
[----:B------:R-:W-:-:S03]  /*16780*/  IADD3.X R5, R11, R5, R8, P0, !PT ;  /* 0x000000050b057210 */ /* 0x000fc600007fe408 */
[----:B------:R-:W-:Y:S02]  /*16790*/  IMAD R6, R6, UR4, RZ ;  /* 0x0000000406067c24 */ /* 0x000fe4000f8e02ff */
[----:B------:R-:W-:-:S04]  /*167a0*/  IMAD.WIDE.U32 R4, R9, UR4, R4 ;  /* 0x0000000409047c25 */ /* 0x000fc8000f8e0004 */
[----:B------:R-:W-:Y:S01]  /*167b0*/  IMAD R11, R9, UR5, R6 ;  /* 0x00000005090b7c24 */ /* 0x000fe2000f8e0206 */
[----:B------:R-:W-:Y:S02]  /*167c0*/  ULDC.64 UR4, c[0x0][0xb50] ;  /* 0x0002d40000047ab9 */ /* 0x000fe40000000a00 */
[----:B------:R-:W-:Y:S01]  /*167d0*/  LEA R6, P0, R4, UR4, 0x2 ;  /* 0x0000000404067c11 */ /* 0x000fe2000f8010ff */
[----:B------:R-:W-:-:S05]  /*167e0*/  IMAD.IADD R5, R5, 0x1, R11 ;  /* 0x0000000105057824 */ /* 0x000fca00078e020b */
[----:B------:R-:W-:Y:S01]  /*167f0*/  LEA.HI.X R4, R4, UR5, R5, 0x2, P0 ;  /* 0x0000000504047c11 */ /* 0x000fe200080f1405 */
[----:B------:R-:W-:Y:S01]  /*16800*/  SHFL.IDX PT, R46, R6, RZ, 0x1c1f ;  /* 0x001c1fff062e7589 */ /* 0x000fe200000e0000 */
[----:B------:R-:W-:Y:S01]  /*16810*/  IADD3 R7, P2, R20, 0x1800, RZ ;  /* 0x0000180014077810 */ /* 0x000fe20007f5e0ff */
[----:B------:R-:W-:Y:S02]  /*16820*/  ULDC.64 UR4, c[0x0][0xaa0] ;  /* 0x0002a80000047ab9 */ /* 0x000fe40000000a00 */
[----:B------:R-:W0:Y:S01]  /*16830*/  SHFL.IDX PT, R47, R4, RZ, 0x1c1f ;  /* 0x001c1fff042f7589 */ /* 0x000e2200000e0000 */
[----:B----4-:R-:W-:Y:S01]  /*16840*/  IMAD R5, R53, 0xc0, R10 ;  /* 0x000000c035057824 */ /* 0x010fe200078e020a */
[----:B------:R-:W-:Y:S01]  /*16850*/  LOP3.LUT P0, RZ, R14, 0x3, RZ, 0xc0, !PT ;  /* 0x000000030eff7812 */ /* 0x000fe2000780c0ff */
[----:B------:R-:W-:Y:S01]  /*16860*/  IMAD.X R9, RZ, RZ, R21, P2 ;  /* 0x000000ffff097224 */ /* 0x000fe200010e0615 */
[----:B------:R-:W-:Y:S01]  /*16870*/  IADD3 R13, P3, R20, 0x3000, RZ ;  /* 0x00003000140d7810 */ /* 0x000fe20007f7e0ff */
[----:B------:R-:W-:Y:S01]  /*16880*/  SHFL.IDX PT, R44, R6, 0x1, 0x1c1f ;  /* 0x003c1f00062c7f89 */ /* 0x000fe200000e0000 */
[----:B------:R-:W-:-:S03]  /*16890*/  ISETP.GE.OR P2, PT, R5, R50, P0 ;  /* 0x000000320500720c */ /* 0x000fc60000746670 */
[----:B------:R1:W2:Y:S01]  /*168a0*/  SHFL.IDX PT, R45, R4, 0x1, 0x1c1f ;  /* 0x003c1f00042d7f89 */ /* 0x0002a200000e0000 */
[----:B------:R-:W-:Y:S01]  /*168b0*/  LOP3.LUT R12, R13, 0x180, RZ, 0xc0, !PT ;  /* 0x000001800d0c7812 */ /* 0x000fe200078ec0ff */
[----:B------:R-:W-:Y:S01]  /*168c0*/  VIADD R5, R5, 0x8 ;  /* 0x0000000805057836 */ /* 0x000fe20000000000 */
[----:B------:R-:W-:Y:S02]  /*168d0*/  LOP3.LUT R8, R7, 0x180, RZ, 0xc0, !PT ;  /* 0x0000018007087812 */ /* 0x000fe400078ec0ff */
[----:B------:R-:W-:Y:S02]  /*168e0*/  SHF.R.U64 R12, R12, 0x3, RZ ;  /* 0x000000030c0c7819 */ /* 0x000fe400000012ff */
[----:B------:R-:W-:Y:S02]  /*168f0*/  SHF.R.U64 R8, R8, 0x3, RZ ;  /* 0x0000000308087819 */ /* 0x000fe400000012ff */
[----:B------:R-:W-:Y:S02]  /*16900*/  ISETP.GE.OR P0, PT, R5, R50, P0 ;  /* 0x000000320500720c */ /* 0x000fe40000706670 */
[----:B------:R-:W-:Y:S01]  /*16910*/  LOP3.LUT R12, R12, R13, RZ, 0x3c, !PT ;  /* 0x0000000d0c0c7212 */ /* 0x000fe200078e3cff */
[----:B------:R-:W-:Y:S01]  /*16920*/  IMAD.X R13, RZ, RZ, R21, P3 ;  /* 0x000000ffff0d7224 */ /* 0x000fe200018e0615 */
[----:B------:R-:W-:-:S02]  /*16930*/  LOP3.LUT R8, R8, R7, RZ, 0x3c, !PT ;  /* 0x0000000708087212 */ /* 0x000fc400078e3cff */
[C---:B------:R-:W-:Y:S01]  /*16940*/  IADD3 R7, P3, R20.reuse, 0x7800, RZ ;  /* 0x0000780014077810 */ /* 0x040fe20007f7e0ff */
[----:B0-----:R0:W-:Y:S01]  /*16950*/  @!P2 ST.E desc[UR60][R46.64], R0 ;  /* 0x000000002e00a985 */ /* 0x0011e2000c10193c */
[----:B------:R-:W-:Y:S02]  /*16960*/  LOP3.LUT R11, R20, 0x180, RZ, 0xc0, !PT ;  /* 0x00000180140b7812 */ /* 0x000fe400078ec0ff */
[----:B-1----:R-:W-:Y:S02]  /*16970*/  LOP3.LUT R4, R7, 0x180, RZ, 0xc0, !PT ;  /* 0x0000018007047812 */ /* 0x002fe400078ec0ff */
[----:B------:R-:W-:Y:S01]  /*16980*/  SHF.R.U64 R11, R11, 0x3, RZ ;  /* 0x000000030b0b7819 */ /* 0x000fe200000012ff */
[----:B0-----:R-:W0:Y:S01]  /*16990*/  @P1 LDC R47, c[0x0][0xbf0] ;  /* 0x0002fc00ff2f1b82 */ /* 0x001e220000000800 */
[----:B------:R-:W-:Y:S01]  /*169a0*/  SHF.R.U64 R4, R4, 0x3, RZ ;  /* 0x0000000304047819 */ /* 0x000fe200000012ff */
[----:B--2---:R1:W-:Y:S01]  /*169b0*/  @!P0 ST.E desc[UR60][R44.64], R2 ;  /* 0x000000022c008985 */ /* 0x0043e2000c10193c */
[----:B------:R-:W-:Y:S01]  /*169c0*/  LOP3.LUT R20, R11, R20, RZ, 0x3c, !PT ;  /* 0x000000140b147212 */ /* 0x000fe200078e3cff */
[----:B------:R-:W-:Y:S01]  /*169d0*/  IMAD R52, R43, UR4, RZ ;  /* 0x000000042b347c24 */ /* 0x000fe2000f8e02ff */
[----:B------:R-:W-:Y:S01]  /*169e0*/  LOP3.LUT R32, R4, R7, RZ, 0x3c, !PT ;  /* 0x0000000704207212 */ /* 0x000fe200078e3cff */
[----:B------:R-:W-:Y:S01]  /*169f0*/  IMAD R0, R66, 0x60, R54 ;  /* 0x0000006042007824 */ /* 0x000fe200078e0236 */
[----:B------:R-:W5:Y:S01]  /*16a00*/  LD.E.128 R8, desc[UR60][R8.64] ;  /* 0x0000003c08087980 */ /* 0x000f62000c101d00 */
[----:B------:R-:W-:-:S03]  /*16a10*/  IMAD R43, R41, UR5, R52 ;  /* 0x00000005292b7c24 */ /* 0x000fc6000f8e0234 */
[----:B------:R2:W5:Y:S01]  /*16a20*/  LD.E.128 R4, desc[UR60][R20.64] ;  /* 0x0000003c14047980 */ /* 0x000562000c101d00 */
[----:B-1----:R-:W-:Y:S01]  /*16a30*/  IMAD.WIDE.U32 R44, R41, UR4, RZ ;  /* 0x00000004292c7c25 */ /* 0x002fe2000f8e00ff */
[----:B------:R-:W-:Y:S02]  /*16a40*/  ULDC.64 UR4, c[0x0][0xae8] ;  /* 0x0002ba0000047ab9 */ /* 0x000fe40000000a00 */
[----:B------:R-:W5:Y:S01]  /*16a50*/  LD.E.128 R12, desc[UR60][R12.64] ;  /* 0x0000003c0c0c7980 */ /* 0x000f62000c101d00 */
[----:B------:R-:W-:-:S03]  /*16a60*/  IMAD.X R33, RZ, RZ, R21, P3 ;  /* 0x000000ffff217224 */ /* 0x000fc600018e0615 */
[----:B------:R-:W5:Y:S01]  /*16a70*/  LD.E.128 R24, desc[UR60][R24.64] ;  /* 0x0000003c18187980 */ /* 0x000f62000c101d00 */
[----:B--2---:R-:W-:Y:S02]  /*16a80*/  IMAD.MOV.U32 R20, RZ, RZ, R44 ;  /* 0x000000ffff147224 */ /* 0x004fe400078e002c */
[----:B------:R-:W-:Y:S01]  /*16a90*/  IMAD R44, R53, 0xc0, R0 ;  /* 0x000000c0352c7824 */ /* 0x000fe200078e0200 */
[----:B------:R-:W5:Y:S01]  /*16aa0*/  LD.E.128 R28, desc[UR60][R28.64] ;  /* 0x0000003c1c1c7980 */ /* 0x000f62000c101d00 */
[----:B------:R-:W-:Y:S02]  /*16ab0*/  IMAD.IADD R21, R45, 0x1, R43 ;  /* 0x000000012d157824 */ /* 0x000fe400078e022b */
[----:B------:R-:W-:Y:S01]  /*16ac0*/  IMAD R49, R49, UR4, RZ ;  /* 0x0000000431317c24 */ /* 0x000fe2000f8e02ff */
[----:B------:R-:W5:Y:S01]  /*16ad0*/  LD.E.128 R32, desc[UR60][R32.64] ;  /* 0x0000003c20207980 */ /* 0x000f62000c101d00 */
[----:B------:R-:W-:Y:S01]  /*16ae0*/  @P1 IMAD.HI.U32 R0, R44, R51, RZ ;  /* 0x000000332c001227 */ /* 0x000fe200078e00ff */
[----:B------:R-:W-:Y:S01]  /*16af0*/  @!PT LDS RZ, [RZ] ;  /* 0x00000000fffff984 */ /* 0x000fe20000000800 */
[----:B------:R-:W-:Y:S01]  /*16b00*/  @!PT LDS RZ, [RZ] ;  /* 0x00000000fffff984 */ /* 0x000fe20000000800 */
[----:B------:R-:W-:Y:S01]  /*16b10*/  @!PT LDS RZ, [RZ] ;  /* 0x00000000fffff984 */ /* 0x000fe20000000800 */
[----:B------:R-:W-:Y:S01]  /*16b20*/  @!PT LDS RZ, [RZ] ;  /* 0x00000000fffff984 */ /* 0x000fe20000000800 */
[----:B------:R1:W-:Y:S06]  /*16b30*/  MEMBAR.ALL.CTA ;  /* 0x0000000000007992 */ /* 0x0003ec0000008000 */
[----:B-1----:R-:W1:Y:S01]  /*16b40*/  FENCE.VIEW.ASYNC.S ;  /* 0x00000000000073c6 */ /* 0x002e620000000000 */
[----:B------:R-:W-:-:S02]  /*16b50*/  IMAD R49, R55, UR5, R49 ;  /* 0x0000000537317c24 */ /* 0x000fc4000f8e0231 */
[----:B------:R-:W-:Y:S01]  /*16b60*/  IMAD.WIDE.U32 R20, R55, UR4, R20 ;  /* 0x0000000437147c25 */ /* 0x000fe2000f8e0014 */
[----:B------:R-:W-:-:S03]  /*16b70*/  ULDC.64 UR4, c[0x0][0xaf0] ;  /* 0x0002bc0000047ab9 */ /* 0x000fc60000000a00 */
[----:B------:R-:W-:Y:S01]  /*16b80*/  IMAD.MOV.U32 R41, RZ, RZ, R44 ;  /* 0x000000ffff297224 */ /* 0x000fe200078e002c */
[----:B0-----:R-:W-:Y:S01]  /*16b90*/  @P1 SHF.R.U32.HI R41, RZ, R47, R0 ;  /* 0x0000002fff291219 */ /* 0x001fe20000011600 */
[----:B------:R-:W-:Y:S02]  /*16ba0*/  IMAD R43, R42, UR4, RZ ;  /* 0x000000042a2b7c24 */ /* 0x000fe4000f8e02ff */
[----:B------:R-:W-:Y:S01]  /*16bb0*/  IMAD.IADD R21, R21, 0x1, R49 ;  /* 0x0000000115157824 */ /* 0x000fe200078e0231 */
[----:B------:R-:W-:Y:S01]  /*16bc0*/  SHF.R.S32.HI R0, RZ, 0x1f, R41 ;  /* 0x0000001fff007819 */ /* 0x000fe20000011429 */
[C---:B------:R-:W-:Y:S02]  /*16bd0*/  IMAD R43, R48.reuse, UR5, R43 ;  /* 0x00000005302b7c24 */ /* 0x040fe4000f8e022b */
[----:B------:R-:W-:Y:S02]  /*16be0*/  IMAD.MOV R2, RZ, RZ, -R41 ;  /* 0x000000ffff027224 */ /* 0x000fe400078e0a29 */
[----:B------:R-:W-:Y:S01]  /*16bf0*/  IMAD.WIDE.U32 R48, R48, UR4, R20 ;  /* 0x0000000430307c25 */ /* 0x000fe2000f8e0014 */
[----:B------:R-:W-:-:S03]  /*16c00*/  ULDC.64 UR4, c[0x0][0xae0] ;  /* 0x0002b80000047ab9 */ /* 0x000fc60000000a00 */
[----:B------:R-:W-:Y:S02]  /*16c10*/  IMAD R0, R0, UR4, RZ ;  /* 0x0000000400007c24 */ /* 0x000fe4000f8e02ff */
[----:B------:R-:W-:Y:S02]  /*16c20*/  IMAD R21, R3, R2, R44 ;  /* 0x0000000203157224 */ /* 0x000fe400078e022c */
[----:B------:R-:W-:Y:S02]  /*16c30*/  IMAD.IADD R49, R49, 0x1, R43 ;  /* 0x0000000131317824 */ /* 0x000fe400078e022b */
[C---:B------:R-:W-:Y:S01]  /*16c40*/  IMAD R43, R41.reuse, UR5, R0 ;  /* 0x00000005292b7c24 */ /* 0x040fe2000f8e0200 */
[----:B------:R-:W-:Y:S01]  /*16c50*/  SHF.R.S32.HI R0, RZ, 0x1f, R21 ;  /* 0x0000001fff007819 */ /* 0x000fe20000011415 */
[----:B------:R-:W-:Y:S01]  /*16c60*/  IMAD.WIDE.U32 R2, R41, UR4, R48 ;  /* 0x0000000429027c25 */ /* 0x000fe2000f8e0030 */
[----:B------:R-:W-:-:S03]  /*16c70*/  ULDC.64 UR4, c[0x0][0xad8] ;  /* 0x0002b60000047ab9 */ /* 0x000fc60000000a00 */
[----:B------:R-:W-:Y:S02]  /*16c80*/  IMAD.IADD R3, R3, 0x1, R43 ;  /* 0x0000000103037824 */ /* 0x000fe400078e022b */
[----:B------:R-:W-:Y:S02]  /*16c90*/  IMAD R0, R0, UR4, RZ ;  /* 0x0000000400007c24 */ /* 0x000fe4000f8e02ff */
[----:B------:R-:W-:Y:S02]  /*16ca0*/  IMAD R47, R53, 0xc0, R54 ;  /* 0x000000c0352f7824 */ /* 0x000fe400078e0236 */
[C---:B------:R-:W-:Y:S02]  /*16cb0*/  IMAD R41, R21.reuse, UR5, R0 ;  /* 0x0000000515297c24 */ /* 0x040fe4000f8e0200 */
[----:B------:R-:W-:Y:S01]  /*16cc0*/  IMAD.WIDE.U32 R2, R21, UR4, R2 ;  /* 0x0000000415027c25 */ /* 0x000fe2000f8e0002 */
[----:B------:R-:W-:Y:S01]  /*16cd0*/  ISETP.GE.AND P0, PT, R47, R50, PT ;  /* 0x000000322f00720c */ /* 0x000fe20003f06270 */
[----:B------:R-:W-:-:S02]  /*16ce0*/  ULDC.64 UR4, c[0x0][0xa80] ;  /* 0x0002a00000047ab9 */ /* 0x000fc40000000a00 */
[----:B------:R-:W-:Y:S01]  /*16cf0*/  IMAD.IADD R3, R3, 0x1, R41 ;  /* 0x0000000103037824 */ /* 0x000fe200078e0229 */
[----:B------:R-:W-:Y:S01]  /*16d00*/  LEA R41, P1, R2, UR4, 0x1 ;  /* 0x0000000402297c11 */ /* 0x000fe2000f8208ff */
[----:B------:R-:W-:-:S03]  /*16d10*/  VIADD R0, R16, 0x31c20 ;  /* 0x00031c2010007836 */ /* 0x000fc60000000000 */
[----:B------:R-:W-:Y:S02]  /*16d20*/  LEA.HI.X R46, R2, UR5, R3, 0x1, P1 ;  /* 0x00000005022e7c11 */ /* 0x000fe400088f0c03 */
[----:B------:R-:W-:Y:S01]  /*16d30*/  PRMT R0, RZ, 0x654, R0 ;  /* 0x00000654ff007816 */ /* 0x000fe20000000000 */
[----:B-1----:R0:W1:Y:S03]  /*16d40*/  SHFL.IDX PT, R20, R41, RZ, 0x1c1f ;  /* 0x001c1fff29147589 */ /* 0x00206600000e0000 */
[----:B------:R0:W-:Y:S01]  /*16d50*/  SYNCS.ARRIVE.TRANS64.RED.A1T0 RZ, [R0+URZ], RZ ;  /* 0x000000ff00ff79a7 */ /* 0x0001e2000810043f */
[----:B------:R0:W2:Y:S01]  /*16d60*/  SHFL.IDX PT, R21, R46, RZ, 0x1c1f ;  /* 0x001c1fff2e157589 */ /* 0x0000a200000e0000 */
        /* <DEDUP_REMOVED lines=13> */
.L_x_534:
[----:B------:R-:W-:Y:S05]  /*16e40*/  BSYNC B1 ;  /* 0x0000000000017941 */ /* 0x000fea0003800000 */
.L_x_533:
[----:B---3--:R-:W-:Y:S01]  /*16e50*/  VIADD R3, R47, 0x60 ;  /* 0x000000602f037836 */ /* 0x008fe20000000000 */
[----:B-----5:R3:W4:Y:S04]  /*16e60*/  SHFL.IDX PT, R5, R46, 0x1, 0x1c1f ;  /* 0x003c1f002e057f89 */ /* 0x02072800000e0000 */
        /* <DEDUP_REMOVED lines=17> */
.L_x_531:
[----:B------:R-:W-:Y:S01]  /*16f80*/  ULDC.64 UR4, c[0x0][0xc00] ;  /* 0x0003000000047ab9 */ /* 0x000fe20000000a00 */
[----:B------:R-:W-:Y:S01]  /*16f90*/  IMAD.MOV.U32 R0, RZ, RZ, RZ ;  /* 0x000000ffff007224 */ /* 0x000fe200078e00ff */
[----:B------:R-:W-:Y:S01]  /*16fa0*/  ISETP.NE.U32.AND P0, PT, RZ, UR4, PT ;  /* 0x00000004ff007c0c */ /* 0x000fe2000bf05070 */
[----:B------:R-:W2:Y:S01]  /*16fb0*/  LDC R25, c[0x0][0xbe8] ;  /* 0x0002fa00ff197b82 */ /* 0x000ea20000000800 */
[----:B------:R-:W-:Y:S02]  /*16fc0*/  IADD3 R2, P1, R42, UR4, RZ ;  /* 0x000000042a027c10 */ /* 0x000fe4000ff3e0ff */
[----:B------:R-:W-:Y:S02]  /*16fd0*/  ISETP.NE.AND.EX P0, PT, RZ, UR5, PT, P0 ;  /* 0x00000005ff007c0c */ /* 0x000fe4000bf05300 */
[----:B------:R-:W-:Y:S01]  /*16fe0*/  IADD3.X R3, R31, UR5, RZ, P1, !PT ;  /* 0x000000051f037c10 */ /* 0x000fe20008ffe4ff */
[----:B------:R-:W-:Y:S02]  /*16ff0*/  ULDC.64 UR4, c[0x0][0xc08] ;  /* 0x0003020000047ab9 */ /* 0x000fe40000000a00 */
[----:B------:R-:W-:-:S04]  /*17000*/  ISETP.NE.U32.AND P1, PT, RZ, UR4, PT ;  /* 0x00000004ff007c0c */ /* 0x000fc8000bf25070 */
[----:B------:R-:W-:-:S04]  /*17010*/  ISETP.NE.AND.EX P1, PT, RZ, UR5, PT, P1 ;  /* 0x00000005ff007c0c */ /* 0x000fc8000bf25310 */
[----:B------:R3:W5:Y:S01]  /*17020*/  @P0 LDG.E R0, desc[UR60][R2.64] ;  /* 0x0000003c02000981 */ /* 0x000762000c1e1900 */
[----:B------:R-:W4:Y:S08]  /*17030*/  S2R R4, SR_TID.X ;  /* 0x0000000000047919 */ /* 0x000f300000002100 */
[----:B------:R-:W-:Y:S01]  /*17040*/  @P1 IADD3 R42, P2, R42, UR4, RZ ;  /* 0x000000042a2a1c10 */ /* 0x000fe2000ff5e0ff */
[----:B------:R-:W-:-:S02]  /*17050*/  ULDC UR4, c[0x0][0xa88] ;  /* 0x0002a20000047ab9 */ /* 0x000fc40000000800 */
[----:B------:R-:W-:Y:S01]  /*17060*/  IMAD.U32 R6, RZ, RZ, UR4 ;  /* 0x00000004ff067e24 */ /* 0x000fe2000f8e00ff */
[----:B------:R-:W-:-:S05]  /*17070*/  @P1 IADD3.X R43, R31, UR5, RZ, P2, !PT ;  /* 0x000000051f2b1c10 */ /* 0x000fca00097fe4ff */
[----:B------:R3:W5:Y:S01]  /*17080*/  @P1 LDG.E R6, desc[UR60][R42.64] ;  /* 0x0000003c2a061981 */ /* 0x000762000c1e1900 */
[----:B--2---:R-:W-:-:S13]  /*17090*/  ISETP.NE.AND P2, PT, R25, 0x1, PT ;  /* 0x000000011900780c */ /* 0x004fda0003f45270 */
[----:B------:R-:W2:Y:S01]  /*170a0*/  @P2 LDC R12, c[0x0][0xbec] ;  /* 0x0002fb00ff0c2b82 */ /* 0x000ea20000000800 */
[----:B----4-:R-:W-:-:S07]  /*170b0*/  VIADD R24, R4, 0xffffff80 ;  /* 0xffffff8004187836 */ /* 0x010fce0000000000 */
[----:B------:R-:W4:Y:S01]  /*170c0*/  @P2 LDC R27, c[0x0][0xbf0] ;  /* 0x0002fc00ff1b2b82 */ /* 0x000f220000000800 */
[----:B------:R-:W-:Y:S01]  /*170d0*/  ISETP.GE.AND P3, PT, R24, 0xc0, PT ;  /* 0x000000c01800780c */ /* 0x000fe20003f66270 */
[----:B---3--:R-:W-:-:S12]  /*170e0*/  @P1 BRA `(.L_x_536) ;  /* 0x0000000000101947 */ /* 0x008fd80003800000 */
[----:B------:R-:W-:Y:S05]  /*170f0*/  @!P0 BRA `(.L_x_536) ;  /* 0x00000000000c8947 */ /* 0x000fea0003800000 */
[----:B------:R-:W3:Y:S04]  /*17100*/  LDG.E R5, desc[UR60][R2.64] ;  /* 0x0000003c02057981 */ /* 0x000ee8000c1e1900 */
[----:B-----5:R-:W3:Y:S02]  /*17110*/  LDG.E R6, desc[UR60][R2.64+0x4] ;  /* 0x0000043c02067981 */ /* 0x020ee4000c1e1900 */
[----:B---3--:R-:W-:-:S07]  /*17120*/  IMAD.IADD R6, R6, 0x1, -R5 ;  /* 0x0000000106067824 */ /* 0x008fce00078e0a05 */
.L_x_536:
[----:B------:R-:W1:Y:S04]  /*17130*/  LDL R14, [R1+0x90] ;  /* 0x00009000010e7983 */ /* 0x000e680000100800 */
[----:B------:R3:W5:Y:S01]  /*17140*/  LDL R20, [R1+0x94] ;  /* 0x0000940001147983 */ /* 0x0007620000100800 */
[----:B------:R-:W-:Y:S01]  /*17150*/  BSSY B1, `(.L_x_537) ;  /* 0x000002d000017945 */ /* 0x000fe20003800000 */
[----:B------:R-:W-:Y:S02]  /*17160*/  SEL R13, R70, RZ, !P0 ;  /* 0x000000ff460d7207 */ /* 0x000fe40004000000 */
[----:B------:R-:W-:Y:S02]  /*17170*/  SEL R30, R30, RZ, !P0 ;  /* 0x000000ff1e1e7207 */ /* 0x000fe40004000000 */
[----:B-----5:R-:W-:-:S02]  /*17180*/  SHF.R.S32.HI R11, RZ, 0x1f, R0 ;  /* 0x0000001fff0b7819 */ /* 0x020fc40000011400 */
[----:B-1----:R-:W-:Y:S01]  /*17190*/  SHF.R.S32.HI R10, RZ, 0x1f, R14 ;  /* 0x0000001fff0a7819 */ /* 0x002fe2000001140e */
[----:B---3--:R-:W-:Y:S06]  /*171a0*/  @P3 BRA `(.L_x_538) ;  /* 0x00000000009c3947 */ /* 0x008fec0003800000 */
[----:B------:R-:W1:Y:S01]  /*171b0*/  LDC R9, c[0x0][0xbe8] ;  /* 0x0002fa00ff097b82 */ /* 0x000e620000000800 */
[----:B------:R-:W-:-:S04]  /*171c0*/  IMAD R2, R20, 0xc0, R4 ;  /* 0x000000c014027824 */ /* 0x000fc800078e0204 */
[----:B------:R-:W-:Y:S02]  /*171d0*/  VIADD R8, R2, 0xffffff80 ;  /* 0xffffff8002087836 */ /* 0x000fe40000000000 */
[----:B-1----:R-:W-:-:S05]  /*171e0*/  IMAD R3, R6, R9, RZ ;  /* 0x0000000906037224 */ /* 0x002fca00078e02ff */
        /* <DEDUP_REMOVED lines=9> */
[----:B------:R-:W1:Y:S01]  /*17280*/  @P0 LDC R15, c[0x0][0xbec] ;  /* 0x0002fb00ff0f0b82 */ /* 0x000e620000000800 */
[----:B------:R-:W-:Y:S01]  /*17290*/  IMAD R7, R14, UR5, R7 ;  /* 0x000000050e077c24 */ /* 0x000fe2000f8e0207 */
[----:B------:R-:W-:-:S03]  /*172a0*/  ULDC.64 UR4, c[0x0][0xb98] ;  /* 0x0002e60000047ab9 */ /* 0x000fc60000000a00 */
[----:B------:R-:W-:-:S03]  /*172b0*/  IMAD.IADD R3, R3, 0x1, R7 ;  /* 0x0000000103037824 */ /* 0x000fc600078e0207 */
[----:B0-----:R-:W0:Y:S01]  /*172c0*/  @P0 LDC R21, c[0x0][0xbf0] ;  /* 0x0002fc00ff150b82 */ /* 0x001e220000000800 */
[----:B------:R-:W-:-:S04]  /*172d0*/  IMAD.WIDE.U32 R2, R13, UR4, R2 ;  /* 0x000000040d027c25 */ /* 0x000fc8000f8e0002 */
[----:B-1----:R-:W-:-:S05]  /*172e0*/  @P0 IMAD.HI.U32 R4, R8, R15, RZ ;  /* 0x0000000f08040227 */ /* 0x002fca00078e00ff */
[----:B0-----:R-:W-:Y:S01]  /*172f0*/  @P0 SHF.R.U32.HI R5, RZ, R21, R4 ;  /* 0x00000015ff050219 */ /* 0x001fe20000011604 */
        /* <DEDUP_REMOVED lines=16> */
[----:B------:R-:W-:-:S05]  /*17400*/  IMAD.MOV.U32 R3, RZ, RZ, -0x800000 ;  /* 0xff800000ff037424 */ /* 0x000fca00078e00ff */
[----:B------:R1:W-:Y:S02]  /*17410*/  STG.E desc[UR60][R4.64], R3 ;  /* 0x0000000304007986 */ /* 0x0003e4000c10193c */
.L_x_538:
[----:B------:R-:W-:Y:S05]  /*17420*/  BSYNC B1 ;  /* 0x0000000000017941 */ /* 0x000fea0003800000 */
.L_x_537:
[----:B------:R-:W-:Y:S01]  /*17430*/  SHF.R.S32.HI R8, RZ, 0x1f, R24 ;  /* 0x0000001fff087819 */ /* 0x000fe20000011418 */
[----:B------:R-:W-:Y:S02]  /*17440*/  ULDC.64 UR4, c[0x0][0xaa0] ;  /* 0x0002a80000047ab9 */ /* 0x000fe40000000a00 */
[----:B-1----:R-:W-:Y:S01]  /*17450*/  IMAD R3, R11, UR4, RZ ;  /* 0x000000040b037c24 */ /* 0x002fe2000f8e02ff */
[----:B------:R-:W-:-:S03]  /*17460*/  LEA.HI R8, R8, R24, RZ, 0x2 ;  /* 0x0000001808087211 */ /* 0x000fc600078f10ff */
[C---:B------:R-:W-:Y:S01]  /*17470*/  IMAD R5, R0.reuse, UR5, R3 ;  /* 0x0000000500057c24 */ /* 0x040fe2000f8e0203 */
[----:B------:R-:W-:Y:S01]  /*17480*/  SHF.R.S32.HI R8, RZ, 0x2, R8 ;  /* 0x00000002ff087819 */ /* 0x000fe20000011408 */
[----:B------:R-:W-:Y:S01]  /*17490*/  IMAD.WIDE.U32 R2, R0, UR4, RZ ;  /* 0x0000000400027c25 */ /* 0x000fe2000f8e00ff */
[----:B------:R-:W-:-:S03]  /*174a0*/  ULDC.64 UR4, c[0x0][0xae8] ;  /* 0x0002ba0000047ab9 */ /* 0x000fc60000000a00 */
[----:B------:R-:W-:Y:S02]  /*174b0*/  IMAD R0, R66, 0x60, R8 ;  /* 0x0000006042007824 */ /* 0x000fe400078e0208 */
[----:B------:R-:W-:Y:S02]  /*174c0*/  IMAD.IADD R3, R3, 0x1, R5 ;  /* 0x0000000103037824 */ /* 0x000fe400078e0205 */
[----:B------:R-:W-:Y:S02]  /*174d0*/  IMAD R9, R20, 0xc0, R0 ;  /* 0x000000c014097824 */ /* 0x000fe400078e0200 */
[----:B------:R-:W-:Y:S02]  /*174e0*/  IMAD R4, R10, UR4, RZ ;  /* 0x000000040a047c24 */ /* 0x000fe4000f8e02ff */
[----:B--2---:R-:W-:-:S04]  /*174f0*/  @P2 IMAD.HI.U32 R0, R9, R12, RZ ;  /* 0x0000000c09002227 */ /* 0x004fc800078e00ff */
[C---:B------:R-:W-:Y:S02]  /*17500*/  IMAD R7, R14.reuse, UR5, R4 ;  /* 0x000000050e077c24 */ /* 0x040fe4000f8e0204 */
[----:B------:R-:W-:Y:S01]  /*17510*/  IMAD.WIDE.U32 R2, R14, UR4, R2 ;  /* 0x000000040e027c25 */ /* 0x000fe2000f8e0002 */
[----:B------:R-:W-:-:S03]  /*17520*/  ULDC.64 UR4, c[0x0][0xaf0] ;  /* 0x0002bc0000047ab9 */ /* 0x000fc60000000a00 */
[----:B------:R-:W-:Y:S01]  /*17530*/  IMAD.MOV.U32 R5, RZ, RZ, R9 ;  /* 0x000000ffff057224 */ /* 0x000fe200078e0009 */
[----:B----4-:R-:W-:Y:S01]  /*17540*/  @P2 SHF.R.U32.HI R5, RZ, R27, R0 ;  /* 0x0000001bff052219 */ /* 0x010fe20000011600 */
[----:B------:R-:W-:Y:S02]  /*17550*/  IMAD R4, R30, UR4, RZ ;  /* 0x000000041e047c24 */ /* 0x000fe4000f8e02ff */
[----:B------:R-:W-:Y:S01]  /*17560*/  IMAD.IADD R3, R3, 0x1, R7 ;  /* 0x0000000103037824 */ /* 0x000fe200078e0207 */
[----:B------:R-:W-:Y:S01]  /*17570*/  SHF.R.S32.HI R0, RZ, 0x1f, R5 ;  /* 0x0000001fff007819 */ /* 0x000fe20000011405 */
[C---:B------:R-:W-:Y:S02]  /*17580*/  IMAD R7, R13.reuse, UR5, R4 ;  /* 0x000000050d077c24 */ /* 0x040fe4000f8e0204 */
[----:B------:R-:W-:Y:S01]  /*17590*/  IMAD.WIDE.U32 R2, R13, UR4, R2 ;  /* 0x000000040d027c25 */ /* 0x000fe2000f8e0002 */
[----:B------:R-:W-:-:S03]  /*175a0*/  ULDC.64 UR4, c[0x0][0xae0] ;  /* 0x0002b80000047ab9 */ /* 0x000fc60000000a00 */
[----:B------:R-:W-:Y:S02]  /*175b0*/  IMAD.MOV R4, RZ, RZ, -R5 ;  /* 0x000000ffff047224 */ /* 0x000fe400078e0a05 */
[----:B------:R-:W-:Y:S02]  /*175c0*/  IMAD.IADD R3, R3, 0x1, R7 ;  /* 0x0000000103037824 */ /* 0x000fe400078e0207 */
[----:B------:R-:W-:Y:S02]  /*175d0*/  IMAD R0, R0, UR4, RZ ;  /* 0x0000000400007c24 */ /* 0x000fe4000f8e02ff */
[----:B------:R-:W-:Y:S02]  /*175e0*/  IMAD R7, R25, R4, R9 ;  /* 0x0000000419077224 */ /* 0x000fe400078e0209 */
[C---:B------:R-:W-:Y:S02]  /*175f0*/  IMAD R9, R5.reuse, UR5, R0 ;  /* 0x0000000505097c24 */ /* 0x040fe4000f8e0200 */
[----:B------:R-:W-:Y:S01]  /*17600*/  IMAD.WIDE.U32 R2, R5, UR4, R2 ;  /* 0x0000000405027c25 */ /* 0x000fe2000f8e0002 */
[----:B------:R-:W-:Y:S01]  /*17610*/  SHF.R.S32.HI R0, RZ, 0x1f, R7 ;  /* 0x0000001fff007819 */ /* 0x000fe20000011407 */
[----:B------:R-:W-:-:S02]  /*17620*/  ULDC.64 UR4, c[0x0][0xad8] ;  /* 0x0002b60000047ab9 */ /* 0x000fc40000000a00 */
[----:B------:R-:W-:Y:S02]  /*17630*/  IMAD.IADD R3, R3, 0x1, R9 ;  /* 0x0000000103037824 */ /* 0x000fe400078e0209 */
[----:B------:R-:W-:Y:S02]  /*17640*/  IMAD R0, R0, UR4, RZ ;  /* 0x0000000400007c24 */ /* 0x000fe4000f8e02ff */
[----:B------:R-:W-:-:S04]  /*17650*/  IMAD.WIDE.U32 R2, R7, UR4, R2 ;  /* 0x0000000407027c25 */ /* 0x000fc8000f8e0002 */
[----:B------:R-:W-:Y:S01]  /*17660*/  IMAD R7, R7, UR5, R0 ;  /* 0x0000000507077c24 */ /* 0x000fe2000f8e0200 */
[----:B------:R-:W-:Y:S02]  /*17670*/  ULDC.64 UR4, c[0x0][0xa80] ;  /* 0x0002a00000047ab9 */ /* 0x000fe40000000a00 */
[----:B------:R-:W-:Y:S01]  /*17680*/  LEA R0, P0, R2, UR4, 0x1 ;  /* 0x0000000402007c11 */ /* 0x000fe2000f8008ff */
[----:B------:R-:W-:Y:S01]  /*17690*/  IMAD.IADD R3, R3, 0x1, R7 ;  /* 0x0000000103037824 */ /* 0x000fe200078e0207 */
[----:B------:R-:W-:-:S04]  /*176a0*/  UMOV UR4, 0xffffffff ;  /* 0xffffffff00047882 */ /* 0x000fc80000000000 */
[----:B------:R-:W-:Y:S01]  /*176b0*/  LEA.HI.X R2, R2, UR5, R3, 0x1, P0 ;  /* 0x0000000502027c11 */ /* 0x000fe200080f0c03 */
[----:B------:R-:W-:Y:S06]  /*176c0*/  BRA.DIV UR4, `(.L_x_539) ;  /* 0x0000008204287947 */ /* 0x000fec000b800000 */
[----:B------:R1:W2:Y:S04]  /*176d0*/  SHFL.IDX PT, R3, R2, RZ, 0x1c1f ;  /* 0x001c1fff02037589 */ /* 0x0002a800000e0000 */
[----:B------:R1:W3:Y:S02]  /*176e0*/  SHFL.IDX PT, R14, R0, RZ, 0x1c1f ;  /* 0x001c1fff000e7589 */ /* 0x0002e400000e0000 */
.L_x_731:
[----:B------:R-:W-:Y:S01]  /*176f0*/  IMAD R25, R6, R25, RZ ;  /* 0x0000001906197224 */ /* 0x000fe200078e02ff */
[----:B------:R-:W-:Y:S01]  /*17700*/  BSSY B1, `(.L_x_540) ;  /* 0x0000011000017945 */ /* 0x000fe20003800000 */
[----:B------:R-:W-:-:S05]  /*17710*/  IMAD R4, R20, 0xc0, R8 ;  /* 0x000000c014047824 */ /* 0x000fca00078e0208 */
[----:B------:R-:W-:-:S13]  /*17720*/  ISETP.GE.AND P0, PT, R4, R25, PT ;  /* 0x000000190400720c */ /* 0x000fda0003f06270 */
[----:B------:R-:W-:Y:S05]  /*17730*/  @P0 BRA `(.L_x_541) ;  /* 0x0000000000340947 */ /* 0x000fea0003800000 */
[----:B------:R-:W-:Y:S02]  /*17740*/  ULDC UR4, c[0x0][0xac8] ;  /* 0x0002b20000047ab9 */ /* 0x000fe40000000800 */
[----:B------:R-:W-:Y:S02]  /*17750*/  ISETP.GE.AND P2, PT, R36, UR4, PT ;  /* 0x0000000424007c0c */ /* 0x000fe4000bf46270 */
[----:B------:R-:W-:Y:S02]  /*17760*/  ISETP.GE.AND P3, PT, R38, UR4, PT ;  /* 0x0000000426007c0c */ /* 0x000fe4000bf66270 */
[----:B------:R-:W-:-:S09]  /*17770*/  ISETP.GE.AND P4, PT, R37, UR4, PT ;  /* 0x0000000425007c0c */ /* 0x000fd2000bf86270 */
[----:B--2---:R-:W-:Y:S02]  /*17780*/  @!P2 IMAD.MOV.U32 R15, RZ, RZ, R3 ;  /* 0x000000ffff0fa224 */ /* 0x004fe400078e0003 */
[-C--:B---3--:R-:W-:Y:S02]  /*17790*/  @!P3 LEA R8, P0, R38, R14.reuse, 0x1 ;  /* 0x0000000e2608b211 */ /* 0x088fe400078008ff */
[C---:B------:R-:W-:Y:S01]  /*177a0*/  @!P4 LEA R10, P1, R37.reuse, R14, 0x1 ;  /* 0x0000000e250ac211 */ /* 0x040fe200078208ff */
[----:B------:R-:W-:Y:S01]  /*177b0*/  @!P2 IMAD.WIDE R6, R36, 0x2, R14 ;  /* 0x000000022406a825 */ /* 0x000fe200078e020e */
[-C--:B------:R-:W-:Y:S02]  /*177c0*/  @!P3 LEA.HI.X R9, R38, R3.reuse, R39, 0x1, P0 ;  /* 0x000000032609b211 */ /* 0x080fe400000f0c27 */
[----:B------:R-:W-:Y:S02]  /*177d0*/  @!P4 LEA.HI.X R11, R37, R3, R40, 0x1, P1 ;  /* 0x00000003250bc211 */ /* 0x000fe400008f0c28 */
[----:B------:R4:W-:Y:S04]  /*177e0*/  @!P2 ST.E.128 desc[UR60][R6.64], RZ ;  /* 0x000000ff0600a985 */ /* 0x0009e8000c101d3c */
[----:B------:R4:W-:Y:S04]  /*177f0*/  @!P3 ST.E.128 desc[UR60][R8.64], RZ ;  /* 0x000000ff0800b985 */ /* 0x0009e8000c101d3c */
[----:B------:R4:W-:Y:S02]  /*17800*/  @!P4 ST.E.128 desc[UR60][R10.64], RZ ;  /* 0x000000ff0a00c985 */ /* 0x0009e4000c101d3c */
.L_x_541:
[----:B------:R-:W-:Y:S05]  /*17810*/  BSYNC B1 ;  /* 0x0000000000017941 */ /* 0x000fea0003800000 */
.L_x_540:
[----:B------:R-:W-:-:S03]  /*17820*/  UMOV UR4, 0xffffffff ;  /* 0xffffffff00047882 */ /* 0x000fc60000000000 */
[----:B------:R-:W-:Y:S05]  /*17830*/  BRA.DIV UR4, `(.L_x_542) ;  /* 0x0000008204007947 */ /* 0x000fea000b800000 */
[----:B--2---:R2:W0:Y:S04]  /*17840*/  SHFL.IDX PT, R3, R2, 0x1, 0x1c1f ;  /* 0x003c1f0002037f89 */ /* 0x00442800000e0000 */
[----:B---3--:R2:W3:Y:S02]  /*17850*/  SHFL.IDX PT, R14, R0, 0x1, 0x1c1f ;  /* 0x003c1f00000e7f89 */ /* 0x0084e400000e0000 */
.L_x_735:
[----:B-12---:R-:W-:-:S05]  /*17860*/  VIADD R0, R4, 0x60 ;  /* 0x0000006004007836 */ /* 0x006fca0000000000 */
[----:B------:R-:W-:-:S13]  /*17870*/  ISETP.GE.AND P0, PT, R0, R25, PT ;  /* 0x000000190000720c */ /* 0x000fda0003f06270 */
[----:B------:R-:W-:Y:S05]  /*17880*/  @P0 BRA `(.L_x_535) ;  /* 0x0000000000340947 */ /* 0x000fea0003800000 */
[----:B------:R-:W-:Y:S02]  /*17890*/  ULDC UR4, c[0x0][0xac8] ;  /* 0x0002b20000047ab9 */ /* 0x000fe40000000800 */
[----:B------:R-:W-:Y:S02]  /*178a0*/  ISETP.GE.AND P2, PT, R36, UR4, PT ;  /* 0x0000000424007c0c */ /* 0x000fe4000bf46270 */
[----:B------:R-:W-:Y:S02]  /*178b0*/  ISETP.GE.AND P3, PT, R38, UR4, PT ;  /* 0x0000000426007c0c */ /* 0x000fe4000bf66270 */
[----:B------:R-:W-:-:S09]  /*178c0*/  ISETP.GE.AND P4, PT, R37, UR4, PT ;  /* 0x0000000425007c0c */ /* 0x000fd2000bf86270 */
[----:B0-----:R-:W-:Y:S02]  /*178d0*/  @!P2 IMAD.MOV.U32 R15, RZ, RZ, R3 ;  /* 0x000000ffff0fa224 */ /* 0x001fe400078e0003 */
[-C--:B---34-:R-:W-:Y:S02]  /*178e0*/  @!P3 LEA R6, P0, R38, R14.reuse, 0x1 ;  /* 0x0000000e2606b211 */ /* 0x098fe400078008ff */
[C---:B------:R-:W-:Y:S01]  /*178f0*/  @!P4 LEA R2, P1, R37.reuse, R14, 0x1 ;  /* 0x0000000e2502c211 */ /* 0x040fe200078208ff */
[----:B------:R-:W-:Y:S01]  /*17900*/  @!P2 IMAD.WIDE R4, R36, 0x2, R14 ;  /* 0x000000022404a825 */ /* 0x000fe200078e020e */
[-C--:B------:R-:W-:Y:S02]  /*17910*/  @!P3 LEA.HI.X R7, R38, R3.reuse, R39, 0x1, P0 ;  /* 0x000000032607b211 */ /* 0x080fe400000f0c27 */
[----:B------:R-:W-:Y:S02]  /*17920*/  @!P4 LEA.HI.X R3, R37, R3, R40, 0x1, P1 ;  /* 0x000000032503c211 */ /* 0x000fe400008f0c28 */
[----:B------:R1:W-:Y:S04]  /*17930*/  @!P2 ST.E.128 desc[UR60][R4.64], RZ ;  /* 0x000000ff0400a985 */ /* 0x0003e8000c101d3c */
[----:B------:R1:W-:Y:S04]  /*17940*/  @!P3 ST.E.128 desc[UR60][R6.64], RZ ;  /* 0x000000ff0600b985 */ /* 0x0003e8000c101d3c */
[----:B------:R1:W-:Y:S02]  /*17950*/  @!P4 ST.E.128 desc[UR60][R2.64], RZ ;  /* 0x000000ff0200c985 */ /* 0x0003e4000c101d3c */
.L_x_535:
[----:B------:R-:W-:Y:S05]  /*17960*/  BSYNC B0 ;  /* 0x0000000000007941 */ /* 0x000fea0003800000 */
.L_x_530:
[----:B------:R-:W-:Y:S02]  /*17970*/  ULDC UR4, c[0x0][0xc3c] ;  /* 0x00030f0000047ab9 */ /* 0x000fe40000000800 */
[----:B------:R-:W-:-:S13]  /*17980*/  ISETP.GE.AND P0, PT, R111, UR4, PT ;  /* 0x000000046f007c0c */ /* 0x000fda000bf06270 */
[----:B------:R-:W-:Y:S05]  /*17990*/  @!P0 BRA `(.L_x_543) ;  /* 0xfffffe9800a88947 */ /* 0x000fea000383ffff */
[----:B------:R-:W-:Y:S05]  /*179a0*/  BRA `(.L_x_408) ;  /* 0x0000007400787947 */ /* 0x000fea0003800000 */
.L_x_406:
[----:B------:R-:W-:-:S08]  /*179b0*/  NOP ;  /* 0x0000000000007918 */ /* 0x000fd00000000000 */
[----:B--2---:R-:W0:-:S00]  /*179c0*/  USETMAXREG.DEALLOC.CTAPOOL 0x20 ;  /* 0x00000020000079c8 */ /* 0x004e0000080e0500 */
[----:B0-----:R-:W2:Y:S01]  /*179d0*/  LDL.LU R2, [R1+0x50] ;  /* 0x0000500001027983 */ /* 0x001ea20000300800 */
[----:B------:R-:W-:-:S06]  /*179e0*/  LOP3.LUT R0, R0, 0x3, RZ, 0xc0, !PT ;  /* 0x0000000300007812 */ /* 0x000fcc00078ec0ff */
[----:B------:R-:W0:Y:S02]  /*179f0*/  SHFL.IDX PT, R0, R0, RZ, 0x1f ;  /* 0x00001fff00007589 */ /* 0x000e2400000e0000 */
[----:B0-----:R-:W-:Y:S01]  /*17a00*/  ISETP.NE.AND P0, PT, R0, RZ, PT ;  /* 0x000000ff0000720c */ /* 0x001fe20003f05270 */
[----:B------:R-:W-:Y:S01]  /*17a10*/  IMAD.MOV.U32 R0, RZ, RZ, RZ ;  /* 0x000000ffff007224 */ /* 0x000fe200078e00ff */
[----:B--2---:R-:W-:-:S11]  /*17a20*/  LOP3.LUT R2, R2, 0xfffffffd, RZ, 0xc0, !PT ;  /* 0xfffffffd02027812 */ /* 0x004fd600078ec0ff */
[----:B------:R-:W-:-:S05]  /*17a30*/  @P0 LOP3.LUT R2, R2, 0x2, RZ, 0xfc, !PT ;  /* 0x0000000202020812 */ /* 0x000fca00078efcff */
[----:B------:R0:W-:Y:S01]  /*17a40*/  STL [R1+0x50], R2 ;  /* 0x0000500201007387 */ /* 0x0001e20000100800 */
        /* <DEDUP_REMOVED lines=8> */
.L_x_544:
        /* <DEDUP_REMOVED lines=42> */
.L_x_550:
[----:B------:R-:W-:Y:S01]  /*17d70*/  UIADD3 UR4, UR4, 0x1f, URZ ;  /* 0x0000001f04047890 */ /* 0x000fe2000fffe03f */
[----:B------:R-:W-:-:S05]  /*17d80*/  IMAD.U32 R19, RZ, RZ, UR7 ;  /* 0x00000007ff137e24 */ /* 0x000fca000f8e00ff */
[----:B0-----:R-:W-:-:S13]  /*17d90*/  ISETP.LE.AND P6, PT, R6, UR4, PT ;  /* 0x0000000406007c0c */ /* 0x001fda000bfc3270 */
[----:B------:R-:W-:Y:S05]  /*17da0*/  @P6 BRA `(.L_x_547) ;  /* 0x0000000400246947 */ /* 0x000fea0003800000 */
[----:B------:R-:W-:Y:S01]  /*17db0*/  VIADD R7, R5, UR4 ;  /* 0x0000000405077c36 */ /* 0x000fe20008000000 */
[----:B------:R-:W-:Y:S01]  /*17dc0*/  BSSY B0, `(.L_x_548) ;  /* 0x0000007000007945 */ /* 0x000fe20003800000 */
[----:B------:R-:W-:-:S03]  /*17dd0*/  IMAD.MOV.U32 R0, RZ, RZ, RZ ;  /* 0x000000ffff007224 */ /* 0x000fc600078e00ff */
[----:B------:R-:W-:-:S13]  /*17de0*/  ISETP.GE.OR P6, PT, R7, R6, !P0 ;  /* 0x000000060700720c */ /* 0x000fda00047c6670 */
[----:B------:R-:W-:Y:S05]  /*17df0*/  @P6 BRA `(.L_x_549) ;  /* 0x00000000000c6947 */ /* 0x000fea0003800000 */
[----:B------:R-:W0:Y:S02]  /*17e00*/  LDC.64 R2, c[0x0][0xc80] ;  /* 0x00032000ff027b82 */ /* 0x000e240000000a00 */
[----:B0-----:R-:W-:-:S05]  /*17e10*/  IMAD.WIDE R2, R7, 0x4, R2 ;  /* 0x0000000407027825 */ /* 0x001fca00078e0202 */
[----:B------:R0:W5:Y:S02]  /*17e20*/  LDG.E R0, desc[UR60][R2.64] ;  /* 0x0000003c02007981 */ /* 0x000164000c1e1900 */
.L_x_549:
[----:B------:R-:W-:Y:S05]  /*17e30*/  BSYNC B0 ;  /* 0x0000000000007941 */ /* 0x000fea0003800000 */
.L_x_548:
        /* <DEDUP_REMOVED lines=21> */
.L_x_546:
        /* <DEDUP_REMOVED lines=15> */
.L_x_551:
[----:B---3--:R-:W-:Y:S01]  /*18080*/  IMAD R16, R16, UR5, R9 ;  /* 0x0000000510107c24 */ /* 0x008fe2000f8e0209 */
[----:B0-----:R-:W-:Y:S01]  /*18090*/  IABS R2, R0 ;  /* 0x0000000000027213 */ /* 0x001fe20000000000 */
[----:B-12---:R-:W-:Y:S02]  /*180a0*/  IMAD.MOV R7, RZ, RZ, -R3 ;  /* 0x000000ffff077224 */ /* 0x006fe400078e0a03 */
[----:B------:R-:W-:Y:S01]  /*180b0*/  VIADD R19, R19, UR4 ;  /* 0x0000000413137c36 */ /* 0x000fe20008000000 */
        /* <DEDUP_REMOVED lines=24> */
.L_x_547:
[----:B------:R-:W-:Y:S02]  /*18240*/  IMAD.MOV.U32 R17, RZ, RZ, RZ ;  /* 0x000000ffff117224 */ /* 0x000fe400078e00ff */
[----:B------:R-:W-:Y:S02]  /*18250*/  IMAD.U32 R16, RZ, RZ, UR6 ;  /* 0x00000006ff107e24 */ /* 0x000fe4000f8e00ff */
[----:B------:R-:W-:-:S07]  /*18260*/  IMAD.MOV.U32 R18, RZ, RZ, RZ ;  /* 0x000000ffff127224 */ /* 0x000fce00078e00ff */
.L_x_552:
[----:B------:R-:W-:-:S13]  /*18270*/  ISETP.NE.AND P0, PT, R5, RZ, PT ;  /* 0x000000ff0500720c */ /* 0x000fda0003f05270 */
[----:B------:R-:W0:Y:S01]  /*18280*/  @!P0 S2R R3, SR_CgaCtaId ;  /* 0x0000000000038919 */ /* 0x000e220000008800 */
[----:B------:R-:W-:-:S04]  /*18290*/  @!P0 MOV R0, 0x400 ;  /* 0x0000040000008802 */ /* 0x000fc80000000f00 */
[----:B0-----:R-:W-:-:S05]  /*182a0*/  @!P0 LEA R0, R3, R0, 0x18 ;  /* 0x0000000003008211 */ /* 0x001fca00078ec0ff */
[----:B------:R2:W-:Y:S01]  /*182b0*/  @!P0 STS.128 [R0+0x31cd0], R16 ;  /* 0x031cd01000008388 */ /* 0x0005e20000000c00 */
[----:B------:R-:W-:Y:S06]  /*182c0*/  BAR.ARV 0x5, 0x200 ;  /* 0x0148000000007b1d */ /* 0x000fec0000002000 */
.L_x_545:
        /* <DEDUP_REMOVED lines=10> */
[----:B------:R-:W-:Y:S01]  /*18370*/  IMAD.MOV.U32 R26, RZ, RZ, 0x1 ;  /* 0x00000001ff1a7424 */ /* 0x000fe200078e00ff */
[----:B------:R-:W-:Y:S01]  /*18380*/  ULDC.64 UR36, c[0x0][0x198] ;  /* 0x0000660000247ab9 */ /* 0x000fe20000000a00 */
[----:B------:R-:W-:Y:S01]  /*18390*/  IMAD.MOV.U32 R23, RZ, RZ, RZ ;  /* 0x000000ffff177224 */ /* 0x000fe200078e00ff */
[----:B------:R-:W-:Y:S01]  /*183a0*/  ULDC UR38, c[0x0][0xc] ;  /* 0x0000030000267ab9 */ /* 0x000fe20000000800 */
[----:B------:R-:W-:Y:S01]  /*183b0*/  IMAD.MOV.U32 R29, RZ, RZ, RZ ;  /* 0x000000ffff1d7224 */ /* 0x000fe200078e00ff */
        /* <DEDUP_REMOVED lines=9> */
[----:B------:R-:W-:Y:S01]  /*18450*/  SHF.R.U32.HI R4, RZ, 0x2, R5 ;  /* 0x00000002ff047819 */ /* 0x000fe20000011605 */
[----:B------:R-:W-:Y:S01]  /*18460*/  IMAD.MOV.U32 R5, RZ, RZ, 0x1 ;  /* 0x00000001ff057424 */ /* 0x000fe200078e00ff */
[----:B------:R-:W-:Y:S01]  /*18470*/  LOP3.LUT R3, R3, R2, RZ, 0xfc, !PT ;  /* 0x0000000203037212 */ /* 0x000fe200078efcff */
[----:B------:R-:W-:Y:S01]  /*18480*/  IMAD.SHL.U32 R2, R6, 0x20, RZ ;  /* 0x0000002006027824 */ /* 0x000fe200078e00ff */
[----:B------:R-:W-:-:S02]  /*18490*/  LOP3.LUT R0, R0, 0x18, RZ, 0xc0, !PT ;  /* 0x0000001800007812 */ /* 0x000fc400078ec0ff */
[----:B------:R-:W-:Y:S02]  /*184a0*/  STL [R1], R5 ;  /* 0x0000000501007387 */ /* 0x000fe40000100800 */
[----:B------:R-:W-:Y:S01]  /*184b0*/  LOP3.LUT R4, R4, 0x60, R2, 0xf8, !PT ;  /* 0x0000006004047812 */ /* 0x000fe200078ef802 */
[----:B------:R-:W-:-:S05]  /*184c0*/  IMAD R2, R3, 0x2, R22 ;  /* 0x0000000203027824 */ /* 0x000fca00078e0216 */
[----:B------:R0:W-:Y:S04]  /*184d0*/  STL [R1+0x8], R2 ;  /* 0x0000080201007387 */ /* 0x0001e80000100800 */
[----:B------:R1:W-:Y:S01]  /*184e0*/  STL [R1+0x28], RZ ;  /* 0x000028ff01007387 */ /* 0x0003e20000100800 */
[C---:B0-----:R-:W-:Y:S02]  /*184f0*/  LOP3.LUT R2, R0.reuse, 0x20, RZ, 0xfc, !PT ;  /* 0x0000002000027812 */ /* 0x041fe400078efcff */
[----:B-1----:R-:W-:-:S07]  /*18500*/  LOP3.LUT R0, R0, 0x40, RZ, 0xfc, !PT ;  /* 0x0000004000007812 */ /* 0x002fce00078efcff */
.L_x_697:
[----:B0-----:R-:W0:Y:S02]  /*18510*/  LDC.64 R2, c[0x0][0xc88] ;  /* 0x00032200ff027b82 */ /* 0x001e240000000a00 */
[----:B0-----:R-:W-:-:S05]  /*18520*/  IMAD.WIDE R2, R19, 0x4, R2 ;  /* 0x0000000413027825 */ /* 0x001fca00078e0202 */
[----:B--2---:R-:W2:Y:S01]  /*18530*/  LDG.E R13, desc[UR60][R2.64] ;  /* 0x0000003c020d7981 */ /* 0x004ea2000c1e1900 */
[----:B------:R-:W-:Y:S05]  /*18540*/  YIELD ;  /* 0x0000000000007946 */ /* 0x000fea0003800000 */
[----:B------:R-:W-:Y:S01]  /*18550*/  ULDC.64 UR4, c[0x0][0xa28] ;  /* 0x00028a0000047ab9 */ /* 0x000fe20000000a00 */
[----:B------:R-:W-:Y:S01]  /*18560*/  ULDC.64 UR6, c[0x0][0xa00] ;  /* 0x0002800000067ab9 */ /* 0x000fe20000000a00 */
[----:B------:R-:W-:Y:S02]  /*18570*/  ISETP.NE.U32.AND P0, PT, RZ, UR4, PT ;  /* 0x00000004ff007c0c */ /* 0x000fe4000bf05070 */
[----:B------:R-:W-:Y:S01]  /*18580*/  CS2R R8, SRZ ;  /* 0x0000000000087805 */ /* 0x000fe2000001ff00 */
[----:B------:R-:W-:Y:S01]  /*18590*/  ULDC.64 UR8, c[0x0][0xa18] ;  /* 0x0002860000087ab9 */ /* 0x000fe20000000a00 */
[----:B------:R-:W-:-:S02]  /*185a0*/  ISETP.NE.AND.EX P1, PT, RZ, UR5, PT, P0 ;  /* 0x00000005ff007c0c */ /* 0x000fc4000bf25300 */
[----:B------:R-:W-:-:S04]  /*185b0*/  ISETP.NE.U32.AND P0, PT, RZ, UR6, PT ;  /* 0x00000006ff007c0c */ /* 0x000fc8000bf05070 */
[----:B------:R-:W-:Y:S02]  /*185c0*/  ISETP.NE.AND.EX P0, PT, RZ, UR7, PT, P0 ;  /* 0x00000007ff007c0c */ /* 0x000fe4000bf05300 */
[----:B--2---:R-:W-:Y:S01]  /*185d0*/  SHF.R.S32.HI R0, RZ, 0x1f, R13 ;  /* 0x0000001fff007819 */ /* 0x004fe2000001140d */
[----:B------:R-:W-:-:S04]  /*185e0*/  IMAD.SHL.U32 R24, R13, 0x4, RZ ;  /* 0x000000040d187824 */ /* 0x000fc800078e00ff */
[C---:B------:R-:W-:Y:S01]  /*185f0*/  @P1 LEA R4, P2, R13.reuse, UR4, 0x2 ;  /* 0x000000040d041c11 */ /* 0x040fe2000f8410ff */
[----:B------:R-:W-:Y:S01]  /*18600*/  STL [R1+0xc], R13 ;  /* 0x00000c0d01007387 */ /* 0x000fe20000100800 */
[C-C-:B------:R-:W-:Y:S02]  /*18610*/  SHF.L.U64.HI R12, R13.reuse, 0x2, R0.reuse ;  /* 0x000000020d0c7819 */ /* 0x140fe40000010200 */
[----:B------:R-:W-:Y:S01]  /*18620*/  @P1 LEA.HI.X R5, R13, UR5, R0, 0x2, P2 ;  /* 0x000000050d051c11 */ /* 0x000fe200090f1400 */
[----:B------:R-:W-:Y:S01]  /*18630*/  ULDC.64 UR4, c[0x0][0xa08] ;  /* 0x0002820000047ab9 */ /* 0x000fe20000000a00 */
[----:B------:R-:W-:Y:S01]  /*18640*/  IADD3 R2, P2, R24, UR6, RZ ;  /* 0x0000000618027c10 */ /* 0x000fe2000ff5e0ff */
[----:B------:R0:W-:Y:S03]  /*18650*/  STL [R1+0x2c], R0 ;  /* 0x00002c0001007387 */ /* 0x0001e60000100800 */
[----:B------:R-:W-:Y:S01]  /*18660*/  IADD3.X R3, R12, UR7, RZ, P2, !PT ;  /* 0x000000070c037c10 */ /* 0x000fe200097fe4ff */
[----:B------:R-:W-:Y:S01]  /*18670*/  ULDC.64 UR6, c[0x0][0xa10] ;  /* 0x0002840000067ab9 */ /* 0x000fe20000000a00 */
[----:B------:R-:W-:Y:S01]  /*18680*/  ISETP.NE.U32.AND P3, PT, RZ, UR8, PT ;  /* 0x00000008ff007c0c */ /* 0x000fe2000bf65070 */
[----:B-1----:R1:W5:Y:S04]  /*18690*/  @P1 LDG.E R8, desc[UR60][R4.64] ;  /* 0x0000003c04081981 */ /* 0x002368000c1e1900 */
[----:B------:R-:W2:Y:S01]  /*186a0*/  @P0 LDG.E R9, desc[UR60][R2.64] ;  /* 0x0000003c02090981 */ /* 0x000ea2000c1e1900 */
[----:B------:R-:W-:-:S02]  /*186b0*/  ISETP.NE.AND.EX P3, PT, RZ, UR9, PT, P3 ;  /* 0x00000009ff007c0c */ /* 0x000fc4000bf65330 */
[----:B------:R-:W-:Y:S01]  /*186c0*/  IADD3 R6, P4, R24, UR4, RZ ;  /* 0x0000000418067c10 */ /* 0x000fe2000ff9e0ff */
[----:B------:R-:W-:Y:S03]  /*186d0*/  STL [R1+0x4], R12 ;  /* 0x0000040c01007387 */ /* 0x000fe60000100800 */
[----:B------:R-:W-:Y:S02]  /*186e0*/  IADD3.X R7, R12, UR5, RZ, P4, !PT ;  /* 0x000000050c077c10 */ /* 0x000fe4000a7fe4ff */
[----:B-1----:R-:W-:Y:S02]  /*186f0*/  IADD3 R4, P4, R24, UR6, RZ ;  /* 0x0000000618047c10 */ /* 0x002fe4000ff9e0ff */
[----:B------:R-:W-:Y:S02]  /*18700*/  ISETP.NE.U32.AND P1, PT, RZ, UR4, PT ;  /* 0x00000004ff007c0c */ /* 0x000fe4000bf25070 */
[----:B------:R-:W-:Y:S01]  /*18710*/  IADD3.X R5, R12, UR7, RZ, P4, !PT ;  /* 0x000000070c057c10 */ /* 0x000fe2000a7fe4ff */
[----:B------:R-:W-:Y:S01]  /*18720*/  ULDC UR4, c[0x0][0x288] ;  /* 0x0000a20000047ab9 */ /* 0x000fe20000000800 */
[----:B------:R-:W-:-:S02]  /*18730*/  ISETP.NE.U32.AND P2, PT, RZ, UR6, PT ;  /* 0x00000006ff007c0c */ /* 0x000fc4000bf45070 */
[----:B------:R-:W-:Y:S02]  /*18740*/  @P3 IADD3 R10, P4, R24, UR8, RZ ;  /* 0x00000008180a3c10 */ /* 0x000fe4000ff9e0ff */
[----:B------:R-:W-:Y:S02]  /*18750*/  ISETP.NE.AND.EX P1, PT, RZ, UR5, PT, P1 ;  /* 0x00000005ff007c0c */ /* 0x000fe4000bf25310 */
[----:B------:R-:W-:Y:S02]  /*18760*/  ISETP.NE.AND.EX P2, PT, RZ, UR7, PT, P2 ;  /* 0x00000007ff007c0c */ /* 0x000fe4000bf45320 */
[----:B------:R-:W-:Y:S01]  /*18770*/  @P3 IADD3.X R11, R12, UR9, RZ, P4, !PT ;  /* 0x000000090c0b3c10 */ /* 0x000fe2000a7fe4ff */
[----:B------:R-:W-:Y:S02]  /*18780*/  IMAD.MOV.U32 R28, RZ, RZ, RZ ;  /* 0x000000ffff1c7224 */ /* 0x000fe400078e00ff */
[----:B0-----:R-:W-:-:S06]  /*18790*/  IMAD.MOV.U32 R0, RZ, RZ, RZ ;  /* 0x000000ffff007224 */ /* 0x001fcc00078e00ff */
[----:B------:R-:W5:Y:S04]  /*187a0*/  @P1 LDG.E R28, desc[UR60][R6.64] ;  /* 0x0000003c061c1981 */ /* 0x000f68000c1e1900 */
[----:B------:R-:W5:Y:S04]  /*187b0*/  @P2 LDG.E R0, desc[UR60][R4.64] ;  /* 0x0000003c04002981 */ /* 0x000f68000c1e1900 */
[----:B--2---:R0:W-:Y:S02]  /*187c0*/  STL [R1+0x18], R9 ;  /* 0x0000180901007387 */ /* 0x0041e40000100800 */
[----:B0-----:R-:W-:Y:S01]  /*187d0*/  IMAD.U32 R9, RZ, RZ, UR4 ;  /* 0x00000004ff097e24 */ /* 0x001fe2000f8e00ff */
[----:B------:R-:W-:-:S05]  /*187e0*/  ULDC.64 UR4, c[0x0][0x418] ;  /* 0x0001060000047ab9 */ /* 0x000fca0000000a00 */
[----:B------:R0:W2:Y:S01]  /*187f0*/  @P3 LDG.E R9, desc[UR60][R10.64] ;  /* 0x0000003c0a093981 */ /* 0x0000a2000c1e1900 */
[----:B------:R-:W-:-:S03]  /*18800*/  UISETP.NE.U32.AND UP0, UPT, UR4, URZ, UPT ;  /* 0x0000003f0400728c */ /* 0x000fc6000bf05070 */
[----:B------:R-:W-:Y:S01]  /*18810*/  ULDC UR4, c[0x0][0x424] ;  /* 0x0001090000047ab9 */ /* 0x000fe20000000800 */
[----:B------:R-:W-:-:S03]  /*18820*/  UISETP.NE.AND.EX UP0, UPT, UR5, URZ, UPT, UP0 ;  /* 0x0000003f0500728c */ /* 0x000fc6000bf05300 */
[----:B------:R-:W-:Y:S01]  /*18830*/  ULDC UR5, c[0x0][0x2f0] ;  /* 0x0000bc0000057ab9 */ /* 0x000fe20000000800 */
[----:B------:R-:W-:-:S04]  /*18840*/  USEL UR4, UR4, 0x1, UP0 ;  /* 0x0000000104047887 */ /* 0x000fc80008000000 */
[----:B------:R-:W-:-:S03]  /*18850*/  UIMAD UR4, UR4, UR5, URZ ;  /* 0x00000005040472a4 */ /* 0x000fc6000f8e023f */
[----:B------:R-:W-:-:S03]  /*18860*/  ULDC UR5, c[0x0][0x348] ;  /* 0x0000d20000057ab9 */ /* 0x000fc60000000800 */
[----:B0-----:R-:W-:Y:S01]  /*18870*/  IMAD.U32 R10, RZ, RZ, UR4 ;  /* 0x00000004ff0a7e24 */ /* 0x001fe2000f8e00ff */
[----:B--2---:R0:W-:Y:S02]  /*18880*/  STL [R1+0x34], R9 ;  /* 0x0000340901007387 */ /* 0x0041e40000100800 */
[----:B0-----:R-:W-:Y:S01]  /*18890*/  IMAD.U32 R9, RZ, RZ, UR5 ;  /* 0x00000005ff097e24 */ /* 0x001fe2000f8e00ff */
[----:B------:R-:W-:Y:S06]  /*188a0*/  @P3 BRA `(.L_x_554) ;  /* 0x0000000000143947 */ /* 0x000fec0003800000 */
[----:B------:R-:W-:Y:S05]  /*188b0*/  @!P0 BRA `(.L_x_554) ;  /* 0x0000000000108947 */ /* 0x000fea0003800000 */
[----:B------:R-:W2:Y:S04]  /*188c0*/  LDG.E R11, desc[UR60][R2.64] ;  /* 0x0000003c020b7981 */ /* 0x000ea8000c1e1900 */
[----:B------:R-:W2:Y:S02]  /*188d0*/  LDG.E R2, desc[UR60][R2.64+0x4] ;  /* 0x0000043c02027981 */ /* 0x000ea4000c1e1900 */
[----:B--2---:R-:W-:-:S05]  /*188e0*/  IMAD.IADD R2, R2, 0x1, -R11 ;  /* 0x0000000102027824 */ /* 0x004fca00078e0a0b */
[----:B------:R0:W-:Y:S02]  /*188f0*/  STL [R1+0x34], R2 ;  /* 0x0000340201007387 */ /* 0x0001e40000100800 */
.L_x_554:
[----:B------:R-:W-:Y:S01]  /*18900*/  ULDC.64 UR4, c[0x0][0xa20] ;  /* 0x0002880000047ab9 */ /* 0x000fe20000000a00 */
[----:B-----5:R-:W-:Y:S01]  /*18910*/  IMAD.IADD R28, R28, 0x1, R8 ;  /* 0x000000011c1c7824 */ /* 0x020fe200078e0208 */
[----:B------:R-:W-:Y:S01]  /*18920*/  ISETP.NE.U32.AND P0, PT, RZ, UR4, PT ;  /* 0x00000004ff007c0c */ /* 0x000fe2000bf05070 */
[----:B------:R-:W-:-:S03]  /*18930*/  IMAD.MOV.U32 R25, RZ, RZ, R13 ;  /* 0x000000ffff197224 */ /* 0x000fc600078e000d */
[----:B------:R-:W-:-:S13]  /*18940*/  ISETP.NE.AND.EX P0, PT, RZ, UR5, PT, P0 ;  /* 0x00000005ff007c0c */ /* 0x000fda000bf05300 */
[----:B------:R-:W-:Y:S05]  /*18950*/  @!P0 BRA `(.L_x_555) ;  /* 0x0000000000108947 */ /* 0x000fea0003800000 */
[----:B0-----:R-:W-:-:S04]  /*18960*/  IADD3 R2, P0, R24, UR4, RZ ;  /* 0x0000000418027c10 */ /* 0x001fc8000ff1e0ff */
[----:B------:R-:W-:-:S05]  /*18970*/  IADD3.X R3, R12, UR5, RZ, P0, !PT ;  /* 0x000000050c037c10 */ /* 0x000fca00087fe4ff */
[----:B------:R1:W5:Y:S01]  /*18980*/  LDG.E R10, desc[UR60][R2.64] ;  /* 0x0000003c020a7981 */ /* 0x000362000c1e1900 */
[----:B------:R-:W-:Y:S05]  /*18990*/  BRA `(.L_x_556) ;  /* 0x0000000000107947 */ /* 0x000fea0003800000 */
.L_x_555:
[----:B------:R-:W-:Y:S05]  /*189a0*/  @!P1 BRA `(.L_x_556) ;  /* 0x00000000000c9947 */ /* 0x000fea0003800000 */
[----:B------:R-:W2:Y:S04]  /*189b0*/  LDG.E R10, desc[UR60][R6.64] ;  /* 0x0000003c060a7981 */ /* 0x000ea8000c1e1900 */
[----:B------:R-:W2:Y:S02]  /*189c0*/  LDG.E R6, desc[UR60][R6.64+0x4] ;  /* 0x0000043c06067981 */ /* 0x000ea4000c1e1900 */
[----:B--2---:R-:W-:-:S07]  /*189d0*/  IMAD.IADD R10, R6, 0x1, -R10 ;  /* 0x00000001060a7824 */ /* 0x004fce00078e0a0a */
.L_x_556:
[----:B01----:R-:W2:Y:S01]  /*189e0*/  @P2 LDG.E R2, desc[UR60][R4.64] ;  /* 0x0000003c04022981 */ /* 0x003ea2000c1e1900 */
[----:B-----5:R-:W-:-:S03]  /*189f0*/  IMAD.IADD R10, R10, 0x1, -R8 ;  /* 0x000000010a0a7824 */ /* 0x020fc600078e0a08 */
[----:B------:R-:W2:Y:S01]  /*18a00*/  @P2 LDG.E R4, desc[UR60][R4.64+0x4] ;  /* 0x0000043c04042981 */ /* 0x000ea2000c1e1900 */
[----:B------:R-:W-:Y:S01]  /*18a10*/  BSSY B0, `(.L_x_557) ;  /* 0x000015e000007945 */ /* 0x000fe20003800000 */
[----:B--2---:R-:W-:-:S04]  /*18a20*/  @P2 IMAD.IADD R9, R4, 0x1, -R2 ;  /* 0x0000000104092824 */ /* 0x004fc800078e0a02 */
[----:B------:R-:W-:-:S04]  /*18a30*/  IMAD.IADD R3, R10, 0x1, R9 ;  /* 0x000000010a037824 */ /* 0x000fc800078e0209 */
[----:B------:R-:W-:-:S04]  /*18a40*/  VIADD R2, R3, 0x8f ;  /* 0x0000008f03027836 */ /* 0x000fc80000000000 */
[----:B------:R-:W-:Y:S01]  /*18a50*/  IMAD.HI R2, R2, 0x38e38e39, RZ ;  /* 0x38e38e3902027827 */ /* 0x000fe200078e02ff */
[----:B------:R0:W-:Y:S04]  /*18a60*/  STL [R1+0x30], R3 ;  /* 0x0000300301007387 */ /* 0x0001e80000100800 */
[----:B0-----:R-:W-:-:S04]  /*18a70*/  SHF.R.U32.HI R3, RZ, 0x1f, R2 ;  /* 0x0000001fff037819 */ /* 0x001fc80000011602 */
[----:B------:R-:W-:-:S05]  /*18a80*/  LEA.HI.SX32 R4, R2, R3, 0x1b ;  /* 0x0000000302047211 */ /* 0x000fca00078fdaff */
[--C-:B------:R-:W-:Y:S02]  /*18a90*/  IMAD R2, R4, 0x90, -R10.reuse ;  /* 0x0000009004027824 */ /* 0x100fe400078e0a0a */
[----:B------:R-:W-:-:S03]  /*18aa0*/  IMAD.MOV R10, RZ, RZ, -R10 ;  /* 0x000000ffff0a7224 */ /* 0x000fc600078e0a0a */
[----:B------:R-:W-:Y:S02]  /*18ab0*/  VIMNMX R2, R2, R9, PT ;  /* 0x0000000902027248 */ /* 0x000fe40003fe0100 */
[----:B------:R-:W-:-:S04]  /*18ac0*/  VIMNMX R10, RZ, R10, !PT ;  /* 0x0000000aff0a7248 */ /* 0x000fc80007fe0100 */
[----:B------:R-:W-:Y:S01]  /*18ad0*/  ISETP.GT.AND P0, PT, R2, R10, PT ;  /* 0x0000000a0200720c */ /* 0x000fe20003f04270 */
[----:B------:R0:W-:-:S12]  /*18ae0*/  STL [R1+0x10], R4 ;  /* 0x0000100401007387 */ /* 0x0001d80000100800 */
[----:B0-----:R-:W-:Y:S02]  /*18af0*/  @P0 VIADD R4, R2, 0x8f ;  /* 0x0000008f02040836 */ /* 0x001fe40000000000 */
[----:B------:R-:W-:-:S04]  /*18b00*/  IMAD.WIDE.U32 R2, R10, 0x38e38e39, RZ ;  /* 0x38e38e390a027825 */ /* 0x000fc800078e00ff */
[----:B------:R-:W-:Y:S01]  /*18b10*/  @P0 IMAD.HI R2, R4, 0x38e38e39, RZ ;  /* 0x38e38e3904020827 */ /* 0x000fe200078e02ff */
[----:B------:R-:W-:-:S04]  /*18b20*/  SHF.R.U32.HI R3, RZ, 0x5, R3 ;  /* 0x00000005ff037819 */ /* 0x000fc80000011603 */
[----:B------:R-:W-:Y:S01]  /*18b30*/  @P0 SHF.R.U32.HI R5, RZ, 0x1f, R2 ;  /* 0x0000001fff050819 */ /* 0x000fe20000011602 */
[----:B------:R-:W-:-:S03]  /*18b40*/  IMAD.MOV.U32 R4, RZ, RZ, R3 ;  /* 0x000000ffff047224 */ /* 0x000fc600078e0003 */
[----:B------:R-:W-:-:S04]  /*18b50*/  @P0 LEA.HI.SX32 R4, R2, R5, 0x1b ;  /* 0x0000000502040211 */ /* 0x000fc800078fdaff */
[----:B------:R-:W-:Y:S02]  /*18b60*/  ISETP.GT.AND P1, PT, R4, R3, PT ;  /* 0x000000030400720c */ /* 0x000fe40003f24270 */
[----:B------:R-:W-:-:S11]  /*18b70*/  PLOP3.LUT P0, PT, PT, PT, PT, 0x80, 0x0 ;  /* 0x000000000000781c */ /* 0x000fd60003f0f070 */
[----:B------:R-:W-:Y:S05]  /*18b80*/  @!P1 BRA `(.L_x_558) ;  /* 0x0000001400189947 */ /* 0x000fea0003800000 */
[----:B------:R-:W-:Y:S01]  /*18b90*/  UMOV UR4, 0xffffffff ;  /* 0xffffffff00047882 */ /* 0x000fe20000000000 */
[----:B------:R-:W-:Y:S02]  /*18ba0*/  SEL R2, R25, RZ, !P2 ;  /* 0x000000ff19027207 */ /* 0x000fe40005000000 */
[----:B------:R-:W-:Y:S05]  /*18bb0*/  BRA.DIV UR4, `(.L_x_559) ;  /* 0x0000006e04687947 */ /* 0x000fea000b800000 */
[----:B------:R-:W0:Y:S02]  /*18bc0*/  S2R R5, SR_TID.X ;  /* 0x0000000000057919 */ /* 0x000e240000002100 */
[----:B0-----:R-:W-:-:S04]  /*18bd0*/  SHF.R.U32.HI R5, RZ, 0x5, R5 ;  /* 0x00000005ff057819 */ /* 0x001fc80000011605 */
[----:B------:R-:W-:-:S05]  /*18be0*/  LOP3.LUT R5, R5, 0x3, RZ, 0xc0, !PT ;  /* 0x0000000305057812 */ /* 0x000fca00078ec0ff */
[----:B------:R0:W1:Y:S02]  /*18bf0*/  SHFL.IDX PT, R14, R5, RZ, 0x1f ;  /* 0x00001fff050e7589 */ /* 0x00006400000e0000 */
.L_x_738:
[----:B-1----:R-:W-:Y:S02]  /*18c00*/  ISETP.NE.AND P0, PT, R14, RZ, PT ;  /* 0x000000ff0e00720c */ /* 0x002fe40003f05270 */
[----:B------:R-:W-:-:S11]  /*18c10*/  PLOP3.LUT P6, PT, PT, PT, PT, 0x8, 0x0 ;  /* 0x000000000000781c */ /* 0x000fd60003fce170 */
[----:B------:R-:W-:Y:S05]  /*18c20*/  @P0 BRA `(.L_x_560) ;  /* 0x00000000000c0947 */ /* 0x000fea0003800000 */
[----:B------:R-:W-:-:S03]  /*18c30*/  UMOV UR4, 0xffffffff ;  /* 0xffffffff00047882 */ /* 0x000fc60000000000 */
[----:B------:R-:W-:Y:S05]  /*18c40*/  BRA.DIV UR4, `(.L_x_561) ;  /* 0x0000006e04787947 */ /* 0x000fea000b800000 */
[----:B------:R-:W-:-:S13]  /*18c50*/  ELECT P6, URZ, PT ;  /* 0x00000000003f782f */ /* 0x000fda00038c0000 */
.L_x_560:
[----:B0-----:R-:W2:Y:S01]  /*18c60*/  LDL R5, [R1+0x28] ;  /* 0x0000280001057983 */ /* 0x001ea20000100800 */
[----:B------:R-:W-:Y:S01]  /*18c70*/  BSSY B1, `(.L_x_562) ;  /* 0x0000008000017945 */ /* 0x000fe20003800000 */
[----:B--2---:R-:W-:-:S05]  /*18c80*/  VIADD R5, R5, 0x1 ;  /* 0x0000000105057836 */ /* 0x004fca0000000000 */
[----:B------:R-:W-:-:S04]  /*18c90*/  LEA.HI R6, R5, R5, RZ, 0x1 ;  /* 0x0000000505067211 */ /* 0x000fc800078f08ff */
[----:B------:R-:W-:-:S05]  /*18ca0*/  LOP3.LUT R6, R6, 0xfffffffe, RZ, 0xc0, !PT ;  /* 0xfffffffe06067812 */ /* 0x000fca00078ec0ff */
[----:B------:R-:W-:-:S05]  /*18cb0*/  IMAD.IADD R5, R5, 0x1, -R6 ;  /* 0x0000000105057824 */ /* 0x000fca00078e0a06 */
[----:B------:R-:W-:-:S04]  /*18cc0*/  SHF.L.U32 R5, R5, 0x1f, RZ ;  /* 0x0000001f05057819 */ /* 0x000fc800000006ff */
[----:B------:R-:W0:Y:S02]  /*18cd0*/  SYNCS.PHASECHK.TRANS64.TRYWAIT P0, [R22+URZ+0x31c20], R5 ;  /* 0x031c2005160075a7 */ /* 0x000e24000800017f */
[----:B0-----:R-:W-:Y:S05]  /*18ce0*/  @!P0 BRA `(.L_x_563) ;  /* 0x0000006c00708947 */ /* 0x001fea0003800000 */
.L_x_741:
[----:B------:R-:W-:Y:S05]  /*18cf0*/  BSYNC B1 ;  /* 0x0000000000017941 */ /* 0x000fea0003800000 */
.L_x_562:
[----:B------:R-:W-:Y:S04]  /*18d00*/  BSSY B1, `(.L_x_564) ;  /* 0x000008c000017945 */ /* 0x000fe80003800000 */
[----:B------:R-:W-:Y:S05]  /*18d10*/  @!P6 BRA `(.L_x_565) ;  /* 0x000000080028e947 */ /* 0x000fea0003800000 */
[----:B------:R-:W2:Y:S01]  /*18d20*/  LDL R7, [R1] ;  /* 0x0000000001077983 */ /* 0x000ea20000100800 */
[----:B------:R-:W-:Y:S01]  /*18d30*/  IMAD R8, R29, 0x8, R22 ;  /* 0x000000081d087824 */ /* 0x000fe200078e0216 */
[----:B------:R-:W1:Y:S01]  /*18d40*/  S2R R6, SR_TID.X ;  /* 0x0000000000067919 */ /* 0x000e620000002100 */
[----:B------:R-:W-:Y:S01]  /*18d50*/  BSSY B2, `(.L_x_566) ;  /* 0x0000006000027945 */ /* 0x000fe20003800000 */
[----:B-1----:R-:W-:-:S04]  /*18d60*/  LOP3.LUT R6, R6, 0x7f, RZ, 0xc0, !PT ;  /* 0x0000007f06067812 */ /* 0x002fc800078ec0ff */
[----:B------:R-:W-:Y:S02]  /*18d70*/  ISETP.NE.AND P1, PT, R6, RZ, PT ;  /* 0x000000ff0600720c */ /* 0x000fe40003f25270 */
[----:B--2---:R-:W-:-:S04]  /*18d80*/  SHF.L.U32 R10, R7, 0x1f, RZ ;  /* 0x0000001f070a7819 */ /* 0x004fc800000006ff */
[----:B------:R-:W1:Y:S02]  /*18d90*/  SYNCS.PHASECHK.TRANS64.TRYWAIT P0, [R8+URZ+0x31ca0], R10 ;  /* 0x031ca00a080075a7 */ /* 0x000e64000800017f */
[----:B-1----:R-:W-:Y:S05]  /*18da0*/  @!P0 BRA `(.L_x_567) ;  /* 0x0000006c00548947 */ /* 0x002fea0003800000 */
.L_x_742:
[----:B------:R-:W-:Y:S05]  /*18db0*/  BSYNC B2 ;  /* 0x0000000000027941 */ /* 0x000fea0003800000 */
.L_x_566:
[----:B------:R-:W-:Y:S04]  /*18dc0*/  BSSY B2, `(.L_x_568) ;  /* 0x0000009000027945 */ /* 0x000fe80003800000 */
[----:B------:R-:W-:Y:S05]  /*18dd0*/  @P1 BRA `(.L_x_569) ;  /* 0x00000000001c1947 */ /* 0x000fea0003800000 */
[----:B0-----:R-:W0:Y:S02]  /*18de0*/  S2R R5, SR_TID.X ;  /* 0x0000000000057919 */ /* 0x001e240000002100 */
[----:B0-----:R-:W-:Y:S01]  /*18df0*/  LOP3.LUT R6, R5, 0x1f, RZ, 0xc0, !PT ;  /* 0x0000001f05067812 */ /* 0x001fe200078ec0ff */
[----:B------:R-:W-:-:S03]  /*18e00*/  IMAD.MOV.U32 R5, RZ, RZ, 0x6c00 ;  /* 0x00006c00ff057424 */ /* 0x000fc600078e00ff */
[----:B------:R-:W-:Y:S01]  /*18e10*/  ISETP.NE.AND P0, PT, R6, RZ, PT ;  /* 0x000000ff0600720c */ /* 0x000fe20003f05270 */
[----:B------:R2:W-:-:S12]  /*18e20*/  SYNCS.ARRIVE.TRANS64 RZ, [R8+URZ+0x31c90], R5 ;  /* 0x031c900508ff79a7 */ /* 0x0005d8000800003f */
[----:B--2---:R-:W-:Y:S05]  /*18e30*/  @!P0 BRA `(.L_x_569) ;  /* 0x0000000000048947 */ /* 0x004fea0003800000 */
[----:B------:R-:W-:Y:S01]  /*18e40*/  BPT.TRAP 0x1 ;  /* 0x000000040000795c */ /* 0x000fe20000300000 */
.L_x_569:
[----:B------:R-:W-:Y:S05]  /*18e50*/  BSYNC B2 ;  /* 0x0000000000027941 */ /* 0x000fea0003800000 */
.L_x_568:
[----:B------:R-:W-:Y:S01]  /*18e60*/  IMAD.MOV.U32 R14, RZ, RZ, RZ ;  /* 0x000000ffff0e7224 */ /* 0x000fe200078e00ff */
[----:B------:R-:W-:Y:S01]  /*18e70*/  UIADD3 UR4, UP0, UR36, 0x570, URZ ;  /* 0x0000057024047890 */ /* 0x000fe2000ff1e03f */
[----:B------:R-:W-:Y:S01]  /*18e80*/  IMAD R6, R4, 0x90, R0 ;  /* 0x0000009004067824 */ /* 0x000fe200078e0200 */
[----:B------:R-:W-:Y:S01]  /*18e90*/  PLOP3.LUT P0, PT, PT, PT, PT, 0x80, 0x0 ;  /* 0x000000000000781c */ /* 0x000fe20003f0f070 */
[----:B------:R-:W-:Y:S01]  /*18ea0*/  IMAD R7, R29, 0x6c00, R22 ;  /* 0x00006c001d077824 */ /* 0x000fe200078e0216 */
[----:B------:R-:W-:Y:S01]  /*18eb0*/  R2UR UR10, R14 ;  /* 0x000000000e0a72ca */ /* 0x000fe200000e0000 */
[----:B------:R-:W-:Y:S01]  /*18ec0*/  VIADD R6, R6, 0xffffff70 ;  /* 0xffffff7006067836 */ /* 0x000fe20000000000 */
[----:B------:R-:W-:Y:S01]  /*18ed0*/  UIADD3.X UR5, URZ, UR37, URZ, UP0, !UPT ;  /* 0x000000253f057290 */ /* 0x000fe200087fe43f */
[----:B0-----:R-:W-:Y:S01]  /*18ee0*/  VIADD R5, R8, 0x31c90 ;  /* 0x00031c9008057836 */ /* 0x001fe20000000000 */
[----:B------:R-:W-:Y:S01]  /*18ef0*/  UMOV UR6, 0x0 ;  /* 0x0000000000067882 */ /* 0x000fe20000000000 */
[----:B------:R-:W-:Y:S01]  /*18f00*/  VIADD R9, R7, 0x16a00 ;  /* 0x00016a0007097836 */ /* 0x000fe20000000000 */
[----:B------:R-:W-:-:S09]  /*18f10*/  UMOV UR7, 0x12f00000 ;  /* 0x12f0000000077882 */ /* 0x000fd20000000000 */
.L_x_570:
        /* <DEDUP_REMOVED lines=16> */
.L_x_571:
        /* <DEDUP_REMOVED lines=16> */
.L_x_572:
        /* <DEDUP_REMOVED lines=10> */
[----:B------:R-:W0:Y:S01]  /*191c0*/  SYNCS.PHASECHK.TRANS64.TRYWAIT P0, [R8+URZ+0x31cc0], R10 ;  /* 0x031cc00a080075a7 */ /* 0x000e22000800017f */
[----:B------:R-:W-:Y:S04]  /*191d0*/  BSSY B2, `(.L_x_573) ;  /* 0x0000002000027945 */ /* 0x000fe80003800000 */
[----:B0-----:R-:W-:Y:S05]  /*191e0*/  @!P0 BRA `(.L_x_574) ;  /* 0x0000006800588947 */ /* 0x001fea0003800000 */
.L_x_743:
[----:B------:R-:W-:Y:S05]  /*191f0*/  BSYNC B2 ;  /* 0x0000000000027941 */ /* 0x000fea0003800000 */
.L_x_573:
[----:B------:R-:W-:Y:S01]  /*19200*/  BSSY B2, `(.L_x_575) ;  /* 0x000000b000027945 */ /* 0x000fe20003800000 */
[----:B01----:R-:W-:Y:S02]  /*19210*/  IMAD.MOV.U32 R10, RZ, RZ, 0x0 ;  /* 0x00000000ff0a7424 */ /* 0x003fe400078e00ff */
        /* <DEDUP_REMOVED lines=9> */
.L_x_576:
[----:B------:R-:W-:Y:S05]  /*192b0*/  BSYNC B2 ;  /* 0x0000000000027941 */ /* 0x000fea0003800000 */
.L_x_575:
[----:B------:R-:W-:Y:S01]  /*192c0*/  R2UR UR10, R14 ;  /* 0x000000000e0a72ca */ /* 0x000fe200000e0000 */
[----:B------:R-:W-:Y:S01]  /*192d0*/  UIADD3 UR4, UP0, UR36, 0x670, URZ ;  /* 0x0000067024047890 */ /* 0x000fe2000ff1e03f */
[----:B------:R-:W-:Y:S01]  /*192e0*/  R2UR UR6, R10 ;  /* 0x000000000a0672ca */ /* 0x000fe200000e0000 */
[----:B------:R-:W-:Y:S01]  /*192f0*/  VIADD R8, R8, 0x31cb0 ;  /* 0x00031cb008087836 */ /* 0x000fe20000000000 */
[----:B------:R-:W-:Y:S01]  /*19300*/  R2UR UR7, R11 ;  /* 0x000000000b0772ca */ /* 0x000fe200000e0000 */
[----:B------:R-:W-:Y:S01]  /*19310*/  VIADD R5, R7, 0x200 ;  /* 0x0000020007057836 */ /* 0x000fe20000000000 */
[----:B------:R-:W-:Y:S01]  /*19320*/  PLOP3.LUT P0, PT, PT, PT, PT, 0x80, 0x0 ;  /* 0x000000000000781c */ /* 0x000fe20003f0f070 */
[----:B------:R-:W-:-:S12]  /*19330*/  UIADD3.X UR5, URZ, UR37, URZ, UP0, !UPT ;  /* 0x000000253f057290 */ /* 0x000fd800087fe43f */
.L_x_577:
        /* <DEDUP_REMOVED lines=15> */
.L_x_578:
        /* <DEDUP_REMOVED lines=15> */
.L_x_579:
        /* <DEDUP_REMOVED lines=10> */
.L_x_565:
[----:B------:R-:W-:Y:S05]  /*195c0*/  BSYNC B1 ;  /* 0x0000000000017941 */ /* 0x000fea0003800000 */
.L_x_564:
[----:B0-----:R-:W2:Y:S01]  /*195d0*/  LDL.LU R5, [R1] ;  /* 0x0000000001057983 */ /* 0x001ea20000300800 */
[----:B------:R-:W-:Y:S01]  /*195e0*/  VIADD R29, R29, 0x1 ;  /* 0x000000011d1d7836 */ /* 0x000fe20000000000 */
[----:B------:R-:W-:Y:S01]  /*195f0*/  PLOP3.LUT P0, PT, PT, PT, PT, 0x8, 0x0 ;  /* 0x000000000000781c */ /* 0x000fe20003f0e170 */
[----:B------:R-:W-:-:S03]  /*19600*/  VIADD R9, R4, 0xfffffffe ;  /* 0xfffffffe04097836 */ /* 0x000fc60000000000 */
[----:B------:R-:W-:Y:S02]  /*19610*/  ISETP.NE.AND P1, PT, R29, 0x2, PT ;  /* 0x000000021d00780c */ /* 0x000fe40003f25270 */
[----:B------:R-:W-:Y:S02]  /*19620*/  ISETP.GE.AND P2, PT, R9, R3, PT ;  /* 0x000000030900720c */ /* 0x000fe40003f46270 */
[----:B------:R-:W-:Y:S02]  /*19630*/  SEL R4, RZ, 0x1, P1 ;  /* 0x00000001ff047807 */ /* 0x000fe40000800000 */
[----:B------:R-:W-:Y:S02]  /*19640*/  SEL R29, R29, RZ, P1 ;  /* 0x000000ff1d1d7207 */ /* 0x000fe40000800000 */
[----:B--2---:R-:W-:-:S05]  /*19650*/  LOP3.LUT R5, R5, R4, RZ, 0x3c, !PT ;  /* 0x0000000405057212 */ /* 0x004fca00078e3cff */
[----:B------:R0:W-:Y:S02]  /*19660*/  STL [R1], R5 ;  /* 0x0000000501007387 */ /* 0x0001e40000100800 */
[----:B------:R-:W-:Y:S05]  /*19670*/  @!P2 BRA `(.L_x_558) ;  /* 0x00000008005ca947 */ /* 0x000fea0003800000 */
.L_x_596:
[----:B------:R-:W-:Y:S05]  /*19680*/  YIELD ;  /* 0x0000000000007946 */ /* 0x000fea0003800000 */
[----:B------:R-:W-:Y:S04]  /*19690*/  BSSY B1, `(.L_x_580) ;  /* 0x000008b000017945 */ /* 0x000fe80003800000 */
[----:B-1----:R-:W-:Y:S05]  /*196a0*/  @!P6 BRA `(.L_x_581) ;  /* 0x000000080024e947 */ /* 0x002fea0003800000 */
[----:B0-----:R-:W2:Y:S01]  /*196b0*/  LDL R5, [R1] ;  /* 0x0000000001057983 */ /* 0x001ea20000100800 */
[----:B------:R-:W-:Y:S01]  /*196c0*/  IMAD R8, R29, 0x8, R22 ;  /* 0x000000081d087824 */ /* 0x000fe200078e0216 */
[----:B------:R-:W0:Y:S01]  /*196d0*/  S2R R4, SR_TID.X ;  /* 0x0000000000047919 */ /* 0x000e220000002100 */
[----:B------:R-:W-:Y:S01]  /*196e0*/  BSSY B2, `(.L_x_582) ;  /* 0x0000006000027945 */ /* 0x000fe20003800000 */
[----:B0-----:R-:W-:-:S04]  /*196f0*/  LOP3.LUT R4, R4, 0x7f, RZ, 0xc0, !PT ;  /* 0x0000007f04047812 */ /* 0x001fc800078ec0ff */
[----:B------:R-:W-:Y:S02]  /*19700*/  ISETP.NE.AND P2, PT, R4, RZ, PT ;  /* 0x000000ff0400720c */ /* 0x000fe40003f45270 */
[----:B--2---:R-:W-:-:S04]  /*19710*/  SHF.L.U32 R7, R5, 0x1f, RZ ;  /* 0x0000001f05077819 */ /* 0x004fc800000006ff */
[----:B------:R-:W0:Y:S02]  /*19720*/  SYNCS.PHASECHK.TRANS64.TRYWAIT P1, [R8+URZ+0x31ca0], R7 ;  /* 0x031ca007080075a7 */ /* 0x000e24000802017f */
[----:B0-----:R-:W-:Y:S05]  /*19730*/  @!P1 BRA `(.L_x_583) ;  /* 0x0000006400189947 */ /* 0x001fea0003800000 */
.L_x_744:
[----:B------:R-:W-:Y:S05]  /*19740*/  BSYNC B2 ;  /* 0x0000000000027941 */ /* 0x000fea0003800000 */
.L_x_582:
[----:B------:R-:W-:Y:S04]  /*19750*/  BSSY B2, `(.L_x_584) ;  /* 0x0000009000027945 */ /* 0x000fe80003800000 */
[----:B------:R-:W-:Y:S05]  /*19760*/  @P2 BRA `(.L_x_585) ;  /* 0x00000000001c2947 */ /* 0x000fea0003800000 */
[----:B------:R-:W1:Y:S02]  /*19770*/  S2R R4, SR_TID.X ;  /* 0x0000000000047919 */ /* 0x000e640000002100 */
[----:B-1----:R-:W-:Y:S01]  /*19780*/  LOP3.LUT R5, R4, 0x1f, RZ, 0xc0, !PT ;  /* 0x0000001f04057812 */ /* 0x002fe200078ec0ff */
[----:B------:R-:W-:-:S03]  /*19790*/  IMAD.MOV.U32 R4, RZ, RZ, 0x6c00 ;  /* 0x00006c00ff047424 */ /* 0x000fc600078e00ff */
[----:B------:R-:W-:Y:S01]  /*197a0*/  ISETP.NE.AND P1, PT, R5, RZ, PT ;  /* 0x000000ff0500720c */ /* 0x000fe20003f25270 */
[----:B------:R1:W-:-:S12]  /*197b0*/  SYNCS.ARRIVE.TRANS64 RZ, [R8+URZ+0x31c90], R4 ;  /* 0x031c900408ff79a7 */ /* 0x0003d8000800003f */
[----:B-1----:R-:W-:Y:S05]  /*197c0*/  @!P1 BRA `(.L_x_585) ;  /* 0x0000000000049947 */ /* 0x002fea0003800000 */
[----:B------:R-:W-:Y:S01]  /*197d0*/  BPT.TRAP 0x1 ;  /* 0x000000040000795c */ /* 0x000fe20000300000 */
.L_x_585:
[----:B------:R-:W-:Y:S05]  /*197e0*/  BSYNC B2 ;  /* 0x0000000000027941 */ /* 0x000fea0003800000 */
.L_x_584:
        /* <DEDUP_REMOVED lines=8> */
[----:B------:R-:W-:Y:S01]  /*19870*/  VIADD R10, R6, 0x16a00 ;  /* 0x00016a00060a7836 */ /* 0x000fe20000000000 */
[----:B------:R-:W-:Y:S01]  /*19880*/  UMOV UR6, 0x0 ;  /* 0x0000000000067882 */ /* 0x000fe20000000000 */
[----:B------:R-:W-:-:S10]  /*19890*/  UMOV UR7, 0x12f00000 ;  /* 0x12f0000000077882 */ /* 0x000fd40000000000 */
.L_x_586:
        /* <DEDUP_REMOVED lines=10> */
[----:B------:R-:W-:Y:S01]  /*19940*/  IMAD.MOV.U32 R14, RZ, RZ, 0x20 ;  /* 0x00000020ff0e7424 */ /* 0x000fe200078e00ff */
[----:B------:R-:W-:Y:S01]  /*19950*/  PLOP3.LUT P1, PT, PT, PT, PT, 0x80, 0x0 ;  /* 0x000000000000781c */ /* 0x000fe20003f2f070 */
[----:B------:R-:W-:Y:S01]  /*19960*/  VIADD R10, R6, 0x18e00 ;  /* 0x00018e00060a7836 */ /* 0x000fe20000000000 */
[----:B------:R-:W-:Y:S01]  /*19970*/  UMOV UR6, 0x0 ;  /* 0x0000000000067882 */ /* 0x000fe20000000000 */
[----:B------:R-:W-:Y:S01]  /*19980*/  UMOV UR7, 0x12f00000 ;  /* 0x12f0000000077882 */ /* 0x000fe20000000000 */
[----:B------:R-:W-:-:S15]  /*19990*/  R2UR UR10, R14 ;  /* 0x000000000e0a72ca */ /* 0x000fde00000e0000 */
.L_x_587:
        /* <DEDUP_REMOVED lines=16> */
.L_x_588:
        /* <DEDUP_REMOVED lines=10> */
[----:B------:R-:W1:Y:S01]  /*19b40*/  SYNCS.PHASECHK.TRANS64.TRYWAIT P1, [R8+URZ+0x31cc0], R7 ;  /* 0x031cc007080075a7 */ /* 0x000e62000802017f */
[----:B------:R-:W-:Y:S04]  /*19b50*/  BSSY B2, `(.L_x_589) ;  /* 0x0000002000027945 */ /* 0x000fe80003800000 */
[----:B-1----:R-:W-:Y:S05]  /*19b60*/  @!P1 BRA `(.L_x_590) ;  /* 0x0000006000209947 */ /* 0x002fea0003800000 */
.L_x_745:
[----:B------:R-:W-:Y:S05]  /*19b70*/  BSYNC B2 ;  /* 0x0000000000027941 */ /* 0x000fea0003800000 */
.L_x_589:
[----:B------:R-:W-:Y:S01]  /*19b80*/  BSSY B2, `(.L_x_591) ;  /* 0x000000b000027945 */ /* 0x000fe20003800000 */
[----:B------:R-:W-:Y:S02]  /*19b90*/  IMAD.MOV.U32 R10, RZ, RZ, 0x0 ;  /* 0x00000000ff0a7424 */ /* 0x000fe400078e00ff */
[----:B------:R-:W-:Y:S01]  /*19ba0*/  IMAD.MOV.U32 R11, RZ, RZ, 0x12f00000 ;  /* 0x12f00000ff0b7424 */ /* 0x000fe200078e00ff */
[----:B------:R-:W-:Y:S06]  /*19bb0*/  @P2 BRA `(.L_x_592) ;  /* 0x00000000001c2947 */ /* 0x000fec0003800000 */
[----:B------:R-:W2:Y:S02]  /*19bc0*/  S2R R4, SR_TID.X ;  /* 0x0000000000047919 */ /* 0x000ea40000002100 */
[----:B--2---:R-:W-:Y:S01]  /*19bd0*/  LOP3.LUT R15, R4, 0x1f, RZ, 0xc0, !PT ;  /* 0x0000001f040f7812 */ /* 0x004fe200078ec0ff */
[----:B------:R-:W-:-:S03]  /*19be0*/  IMAD.MOV.U32 R4, RZ, RZ, 0x6c00 ;  /* 0x00006c00ff047424 */ /* 0x000fc600078e00ff */
[----:B------:R-:W-:Y:S01]  /*19bf0*/  ISETP.NE.AND P1, PT, R15, RZ, PT ;  /* 0x000000ff0f00720c */ /* 0x000fe20003f25270 */
[----:B------:R2:W-:-:S12]  /*19c00*/  SYNCS.ARRIVE.TRANS64 RZ, [R8+URZ+0x31cb0], R4 ;  /* 0x031cb00408ff79a7 */ /* 0x0005d8000800003f */
[----:B--2---:R-:W-:Y:S05]  /*19c10*/  @!P1 BRA `(.L_x_592) ;  /* 0x0000000000049947 */ /* 0x004fea0003800000 */
[----:B------:R-:W-:Y:S01]  /*19c20*/  BPT.TRAP 0x1 ;  /* 0x000000040000795c */ /* 0x000fe20000300000 */
.L_x_592:
[----:B------:R-:W-:Y:S05]  /*19c30*/  BSYNC B2 ;  /* 0x0000000000027941 */ /* 0x000fea0003800000 */
.L_x_591:
[----:B------:R-:W-:Y:S01]  /*19c40*/  R2UR UR10, R12 ;  /* 0x000000000c0a72ca */ /* 0x000fe200000e0000 */
[----:B------:R-:W-:Y:S01]  /*19c50*/  UIADD3 UR4, UP0, UR36, 0x670, URZ ;  /* 0x0000067024047890 */ /* 0x000fe2000ff1e03f */
[----:B------:R-:W-:Y:S01]  /*19c60*/  R2UR UR6, R10 ;  /* 0x000000000a0672ca */ /* 0x000fe200000e0000 */
[----:B01----:R-:W-:Y:S01]  /*19c70*/  VIADD R8, R8, 0x31cb0 ;  /* 0x00031cb008087836 */ /* 0x003fe20000000000 */
[----:B------:R-:W-:Y:S01]  /*19c80*/  R2UR UR7, R11 ;  /* 0x000000000b0772ca */ /* 0x000fe200000e0000 */
[----:B------:R-:W-:Y:S01]  /*19c90*/  VIADD R4, R6, 0x200 ;  /* 0x0000020006047836 */ /* 0x000fe20000000000 */
[----:B------:R-:W-:Y:S01]  /*19ca0*/  PLOP3.LUT P1, PT, PT, PT, PT, 0x80, 0x0 ;  /* 0x000000000000781c */ /* 0x000fe20003f2f070 */
[----:B------:R-:W-:-:S12]  /*19cb0*/  UIADD3.X UR5, URZ, UR37, URZ, UP0, !UPT ;  /* 0x000000253f057290 */ /* 0x000fd800087fe43f */
.L_x_593:
        /* <DEDUP_REMOVED lines=15> */
.L_x_594:
        /* <DEDUP_REMOVED lines=15> */
.L_x_595:
        /* <DEDUP_REMOVED lines=10> */
.L_x_581:
[----:B------:R-:W-:Y:S05]  /*19f40*/  BSYNC B1 ;  /* 0x0000000000017941 */ /* 0x000fea0003800000 */
.L_x_580:
[----:B------:R-:W2:Y:S01]  /*19f50*/  LDL.LU R7, [R1] ;  /* 0x0000000001077983 */ /* 0x000ea20000300800 */
[----:B------:R-:W-:Y:S01]  /*19f60*/  VIADD R29, R29, 0x1 ;  /* 0x000000011d1d7836 */ /* 0x000fe20000000000 */
[C---:B------:R-:W-:Y:S01]  /*19f70*/  ISETP.GT.AND P2, PT, R9.reuse, R3, PT ;  /* 0x000000030900720c */ /* 0x040fe20003f44270 */
[----:B------:R-:W-:-:S03]  /*19f80*/  VIADD R9, R9, 0xffffffff ;  /* 0xffffffff09097836 */ /* 0x000fc60000000000 */
[----:B------:R-:W-:-:S04]  /*19f90*/  ISETP.NE.AND P1, PT, R29, 0x2, PT ;  /* 0x000000021d00780c */ /* 0x000fc80003f25270 */
[----:B------:R-:W-:Y:S02]  /*19fa0*/  SEL R4, RZ, 0x1, P1 ;  /* 0x00000001ff047807 */ /* 0x000fe40000800000 */
[----:B------:R-:W-:Y:S02]  /*19fb0*/  SEL R29, R29, RZ, P1 ;  /* 0x000000ff1d1d7207 */ /* 0x000fe40000800000 */
[----:B--2---:R-:W-:-:S05]  /*19fc0*/  LOP3.LUT R7, R7, R4, RZ, 0x3c, !PT ;  /* 0x0000000407077212 */ /* 0x004fca00078e3cff */
[----:B------:R1:W-:Y:S01]  /*19fd0*/  STL [R1], R7 ;  /* 0x0000000701007387 */ /* 0x0003e20000100800 */
[----:B------:R-:W-:Y:S05]  /*19fe0*/  @P2 BRA `(.L_x_596) ;  /* 0xfffffff400a42947 */ /* 0x000fea000383ffff */
.L_x_558:
[----:B------:R-:W-:Y:S05]  /*19ff0*/  BSYNC B0 ;  /* 0x0000000000007941 */ /* 0x000fea0003800000 */
.L_x_557:
[----:B------:R-:W2:Y:S01]  /*1a000*/  LDL R4, [R1+0x30] ;  /* 0x0000300001047983 */ /* 0x000ea20000100800 */
[----:B------:R-:W-:Y:S05]  /*1a010*/  @!P0 WARPSYNC.ALL ;  /* 0x0000000000008948 */ /* 0x000fea0003800000 */
[----:B------:R-:W-:Y:S06]  /*1a020*/  @!P0 BAR.SYNC.DEFER_BLOCKING 0xc, 0x200 ;  /* 0x0308000000008b1d */ /* 0x000fec0000010000 */
[----:B------:R-:W-:Y:S01]  /*1a030*/  BSSY B7, `(.L_x_597) ;  /* 0x000041e000077945 */ /* 0x000fe20003800000 */
[----:B--2---:R-:W-:-:S13]  /*1a040*/  ISETP.GT.AND P0, PT, R4, RZ, PT ;  /* 0x000000ff0400720c */ /* 0x004fda0003f04270 */
[----:B------:R-:W-:Y:S05]  /*1a050*/  @P0 BRA `(.L_x_598) ;  /* 0x0000000000440947 */ /* 0x000fea0003800000 */
[----:B------:R-:W2:Y:S02]  /*1a060*/  S2R R4, SR_TID.X ;  /* 0x0000000000047919 */ /* 0x000ea40000002100 */
[----:B--2---:R-:W-:-:S04]  /*1a070*/  LOP3.LUT R4, R4, 0x7f, RZ, 0xc0, !PT ;  /* 0x0000007f04047812 */ /* 0x004fc800078ec0ff */
[----:B------:R-:W-:-:S13]  /*1a080*/  ISETP.NE.AND P0, PT, R4, RZ, PT ;  /* 0x000000ff0400720c */ /* 0x000fda0003f05270 */
[----:B------:R-:W-:Y:S05]  /*1a090*/  @P0 BRA `(.L_x_599) ;  /* 0x00000040005c0947 */ /* 0x000fea0003800000 */
[----:B0-----:R-:W0:Y:S01]  /*1a0a0*/  S2R R5, SR_LANEID ;  /* 0x0000000000057919 */ /* 0x001e220000000000 */
[----:B------:R-:W-:Y:S01]  /*1a0b0*/  VOTEU.ANY UR4, UPT, PT ;  /* 0x0000000000047886 */ /* 0x000fe200038e0100 */
[----:B------:R-:W2:Y:S01]  /*1a0c0*/  LDC.64 R2, c[0x0][0xc60] ;  /* 0x00031800ff027b82 */ /* 0x000ea20000000a00 */
[----:B------:R-:W0:Y:S02]  /*1a0d0*/  FLO.U32 R0, UR4 ;  /* 0x0000000400007d00 */ /* 0x000e2400080e0000 */
[----:B0-----:R-:W-:-:S06]  /*1a0e0*/  ISETP.EQ.U32.AND P0, PT, R0, R5, PT ;  /* 0x000000050000720c */ /* 0x001fcc0003f02070 */
[----:B------:R-:W2:Y:S07]  /*1a0f0*/  POPC R5, UR4 ;  /* 0x0000000400057d09 */ /* 0x000eae0008000000 */
[----:B--2---:R-:W2:Y:S01]  /*1a100*/  @P0 ATOMG.E.ADD.STRONG.GPU PT, R3, desc[UR60][R2.64], R5 ;  /* 0x00000005020309a8 */ /* 0x004ea200081ee1fc */
[----:B------:R-:W0:Y:S02]  /*1a110*/  S2R R4, SR_LTMASK ;  /* 0x0000000000047919 */ /* 0x000e240000003900 */
[----:B0-----:R-:W-:-:S04]  /*1a120*/  LOP3.LUT R4, R4, UR4, RZ, 0xc0, !PT ;  /* 0x0000000404047c12 */ /* 0x001fc8000f8ec0ff */
[----:B-1----:R-:W0:Y:S01]  /*1a130*/  POPC R7, R4 ;  /* 0x0000000400077309 */ /* 0x002e220000000000 */
[----:B--2---:R-:W0:Y:S02]  /*1a140*/  SHFL.IDX PT, R0, R3, R0, 0x1f ;  /* 0x00001f0003007589 */ /* 0x004e2400000e0000 */
[----:B0-----:R-:W-:Y:S01]  /*1a150*/  IADD3 R16, R0, UR38, R7 ;  /* 0x0000002600107c10 */ /* 0x001fe2000fffe007 */
[----:B------:R-:W-:Y:S06]  /*1a160*/  BRA `(.L_x_599) ;  /* 0x0000004000287947 */ /* 0x000fec0003800000 */
.L_x_598:
        /* <DEDUP_REMOVED lines=9> */
[----:B------:R-:W2:Y:S01]  /*1a200*/  LDC.64 R2, c[0x4][R2] ;  /* 0x0100000002027b82 */ /* 0x000ea20000000a00 */
[----:B0-----:R-:W-:Y:S02]  /*1a210*/  IMAD.U32 R5, RZ, RZ, UR7 ;  /* 0x00000007ff057e24 */ /* 0x001fe4000f8e00ff */
[----:B------:R-:W-:Y:S02]  /*1a220*/  IMAD.U32 R6, RZ, RZ, UR8 ;  /* 0x00000008ff067e24 */ /* 0x000fe4000f8e00ff */
[----:B-1----:R-:W-:-:S02]  /*1a230*/  IMAD.U32 R7, RZ, RZ, UR9 ;  /* 0x00000009ff077e24 */ /* 0x002fc4000f8e00ff */
[----:B------:R-:W-:Y:S02]  /*1a240*/  IMAD.U32 R10, RZ, RZ, UR4 ;  /* 0x00000004ff0a7e24 */ /* 0x000fe4000f8e00ff */
[----:B------:R-:W-:Y:S02]  /*1a250*/  IMAD.U32 R11, RZ, RZ, UR5 ;  /* 0x00000005ff0b7e24 */ /* 0x000fe4000f8e00ff */
[----:B------:R-:W-:Y:S02]  /*1a260*/  IMAD.MOV.U32 R8, RZ, RZ, 0x70 ;  /* 0x00000070ff087424 */ /* 0x000fe400078e00ff */
[----:B------:R-:W-:Y:S02]  /*1a270*/  IMAD.MOV.U32 R12, RZ, RZ, 0x1 ;  /* 0x00000001ff0c7424 */ /* 0x000fe400078e00ff */
[----:B------:R-:W-:-:S07]  /*1a280*/  IMAD.MOV.U32 R13, RZ, RZ, RZ ;  /* 0x000000ffff0d7224 */ /* 0x000fce00078e00ff */
[----:B------:R-:W-:-:S07]  /*1a290*/  LEPC R20, `(.L_x_601) ;  /* 0x000000001014794e */ /* 0x000fce0000000000 */
[----:B--2---:R-:W-:Y:S05]  /*1a2a0*/  CALL.ABS.NOINC R2 ;  /* 0x0000000002007343 */ /* 0x004fea0003c00000 */
.L_x_601:
[----:B------:R-:W-:Y:S05]  /*1a2b0*/  BSYNC B6 ;  /* 0x0000000000067941 */ /* 0x000fea0003800000 */
.L_x_600:
        /* <DEDUP_REMOVED lines=8> */
[----:B------:R2:W3:Y:S01]  /*1a340*/  LDC.64 R2, c[0x4][R0] ;  /* 0x0100000000027b82 */ /* 0x0004e20000000a00 */
[----:B------:R-:W-:Y:S02]  /*1a350*/  IMAD.U32 R4, RZ, RZ, UR6 ;  /* 0x00000006ff047e24 */ /* 0x000fe4000f8e00ff */
[----:B0-----:R-:W-:Y:S02]  /*1a360*/  IMAD.U32 R5, RZ, RZ, UR7 ;  /* 0x00000007ff057e24 */ /* 0x001fe4000f8e00ff */
[----:B------:R-:W-:Y:S02]  /*1a370*/  IMAD.U32 R6, RZ, RZ, UR8 ;  /* 0x00000008ff067e24 */ /* 0x000fe4000f8e00ff */
[----:B-1----:R-:W-:-:S02]  /*1a380*/  IMAD.U32 R7, RZ, RZ, UR9 ;  /* 0x00000009ff077e24 */ /* 0x002fc4000f8e00ff */
[----:B------:R-:W-:Y:S02]  /*1a390*/  IMAD.U32 R10, RZ, RZ, UR4 ;  /* 0x00000004ff0a7e24 */ /* 0x000fe4000f8e00ff */
[----:B------:R-:W-:Y:S02]  /*1a3a0*/  IMAD.U32 R11, RZ, RZ, UR5 ;  /* 0x00000005ff0b7e24 */ /* 0x000fe4000f8e00ff */
[----:B------:R-:W-:Y:S02]  /*1a3b0*/  IMAD.MOV.U32 R8, RZ, RZ, 0x70 ;  /* 0x00000070ff087424 */ /* 0x000fe400078e00ff */
[----:B------:R-:W-:Y:S02]  /*1a3c0*/  IMAD.MOV.U32 R12, RZ, RZ, 0x1 ;  /* 0x00000001ff0c7424 */ /* 0x000fe400078e00ff */
[----:B--2---:R-:W-:-:S07]  /*1a3d0*/  IMAD.MOV.U32 R13, RZ, RZ, RZ ;  /* 0x000000ffff0d7224 */ /* 0x004fce00078e00ff */
[----:B------:R-:W-:-:S07]  /*1a3e0*/  LEPC R20, `(.L_x_604) ;  /* 0x000000001014794e */ /* 0x000fce0000000000 */
[----:B---3--:R-:W-:Y:S05]  /*1a3f0*/  CALL.ABS.NOINC R2 ;  /* 0x0000000002007343 */ /* 0x008fea0003c00000 */
.L_x_604:
        /* <DEDUP_REMOVED lines=16> */
.L_x_603:
[----:B------:R-:W-:Y:S05]  /*1a500*/  BSYNC B6 ;  /* 0x0000000000067941 */ /* 0x000fea0003800000 */
.L_x_602:
[----:B------:R-:W2:Y:S01]  /*1a510*/  LDL.LU R21, [R1+0x4] ;  /* 0x0000040001157983 */ /* 0x000ea20000300800 */
[----:B------:R-:W-:Y:S02]  /*1a520*/  ULDC.64 UR4, c[0x0][0x9f8] ;  /* 0x00027e0000047ab9 */ /* 0x000fe40000000a00 */
[----:B------:R-:W-:Y:S01]  /*1a530*/  ISETP.NE.U32.AND P0, PT, RZ, UR4, PT ;  /* 0x00000004ff007c0c */ /* 0x000fe2000bf05070 */
[----:B------:R-:W3:Y:S03]  /*1a540*/  LDL R20, [R1+0x10] ;  /* 0x0000100001147983 */ /* 0x000ee60000100800 */
[----:B------:R-:W-:-:S13]  /*1a550*/  ISETP.NE.AND.EX P0, PT, RZ, UR5, PT, P0 ;  /* 0x00000005ff007c0c */ /* 0x000fda000bf05300 */
[----:B------:R-:W-:-:S04]  /*1a560*/  @P0 IADD3 R2, P1, R24, UR4, RZ ;  /* 0x0000000418020c10 */ /* 0x000fc8000ff3e0ff */
[----:B--2---:R-:W-:Y:S01]  /*1a570*/  @P0 IADD3.X R3, R21, UR5, RZ, P1, !PT ;  /* 0x0000000515030c10 */ /* 0x004fe20008ffe4ff */
[----:B------:R-:W-:-:S04]  /*1a580*/  ULDC.64 UR4, c[0x0][0xa08] ;  /* 0x0002820000047ab9 */ /* 0x000fc80000000a00 */
[----:B------:R2:W1:Y:S01]  /*1a590*/  @P0 LDG.E R25, desc[UR60][R2.64] ;  /* 0x0000003c02190981 */ /* 0x000462000c1e1900 */
[----:B---3--:R-:W-:-:S05]  /*1a5a0*/  VIADD R8, R20, 0xffffffff ;  /* 0xffffffff14087836 */ /* 0x008fca0000000000 */
[----:B------:R3:W-:Y:S01]  /*1a5b0*/  STL [R1+0x14], R8 ;  /* 0x0000140801007387 */ /* 0x0007e20000100800 */
[----:B--2---:R-:W2:Y:S02]  /*1a5c0*/  LDC.64 R2, c[0x0][0x418] ;  /* 0x00010600ff027b82 */ /* 0x004ea40000000a00 */
[----:B--2---:R-:W-:Y:S01]  /*1a5d0*/  LOP3.LUT P0, RZ, R2, UR4, RZ, 0xfc, !PT ;  /* 0x0000000402ff7c12 */ /* 0x004fe2000f80fcff */
[----:B------:R-:W-:-:S03]  /*1a5e0*/  UMOV UR4, 0xffffffff ;  /* 0xffffffff00047882 */ /* 0x000fc60000000000 */
[----:B------:R-:W-:Y:S02]  /*1a5f0*/  LOP3.LUT P0, RZ, R3, UR5, RZ, 0xfc, P0 ;  /* 0x0000000503ff7c12 */ /* 0x000fe4000800fcff */
[----:B-1----:R-:W-:Y:S02]  /*1a600*/  SHF.R.S32.HI R7, RZ, 0x1f, R25 ;  /* 0x0000001fff077819 */ /* 0x002fe40000011419 */
[----:B------:R-:W-:-:S03]  /*1a610*/  SEL R24, R25, RZ, !P0 ;  /* 0x000000ff19187207 */ /* 0x000fc60004000000 */
[----:B------:R3:W-:Y:S01]  /*1a620*/  STL [R1+0x4], R7 ;  /* 0x0000040701007387 */ /* 0x0007e20000100800 */
[----:B------:R-:W-:Y:S05]  /*1a630*/  BRA.DIV UR4, `(.L_x_605) ;  /* 0x0000005604807947 */ /* 0x000fea000b800000 */
[----:B------:R-:W1:Y:S02]  /*1a640*/  S2R R0, SR_TID.X ;  /* 0x0000000000007919 */ /* 0x000e640000002100 */
[----:B-1----:R-:W-:-:S04]  /*1a650*/  SHF.R.U32.HI R0, RZ, 0x5, R0 ;  /* 0x00000005ff007819 */ /* 0x002fc80000011600 */
[----:B------:R-:W-:-:S05]  /*1a660*/  LOP3.LUT R0, R0, 0x3, RZ, 0xc0, !PT ;  /* 0x0000000300007812 */ /* 0x000fca00078ec0ff */
[----:B------:R1:W2:Y:S02]  /*1a670*/  SHFL.IDX PT, R14, R0, RZ, 0x1f ;  /* 0x00001fff000e7589 */ /* 0x0002a400000e0000 */
.L_x_748:
[----:B-1----:R-:W4:Y:S01]  /*1a680*/  LDL.LU R0, [R1+0x50] ;  /* 0x0000500001007983 */ /* 0x002f220000300800 */
[----:B------:R-:W-:Y:S02]  /*1a690*/  PLOP3.LUT P1, PT, PT, PT, PT, 0x8, 0x0 ;  /* 0x000000000000781c */ /* 0x000fe40003f2e170 */
[----:B--2---:R-:W-:Y:S02]  /*1a6a0*/  ISETP.NE.AND P0, PT, R14, RZ, PT ;  /* 0x000000ff0e00720c */ /* 0x004fe40003f05270 */
[----:B----4-:R-:W-:-:S09]  /*1a6b0*/  LOP3.LUT R0, R0, 0xfffffffe, RZ, 0xc0, !PT ;  /* 0xfffffffe00007812 */ /* 0x010fd200078ec0ff */
[----:B------:R-:W-:-:S05]  /*1a6c0*/  @P1 LOP3.LUT R0, R0, 0x1, RZ, 0xfc, !PT ;  /* 0x0000000100001812 */ /* 0x000fca00078efcff */
[----:B------:R1:W-:Y:S01]  /*1a6d0*/  STL [R1+0x50], R0 ;  /* 0x0000500001007387 */ /* 0x0003e20000100800 */
[----:B------:R-:W-:Y:S05]  /*1a6e0*/  @P0 BRA `(.L_x_606) ;  /* 0x0000000400280947 */ /* 0x000fea0003800000 */
[----:B------:R-:W-:-:S03]  /*1a6f0*/  UMOV UR4, 0xffffffff ;  /* 0xffffffff00047882 */ /* 0x000fc60000000000 */
[----:B------:R-:W-:Y:S05]  /*1a700*/  BRA.DIV UR4, `(.L_x_607) ;  /* 0x0000005604807947 */ /* 0x000fea000b800000 */
[----:B------:R-:W-:-:S13]  /*1a710*/  ELECT P6, URZ, PT ;  /* 0x00000000003f782f */ /* 0x000fda00038c0000 */
.L_x_751:
[----:B------:R-:W-:Y:S05]  /*1a720*/  @!P6 BRA `(.L_x_606) ;  /* 0x000000040018e947 */ /* 0x000fea0003800000 */
[----:B------:R-:W-:Y:S01]  /*1a730*/  ISETP.NE.U32.AND P0, PT, R2, RZ, PT ;  /* 0x000000ff0200720c */ /* 0x000fe20003f05070 */
[----:B------:R-:W-:-:S03]  /*1a740*/  IMAD.MOV.U32 R27, RZ, RZ, R8 ;  /* 0x000000ffff1b7224 */ /* 0x000fc600078e0008 */
[----:B------:R-:W-:-:S13]  /*1a750*/  ISETP.NE.AND.EX P0, PT, R3, RZ, PT, P0 ;  /* 0x000000ff0300720c */ /* 0x000fda0003f05300 */
[----:B------:R-:W-:Y:S05]  /*1a760*/  @!P0 BRA `(.L_x_608) ;  /* 0x0000000000488947 */ /* 0x000fea0003800000 */
[----:B------:R-:W2:Y:S01]  /*1a770*/  LDC R6, c[0x0][0x43c] ;  /* 0x00010f00ff067b82 */ /* 0x000ea20000000800 */
[----:B-1----:R-:W-:Y:S01]  /*1a780*/  IMAD.MOV.U32 R0, RZ, RZ, R8 ;  /* 0x000000ffff007224 */ /* 0x002fe200078e0008 */
[----:B------:R-:W-:Y:S01]  /*1a790*/  ULDC.64 UR4, c[0x0][0x428] ;  /* 0x00010a0000047ab9 */ /* 0x000fe20000000a00 */
[----:B--2---:R-:W-:-:S13]  /*1a7a0*/  ISETP.NE.AND P0, PT, R6, 0x1, PT ;  /* 0x000000010600780c */ /* 0x004fda0003f05270 */
[----:B0-----:R-:W0:Y:S02]  /*1a7b0*/  @P0 LDC.64 R4, c[0x0][0x440] ;  /* 0x00011000ff040b82 */ /* 0x001e240000000a00 */
[----:B0-----:R-:W-:-:S05]  /*1a7c0*/  @P0 IMAD.HI.U32 R4, R8, R4, RZ ;  /* 0x0000000408040227 */ /* 0x001fca00078e00ff */
[----:B------:R-:W-:-:S04]  /*1a7d0*/  @P0 SHF.R.U32.HI R0, RZ, R5, R4 ;  /* 0x00000005ff000219 */ /* 0x000fc80000011604 */
[--C-:B------:R-:W-:Y:S01]  /*1a7e0*/  SHF.R.S32.HI R5, RZ, 0x1f, R0.reuse ;  /* 0x0000001fff057819 */ /* 0x100fe20000011400 */
[--C-:B------:R-:W-:Y:S02]  /*1a7f0*/  IMAD.MOV R27, RZ, RZ, -R0.reuse ;  /* 0x000000ffff1b7224 */ /* 0x100fe400078e0a00 */
[----:B------:R-:W-:Y:S02]  /*1a800*/  IMAD.MOV.U32 R4, RZ, RZ, R0 ;  /* 0x000000ffff047224 */ /* 0x000fe400078e0000 */
        /* <DEDUP_REMOVED lines=8> */
.L_x_608:
[----:B-1----:R-:W-:Y:S01]  /*1a890*/  IMAD R0, R23, 0x8, R22 ;  /* 0x0000000817007824 */ /* 0x002fe200078e0216 */
[----:B--2---:R-:W-:-:S04]  /*1a8a0*/  SHF.L.U32 R2, R26, 0x1f, RZ ;  /* 0x0000001f1a027819 */ /* 0x004fc800000006ff */
[----:B------:R-:W1:Y:S02]  /*1a8b0*/  SYNCS.PHASECHK.TRANS64.TRYWAIT P0, [R0+URZ+0x31c40], R2 ;  /* 0x031c4002000075a7 */ /* 0x000e64000800017f */
[----:B-1----:R-:W-:Y:S05]  /*1a8c0*/  @!P0 BRA `(.L_x_609) ;  /* 0x0000005400308947 */ /* 0x002fea0003800000 */
.L_x_752:
        /* <DEDUP_REMOVED lines=9> */
[----:B----4-:R-:W-:Y:S05]  /*1a960*/  @!P0 BRA `(.L_x_610) ;  /* 0x0000000000048947 */ /* 0x010fea0003800000 */
[----:B------:R-:W-:Y:S01]  /*1a970*/  BPT.TRAP 0x1 ;  /* 0x000000040000795c */ /* 0x000fe20000300000 */
.L_x_610:
[----:B-1----:R-:W2:Y:S01]  /*1a980*/  LDL.LU R2, [R1+0x50] ;  /* 0x0000500001027983 */ /* 0x002ea20000300800 */
[----:B------:R-:W-:Y:S01]  /*1a990*/  R2UR UR9, R0 ;  /* 0x00000000000972ca */ /* 0x000fe200000e0000 */
[----:B------:R-:W-:Y:S01]  /*1a9a0*/  IMAD R0, R23, 0x6c00, R22 ;  /* 0x00006c0017007824 */ /* 0x000fe200078e0216 */
        /* <DEDUP_REMOVED lines=11> */
[----:B------:R-:W-:-:S04]  /*1aa60*/  UIADD3 UR9, UR9, 0x31c30, URZ ;  /* 0x00031c3009097890 */ /* 0x000fc8000fffe03f */
[----:B------:R-:W-:Y:S02]  /*1aa70*/  UIMAD UR11, UR11, 0x90, UR5 ;  /* 0x000000900b0b78a4 */ /* 0x000fe4000f8e0205 */
[----:B------:R-:W-:Y:S02]  /*1aa80*/  UIADD3 UR14, UR8, 0x16a00, URZ ;  /* 0x00016a00080e7890 */ /* 0x000fe4000fffe03f */
[----:B------:R-:W-:Y:S02]  /*1aa90*/  UIADD3.X UR5, URZ, UR37, URZ, UP0, !UPT ;  /* 0x000000253f057290 */ /* 0x000fe400087fe43f */
        /* <DEDUP_REMOVED lines=10> */
[----:B------:R4:W-:Y:S01]  /*1ab40*/  UTMALDG.4D [UR8], [UR4], desc[UR6] ;  /* 0x00000608040075b4 */ /* 0x0009e20008019000 */
[----:B--2---:R-:W-:-:S04]  /*1ab50*/  LOP3.LUT R2, R2, 0xfffffffe, RZ, 0xc0, !PT ;  /* 0xfffffffe02027812 */ /* 0x004fc800078ec0ff */
[----:B------:R-:W-:-:S05]  /*1ab60*/  @P0 LOP3.LUT R2, R2, 0x1, RZ, 0xfc, !PT ;  /* 0x0000000102020812 */ /* 0x000fca00078efcff */
[----:B------:R4:W-:Y:S01]  /*1ab70*/  STL [R1+0x50], R2 ;  /* 0x0000500201007387 */ /* 0x0009e20000100800 */
[----:B------:R-:W-:Y:S01]  /*1ab80*/  NOP ;  /* 0x0000000000007918 */ /* 0x000fe20000000000 */
.L_x_606:
[----:B------:R-:W2:Y:S04]  /*1ab90*/  LDL.LU R4, [R1+0x18] ;  /* 0x0000180001047983 */ /* 0x000ea80000300800 */
[----:B------:R-:W5:Y:S04]  /*1aba0*/  LDL.LU R6, [R1+0xc] ;  /* 0x00000c0001067983 */ /* 0x000f680000300800 */
[----:B------:R-:W3:Y:S01]  /*1abb0*/  LDL.LU R3, [R1+0x2c] ;  /* 0x00002c0001037983 */ /* 0x000ee20000300800 */
[----:B------:R-:W-:Y:S05]  /*1abc0*/  WARPSYNC.ALL ;  /* 0x0000000000007948 */ /* 0x000fea0003800000 */
[----:B----4-:R-:W-:Y:S01]  /*1abd0*/  ULDC.64 UR6, c[0x0][0xa00] ;  /* 0x0002800000067ab9 */ /* 0x010fe20000000a00 */
        /* <DEDUP_REMOVED lines=9> */
[----:B---3--:R-:W-:-:S03]  /*1ac70*/  SEL R3, R3, RZ, !P0 ;  /* 0x000000ff03037207 */ /* 0x008fc60004000000 */
[----:B------:R-:W-:Y:S01]  /*1ac80*/  IMAD R0, R4, UR5, R2 ;  /* 0x0000000504007c24 */ /* 0x000fe2000f8e0202 */
[----:B-----5:R-:W-:Y:S01]  /*1ac90*/  SEL R2, R6, RZ, !P0 ;  /* 0x000000ff06027207 */ /* 0x020fe20004000000 */
[----:B0-----:R-:W-:-:S05]  /*1aca0*/  IMAD.WIDE.U32 R4, R4, UR4, RZ ;  /* 0x0000000404047c25 */ /* 0x001fca000f8e00ff */
[----:B------:R-:W-:Y:S04]  /*1acb0*/  STL.64 [R1+0x20], R4 ;  /* 0x0000200401007387 */ /* 0x000fe80000100a00 */
[----:B------:R0:W-:Y:S04]  /*1acc0*/  STL [R1+0xc], R2 ;  /* 0x00000c0201007387 */ /* 0x0001e80000100800 */
[----:B------:R1:W-:Y:S01]  /*1acd0*/  STL [R1+0x38], R3 ;  /* 0x0000380301007387 */ /* 0x0003e20000100800 */
[----:B0-----:R-:W-:Y:S01]  /*1ace0*/  IMAD.IADD R2, R5, 0x1, R0 ;  /* 0x0000000105027824 */ /* 0x001fe200078e0200 */
[----:B------:R-:W-:-:S05]  /*1acf0*/  SHF.R.S32.HI R0, RZ, 0x1f, R18 ;  /* 0x0000001fff007819 */ /* 0x000fca0000011412 */
[----:B------:R1:W-:Y:S04]  /*1ad00*/  STL [R1+0x2c], R0 ;  /* 0x00002c0001007387 */ /* 0x0003e80000100800 */
[----:B------:R1:W-:Y:S01]  /*1ad10*/  STL [R1+0x18], R2 ;  /* 0x0000180201007387 */ /* 0x0003e20000100800 */
[----:B------:R-:W-:Y:S05]  /*1ad20*/  @!P1 BRA `(.L_x_612) ;  /* 0x0000000000409947 */ /* 0x000fea0003800000 */
[----:B-1----:R-:W-:Y:S01]  /*1ad30*/  MOV R2, 0x0 ;  /* 0x0000000000027802 */ /* 0x002fe20000000f00 */
        /* <DEDUP_REMOVED lines=15> */
.L_x_612:
[----:B------:R-:W-:Y:S05]  /*1ae30*/  BSYNC B6 ;  /* 0x0000000000067941 */ /* 0x000fea0003800000 */
.L_x_611:
[----:B-1----:R-:W2:Y:S01]  /*1ae40*/  LDL.LU R0, [R1+0x18] ;  /* 0x0000180001007983 */ /* 0x002ea20000300800 */
[----:B------:R-:W0:Y:S01]  /*1ae50*/  LDC R10, c[0x0][0x448] ;  /* 0x00011200ff0a7b82 */ /* 0x000e220000000800 */
        /* <DEDUP_REMOVED lines=10> */
[----:B------:R-:W0:Y:S01]  /*1af00*/  @P0 LDC R5, c[0x0][0x44c] ;  /* 0x00011300ff050b82 */ /* 0x000e220000000800 */
[----:B--2---:R-:W-:Y:S02]  /*1af10*/  IMAD.MOV.U32 R3, RZ, RZ, R0 ;  /* 0x000000ffff037224 */ /* 0x004fe400078e0000 */
[----:B---3--:R-:W-:Y:S02]  /*1af20*/  IMAD R0, R20, UR4, RZ ;  /* 0x0000000414007c24 */ /* 0x008fe4000f8e02ff */
        /* <DEDUP_REMOVED lines=20> */
[----:B------:R-:W-:Y:S02]  /*1b070*/  LOP3.LUT R20, R20, 0x18, RZ, 0xc0, !PT ;  /* 0x0000001814147812 */ /* 0x000fe400078ec0ff */
[C---:B------:R-:W-:Y:S01]  /*1b080*/  LOP3.LUT R13, R21.reuse, 0x20, RZ, 0xfc, !PT ;  /* 0x00000020150d7812 */ /* 0x040fe200078efcff */
[----:B0-----:R-:W-:Y:S01]  /*1b090*/  @P0 IMAD.HI.U32 R0, R8, R5, RZ ;  /* 0x0000000508000227 */ /* 0x001fe200078e00ff */
[----:B------:R-:W-:-:S03]  /*1b0a0*/  LOP3.LUT R12, R21, 0x40, RZ, 0xfc, !PT ;  /* 0x00000040150c7812 */ /* 0x000fc600078efcff */
[----:B------:R-:W-:Y:S01]  /*1b0b0*/  IMAD.MOV.U32 R5, RZ, RZ, R8 ;  /* 0x000000ffff057224 */ /* 0x000fe200078e0008 */
[----:B----4-:R-:W-:-:S04]  /*1b0c0*/  @P0 SHF.R.U32.HI R5, RZ, R4, R0 ;  /* 0x00000004ff050219 */ /* 0x010fc80000011600 */
[----:B------:R-:W-:-:S05]  /*1b0d0*/  SHF.R.S32.HI R0, RZ, 0x1f, R5 ;  /* 0x0000001fff007819 */ /* 0x000fca0000011405 */
[----:B------:R-:W-:-:S04]  /*1b0e0*/  IMAD R0, R0, UR4, RZ ;  /* 0x0000000400007c24 */ /* 0x000fc8000f8e02ff */
[C---:B------:R-:W-:Y:S02]  /*1b0f0*/  IMAD R6, R5.reuse, UR5, R0 ;  /* 0x0000000505067c24 */ /* 0x040fe4000f8e0200 */
[----:B------:R-:W-:Y:S02]  /*1b100*/  IMAD.MOV R0, RZ, RZ, -R5 ;  /* 0x000000ffff007224 */ /* 0x000fe400078e0a05 */
[----:B------:R-:W-:-:S04]  /*1b110*/  IMAD.WIDE.U32 R4, R5, UR4, R2 ;  /* 0x0000000405047c25 */ /* 0x000fc8000f8e0002 */
[----:B------:R-:W-:Y:S02]  /*1b120*/  IMAD R0, R10, R0, R8 ;  /* 0x000000000a007224 */ /* 0x000fe400078e0208 */
[----:B------:R-:W-:Y:S02]  /*1b130*/  IMAD.IADD R5, R5, 0x1, R6 ;  /* 0x0000000105057824 */ /* 0x000fe400078e0206 */
[----:B------:R-:W-:Y:S01]  /*1b140*/  VIADD R8, R8, 0x80 ;  /* 0x0000008008087836 */ /* 0x000fe20000000000 */
[----:B------:R-:W-:Y:S01]  /*1b150*/  SHF.R.S32.HI R9, RZ, 0x1f, R0 ;  /* 0x0000001fff097819 */ /* 0x000fe20000011400 */
[----:B------:R-:W-:Y:S02]  /*1b160*/  IMAD.WIDE.U32 R6, R0, UR6, R4 ;  /* 0x0000000600067c25 */ /* 0x000fe4000f8e0004 */
[----:B------:R-:W0:Y:S02]  /*1b170*/  @P0 LDC R5, c[0x0][0x44c] ;  /* 0x00011300ff050b82 */ /* 0x000e240000000800 */
[----:B------:R-:W-:Y:S01]  /*1b180*/  IMAD R9, R9, UR6, RZ ;  /* 0x0000000609097c24 */ /* 0x000fe2000f8e02ff */
[----:B------:R-:W-:-:S03]  /*1b190*/  LEA R4, P1, R6, UR8, 0x1 ;  /* 0x0000000806047c11 */ /* 0x000fc6000f8208ff */
[----:B------:R-:W-:Y:S02]  /*1b1a0*/  IMAD R0, R0, UR7, R9 ;  /* 0x0000000700007c24 */ /* 0x000fe4000f8e0209 */
[----:B------:R1:W5:Y:S02]  /*1b1b0*/  LDL R9, [R1+0x8] ;  /* 0x0000080001097983 */ /* 0x0003640000100800 */
[----:B------:R-:W-:Y:S02]  /*1b1c0*/  IMAD.IADD R0, R7, 0x1, R0 ;  /* 0x0000000107007824 */ /* 0x000fe400078e0200 */
[----:B------:R-:W2:Y:S03]  /*1b1d0*/  @P0 LDC R7, c[0x0][0x450] ;  /* 0x00011400ff070b82 */ /* 0x000ea60000000800 */
[----:B------:R-:W-:Y:S01]  /*1b1e0*/  LEA.HI.X R0, R6, UR9, R0, 0x1, P1 ;  /* 0x0000000906007c11 */ /* 0x000fe200088f0c00 */
[----:B------:R-:W-:-:S02]  /*1b1f0*/  IMAD.MOV.U32 R6, RZ, RZ, R8 ;  /* 0x000000ffff067224 */ /* 0x000fc400078e0008 */
[----:B0-----:R-:W-:-:S05]  /*1b200*/  @P0 IMAD.HI.U32 R5, R8, R5, RZ ;  /* 0x0000000508050227 */ /* 0x001fca00078e00ff */
[----:B--2---:R-:W-:-:S04]  /*1b210*/  @P0 SHF.R.U32.HI R6, RZ, R7, R5 ;  /* 0x00000007ff060219 */ /* 0x004fc80000011605 */
[--C-:B------:R-:W-:Y:S01]  /*1b220*/  SHF.R.S32.HI R7, RZ, 0x1f, R6.reuse ;  /* 0x0000001fff077819 */ /* 0x100fe20000011406 */
[----:B------:R-:W-:Y:S02]  /*1b230*/  IMAD.MOV R5, RZ, RZ, -R6 ;  /* 0x000000ffff057224 */ /* 0x000fe400078e0a06 */
[----:B------:R-:W-:-:S04]  /*1b240*/  IMAD.WIDE.U32 R2, R6, UR4, R2 ;  /* 0x0000000406027c25 */ /* 0x000fc8000f8e0002 */
[----:B------:R-:W-:Y:S02]  /*1b250*/  IMAD R5, R10, R5, R8 ;  /* 0x000000050a057224 */ /* 0x000fe400078e0208 */
        /* <DEDUP_REMOVED lines=8> */
[----:B------:R-:W-:-:S02]  /*1b2e0*/  IMAD R6, R6, UR6, RZ ;  /* 0x0000000606067c24 */ /* 0x000fc4000f8e02ff */
        /* <DEDUP_REMOVED lines=8> */
[----:B-1----:R-:W-:Y:S06]  /*1b370*/  BRA.DIV UR4, `(.L_x_613) ;  /* 0x0000004a04987947 */ /* 0x002fec000b800000 */
        /* <DEDUP_REMOVED lines=40> */
[----:B0-----:R-:W0:Y:S01]  /*1b600*/  SHFL.IDX PT, R2, R4, 0x3, 0x1c1f ;  /* 0x007c1f0004027f89 */ /* 0x001e2200000e0000 */
[----:B------:R-:W-:-:S03]  /*1b610*/  VIADD R3, R17, 0x80 ;  /* 0x0000008011037836 */ /* 0x000fc60000000000 */
[----:B------:R-:W1:Y:S02]  /*1b620*/  SHFL.IDX PT, R4, R7, RZ, 0x1c1f ;  /* 0x001c1fff07047589 */ /* 0x000e6400000e0000 */
[----:B------:R-:W-:Y:S01]  /*1b630*/  ISETP.GE.AND P3, PT, R3, R5, PT ;  /* 0x000000050300720c */ /* 0x000fe20003f66270 */
[----:B------:R-:W-:-:S05]  /*1b640*/  VIADD R3, R17, 0x60 ;  /* 0x0000006011037836 */ /* 0x000fca0000000000 */
[----:B------:R-:W-:-:S13]  /*1b650*/  ISETP.GE.AND P4, PT, R3, R5, PT ;  /* 0x000000050300720c */ /* 0x000fda0003f86270 */
[----:B0-----:R-:W-:-:S05]  /*1b660*/  @!P4 LEA R2, P5, R20, R2, 0x1 ;  /* 0x000000021402c211 */ /* 0x001fca00078a08ff */
[----:B------:R-:W-:Y:S01]  /*1b670*/  @!P4 IMAD.X R3, RZ, RZ, R0, P5 ;  /* 0x000000ffff03c224 */ /* 0x000fe200028e0600 */
[----:B-1----:R-:W-:Y:S01]  /*1b680*/  @!P3 LEA R4, P5, R20, R4, 0x1 ;  /* 0x000000041404b211 */ /* 0x002fe200078a08ff */
[----:B------:R-:W0:Y:S04]  /*1b690*/  SHFL.IDX PT, R0, R6, RZ, 0x1c1f ;  /* 0x001c1fff06007589 */ /* 0x000e2800000e0000 */
[----:B------:R-:W-:Y:S04]  /*1b6a0*/  @!P4 LDGSTS.E.BYPASS.LTC128B.128 [R9+0xf200], desc[UR60][R2.64], !P2 ;  /* 0x0f2000000209cfae */ /* 0x000fe8000d101d7c */
[----:B------:R-:W-:Y:S04]  /*1b6b0*/  @!P4 LDGSTS.E.BYPASS.LTC128B.128 [R9+0x12200], desc[UR60][R2.64+0x40], !P1 ;  /* 0x122000400209cfae */ /* 0x000fe8000c901d7c */
[----:B------:R1:W-:Y:S04]  /*1b6c0*/  @!P4 LDGSTS.E.BYPASS.LTC128B.128 [R9+0x15200], desc[UR60][R2.64+0x80], !P0 ;  /* 0x152000800209cfae */ /* 0x0003e8000c101d7c */
[----:B------:R-:W2:Y:S01]  /*1b6d0*/  SHFL.IDX PT, R6, R6, 0x1, 0x1c1f ;  /* 0x003c1f0006067f89 */ /* 0x000ea200000e0000 */
[----:B0-----:R-:W-:-:S02]  /*1b6e0*/  @!P3 IMAD.X R0, RZ, RZ, R0, P5 ;  /* 0x000000ffff00b224 */ /* 0x001fc400028e0600 */
[----:B-1----:R-:W-:Y:S02]  /*1b6f0*/  @!P3 IMAD.MOV.U32 R2, RZ, RZ, R4 ;  /* 0x000000ffff02b224 */ /* 0x002fe400078e0004 */
[----:B------:R-:W-:-:S05]  /*1b700*/  @!P3 IMAD.MOV.U32 R3, RZ, RZ, R0 ;  /* 0x000000ffff03b224 */ /* 0x000fca00078e0000 */
[----:B------:R-:W-:Y:S04]  /*1b710*/  @!P3 LDGSTS.E.BYPASS.LTC128B.128 [R9+0xfa00], desc[UR60][R2.64], !P2 ;  /* 0x0fa000000209bfae */ /* 0x000fe8000d101d7c */
[----:B------:R-:W-:Y:S04]  /*1b720*/  @!P3 LDGSTS.E.BYPASS.LTC128B.128 [R9+0x12a00], desc[UR60][R2.64+0x40], !P1 ;  /* 0x12a000400209bfae */ /* 0x000fe8000c901d7c */
[----:B------:R0:W-:Y:S04]  /*1b730*/  @!P3 LDGSTS.E.BYPASS.LTC128B.128 [R9+0x15a00], desc[UR60][R2.64+0x80], !P0 ;  /* 0x15a000800209bfae */ /* 0x0001e8000c101d7c */
[----:B0-2---:R0:W1:Y:S02]  /*1b740*/  SHFL.IDX PT, R2, R7, 0x1, 0x1c1f ;  /* 0x003c1f0007027f89 */ /* 0x00506400000e0000 */
.L_x_765:
        /* <DEDUP_REMOVED lines=13> */
.L_x_614:
        /* <DEDUP_REMOVED lines=8> */
[----:B------:R1:W-:Y:S01]  /*1b8a0*/  STL [R1+0x28], R2 ;  /* 0x0000280201007387 */ /* 0x0003e20000100800 */
[----:B------:R-:W-:-:S04]  /*1b8b0*/  LEA.HI R0, R2, R2, RZ, 0x1 ;  /* 0x0000000202007211 */ /* 0x000fc800078f08ff */
[----:B------:R-:W-:-:S05]  /*1b8c0*/  LOP3.LUT R0, R0, 0xfffffffe, RZ, 0xc0, !PT ;  /* 0xfffffffe00007812 */ /* 0x000fca00078ec0ff */
[----:B------:R-:W-:-:S05]  /*1b8d0*/  IMAD.IADD R0, R2, 0x1, -R0 ;  /* 0x0000000102007824 */ /* 0x000fca00078e0a00 */
[----:B------:R-:W-:Y:S01]  /*1b8e0*/  SHF.L.U32 R0, R0, 0x1f, RZ ;  /* 0x0000001f00007819 */ /* 0x000fe200000006ff */
[----:B------:R-:W-:Y:S01]  /*1b8f0*/  NOP ;  /* 0x0000000000007918 */ /* 0x000fe20000000000 */
[----:B------:R1:W-:Y:S01]  /*1b900*/  SYNCS.ARRIVE.TRANS64.A1T0 RZ, [R22+URZ+0x31c00], RZ ;  /* 0x031c00ff16ff79a7 */ /* 0x0003e2000810003f */
[----:B------:R-:W-:Y:S01]  /*1b910*/  BSSY B0, `(.L_x_615) ;  /* 0x0000003000007945 */ /* 0x000fe20003800000 */
[----:B------:R-:W2:Y:S03]  /*1b920*/  SYNCS.PHASECHK.TRANS64.TRYWAIT P0, [R22+URZ+0x31c20], R0 ;  /* 0x031c2000160075a7 */ /* 0x000ea6000800017f */
[----:B-12---:R-:W-:Y:S05]  /*1b930*/  @!P0 BRA `(.L_x_616) ;  /* 0x0000004c00388947 */ /* 0x006fea0003800000 */
.L_x_766:
[----:B------:R-:W-:Y:S05]  /*1b940*/  BSYNC B0 ;  /* 0x0000000000007941 */ /* 0x000fea0003800000 */
.L_x_615:
[----:B------:R-:W2:Y:S01]  /*1b950*/  LDL.LU R2, [R1+0x30] ;  /* 0x0000300001027983 */ /* 0x000ea20000300800 */
[----:B------:R-:W-:Y:S01]  /*1b960*/  BSSY B0, `(.L_x_617) ;  /* 0x000022b000007945 */ /* 0x000fe20003800000 */
[----:B--2---:R-:W-:-:S13]  /*1b970*/  ISETP.GE.AND P0, PT, R2, 0x91, PT ;  /* 0x000000910200780c */ /* 0x004fda0003f06270 */
[----:B------:R-:W-:Y:S05]  /*1b980*/  @!P0 BRA `(.L_x_618) ;  /* 0x0000002000a08947 */ /* 0x000fea0003800000 */
[----:B------:R-:W0:Y:S01]  /*1b990*/  LDL R2, [R1+0x10] ;  /* 0x0000100001027983 */ /* 0x000e220000100800 */
[----:B-1----:R-:W-:Y:S01]  /*1b9a0*/  IMAD.MOV.U32 R0, RZ, RZ, 0x1 ;  /* 0x00000001ff007424 */ /* 0x002fe200078e00ff */
[----:B------:R-:W-:Y:S01]  /*1b9b0*/  BSSY B2, `(.L_x_619) ;  /* 0x00000bd000027945 */ /* 0x000fe20003800000 */
[----:B0-----:R-:W-:-:S05]  /*1b9c0*/  IMAD.MOV R7, RZ, RZ, -R2 ;  /* 0x000000ffff077224 */ /* 0x001fca00078e0a02 */
[----:B------:R-:W-:-:S05]  /*1b9d0*/  VIADDMNMX R7, R7, R0, 0xffffffff, !PT ;  /* 0xffffffff07077446 */ /* 0x000fca0007800100 */
[----:B------:R-:W-:-:S05]  /*1b9e0*/  IMAD.IADD R0, R2, 0x1, R7 ;  /* 0x0000000102007824 */ /* 0x000fca00078e0207 */
[----:B------:R-:W-:-:S04]  /*1b9f0*/  LOP3.LUT R0, R0, 0x1, RZ, 0xc0, !PT ;  /* 0x0000000100007812 */ /* 0x000fc800078ec0ff */
[----:B------:R-:W-:Y:S01]  /*1ba00*/  ISETP.NE.U32.AND P0, PT, R0, 0x1, PT ;  /* 0x000000010000780c */ /* 0x000fe20003f05070 */
[----:B------:R-:W-:-:S12]  /*1ba10*/  VIADD R0, R2, 0xfffffffe ;  /* 0xfffffffe02007836 */ /* 0x000fd80000000000 */
[----:B------:R-:W-:Y:S05]  /*1ba20*/  @P0 BRA `(.L_x_620) ;  /* 0x0000000800d40947 */ /* 0x000fea0003800000 */
[----:B------:R-:W2:Y:S01]  /*1ba30*/  LDL R2, [R1+0x50] ;  /* 0x0000500001027983 */ /* 0x000ea20000100800 */
[----:B------:R-:W-:Y:S01]  /*1ba40*/  VIADD R6, R23, 0x1 ;  /* 0x0000000117067836 */ /* 0x000fe20000000000 */
[----:B------:R-:W-:Y:S04]  /*1ba50*/  BSSY B1, `(.L_x_621) ;  /* 0x00000ae000017945 */ /* 0x000fe80003800000 */
[----:B------:R-:W-:-:S04]  /*1ba60*/  ISETP.NE.AND P0, PT, R6, 0x2, PT ;  /* 0x000000020600780c */ /* 0x000fc80003f05270 */
[----:B------:R-:W-:Y:S02]  /*1ba70*/  SEL R9, RZ, 0x1, P0 ;  /* 0x00000001ff097807 */ /* 0x000fe40000000000 */
[----:B------:R-:W-:Y:S02]  /*1ba80*/  SEL R6, R6, RZ, P0 ;  /* 0x000000ff06067207 */ /* 0x000fe40000000000 */
[----:B------:R-:W-:Y:S02]  /*1ba90*/  LOP3.LUT R9, R26, R9, RZ, 0x3c, !PT ;  /* 0x000000091a097212 */ /* 0x000fe400078e3cff */
[----:B--2---:R-:W-:-:S13]  /*1baa0*/  LOP3.LUT P1, RZ, R2, 0x1, RZ, 0xc0, !PT ;  /* 0x0000000102ff7812 */ /* 0x004fda000782c0ff */
[----:B------:R-:W-:Y:S05]  /*1bab0*/  @!P1 BRA `(.L_x_622) ;  /* 0x00000008009c9947 */ /* 0x000fea0003800000 */
[----:B------:R-:W-:Y:S01]  /*1bac0*/  ULDC.64 UR4, c[0x0][0x418] ;  /* 0x0001060000047ab9 */ /* 0x000fe20000000a00 */
[----:B------:R-:W-:Y:S01]  /*1bad0*/  IMAD.MOV.U32 R5, RZ, RZ, R24 ;  /* 0x000000ffff057224 */ /* 0x000fe200078e0018 */
[----:B------:R-:W-:-:S04]  /*1bae0*/  ISETP.NE.U32.AND P0, PT, RZ, UR4, PT ;  /* 0x00000004ff007c0c */ /* 0x000fc8000bf05070 */
[----:B------:R-:W-:-:S13]  /*1baf0*/  ISETP.NE.AND.EX P0, PT, RZ, UR5, PT, P0 ;  /* 0x00000005ff007c0c */ /* 0x000fda000bf05300 */
[----:B------:R-:W-:Y:S05]  /*1bb00*/  @!P0 BRA `(.L_x_623) ;  /* 0x0000000000488947 */ /* 0x000fea0003800000 */
[----:B------:R-:W2:Y:S01]  /*1bb10*/  LDL R10, [R1+0x4] ;  /* 0x00000400010a7983 */ /* 0x000ea20000100800 */
        /* <DEDUP_REMOVED lines=9> */
[----:B------:R-:W-:-:S03]  /*1bbb0*/  SHF.R.S32.HI R3, RZ, 0x1f, R2 ;  /* 0x0000001fff037819 */ /* 0x000fc60000011402 */
[----:B------:R-:W-:-:S04]  /*1bbc0*/  IMAD.WIDE.U32 R2, R25, UR6, R2 ;  /* 0x0000000619027c25 */ /* 0x000fc8000f8e0002 */
[----:B--2---:R-:W-:-:S04]  /*1bbd0*/  IMAD R4, R10, UR6, RZ ;  /* 0x000000060a047c24 */ /* 0x004fc8000f8e02ff */
[----:B------:R-:W-:-:S04]  /*1bbe0*/  IMAD R4, R25, UR7, R4 ;  /* 0x0000000719047c24 */ /* 0x000fc8000f8e0204 */
[----:B------:R-:W-:Y:S01]  /*1bbf0*/  IMAD.IADD R3, R4, 0x1, R3 ;  /* 0x0000000104037824 */ /* 0x000fe200078e0203 */
[----:B------:R-:W-:-:S04]  /*1bc00*/  LEA R4, P0, R2, UR4, 0x2 ;  /* 0x0000000402047c11 */ /* 0x000fc8000f8010ff */
[----:B------:R-:W-:-:S06]  /*1bc10*/  LEA.HI.X R5, R2, UR5, R3, 0x2, P0 ;  /* 0x0000000502057c11 */ /* 0x000fcc00080f1403 */
[----:B------:R0:W5:Y:S03]  /*1bc20*/  LDG.E R5, desc[UR60][R4.64] ;  /* 0x0000003c04057981 */ /* 0x000166000c1e1900 */
.L_x_623:
[----:B------:R-:W-:Y:S01]  /*1bc30*/  IMAD R3, R6, 0x8, R22 ;  /* 0x0000000806037824 */ /* 0x000fe200078e0216 */
[----:B------:R-:W-:Y:S01]  /*1bc40*/  SHF.L.U32 R2, R9, 0x1f, RZ ;  /* 0x0000001f09027819 */ /* 0x000fe200000006ff */
[----:B------:R-:W-:Y:S03]  /*1bc50*/  BSSY B3, `(.L_x_624) ;  /* 0x0000003000037945 */ /* 0x000fe60003800000 */
[----:B------:R-:W1:Y:S02]  /*1bc60*/  SYNCS.PHASECHK.TRANS64.TRYWAIT P0, [R3+URZ+0x31c40], R2 ;  /* 0x031c4002030075a7 */ /* 0x000e64000800017f */
[----:B-1----:R-:W-:Y:S05]  /*1bc70*/  @!P0 BRA `(.L_x_625) ;  /* 0x00000048007c8947 */ /* 0x002fea0003800000 */
.L_x_767:
[----:B------:R-:W-:Y:S05]  /*1bc80*/  BSYNC B3 ;  /* 0x0000000000037941 */ /* 0x000fea0003800000 */
.L_x_624:
        /* <DEDUP_REMOVED lines=12> */
.L_x_627:
[----:B------:R-:W-:Y:S05]  /*1bd50*/  BSYNC B3 ;  /* 0x0000000000037941 */ /* 0x000fea0003800000 */
.L_x_626:
        /* <DEDUP_REMOVED lines=11> */
.L_x_628:
        /* <DEDUP_REMOVED lines=16> */
.L_x_629:
        /* <DEDUP_REMOVED lines=16> */
.L_x_630:
        /* <DEDUP_REMOVED lines=15> */
.L_x_768:
[----:B------:R-:W-:Y:S05]  /*1c100*/  BSYNC B3 ;  /* 0x0000000000037941 */ /* 0x000fea0003800000 */
.L_x_631:
[----:B------:R-:W-:Y:S01]  /*1c110*/  BSSY B3, `(.L_x_633) ;  /* 0x000000c000037945 */ /* 0x000fe20003800000 */
[----:B------:R-:W-:Y:S02]  /*1c120*/  IMAD.MOV.U32 R12, RZ, RZ, 0x0 ;  /* 0x00000000ff0c7424 */ /* 0x000fe400078e00ff */
[----:B------:R-:W-:Y:S01]  /*1c130*/  IMAD.MOV.U32 R13, RZ, RZ, 0x14f00000 ;  /* 0x14f00000ff0d7424 */ /* 0x000fe200078e00ff */
[----:B------:R-:W-:Y:S06]  /*1c140*/  @P1 BRA `(.L_x_634) ;  /* 0x0000000000201947 */ /* 0x000fec0003800000 */
[----:B------:R-:W1:Y:S01]  /*1c150*/  S2R R4, SR_TID.X ;  /* 0x0000000000047919 */ /* 0x000e620000002100 */
[----:B0-----:R-:W-:Y:S02]  /*1c160*/  IMAD R2, R23, 0x8, R22 ;  /* 0x0000000817027824 */ /* 0x001fe400078e0216 */
[----:B------:R-:W-:-:S04]  /*1c170*/  IMAD.MOV.U32 R3, RZ, RZ, 0x6c00 ;  /* 0x00006c00ff037424 */ /* 0x000fc800078e00ff */
[----:B------:R2:W-:Y:S01]  /*1c180*/  SYNCS.ARRIVE.TRANS64 RZ, [R2+URZ+0x31c50], R3 ;  /* 0x031c500302ff79a7 */ /* 0x0005e2000800003f */
[----:B-1----:R-:W-:-:S04]  /*1c190*/  LOP3.LUT R4, R4, 0x1f, RZ, 0xc0, !PT ;  /* 0x0000001f04047812 */ /* 0x002fc800078ec0ff */
[----:B------:R-:W-:-:S13]  /*1c1a0*/  ISETP.NE.AND P0, PT, R4, RZ, PT ;  /* 0x000000ff0400720c */ /* 0x000fda0003f05270 */
[----:B--2---:R-:W-:Y:S05]  /*1c1b0*/  @!P0 BRA `(.L_x_634) ;  /* 0x0000000000048947 */ /* 0x004fea0003800000 */
[----:B------:R-:W-:Y:S01]  /*1c1c0*/  BPT.TRAP 0x1 ;  /* 0x000000040000795c */ /* 0x000fe20000300000 */
.L_x_634:
[----:B------:R-:W-:Y:S05]  /*1c1d0*/  BSYNC B3 ;  /* 0x0000000000037941 */ /* 0x000fea0003800000 */
.L_x_633:
        /* <DEDUP_REMOVED lines=11> */
.L_x_635:
        /* <DEDUP_REMOVED lines=15> */
.L_x_636:
        /* <DEDUP_REMOVED lines=15> */
.L_x_637:
        /* <DEDUP_REMOVED lines=12> */
.L_x_622:
[----:B------:R-:W-:Y:S05]  /*1c530*/  BSYNC B1 ;  /* 0x0000000000017941 */ /* 0x000fea0003800000 */
.L_x_621:
[----:B------:R-:W2:Y:S01]  /*1c540*/  LDL.LU R0, [R1+0x10] ;  /* 0x0000100001007983 */ /* 0x000ea20000300800 */
[----:B------:R-:W-:Y:S02]  /*1c550*/  IMAD.MOV.U32 R23, RZ, RZ, R6 ;  /* 0x000000ffff177224 */ /* 0x000fe400078e0006 */
[----:B------:R-:W-:Y:S02]  /*1c560*/  IMAD.MOV.U32 R26, RZ, RZ, R9 ;  /* 0x000000ffff1a7224 */ /* 0x000fe400078e0009 */
[----:B--2---:R-:W-:-:S07]  /*1c570*/  VIADD R0, R0, 0xfffffffd ;  /* 0xfffffffd00007836 */ /* 0x004fce0000000000 */
.L_x_620:
[----:B------:R-:W-:Y:S05]  /*1c580*/  BSYNC B2 ;  /* 0x0000000000027941 */ /* 0x000fea0003800000 */
.L_x_619:
[----:B------:R-:W2:Y:S01]  /*1c590*/  LDL.LU R2, [R1+0x14] ;  /* 0x0000140001027983 */ /* 0x000ea20000300800 */
[----:B------:R-:W-:-:S05]  /*1c5a0*/  IMAD.MOV R7, RZ, RZ, -R7 ;  /* 0x000000ffff077224 */ /* 0x000fca00078e0a07 */
[----:B--2---:R-:W-:-:S13]  /*1c5b0*/  ISETP.NE.AND P0, PT, R2, R7, PT ;  /* 0x000000070200720c */ /* 0x004fda0003f05270 */
[----:B------:R-:W-:Y:S05]  /*1c5c0*/  @!P0 BRA `(.L_x_618) ;  /* 0x0000001400908947 */ /* 0x000fea0003800000 */
[----:B------:R-:W-:-:S07]  /*1c5d0*/  IMAD.MOV.U32 R4, RZ, RZ, R24 ;  /* 0x000000ffff047224 */ /* 0x000fce00078e0018 */
.L_x_672:
[----:B------:R-:W2:Y:S01]  /*1c5e0*/  LDL R2, [R1+0x50] ;  /* 0x0000500001027983 */ /* 0x000ea20000100800 */
[----:B------:R-:W-:Y:S01]  /*1c5f0*/  VIADD R6, R23, 0x1 ;  /* 0x0000000117067836 */ /* 0x000fe20000000000 */
[----:B------:R-:W-:Y:S05]  /*1c600*/  YIELD ;  /* 0x0000000000007946 */ /* 0x000fea0003800000 */
[----:B------:R-:W-:Y:S01]  /*1c610*/  ISETP.NE.AND P0, PT, R6, 0x2, PT ;  /* 0x000000020600780c */ /* 0x000fe20003f05270 */
[----:B------:R-:W-:Y:S03]  /*1c620*/  BSSY B1, `(.L_x_638) ;  /* 0x00000ab000017945 */ /* 0x000fe60003800000 */
[----:B------:R-:W-:-:S02]  /*1c630*/  SEL R7, RZ, 0x1, P0 ;  /* 0x00000001ff077807 */ /* 0x000fc40000000000 */
        /* <DEDUP_REMOVED lines=25> */
[----:B------:R-:W-:-:S05]  /*1c7d0*/  LEA.HI.X R5, R2, UR5, R3, 0x2, P0 ;  /* 0x0000000502057c11 */ /* 0x000fca00080f1403 */
[----:B------:R0:W5:Y:S04]  /*1c7e0*/  LDG.E R4, desc[UR60][R4.64] ;  /* 0x0000003c04047981 */ /* 0x000168000c1e1900 */
.L_x_640:
[----:B------:R-:W-:Y:S01]  /*1c7f0*/  IMAD R3, R6, 0x8, R22 ;  /* 0x0000000806037824 */ /* 0x000fe200078e0216 */
[----:B------:R-:W-:Y:S01]  /*1c800*/  SHF.L.U32 R2, R7, 0x1f, RZ ;  /* 0x0000001f07027819 */ /* 0x000fe200000006ff */
[----:B------:R-:W-:Y:S03]  /*1c810*/  BSSY B2, `(.L_x_641) ;  /* 0x0000003000027945 */ /* 0x000fe60003800000 */
[----:B------:R-:W1:Y:S02]  /*1c820*/  SYNCS.PHASECHK.TRANS64.TRYWAIT P0, [R3+URZ+0x31c40], R2 ;  /* 0x031c4002030075a7 */ /* 0x000e64000800017f */
[----:B-1----:R-:W-:Y:S05]  /*1c830*/  @!P0 BRA `(.L_x_642) ;  /* 0x0000003c00b48947 */ /* 0x002fea0003800000 */
.L_x_769:
[----:B------:R-:W-:Y:S05]  /*1c840*/  BSYNC B2 ;  /* 0x0000000000027941 */ /* 0x000fea0003800000 */
.L_x_641:
        /* <DEDUP_REMOVED lines=12> */
.L_x_644:
[----:B------:R-:W-:Y:S05]  /*1c910*/  BSYNC B2 ;  /* 0x0000000000027941 */ /* 0x000fea0003800000 */
.L_x_643:
        /* <DEDUP_REMOVED lines=11> */
.L_x_645:
        /* <DEDUP_REMOVED lines=16> */
.L_x_646:
        /* <DEDUP_REMOVED lines=16> */
.L_x_647:
        /* <DEDUP_REMOVED lines=15> */
.L_x_770:
[----:B------:R-:W-:Y:S05]  /*1ccc0*/  BSYNC B2 ;  /* 0x0000000000027941 */ /* 0x000fea0003800000 */
.L_x_648:
        /* <DEDUP_REMOVED lines=11> */
.L_x_651:
[----:B------:R-:W-:Y:S05]  /*1cd80*/  BSYNC B2 ;  /* 0x0000000000027941 */ /* 0x000fea0003800000 */
.L_x_650:
        /* <DEDUP_REMOVED lines=10> */
.L_x_652:
        /* <DEDUP_REMOVED lines=15> */
.L_x_653:
        /* <DEDUP_REMOVED lines=15> */
.L_x_654:
        /* <DEDUP_REMOVED lines=12> */
.L_x_639:
[----:B------:R-:W-:Y:S05]  /*1d0d0*/  BSYNC B1 ;  /* 0x0000000000017941 */ /* 0x000fea0003800000 */
.L_x_638:
        /* <DEDUP_REMOVED lines=10> */
[----:B------:R-:W-:Y:S01]  /*1d180*/  VIADD R9, R0, 0xffffffff ;  /* 0xffffffff00097836 */ /* 0x000fe20000000000 */
        /* <DEDUP_REMOVED lines=21> */
.L_x_657:
[----:B------:R-:W-:Y:S01]  /*1d2e0*/  IMAD R2, R23, 0x8, R22 ;  /* 0x0000000817027824 */ /* 0x000fe200078e0216 */
[----:B------:R-:W-:Y:S01]  /*1d2f0*/  SHF.L.U32 R3, R26, 0x1f, RZ ;  /* 0x0000001f1a037819 */ /* 0x000fe200000006ff */
[----:B------:R-:W-:Y:S03]  /*1d300*/  BSSY B2, `(.L_x_658) ;  /* 0x0000003000027945 */ /* 0x000fe60003800000 */
[----:B------:R-:W1:Y:S02]  /*1d310*/  SYNCS.PHASECHK.TRANS64.TRYWAIT P0, [R2+URZ+0x31c40], R3 ;  /* 0x031c4003020075a7 */ /* 0x000e64000800017f */
[----:B-1----:R-:W-:Y:S05]  /*1d320*/  @!P0 BRA `(.L_x_659) ;  /* 0x0000003400208947 */ /* 0x002fea0003800000 */
.L_x_771:
[----:B------:R-:W-:Y:S05]  /*1d330*/  BSYNC B2 ;  /* 0x0000000000027941 */ /* 0x000fea0003800000 */
.L_x_658:
        /* <DEDUP_REMOVED lines=12> */
.L_x_661:
[----:B------:R-:W-:Y:S05]  /*1d400*/  BSYNC B2 ;  /* 0x0000000000027941 */ /* 0x000fea0003800000 */
.L_x_660:
        /* <DEDUP_REMOVED lines=12> */
.L_x_662:
        /* <DEDUP_REMOVED lines=16> */
.L_x_663:
        /* <DEDUP_REMOVED lines=16> */
.L_x_664:
        /* <DEDUP_REMOVED lines=15> */
.L_x_772:
[----:B------:R-:W-:Y:S05]  /*1d7c0*/  BSYNC B2 ;  /* 0x0000000000027941 */ /* 0x000fea0003800000 */
.L_x_665:
        /* <DEDUP_REMOVED lines=11> */
.L_x_668:
[----:B------:R-:W-:Y:S05]  /*1d880*/  BSYNC B2 ;  /* 0x0000000000027941 */ /* 0x000fea0003800000 */
.L_x_667:
        /* <DEDUP_REMOVED lines=10> */
.L_x_669:
        /* <DEDUP_REMOVED lines=15> */
.L_x_670:
        /* <DEDUP_REMOVED lines=15> */
.L_x_671:
        /* <DEDUP_REMOVED lines=12> */
.L_x_656:
[----:B------:R-:W-:Y:S05]  /*1dbd0*/  BSYNC B1 ;  /* 0x0000000000017941 */ /* 0x000fea0003800000 */
.L_x_655:
[C---:B------:R-:W-:Y:S01]  /*1dbe0*/  ISETP.GT.AND P0, PT, R0.reuse, 0x1, PT ;  /* 0x000000010000780c */ /* 0x040fe20003f04270 */
[----:B------:R-:W-:-:S12]  /*1dbf0*/  VIADD R0, R0, 0xfffffffe ;  /* 0xfffffffe00007836 */ /* 0x000fd80000000000 */
[----:B------:R-:W-:Y:S05]  /*1dc00*/  @P0 BRA `(.L_x_672) ;  /* 0xffffffe800740947 */ /* 0x000fea000383ffff */
.L_x_618:
[----:B------:R-:W-:Y:S05]  /*1dc10*/  BSYNC B0 ;  /* 0x0000000000007941 */ /* 0x000fea0003800000 */
.L_x_617:
[----:B------:R-:W2:Y:S01]  /*1dc20*/  S2R R2, SR_TID.X ;  /* 0x0000000000027919 */ /* 0x000ea20000002100 */
[----:B------:R-:W-:Y:S01]  /*1dc30*/  BSSY B0, `(.L_x_673) ;  /* 0x0000010000007945 */ /* 0x000fe20003800000 */
        /* <DEDUP_REMOVED lines=12> */
[----:B0-----:R-:W0:Y:S01]  /*1dd00*/  POPC R7, R4 ;  /* 0x0000000400077309 */ /* 0x001e220000000000 */
[----:B--2---:R-:W0:Y:S02]  /*1dd10*/  SHFL.IDX PT, R0, R3, R0, 0x1f ;  /* 0x00001f0003007589 */ /* 0x004e2400000e0000 */
[----:B0-----:R-:W-:-:S07]  /*1dd20*/  IADD3 R16, R0, UR38, R7 ;  /* 0x0000002600107c10 */ /* 0x001fce000fffe007 */
.L_x_674:
[----:B------:R-:W-:Y:S05]  /*1dd30*/  BSYNC B0 ;  /* 0x0000000000007941 */ /* 0x000fea0003800000 */
.L_x_673:
[----:B-1----:R-:W2:Y:S01]  /*1dd40*/  LDL R0, [R1+0x50] ;  /* 0x0000500001007983 */ /* 0x002ea20000100800 */
[----:B------:R-:W-:Y:S01]  /*1dd50*/  BSSY B0, `(.L_x_675) ;  /* 0x0000046000007945 */ /* 0x000fe20003800000 */
[----:B--2---:R-:W-:-:S13]  /*1dd60*/  LOP3.LUT P0, RZ, R0, 0x1, RZ, 0xc0, !PT ;  /* 0x0000000100ff7812 */ /* 0x004fda000780c0ff */
[----:B------:R-:W-:Y:S05]  /*1dd70*/  @!P0 BRA `(.L_x_676) ;  /* 0x00000004000c8947 */ /* 0x000fea0003800000 */
[----:B------:R-:W-:Y:S01]  /*1dd80*/  IMAD R3, R23, 0x8, R22 ;  /* 0x0000000817037824 */ /* 0x000fe200078e0216 */
[----:B------:R-:W-:Y:S01]  /*1dd90*/  SHF.L.U32 R0, R26, 0x1f, RZ ;  /* 0x0000001f1a007819 */ /* 0x000fe200000006ff */
[----:B------:R-:W-:Y:S01]  /*1dda0*/  BSSY B1, `(.L_x_677) ;  /* 0x0000004000017945 */ /* 0x000fe20003800000 */
[----:B------:R-:W-:Y:S02]  /*1ddb0*/  ISETP.NE.AND P1, PT, R6, RZ, PT ;  /* 0x000000ff0600720c */ /* 0x000fe40003f25270 */
[----:B------:R-:W1:Y:S02]  /*1ddc0*/  SYNCS.PHASECHK.TRANS64.TRYWAIT P0, [R3+URZ+0x31c60], R0 ;  /* 0x031c6000030075a7 */ /* 0x000e64000800017f */
[----:B-1----:R-:W-:Y:S09]  /*1ddd0*/  @!P0 BRA `(.L_x_678) ;  /* 0x00000028009c8947 */ /* 0x002ff20003800000 */
.L_x_773:
[----:B------:R-:W-:Y:S05]  /*1dde0*/  BSYNC B1 ;  /* 0x0000000000017941 */ /* 0x000fea0003800000 */
.L_x_677:
        /* <DEDUP_REMOVED lines=9> */
.L_x_680:
[----:B------:R-:W-:Y:S05]  /*1de80*/  BSYNC B1 ;  /* 0x0000000000017941 */ /* 0x000fea0003800000 */
.L_x_679:
        /* <DEDUP_REMOVED lines=10> */
.L_x_681:
        /* <DEDUP_REMOVED lines=15> */
.L_x_682:
        /* <DEDUP_REMOVED lines=15> */
.L_x_683:
        /* <DEDUP_REMOVED lines=10> */
.L_x_676:
[----:B------:R-:W-:Y:S05]  /*1e1b0*/  BSYNC B0 ;  /* 0x0000000000007941 */ /* 0x000fea0003800000 */
.L_x_675:
[----:B------:R-:W-:-:S05]  /*1e1c0*/  VIADD R23, R23, 0x1 ;  /* 0x0000000117177836 */ /* 0x000fca0000000000 */
[----:B------:R-:W-:-:S04]  /*1e1d0*/  ISETP.NE.AND P0, PT, R23, 0x2, PT ;  /* 0x000000021700780c */ /* 0x000fc80003f05270 */
[----:B------:R-:W-:Y:S02]  /*1e1e0*/  SEL R3, RZ, 0x1, P0 ;  /* 0x00000001ff037807 */ /* 0x000fe40000000000 */
[----:B------:R-:W-:Y:S02]  /*1e1f0*/  SEL R23, R23, RZ, P0 ;  /* 0x000000ff17177207 */ /* 0x000fe40000000000 */
[----:B------:R-:W-:-:S07]  /*1e200*/  LOP3.LUT R26, R26, R3, RZ, 0x3c, !PT ;  /* 0x000000031a1a7212 */ /* 0x000fce00078e3cff */
.L_x_599:
[----:B------:R-:W-:Y:S05]  /*1e210*/  BSYNC B7 ;  /* 0x0000000000077941 */ /* 0x000fea0003800000 */
.L_x_597:
[----:B------:R-:W2:Y:S02]  /*1e220*/  LDL R0, [R1+0x50] ;  /* 0x0000500001007983 */ /* 0x000ea40000100800 */
[----:B--2---:R-:W-:-:S13]  /*1e230*/  LOP3.LUT P0, RZ, R0, 0x2, RZ, 0xc0, !PT ;  /* 0x0000000200ff7812 */ /* 0x004fda000780c0ff */
[----:B------:R-:W-:Y:S05]  /*1e240*/  @!P0 BRA `(.L_x_684) ;  /* 0x0000000000248947 */ /* 0x000fea0003800000 */
[----:B------:R-:W-:Y:S05]  /*1e250*/  WARPSYNC.ALL ;  /* 0x0000000000007948 */ /* 0x000fea0003800000 */
[----:B------:R-:W2:Y:S08]  /*1e260*/  S2UR UR5, SR_CgaCtaId ;  /* 0x00000000000579c3 */ /* 0x000eb00000008800 */
[----:B------:R-:W-:Y:S06]  /*1e270*/  BAR.SYNC.DEFER_BLOCKING 0x5, 0x200 ;  /* 0x0148000000007b1d */ /* 0x000fec0000010000 */
[----:B------:R-:W-:-:S02]  /*1e280*/  UMOV UR4, 0x400 ;  /* 0x0000040000047882 */ /* 0x000fc40000000000 */
[----:B--2---:R-:W-:-:S06]  /*1e290*/  ULEA UR4, UR5, UR4, 0x18 ;  /* 0x0000000405047291 */ /* 0x004fcc000f8ec03f */
[----:B------:R-:W-:-:S05]  /*1e2a0*/  IMAD.U32 R22, RZ, RZ, UR4 ;  /* 0x00000004ff167e24 */ /* 0x000fca000f8e00ff */
[----:B------:R2:W3:Y:S01]  /*1e2b0*/  LDS.128 R16, [R22+0x31cd0] ;  /* 0x031cd00016107984 */ /* 0x0004e20000000c00 */
[----:B------:R-:W-:Y:S06]  /*1e2c0*/  BAR.ARV 0x4, 0x200 ;  /* 0x0108000000007b1d */ /* 0x000fec0000002000 */
[----:B------:R-:W-:Y:S05]  /*1e2d0*/  BRA `(.L_x_685) ;  /* 0x0000000800407947 */ /* 0x000fea0003800000 */
.L_x_684:
[----:B------:R-:W2:Y:S01]  /*1e2e0*/  S2R R0, SR_TID.X ;  /* 0x0000000000007919 */ /* 0x000ea20000002100 */
[----:B------:R-:W-:Y:S01]  /*1e2f0*/  UMOV UR4, 0xffffffff ;  /* 0xffffffff00047882 */ /* 0x000fe20000000000 */
[----:B--2---:R-:W-:-:S04]  /*1e300*/  LOP3.LUT R8, R0, 0x1f, RZ, 0xc0, !PT ;  /* 0x0000001f00087812 */ /* 0x004fc800078ec0ff */
[----:B------:R-:W-:Y:S01]  /*1e310*/  ISETP.NE.AND P0, PT, R8, 0x1f, PT ;  /* 0x0000001f0800780c */ /* 0x000fe20003f05270 */
[----:B------:R-:W-:-:S12]  /*1e320*/  BRA.DIV UR4, `(.L_x_686) ;  /* 0x00000026045c7947 */ /* 0x000fd8000b800000 */
[----:B0-----:R-:W-:Y:S01]  /*1e330*/  IMAD.IADD R5, R19, 0x1, R8 ;  /* 0x0000000113057824 */ /* 0x001fe200078e0208 */
[----:B------:R-:W-:-:S04]  /*1e340*/  ULDC UR4, c[0x0][0xc3c] ;  /* 0x00030f0000047ab9 */ /* 0x000fc80000000800 */
[----:B------:R-:W-:-:S13]  /*1e350*/  ISETP.GE.OR P1, PT, R5, UR4, !P0 ;  /* 0x0000000405007c0c */ /* 0x000fda000c726670 */
[----:B------:R-:W0:Y:S02]  /*1e360*/  @!P1 LDC.64 R2, c[0x0][0xc80] ;  /* 0x00032000ff029b82 */ /* 0x000e240000000a00 */
[----:B0-----:R-:W-:-:S06]  /*1e370*/  @!P1 IMAD.WIDE R2, R5, 0x4, R2 ;  /* 0x0000000405029825 */ /* 0x001fcc00078e0202 */
[----:B------:R0:W2:Y:S01]  /*1e380*/  @!P1 LDG.E R3, desc[UR60][R2.64] ;  /* 0x0000003c02039981 */ /* 0x0000a2000c1e1900 */
[C---:B------:R-:W-:Y:S02]  /*1e390*/  ISETP.GE.U32.AND P2, PT, R8.reuse, 0x2, PT ;  /* 0x000000020800780c */ /* 0x040fe40003f46070 */
[C---:B------:R-:W-:Y:S01]  /*1e3a0*/  ISETP.GE.U32.AND P3, PT, R8.reuse, 0x4, PT ;  /* 0x000000040800780c */ /* 0x040fe20003f66070 */
[----:B------:R-:W-:Y:S01]  /*1e3b0*/  SHFL.IDX PT, R0, R16, RZ, 0x1f ;  /* 0x00001fff10007589 */ /* 0x000fe200000e0000 */
[C---:B------:R-:W-:Y:S02]  /*1e3c0*/  ISETP.GE.U32.AND P4, PT, R8.reuse, 0x8, PT ;  /* 0x000000080800780c */ /* 0x040fe40003f86070 */
[C---:B------:R-:W-:Y:S01]  /*1e3d0*/  ISETP.GE.U32.AND P5, PT, R8.reuse, 0x10, PT ;  /* 0x000000100800780c */ /* 0x040fe20003fa6070 */
[----:B------:R-:W-:Y:S01]  /*1e3e0*/  SHFL.IDX PT, R4, R16, 0x1, 0x1f ;  /* 0x00201f0010047f89 */ /* 0x000fe200000e0000 */
[----:B0-----:R-:W-:Y:S02]  /*1e3f0*/  IMAD.MOV.U32 R2, RZ, RZ, RZ ;  /* 0x000000ffff027224 */ /* 0x001fe400078e00ff */
[----:B--2---:R-:W-:Y:S01]  /*1e400*/  @!P1 IMAD.MOV.U32 R2, RZ, RZ, R3 ;  /* 0x000000ffff029224 */ /* 0x004fe200078e0003 */
[----:B------:R-:W-:-:S04]  /*1e410*/  ISETP.NE.AND P1, PT, R8, RZ, PT ;  /* 0x000000ff0800720c */ /* 0x000fc80003f25270 */
[----:B------:R-:W0:Y:S02]  /*1e420*/  SHFL.UP PT, R14, R2, 0x1, RZ ;  /* 0x04200000020e7989 */ /* 0x000e2400000e00ff */
[----:B0-----:R-:W-:-:S05]  /*1e430*/  SEL R5, R14, RZ, P1 ;  /* 0x000000ff0e057207 */ /* 0x001fca0000800000 */
[----:B------:R-:W-:-:S05]  /*1e440*/  IMAD.IADD R5, R2, 0x1, R5 ;  /* 0x0000000102057824 */ /* 0x000fca00078e0205 */
[----:B------:R-:W0:Y:S02]  /*1e450*/  SHFL.UP PT, R14, R5, 0x2, RZ ;  /* 0x04400000050e7989 */ /* 0x000e2400000e00ff */
[----:B0-----:R-:W-:-:S05]  /*1e460*/  SEL R6, R14, RZ, P2 ;  /* 0x000000ff0e067207 */ /* 0x001fca0001000000 */
        /* <DEDUP_REMOVED lines=11> */
.L_x_783:
[----:B------:R-:W-:Y:S02]  /*1e520*/  ULDC UR4, c[0x0][0xc38] ;  /* 0x00030e0000047ab9 */ /* 0x000fe40000000800 */
[----:B------:R-:W-:-:S04]  /*1e530*/  IMAD.U32 R16, RZ, RZ, UR4 ;  /* 0x00000004ff107e24 */ /* 0x000fc8000f8e00ff */
[----:B-1----:R-:W-:-:S04]  /*1e540*/  IMAD R5, R14, R16, RZ ;  /* 0x000000100e057224 */ /* 0x002fc800078e02ff */
[----:B------:R-:W-:-:S05]  /*1e550*/  IMAD.IADD R4, R4, 0x1, R5 ;  /* 0x0000000104047824 */ /* 0x000fca00078e0205 */
[----:B------:R-:W-:-:S13]  /*1e560*/  ISETP.GT.AND P6, PT, R4, R0, PT ;  /* 0x000000000400720c */ /* 0x000fda0003fc4270 */
[----:B------:R-:W-:Y:S05]  /*1e570*/  @P6 BRA `(.L_x_687) ;  /* 0x00000000009c6947 */ /* 0x000fea0003800000 */
.L_x_692:
        /* <DEDUP_REMOVED lines=14> */
.L_x_690:
[----:B------:R-:W-:Y:S05]  /*1e660*/  BSYNC B0 ;  /* 0x0000000000007941 */ /* 0x000fea0003800000 */
.L_x_689:
        /* <DEDUP_REMOVED lines=18> */
.L_x_791:
[----:B------:R-:W-:Y:S02]  /*1e790*/  ULDC UR4, c[0x0][0xc38] ;  /* 0x00030e0000047ab9 */ /* 0x000fe40000000800 */
[----:B------:R-:W-:-:S04]  /*1e7a0*/  IMAD.U32 R16, RZ, RZ, UR4 ;  /* 0x00000004ff107e24 */ /* 0x000fc8000f8e00ff */
[----:B-1----:R-:W-:-:S04]  /*1e7b0*/  IMAD R5, R14, R16, RZ ;  /* 0x000000100e057224 */ /* 0x002fc800078e02ff */
[----:B------:R-:W-:-:S05]  /*1e7c0*/  IMAD.IADD R4, R5, 0x1, R4 ;  /* 0x0000000105047824 */ /* 0x000fca00078e0204 */
[----:B------:R-:W-:-:S13]  /*1e7d0*/  ISETP.GT.AND P6, PT, R4, R0, PT ;  /* 0x000000000400720c */ /* 0x000fda0003fc4270 */
[----:B------:R-:W-:Y:S05]  /*1e7e0*/  @!P6 BRA `(.L_x_692) ;  /* 0xfffffffc0064e947 */ /* 0x000fea000383ffff */
.L_x_687:
        /* <DEDUP_REMOVED lines=8> */
.L_x_795:
[----:B------:R-:W-:Y:S01]  /*1e870*/  ISETP.NE.AND P0, PT, R6, RZ, PT ;  /* 0x000000ff0600720c */ /* 0x000fe20003f05270 */
[----:B------:R-:W-:-:S12]  /*1e880*/  IMAD.MOV.U32 R14, RZ, RZ, RZ ;  /* 0x000000ffff0e7224 */ /* 0x000fd800078e00ff */
[----:B------:R-:W-:Y:S05]  /*1e890*/  @!P0 BRA `(.L_x_694) ;  /* 0x0000000000108947 */ /* 0x000fea0003800000 */
[----:B------:R-:W-:Y:S01]  /*1e8a0*/  UMOV UR4, 0xffffffff ;  /* 0xffffffff00047882 */ /* 0x000fe20000000000 */
[----:B------:R-:W-:Y:S02]  /*1e8b0*/  VIADD R12, R4, 0xffffffff ;  /* 0xffffffff040c7836 */ /* 0x000fe40000000000 */
[----:B------:R-:W-:Y:S05]  /*1e8c0*/  BRA.DIV UR4, `(.L_x_695) ;  /* 0x0000002a041c7947 */ /* 0x000fea000b800000 */
[----:B------:R3:W4:Y:S02]  /*1e8d0*/  SHFL.IDX PT, R14, R3, R12, 0x1f ;  /* 0x00001f0c030e7589 */ /* 0x00072400000e0000 */
.L_x_694:
[----:B--2---:R-:W-:Y:S01]  /*1e8e0*/  IABS R6, R17 ;  /* 0x0000001100067213 */ /* 0x004fe20000000000 */
[----:B----4-:R-:W-:Y:S02]  /*1e8f0*/  IMAD R16, R14, R16, R5 ;  /* 0x000000100e107224 */ /* 0x010fe400078e0205 */
[----:B-1----:R-:W-:Y:S01]  /*1e900*/  IMAD.MOV.U32 R2, RZ, RZ, RZ ;  /* 0x000000ffff027224 */ /* 0x002fe200078e00ff */
[----:B------:R-:W1:Y:S01]  /*1e910*/  I2F.RP R7, R6 ;  /* 0x0000000600077306 */ /* 0x000e620000209400 */
[----:B------:R-:W-:Y:S02]  /*1e920*/  IMAD.IADD R0, R0, 0x1, -R16 ;  /* 0x0000000100007824 */ /* 0x000fe400078e0a10 */
[----:B------:R-:W-:-:S05]  /*1e930*/  IMAD.IADD R19, R4, 0x1, R19 ;  /* 0x0000000104137824 */ /* 0x000fca00078e0213 */
[----:B-1----:R-:W0:Y:S02]  /*1e940*/  MUFU.RCP R7, R7 ;  /* 0x0000000700077308 */ /* 0x002e240000001000 */
[----:B0--3--:R-:W-:-:S06]  /*1e950*/  VIADD R3, R7, 0xffffffe ;  /* 0x0ffffffe07037836 */ /* 0x009fcc0000000000 */
[----:B------:R-:W0:Y:S02]  /*1e960*/  F2I.FTZ.U32.TRUNC.NTZ R3, R3 ;  /* 0x0000000300037305 */ /* 0x000e24000021f000 */
[----:B0-----:R-:W-:-:S04]  /*1e970*/  IMAD.MOV R5, RZ, RZ, -R3 ;  /* 0x000000ffff057224 */ /* 0x001fc800078e0a03 */
[----:B------:R-:W-:-:S04]  /*1e980*/  IMAD R5, R5, R6, RZ ;  /* 0x0000000605057224 */ /* 0x000fc800078e02ff */
[----:B------:R-:W-:Y:S01]  /*1e990*/  IMAD.HI.U32 R2, R3, R5, R2 ;  /* 0x0000000503027227 */ /* 0x000fe200078e0002 */
[----:B------:R-:W-:Y:S02]  /*1e9a0*/  IABS R5, R17 ;  /* 0x0000001100057213 */ /* 0x000fe40000000000 */
[----:B------:R-:W-:-:S03]  /*1e9b0*/  IABS R3, R0 ;  /* 0x0000000000037213 */ /* 0x000fc60000000000 */
[----:B------:R-:W-:Y:S02]  /*1e9c0*/  IMAD.MOV R5, RZ, RZ, -R5 ;  /* 0x000000ffff057224 */ /* 0x000fe400078e0a05 */
        /* <DEDUP_REMOVED lines=16> */
.L_x_688:
[----:B------:R-:W-:Y:S01]  /*1ead0*/  UMOV UR4, URZ ;  /* 0x0000003f00047c82 */ /* 0x000fe20008000000 */
[----:B------:R-:W-:Y:S01]  /*1eae0*/  UMOV UR5, URZ ;  /* 0x0000003f00057c82 */ /* 0x000fe20008000000 */
[----:B------:R-:W-:Y:S01]  /*1eaf0*/  ULDC UR6, c[0x0][0xc3c] ;  /* 0x00030f0000067ab9 */ /* 0x000fe20000000800 */
[----:B------:R-:W-:Y:S02]  /*1eb00*/  IMAD.MOV.U32 R16, RZ, RZ, R0 ;  /* 0x000000ffff107224 */ /* 0x000fe400078e0000 */
[----:B------:R-:W-:Y:S02]  /*1eb10*/  IMAD.U32 R17, RZ, RZ, UR4 ;  /* 0x00000004ff117e24 */ /* 0x000fe4000f8e00ff */
[----:B------:R-:W-:Y:S02]  /*1eb20*/  IMAD.U32 R18, RZ, RZ, UR5 ;  /* 0x00000005ff127e24 */ /* 0x000fe4000f8e00ff */
[----:B------:R-:W-:-:S07]  /*1eb30*/  IMAD.U32 R19, RZ, RZ, UR6 ;  /* 0x00000006ff137e24 */ /* 0x000fce000f8e00ff */
.L_x_696:
        /* <DEDUP_REMOVED lines=10> */
.L_x_685:
[----:B------:R-:W-:Y:S02]  /*1ebe0*/  ULDC UR4, c[0x0][0xc3c] ;  /* 0x00030f0000047ab9 */ /* 0x000fe40000000800 */
[----:B---3--:R-:W-:-:S13]  /*1ebf0*/  ISETP.GE.AND P0, PT, R19, UR4, PT ;  /* 0x0000000413007c0c */ /* 0x008fda000bf06270 */
[----:B------:R-:W-:Y:S05]  /*1ec00*/  @!P0 BRA `(.L_x_697) ;  /* 0xffffff9800408947 */ /* 0x000fea000383ffff */
[----:B------:R-:W-:Y:S05]  /*1ec10*/  BSYNC B8 ;  /* 0x0000000000087941 */ /* 0x000fea0003800000 */
.L_x_553:
[----:B--2---:R-:W2:Y:S01]  /*1ec20*/  LDL.LU R0, [R1+0x28] ;  /* 0x0000280001007983 */ /* 0x004ea20000300800 */
[----:B------:R-:W-:Y:S01]  /*1ec30*/  BSSY B0, `(.L_x_698) ;  /* 0x000000b000007945 */ /* 0x000fe20003800000 */
[----:B0-----:R-:W0:Y:S01]  /*1ec40*/  S2R R5, SR_CgaCtaId ;  /* 0x0000000000057919 */ /* 0x001e220000008800 */
[----:B--2---:R-:W-:-:S05]  /*1ec50*/  VIADD R0, R0, 0x1 ;  /* 0x0000000100007836 */ /* 0x004fca0000000000 */
[----:B------:R-:W-:-:S04]  /*1ec60*/  LEA.HI R2, R0, R0, RZ, 0x1 ;  /* 0x0000000000027211 */ /* 0x000fc800078f08ff */
[----:B------:R-:W-:Y:S02]  /*1ec70*/  LOP3.LUT R3, R2, 0xfffffffe, RZ, 0xc0, !PT ;  /* 0xfffffffe02037812 */ /* 0x000fe400078ec0ff */
[----:B------:R-:W-:-:S03]  /*1ec80*/  MOV R2, 0x400 ;  /* 0x0000040000027802 */ /* 0x000fc60000000f00 */
[----:B------:R-:W-:Y:S01]  /*1ec90*/  IMAD.IADD R0, R0, 0x1, -R3 ;  /* 0x0000000100007824 */ /* 0x000fe200078e0a03 */
[----:B0-----:R-:W-:-:S04]  /*1eca0*/  LEA R9, R5, R2, 0x18 ;  /* 0x0000000205097211 */ /* 0x001fc800078ec0ff */
[----:B------:R-:W-:-:S04]  /*1ecb0*/  SHF.L.U32 R0, R0, 0x1f, RZ ;  /* 0x0000001f00007819 */ /* 0x000fc800000006ff */
[----:B------:R-:W0:Y:S02]  /*1ecc0*/  SYNCS.PHASECHK.TRANS64.TRYWAIT P0, [R9+URZ+0x31c20], R0 ;  /* 0x031c2000090075a7 */ /* 0x000e24000800017f */
[----:B0-----:R-:W-:Y:S05]  /*1ecd0*/  @!P0 BRA `(.L_x_699) ;  /* 0x00000024003c8947 */ /* 0x001fea0003800000 */
.L_x_798:
[----:B------:R-:W-:Y:S05]  /*1ece0*/  BSYNC B0 ;  /* 0x0000000000007941 */ /* 0x000fea0003800000 */
.L_x_698:
[----:B------:R-:W-:-:S03]  /*1ecf0*/  UMOV UR4, 0xffffffff ;  /* 0xffffffff00047882 */ /* 0x000fc60000000000 */
[----:B------:R-:W-:Y:S05]  /*1ed00*/  BRA.DIV UR4, `(.L_x_700) ;  /* 0x0000002604447947 */ /* 0x000fea000b800000 */
[----:B0-----:R-:W0:Y:S02]  /*1ed10*/  S2R R0, SR_TID.X ;  /* 0x0000000000007919 */ /* 0x001e240000002100 */
[----:B0-----:R-:W-:-:S04]  /*1ed20*/  SHF.R.U32.HI R0, RZ, 0x5, R0 ;  /* 0x00000005ff007819 */ /* 0x001fc80000011600 */
[----:B------:R-:W-:-:S05]  /*1ed30*/  LOP3.LUT R0, R0, 0x3, RZ, 0xc0, !PT ;  /* 0x0000000300007812 */ /* 0x000fca00078ec0ff */
[----:B------:R0:W2:Y:S02]  /*1ed40*/  SHFL.IDX PT, R14, R0, RZ, 0x1f ;  /* 0x00001fff000e7589 */ /* 0x0000a400000e0000 */
.L_x_801:
[----:B--2---:R-:W-:-:S13]  /*1ed50*/  ISETP.NE.AND P0, PT, R14, RZ, PT ;  /* 0x000000ff0e00720c */ /* 0x004fda0003f05270 */
[----:B------:R-:W-:Y:S05]  /*1ed60*/  @P0 BRA `(.L_x_408) ;  /* 0x0000000000880947 */ /* 0x000fea0003800000 */
[----:B------:R-:W-:-:S03]  /*1ed70*/  UMOV UR4, 0xffffffff ;  /* 0xffffffff00047882 */ /* 0x000fc60000000000 */
[----:B------:R-:W-:Y:S05]  /*1ed80*/  BRA.DIV UR4, `(.L_x_701) ;  /* 0x0000002604587947 */ /* 0x000fea000b800000 */
[----:B------:R-:W-:-:S13]  /*1ed90*/  ELECT P6, URZ, PT ;  /* 0x00000000003f782f */ /* 0x000fda00038c0000 */
.L_x_804:
[----:B------:R-:W-:Y:S05]  /*1eda0*/  @!P6 BRA `(.L_x_408) ;  /* 0x000000000078e947 */ /* 0x000fea0003800000 */
[----:B0-----:R-:W2:Y:S02]  /*1edb0*/  LDL.LU R0, [R1+0x60] ;  /* 0x0000600001007983 */ /* 0x001ea40000300800 */
[----:B--2---:R-:W-:-:S04]  /*1edc0*/  LOP3.LUT R0, R0, 0x2, RZ, 0xfc, !PT ;  /* 0x0000000200007812 */ /* 0x004fc800078efcff */
[----:B------:R-:W-:-:S13]  /*1edd0*/  ISETP.NE.AND P2, PT, R0, 0x3, PT ;  /* 0x000000030000780c */ /* 0x000fda0003f45270 */
[----:B------:R-:W-:Y:S05]  /*1ede0*/  @!P2 BRA `(.L_x_702) ;  /* 0x000000000004a947 */ /* 0x000fea0003800000 */
[----:B------:R-:W-:Y:S01]  /*1edf0*/  BPT.TRAP 0x1 ;  /* 0x000000040000795c */ /* 0x000fe20000300000 */
.L_x_702:
[----:B------:R-:W-:Y:S01]  /*1ee00*/  VIADD R0, R9, 0x31c40 ;  /* 0x00031c4009007836 */ /* 0x000fe20000000000 */
[----:B------:R-:W-:Y:S01]  /*1ee10*/  SHF.L.U32 R4, R26, 0x1f, RZ ;  /* 0x0000001f1a047819 */ /* 0x000fe200000006ff */
[C---:B------:R-:W-:Y:S02]  /*1ee20*/  VIADD R2, R23.reuse, 0x1 ;  /* 0x0000000117027836 */ /* 0x040fe40000000000 */
[----:B------:R-:W-:-:S03]  /*1ee30*/  IMAD R5, R23, 0x8, R0 ;  /* 0x0000000817057824 */ /* 0x000fc600078e0200 */
[C---:B------:R-:W-:Y:S01]  /*1ee40*/  ISETP.NE.AND P1, PT, R2.reuse, 0x2, PT ;  /* 0x000000020200780c */ /* 0x040fe20003f25270 */
[----:B------:R-:W0:Y:S03]  /*1ee50*/  SYNCS.PHASECHK.TRANS64.TRYWAIT P0, [R5+URZ], R4 ;  /* 0x00000004050075a7 */ /* 0x000e26000800017f */
[----:B------:R-:W-:Y:S02]  /*1ee60*/  SEL R3, RZ, 0x1, P1 ;  /* 0x00000001ff037807 */ /* 0x000fe40000800000 */
[----:B-1----:R-:W-:Y:S02]  /*1ee70*/  SEL R7, R2, RZ, P1 ;  /* 0x000000ff02077207 */ /* 0x002fe40000800000 */
[----:B------:R-:W-:-:S03]  /*1ee80*/  LOP3.LUT R2, R26, R3, RZ, 0x3c, !PT ;  /* 0x000000031a027212 */ /* 0x000fc600078e3cff */
[----:B------:R-:W-:Y:S01]  /*1ee90*/  IMAD R3, R7, 0x8, R0 ;  /* 0x0000000807037824 */ /* 0x000fe200078e0200 */
[----:B------:R-:W-:Y:S01]  /*1eea0*/  SHF.L.U32 R2, R2, 0x1f, RZ ;  /* 0x0000001f02027819 */ /* 0x000fe200000006ff */
[----:B0-----:R-:W-:Y:S06]  /*1eeb0*/  @!P0 BRA `(.L_x_703) ;  /* 0x00000024002c8947 */ /* 0x001fec0003800000 */
.L_x_805:
[----:B------:R-:W1:Y:S02]  /*1eec0*/  SYNCS.PHASECHK.TRANS64.TRYWAIT P0, [R3+URZ], R2 ;  /* 0x00000002030075a7 */ /* 0x000e64000800017f */
[----:B-1----:R-:W-:Y:S05]  /*1eed0*/  @!P0 BRA `(.L_x_704) ;  /* 0x0000002400388947 */ /* 0x002fea0003800000 */
.L_x_806:
[----:B------:R-:W-:Y:S05]  /*1eee0*/  @!P2 BRA `(.L_x_705) ;  /* 0x000000000004a947 */ /* 0x000fea0003800000 */
[----:B------:R-:W-:Y:S01]  /*1eef0*/  BPT.TRAP 0x1 ;  /* 0x000000040000795c */ /* 0x000fe20000300000 */
.L_x_705:
[----:B------:R-:W-:-:S04]  /*1ef00*/  VIADD R0, R9, 0x31c60 ;  /* 0x00031c6009007836 */ /* 0x000fc80000000000 */
[----:B------:R-:W-:-:S04]  /*1ef10*/  IMAD R23, R23, 0x8, R0 ;  /* 0x0000000817177824 */ /* 0x000fc800078e0200 */
[----:B------:R-:W2:Y:S02]  /*1ef20*/  SYNCS.PHASECHK.TRANS64.TRYWAIT P0, [R23+URZ], R4 ;  /* 0x00000004170075a7 */ /* 0x000ea4000800017f */
[----:B--2---:R-:W-:Y:S05]  /*1ef30*/  @!P0 BRA `(.L_x_706) ;  /* 0x0000002400348947 */ /* 0x004fea0003800000 */
.L_x_807:
[----:B------:R-:W-:-:S07]  /*1ef40*/  IMAD R7, R7, 0x8, R0 ;  /* 0x0000000807077824 */ /* 0x000fce00078e0200 */
.L_x_707:
[----:B---3--:R3:W4:Y:S02]  /*1ef50*/  SYNCS.PHASECHK.TRANS64.TRYWAIT P0, [R7+URZ], R2 ;  /* 0x00000002070075a7 */ /* 0x008724000800017f */
[----:B----4-:R-:W-:Y:S05]  /*1ef60*/  @!P0 NANOSLEEP.SYNCS 0x989680 ;  /* 0x009896800000895d */ /* 0x010fea0003900000 */
[----:B------:R-:W4:Y:S02]  /*1ef70*/  @!P0 SYNCS.PHASECHK.TRANS64 P0, [R7+URZ], R2 ;  /* 0x00000002070085a7 */ /* 0x000f24000800007f */
[----:B----4-:R-:W-:Y:S05]  /*1ef80*/  @!P0 BRA `(.L_x_707) ;  /* 0xfffffffc00f08947 */ /* 0x010fea000383ffff */
.L_x_408:
[----:B------:R-:W-:Y:S05]  /*1ef90*/  BSYNC B9 ;  /* 0x0000000000097941 */ /* 0x000fea0003800000 */
.L_x_405:
[----:B------:R-:W-:Y:S05]  /*1efa0*/  EXIT ;  /* 0x000000000000794d */ /* 0x000fea0003800000 */
.L_x_424:
[----:B0-----:R0:W1:Y:S02]  /*1efb0*/  SYNCS.PHASECHK.TRANS64.TRYWAIT P5, [R21+URZ+0x31c90], R91 ;  /* 0x031c905b150075a7 */ /* 0x00106400080a017f */
[----:B-1----:R-:W-:Y:S05]  /*1efc0*/  @!P5 NANOSLEEP.SYNCS 0x989680 ;  /* 0x009896800000d95d */ /* 0x002fea0003900000 */
[----:B------:R-:W1:Y:S02]  /*1efd0*/  @!P5 SYNCS.PHASECHK.TRANS64 P5, [R21+URZ+0x31c90], R91 ;  /* 0x031c905b1500d5a7 */ /* 0x000e6400080a007f */
[----:B-1----:R-:W-:Y:S05]  /*1efe0*/  @!P5 BRA `(.L_x_424) ;  /* 0xfffffffc00f0d947 */ /* 0x002fea000383ffff */
[----:B------:R-:W-:Y:S05]  /*1eff0*/  BRA `(.L_x_708) ;  /* 0xfffffe4000807947 */ /* 0x000fea000383ffff */
.L_x_452:
[----:B0-----:R0:W1:Y:S02]  /*1f000*/  SYNCS.PHASECHK.TRANS64.TRYWAIT P5, [R21+URZ+0x31c90], R91 ;  /* 0x031c905b150075a7 */ /* 0x00106400080a017f */
[----:B-1----:R-:W-:Y:S05]  /*1f010*/  @!P5 NANOSLEEP.SYNCS 0x989680 ;  /* 0x009896800000d95d */ /* 0x002fea0003900000 */
[----:B------:R-:W1:Y:S02]  /*1f020*/  @!P5 SYNCS.PHASECHK.TRANS64 P5, [R21+URZ+0x31c90], R91 ;  /* 0x031c905b1500d5a7 */ /* 0x000e6400080a007f */
[----:B-1----:R-:W-:Y:S05]  /*1f030*/  @!P5 BRA `(.L_x_452) ;  /* 0xfffffffc00f0d947 */ /* 0x002fea000383ffff */
[----:B------:R-:W-:Y:S05]  /*1f040*/  BRA `(.L_x_709) ;  /* 0xfffffe5c00207947 */ /* 0x000fea000383ffff */
.L_x_465:
[----:B0-----:R0:W1:Y:S02]  /*1f050*/  SYNCS.PHASECHK.TRANS64.TRYWAIT P4, [R21+URZ+0x31c90], R91 ;  /* 0x031c905b150075a7 */ /* 0x001064000808017f */
[----:B-1----:R-:W-:Y:S05]  /*1f060*/  @!P4 NANOSLEEP.SYNCS 0x989680 ;  /* 0x009896800000c95d */ /* 0x002fea0003900000 */
[----:B------:R-:W1:Y:S02]  /*1f070*/  @!P4 SYNCS.PHASECHK.TRANS64 P4, [R21+URZ+0x31c90], R91 ;  /* 0x031c905b1500c5a7 */ /* 0x000e64000808007f */
[----:B-1----:R-:W-:Y:S05]  /*1f080*/  @!P4 BRA `(.L_x_465) ;  /* 0xfffffffc00f0c947 */ /* 0x002fea000383ffff */
[----:B------:R-:W-:Y:S05]  /*1f090*/  BRA `(.L_x_710) ;  /* 0xfffffe7400cc7947 */ /* 0x000fea000383ffff */
.L_x_469:
[----:B--2---:R2:W3:Y:S02]  /*1f0a0*/  SYNCS.PHASECHK.TRANS64.TRYWAIT P3, [R21+URZ+0x31cb0], R91 ;  /* 0x031cb05b150075a7 */ /* 0x0044e4000806017f */
[----:B---3--:R-:W-:Y:S05]  /*1f0b0*/  @!P3 NANOSLEEP.SYNCS 0x989680 ;  /* 0x009896800000b95d */ /* 0x008fea0003900000 */
[----:B------:R-:W3:Y:S02]  /*1f0c0*/  @!P3 SYNCS.PHASECHK.TRANS64 P3, [R21+URZ+0x31cb0], R91 ;  /* 0x031cb05b1500b5a7 */ /* 0x000ee4000806007f */
[----:B---3--:R-:W-:Y:S05]  /*1f0d0*/  @!P3 BRA `(.L_x_469) ;  /* 0xfffffffc00f0b947 */ /* 0x008fea000383ffff */
[----:B------:R-:W-:Y:S05]  /*1f0e0*/  BRA `(.L_x_711) ;  /* 0xfffffe7800647947 */ /* 0x000fea000383ffff */
.L_x_475:
[----:B------:R-:W1:Y:S01]  /*1f0f0*/  S2R R4, SR_TID.X ;  /* 0x0000000000047919 */ /* 0x000e620000002100 */
[----:B------:R-:W-:Y:S01]  /*1f100*/  BSSY B0, `(.L_x_712) ;  /* 0x000000c000007945 */ /* 0x000fe20003800000 */
[----:B------:R-:W-:Y:S02]  /*1f110*/  IMAD.MOV.U32 R12, RZ, RZ, RZ ;  /* 0x000000ffff0c7224 */ /* 0x000fe400078e00ff */
[----:B------:R-:W-:Y:S02]  /*1f120*/  IMAD.MOV.U32 R11, RZ, RZ, 0x1f ;  /* 0x0000001fff0b7424 */ /* 0x000fe400078e00ff */
[----:B------:R-:W-:Y:S02]  /*1f130*/  IMAD.MOV.U32 R15, RZ, RZ, -0x1 ;  /* 0xffffffffff0f7424 */ /* 0x000fe400078e00ff */
[----:B-1----:R-:W-:-:S05]  /*1f140*/  VIADD R5, R4, 0xffffff80 ;  /* 0xffffff8004057836 */ /* 0x002fca0000000000 */
[----:B------:R-:W-:-:S04]  /*1f150*/  SHF.R.S32.HI R4, RZ, 0x1f, R5 ;  /* 0x0000001fff047819 */ /* 0x000fc80000011405 */
[----:B------:R-:W-:-:S04]  /*1f160*/  LEA.HI R4, R4, R5, RZ, 0x7 ;  /* 0x0000000504047211 */ /* 0x000fc800078f38ff */
[----:B------:R-:W-:-:S05]  /*1f170*/  SHF.R.S32.HI R4, RZ, 0x7, R4 ;  /* 0x00000007ff047819 */ /* 0x000fca0000011404 */
[----:B------:R-:W-:-:S07]  /*1f180*/  IMAD.MOV.U32 R13, RZ, RZ, R4 ;  /* 0x000000ffff0d7224 */ /* 0x000fce00078e0004 */
[----:B0----5:R-:W-:Y:S05]  /*1f190*/  WARPSYNC.COLLECTIVE R15, `(.L_x_713) ;  /* 0x000000000f087348 */ /* 0x021fea0003c00000 */
[----:B------:R1:W2:Y:S02]  /*1f1a0*/  SHFL.IDX P6, R14, R13, R12, R11 ;  /* 0x0000000c0d0e7389 */ /* 0x0002a400000c000b */
[----:B012--5:R-:W-:Y:S01]  /*1f1b0*/  ENDCOLLECTIVE ;  /* 0x000000000000791b */ /* 0x027fe20003800000 */
.L_x_713:
[----:B------:R-:W-:Y:S05]  /*1f1c0*/  BSYNC B0 ;  /* 0x0000000000007941 */ /* 0x000fea0003800000 */
.L_x_712:
[----:B------:R0:W-:Y:S01]  /*1f1d0*/  STL [R1+0x78], R14 ;  /* 0x0000780e01007387 */ /* 0x0001e20000100800 */
[----:B------:R-:W-:Y:S05]  /*1f1e0*/  BRA `(.L_x_714) ;  /* 0xfffffe7c00bc7947 */ /* 0x000fea000383ffff */
.L_x_486:
[----:B------:R-:W-:Y:S01]  /*1f1f0*/  BSSY B1, `(.L_x_715) ;  /* 0x0000008000017945 */ /* 0x000fe20003800000 */
[----:B------:R-:W-:Y:S02]  /*1f200*/  IMAD.MOV.U32 R13, RZ, RZ, R25 ;  /* 0x000000ffff0d7224 */ /* 0x000fe400078e0019 */
[----:B------:R-:W-:Y:S02]  /*1f210*/  IMAD.MOV.U32 R12, RZ, RZ, RZ ;  /* 0x000000ffff0c7224 */ /* 0x000fe400078e00ff */
[----:B------:R-:W-:Y:S02]  /*1f220*/  IMAD.MOV.U32 R11, RZ, RZ, 0x1e1f ;  /* 0x00001e1fff0b7424 */ /* 0x000fe400078e00ff */
[----:B------:R-:W-:-:S07]  /*1f230*/  IMAD.MOV.U32 R15, RZ, RZ, -0x1 ;  /* 0xffffffffff0f7424 */ /* 0x000fce00078e00ff */
[----:B0-----:R-:W-:Y:S05]  /*1f240*/  WARPSYNC.COLLECTIVE R15, `(.L_x_716) ;  /* 0x000000000f087348 */ /* 0x001fea0003c00000 */
[----:B0-----:R0:W1:Y:S02]  /*1f250*/  SHFL.IDX P6, R14, R13, R12, R11 ;  /* 0x0000000c0d0e7389 */ /* 0x00106400000c000b */
[----:B01----:R-:W-:Y:S01]  /*1f260*/  ENDCOLLECTIVE ;  /* 0x000000000000791b */ /* 0x003fe20003800000 */
.L_x_716:
[----:B------:R-:W-:Y:S05]  /*1f270*/  BSYNC B1 ;  /* 0x0000000000017941 */ /* 0x000fea0003800000 */
.L_x_715:
[----:B------:R-:W-:Y:S02]  /*1f280*/  IMAD.MOV.U32 R13, RZ, RZ, R24 ;  /* 0x000000ffff0d7224 */ /* 0x000fe400078e0018 */
[----:B------:R-:W-:Y:S02]  /*1f290*/  IMAD.MOV.U32 R12, RZ, RZ, RZ ;  /* 0x000000ffff0c7224 */ /* 0x000fe400078e00ff */
[----:B------:R-:W-:Y:S02]  /*1f2a0*/  IMAD.MOV.U32 R11, RZ, RZ, 0x1e1f ;  /* 0x00001e1fff0b7424 */ /* 0x000fe400078e00ff */
[----:B------:R-:W-:Y:S02]  /*1f2b0*/  IMAD.MOV.U32 R15, RZ, RZ, -0x1 ;  /* 0xffffffffff0f7424 */ /* 0x000fe400078e00ff */
[----:B------:R-:W-:-:S07]  /*1f2c0*/  IMAD.MOV.U32 R3, RZ, RZ, R14 ;  /* 0x000000ffff037224 */ /* 0x000fce00078e000e */
[----:B------:R-:W-:Y:S05]  /*1f2d0*/  WARPSYNC.COLLECTIVE R15, `(.L_x_717) ;  /* 0x000000000f087348 */ /* 0x000fea0003c00000 */
[----:B------:R0:W1:Y:S02]  /*1f2e0*/  SHFL.IDX P6, R14, R13, R12, R11 ;  /* 0x0000000c0d0e7389 */ /* 0x00006400000c000b */
[----:B01----:R-:W-:Y:S01]  /*1f2f0*/  ENDCOLLECTIVE ;  /* 0x000000000000791b */ /* 0x003fe20003800000 */
.L_x_717:
[----:B------:R-:W-:Y:S02]  /*1f300*/  IMAD.MOV.U32 R13, RZ, RZ, R27 ;  /* 0x000000ffff0d7224 */ /* 0x000fe400078e001b */
[----:B------:R-:W-:-:S07]  /*1f310*/  IMAD.MOV.U32 R0, RZ, RZ, R14 ;  /* 0x000000ffff007224 */ /* 0x000fce00078e000e */
[----:B------:R-:W-:Y:S05]  /*1f320*/  WARPSYNC.COLLECTIVE R15, `(.L_x_718) ;  /* 0x000000000f087348 */ /* 0x000fea0003c00000 */
[----:B------:R0:W1:Y:S02]  /*1f330*/  SHFL.IDX P6, R14, R13, R12, R11 ;  /* 0x0000000c0d0e7389 */ /* 0x00006400000c000b */
[----:B01----:R-:W-:Y:S01]  /*1f340*/  ENDCOLLECTIVE ;  /* 0x000000000000791b */ /* 0x003fe20003800000 */
.L_x_718:
[----:B------:R-:W-:Y:S02]  /*1f350*/  IMAD.MOV.U32 R13, RZ, RZ, R26 ;  /* 0x000000ffff0d7224 */ /* 0x000fe400078e001a */
[----:B------:R-:W-:-:S07]  /*1f360*/  IMAD.MOV.U32 R5, RZ, RZ, R14 ;  /* 0x000000ffff057224 */ /* 0x000fce00078e000e */
[----:B------:R-:W-:Y:S05]  /*1f370*/  WARPSYNC.COLLECTIVE R15, `(.L_x_719) ;  /* 0x000000000f087348 */ /* 0x000fea0003c00000 */
[----:B------:R0:W1:Y:S02]  /*1f380*/  SHFL.IDX P6, R14, R13, R12, R11 ;  /* 0x0000000c0d0e7389 */ /* 0x00006400000c000b */
[----:B01----:R-:W-:Y:S01]  /*1f390*/  ENDCOLLECTIVE ;  /* 0x000000000000791b */ /* 0x003fe20003800000 */
.L_x_719:
[----:B------:R-:W-:Y:S05]  /*1f3a0*/  BRA `(.L_x_720) ;  /* 0xfffffe8000c87947 */ /* 0x000fea000383ffff */
.L_x_490:
[----:B0-----:R0:W1:Y:S02]  /*1f3b0*/  SYNCS.PHASECHK.TRANS64.TRYWAIT P1, [R16+URZ+0x31c00], R3 ;  /* 0x031c0003100075a7 */ /* 0x001064000802017f */
[----:B-1----:R-:W-:Y:S05]  /*1f3c0*/  @!P1 NANOSLEEP.SYNCS 0x989680 ;  /* 0x009896800000995d */ /* 0x002fea0003900000 */
[----:B------:R-:W1:Y:S02]  /*1f3d0*/  @!P1 SYNCS.PHASECHK.TRANS64 P1, [R16+URZ+0x31c00], R3 ;  /* 0x031c0003100095a7 */ /* 0x000e64000802007f */
[----:B-1----:R-:W-:Y:S05]  /*1f3e0*/  @!P1 BRA `(.L_x_490) ;  /* 0xfffffffc00f09947 */ /* 0x002fea000383ffff */
[----:B------:R-:W-:Y:S05]  /*1f3f0*/  BRA `(.L_x_721) ;  /* 0xfffffe8c00147947 */ /* 0x000fea000383ffff */
.L_x_502:
        /* <DEDUP_REMOVED lines=8> */
.L_x_723:
[----:B------:R-:W-:Y:S05]  /*1f480*/  BSYNC B1 ;  /* 0x0000000000017941 */ /* 0x000fea0003800000 */
.L_x_722:
        /* <DEDUP_REMOVED lines=8> */
.L_x_724:
[----:B------:R-:W-:Y:S02]  /*1f510*/  IMAD.MOV.U32 R21, RZ, RZ, R3 ;  /* 0x000000ffff157224 */ /* 0x000fe400078e0003 */
[----:B------:R-:W-:Y:S02]  /*1f520*/  IMAD.MOV.U32 R13, RZ, RZ, R27 ;  /* 0x000000ffff0d7224 */ /* 0x000fe400078e001b */
[----:B------:R-:W-:-:S07]  /*1f530*/  IMAD.MOV.U32 R0, RZ, RZ, R14 ;  /* 0x000000ffff007224 */ /* 0x000fce00078e000e */
[----:B------:R-:W-:Y:S05]  /*1f540*/  WARPSYNC.COLLECTIVE R15, `(.L_x_725) ;  /* 0x000000000f087348 */ /* 0x000fea0003c00000 */
[----:B------:R0:W1:Y:S02]  /*1f550*/  SHFL.IDX P6, R14, R13, R12, R11 ;  /* 0x0000000c0d0e7389 */ /* 0x00006400000c000b */
[----:B01----:R-:W-:Y:S01]  /*1f560*/  ENDCOLLECTIVE ;  /* 0x000000000000791b */ /* 0x003fe20003800000 */
.L_x_725:
[----:B------:R-:W-:Y:S02]  /*1f570*/  IMAD.MOV.U32 R20, RZ, RZ, R0 ;  /* 0x000000ffff147224 */ /* 0x000fe400078e0000 */
[----:B------:R-:W-:Y:S02]  /*1f580*/  IMAD.MOV.U32 R13, RZ, RZ, R26 ;  /* 0x000000ffff0d7224 */ /* 0x000fe400078e001a */
[----:B------:R-:W-:-:S07]  /*1f590*/  IMAD.MOV.U32 R5, RZ, RZ, R14 ;  /* 0x000000ffff057224 */ /* 0x000fce00078e000e */
[----:B------:R-:W-:Y:S05]  /*1f5a0*/  WARPSYNC.COLLECTIVE R15, `(.L_x_726) ;  /* 0x000000000f087348 */ /* 0x000fea0003c00000 */
[----:B------:R0:W1:Y:S02]  /*1f5b0*/  SHFL.IDX P6, R14, R13, R12, R11 ;  /* 0x0000000c0d0e7389 */ /* 0x00006400000c000b */
[----:B01----:R-:W-:Y:S01]  /*1f5c0*/  ENDCOLLECTIVE ;  /* 0x000000000000791b */ /* 0x003fe20003800000 */
.L_x_726:
[----:B------:R-:W-:Y:S05]  /*1f5d0*/  BRA `(.L_x_727) ;  /* 0xfffffe9c00ac7947 */ /* 0x000fea000383ffff */
.L_x_506:
[----:B0-----:R0:W1:Y:S02]  /*1f5e0*/  SYNCS.PHASECHK.TRANS64.TRYWAIT P1, [R16+URZ+0x31c00], R3 ;  /* 0x031c0003100075a7 */ /* 0x001064000802017f */
[----:B-1----:R-:W-:Y:S05]  /*1f5f0*/  @!P1 NANOSLEEP.SYNCS 0x989680 ;  /* 0x009896800000995d */ /* 0x002fea0003900000 */
[----:B------:R-:W1:Y:S02]  /*1f600*/  @!P1 SYNCS.PHASECHK.TRANS64 P1, [R16+URZ+0x31c00], R3 ;  /* 0x031c0003100095a7 */ /* 0x000e64000802007f */
[----:B-1----:R-:W-:Y:S05]  /*1f610*/  @!P1 BRA `(.L_x_506) ;  /* 0xfffffffc00f09947 */ /* 0x002fea000383ffff */
[----:B------:R-:W-:Y:S05]  /*1f620*/  BRA `(.L_x_728) ;  /* 0xfffffea400547947 */ /* 0x000fea000383ffff */
.L_x_514:
[----:B-1----:R1:W3:Y:S02]  /*1f630*/  SYNCS.PHASECHK.TRANS64.TRYWAIT P1, [R0+URZ+0x31c30], R5 ;  /* 0x031c3005000075a7 */ /* 0x0022e4000802017f */
[----:B---3--:R-:W-:Y:S05]  /*1f640*/  @!P1 NANOSLEEP.SYNCS 0x989680 ;  /* 0x009896800000995d */ /* 0x008fea0003900000 */
[----:B------:R-:W3:Y:S02]  /*1f650*/  @!P1 SYNCS.PHASECHK.TRANS64 P1, [R0+URZ+0x31c30], R5 ;  /* 0x031c3005000095a7 */ /* 0x000ee4000802007f */
[----:B---3--:R-:W-:Y:S05]  /*1f660*/  @!P1 BRA `(.L_x_514) ;  /* 0xfffffffc00f09947 */ /* 0x008fea000383ffff */
[----:B------:R-:W-:Y:S05]  /*1f670*/  BRA `(.L_x_513) ;  /* 0xfffffeb800fc7947 */ /* 0x000fea000383ffff */
.L_x_520:
[----:B-1----:R1:W2:Y:S02]  /*1f680*/  SYNCS.PHASECHK.TRANS64.TRYWAIT P3, [R14+URZ+0x31c30], R15 ;  /* 0x031c300f0e0075a7 */ /* 0x0022a4000806017f */
[----:B--2---:R-:W-:Y:S05]  /*1f690*/  @!P3 NANOSLEEP.SYNCS 0x989680 ;  /* 0x009896800000b95d */ /* 0x004fea0003900000 */
[----:B------:R-:W2:Y:S02]  /*1f6a0*/  @!P3 SYNCS.PHASECHK.TRANS64 P3, [R14+URZ+0x31c30], R15 ;  /* 0x031c300f0e00b5a7 */ /* 0x000ea4000806007f */
[----:B--2---:R-:W-:Y:S05]  /*1f6b0*/  @!P3 BRA `(.L_x_520) ;  /* 0xfffffffc00f0b947 */ /* 0x004fea000383ffff */
[----:B------:R-:W-:Y:S05]  /*1f6c0*/  BRA `(.L_x_519) ;  /* 0xffffff0400dc7947 */ /* 0x000fea000383ffff */
.L_x_524:
[----:B-1----:R1:W2:Y:S02]  /*1f6d0*/  SYNCS.PHASECHK.TRANS64.TRYWAIT P2, [R15+URZ+0x31c50], R14 ;  /* 0x031c500e0f0075a7 */ /* 0x0022a4000804017f */
[----:B--2---:R-:W-:Y:S05]  /*1f6e0*/  @!P2 NANOSLEEP.SYNCS 0x989680 ;  /* 0x009896800000a95d */ /* 0x004fea0003900000 */
[----:B------:R-:W2:Y:S02]  /*1f6f0*/  @!P2 SYNCS.PHASECHK.TRANS64 P2, [R15+URZ+0x31c50], R14 ;  /* 0x031c500e0f00a5a7 */ /* 0x000ea4000804007f */
[----:B--2---:R-:W-:Y:S05]  /*1f700*/  @!P2 BRA `(.L_x_524) ;  /* 0xfffffffc00f0a947 */ /* 0x004fea000383ffff */
[----:B------:R-:W-:Y:S05]  /*1f710*/  BRA `(.L_x_521) ;  /* 0xffffff2c00407947 */ /* 0x000fea000383ffff */
.L_x_529:
[----:B--2---:R2:W3:Y:S02]  /*1f720*/  SYNCS.PHASECHK.TRANS64.TRYWAIT P0, [R9+URZ+0x31c50], R0 ;  /* 0x031c5000090075a7 */ /* 0x0044e4000800017f */
[----:B---3--:R-:W-:Y:S05]  /*1f730*/  @!P0 NANOSLEEP.SYNCS 0x989680 ;  /* 0x009896800000895d */ /* 0x008fea0003900000 */
[----:B------:R-:W3:Y:S02]  /*1f740*/  @!P0 SYNCS.PHASECHK.TRANS64 P0, [R9+URZ+0x31c50], R0 ;  /* 0x031c5000090085a7 */ /* 0x000ee4000800007f */
[----:B---3--:R-:W-:Y:S05]  /*1f750*/  @!P0 BRA `(.L_x_529) ;  /* 0xfffffffc00f08947 */ /* 0x008fea000383ffff */
[----:B------:R-:W-:Y:S05]  /*1f760*/  BRA `(.L_x_528) ;  /* 0xffffff5800707947 */ /* 0x000fea000383ffff */
.L_x_539:
[----:B------:R-:W-:Y:S02]  /*1f770*/  IMAD.MOV.U32 R13, RZ, RZ, R2 ;  /* 0x000000ffff0d7224 */ /* 0x000fe400078e0002 */
[----:B------:R-:W-:Y:S02]  /*1f780*/  IMAD.MOV.U32 R12, RZ, RZ, RZ ;  /* 0x000000ffff0c7224 */ /* 0x000fe400078e00ff */
[----:B------:R-:W-:Y:S02]  /*1f790*/  IMAD.MOV.U32 R11, RZ, RZ, 0x1c1f ;  /* 0x00001c1fff0b7424 */ /* 0x000fe400078e00ff */
[----:B------:R-:W-:-:S07]  /*1f7a0*/  IMAD.MOV.U32 R15, RZ, RZ, -0x1 ;  /* 0xffffffffff0f7424 */ /* 0x000fce00078e00ff */
[----:B0-----:R-:W-:Y:S05]  /*1f7b0*/  WARPSYNC.COLLECTIVE R15, `(.L_x_729) ;  /* 0x000000000f087348 */ /* 0x001fea0003c00000 */
[----:B------:R1:W2:Y:S02]  /*1f7c0*/  SHFL.IDX P6, R14, R13, R12, R11 ;  /* 0x0000000c0d0e7389 */ /* 0x0002a400000c000b */
[----:B012---:R-:W-:Y:S01]  /*1f7d0*/  ENDCOLLECTIVE ;  /* 0x000000000000791b */ /* 0x007fe20003800000 */
.L_x_729:
[----:B------:R-:W-:Y:S02]  /*1f7e0*/  IMAD.MOV.U32 R13, RZ, RZ, R0 ;  /* 0x000000ffff0d7224 */ /* 0x000fe400078e0000 */
[----:B------:R-:W-:-:S07]  /*1f7f0*/  IMAD.MOV.U32 R3, RZ, RZ, R14 ;  /* 0x000000ffff037224 */ /* 0x000fce00078e000e */
[----:B------:R-:W-:Y:S05]  /*1f800*/  WARPSYNC.COLLECTIVE R15, `(.L_x_730) ;  /* 0x000000000f087348 */ /* 0x000fea0003c00000 */
[----:B------:R0:W1:Y:S02]  /*1f810*/  SHFL.IDX P6, R14, R13, R12, R11 ;  /* 0x0000000c0d0e7389 */ /* 0x00006400000c000b */
[----:B01----:R-:W-:Y:S01]  /*1f820*/  ENDCOLLECTIVE ;  /* 0x000000000000791b */ /* 0x003fe20003800000 */
.L_x_730:
[----:B------:R-:W-:Y:S05]  /*1f830*/  BRA `(.L_x_731) ;  /* 0xffffff7c00ac7947 */ /* 0x000fea000383ffff */
.L_x_542:
[----:B------:R-:W-:Y:S01]  /*1f840*/  BSSY B1, `(.L_x_732) ;  /* 0x0000008000017945 */ /* 0x000fe20003800000 */
[----:B------:R-:W-:Y:S02]  /*1f850*/  IMAD.MOV.U32 R13, RZ, RZ, R2 ;  /* 0x000000ffff0d7224 */ /* 0x000fe400078e0002 */
[----:B------:R-:W-:Y:S02]  /*1f860*/  IMAD.MOV.U32 R12, RZ, RZ, 0x1 ;  /* 0x00000001ff0c7424 */ /* 0x000fe400078e00ff */
[----:B----4-:R-:W-:Y:S02]  /*1f870*/  IMAD.MOV.U32 R11, RZ, RZ, 0x1c1f ;  /* 0x00001c1fff0b7424 */ /* 0x010fe400078e00ff */
[----:B------:R-:W-:-:S07]  /*1f880*/  IMAD.MOV.U32 R15, RZ, RZ, -0x1 ;  /* 0xffffffffff0f7424 */ /* 0x000fce00078e00ff */
[----:B0123--:R-:W-:Y:S05]  /*1f890*/  WARPSYNC.COLLECTIVE R15, `(.L_x_733) ;  /* 0x000000000f087348 */ /* 0x00ffea0003c00000 */
[----:B---3--:R3:W4:Y:S02]  /*1f8a0*/  SHFL.IDX P6, R14, R13, R12, R11 ;  /* 0x0000000c0d0e7389 */ /* 0x00872400000c000b */
[----:B01234-:R-:W-:Y:S01]  /*1f8b0*/  ENDCOLLECTIVE ;  /* 0x000000000000791b */ /* 0x01ffe20003800000 */
.L_x_733:
[----:B------:R-:W-:Y:S05]  /*1f8c0*/  BSYNC B1 ;  /* 0x0000000000017941 */ /* 0x000fea0003800000 */
.L_x_732:
[----:B------:R-:W-:Y:S02]  /*1f8d0*/  IMAD.MOV.U32 R13, RZ, RZ, R0 ;  /* 0x000000ffff0d7224 */ /* 0x000fe400078e0000 */
[----:B------:R-:W-:Y:S02]  /*1f8e0*/  IMAD.MOV.U32 R12, RZ, RZ, 0x1 ;  /* 0x00000001ff0c7424 */ /* 0x000fe400078e00ff */
[----:B------:R-:W-:Y:S02]  /*1f8f0*/  IMAD.MOV.U32 R11, RZ, RZ, 0x1c1f ;  /* 0x00001c1fff0b7424 */ /* 0x000fe400078e00ff */
[----:B------:R-:W-:Y:S02]  /*1f900*/  IMAD.MOV.U32 R15, RZ, RZ, -0x1 ;  /* 0xffffffffff0f7424 */ /* 0x000fe400078e00ff */
[----:B------:R-:W-:-:S07]  /*1f910*/  IMAD.MOV.U32 R3, RZ, RZ, R14 ;  /* 0x000000ffff037224 */ /* 0x000fce00078e000e */
[----:B------:R-:W-:Y:S05]  /*1f920*/  WARPSYNC.COLLECTIVE R15, `(.L_x_734) ;  /* 0x000000000f087348 */ /* 0x000fea0003c00000 */
[----:B------:R0:W1:Y:S02]  /*1f930*/  SHFL.IDX P6, R14, R13, R12, R11 ;  /* 0x0000000c0d0e7389 */ /* 0x00006400000c000b */
[----:B01----:R-:W-:Y:S01]  /*1f940*/  ENDCOLLECTIVE ;  /* 0x000000000000791b */ /* 0x003fe20003800000 */
.L_x_734:
[----:B------:R-:W-:Y:S05]  /*1f950*/  BRA `(.L_x_735) ;  /* 0xffffff7c00c07947 */ /* 0x000fea000383ffff */
.L_x_559:
        /* <DEDUP_REMOVED lines=11> */
.L_x_737:
[----:B------:R-:W-:Y:S05]  /*1fa10*/  BSYNC B1 ;  /* 0x0000000000017941 */ /* 0x000fea0003800000 */
.L_x_736:
[----:B------:R-:W-:Y:S05]  /*1fa20*/  BRA `(.L_x_738) ;  /* 0xffffff9000747947 */ /* 0x000fea000383ffff */
.L_x_561:
[----:B------:R-:W-:Y:S01]  /*1fa30*/  BSSY B1, `(.L_x_739) ;  /* 0x0000006000017945 */ /* 0x000fe20003800000 */
[----:B------:R-:W-:-:S07]  /*1fa40*/  IMAD.MOV.U32 R15, RZ, RZ, -0x1 ;  /* 0xffffffffff0f7424 */ /* 0x000fce00078e00ff */
[----:B0-----:R-:W-:Y:S05]  /*1fa50*/  WARPSYNC.COLLECTIVE R15, `(.L_x_740) ;  /* 0x000000000f0c7348 */ /* 0x001fea0003c00000 */
[----:B------:R-:W-:Y:S02]  /*1fa60*/  ELECT P6, UR62, PT ;  /* 0x00000000003e782f */ /* 0x000fe400038c0000 */
[----:B------:R-:W-:Y:S01]  /*1fa70*/  MOV R14, UR62 ;  /* 0x0000003e000e7c02 */ /* 0x000fe20008000f00 */
[----:B0-----:R-:W-:Y:S10]  /*1fa80*/  ENDCOLLECTIVE ;  /* 0x000000000000791b */ /* 0x001ff40003800000 */
.L_x_740:
[----:B------:R-:W-:Y:S05]  /*1fa90*/  BSYNC B1 ;  /* 0x0000000000017941 */ /* 0x000fea0003800000 */
.L_x_739:
[----:B------:R-:W-:Y:S05]  /*1faa0*/  BRA `(.L_x_560) ;  /* 0xffffff90006c7947 */ /* 0x000fea000383ffff */
.L_x_563:
[----:B0-----:R0:W1:Y:S02]  /*1fab0*/  SYNCS.PHASECHK.TRANS64.TRYWAIT P0, [R22+URZ+0x31c20], R5 ;  /* 0x031c2005160075a7 */ /* 0x001064000800017f */
[----:B-1----:R-:W-:Y:S05]  /*1fac0*/  @!P0 NANOSLEEP.SYNCS 0x989680 ;  /* 0x009896800000895d */ /* 0x002fea0003900000 */
[----:B------:R-:W1:Y:S02]  /*1fad0*/  @!P0 SYNCS.PHASECHK.TRANS64 P0, [R22+URZ+0x31c20], R5 ;  /* 0x031c2005160085a7 */ /* 0x000e64000800007f */
[----:B-1----:R-:W-:Y:S05]  /*1fae0*/  @!P0 BRA `(.L_x_563) ;  /* 0xfffffffc00f08947 */ /* 0x002fea000383ffff */
[----:B------:R-:W-:Y:S05]  /*1faf0*/  BRA `(.L_x_741) ;  /* 0xffffff90007c7947 */ /* 0x000fea000383ffff */
.L_x_567:
[----:B-1----:R1:W2:Y:S02]  /*1fb00*/  SYNCS.PHASECHK.TRANS64.TRYWAIT P0, [R8+URZ+0x31ca0], R10 ;  /* 0x031ca00a080075a7 */ /* 0x0022a4000800017f */
[----:B--2---:R-:W-:Y:S05]  /*1fb10*/  @!P0 NANOSLEEP.SYNCS 0x989680 ;  /* 0x009896800000895d */ /* 0x004fea0003900000 */
[----:B------:R-:W2:Y:S02]  /*1fb20*/  @!P0 SYNCS.PHASECHK.TRANS64 P0, [R8+URZ+0x31ca0], R10 ;  /* 0x031ca00a080085a7 */ /* 0x000ea4000800007f */
[----:B--2---:R-:W-:Y:S05]  /*1fb30*/  @!P0 BRA `(.L_x_567) ;  /* 0xfffffffc00f08947 */ /* 0x004fea000383ffff */
[----:B------:R-:W-:Y:S05]  /*1fb40*/  BRA `(.L_x_742) ;  /* 0xffffff9000987947 */ /* 0x000fea000383ffff */
.L_x_574:
[----:B0-----:R0:W2:Y:S02]  /*1fb50*/  SYNCS.PHASECHK.TRANS64.TRYWAIT P0, [R8+URZ+0x31cc0], R10 ;  /* 0x031cc00a080075a7 */ /* 0x0010a4000800017f */
[----:B--2---:R-:W-:Y:S05]  /*1fb60*/  @!P0 NANOSLEEP.SYNCS 0x989680 ;  /* 0x009896800000895d */ /* 0x004fea0003900000 */
[----:B------:R-:W2:Y:S02]  /*1fb70*/  @!P0 SYNCS.PHASECHK.TRANS64 P0, [R8+URZ+0x31cc0], R10 ;  /* 0x031cc00a080085a7 */ /* 0x000ea4000800007f */
[----:B--2---:R-:W-:Y:S05]  /*1fb80*/  @!P0 BRA `(.L_x_574) ;  /* 0xfffffffc00f08947 */ /* 0x004fea000383ffff */
[----:B------:R-:W-:Y:S05]  /*1fb90*/  BRA `(.L_x_743) ;  /* 0xffffff9400947947 */ /* 0x000fea000383ffff */
.L_x_583:
[----:B0-----:R0:W1:Y:S02]  /*1fba0*/  SYNCS.PHASECHK.TRANS64.TRYWAIT P1, [R8+URZ+0x31ca0], R7 ;  /* 0x031ca007080075a7 */ /* 0x001064000802017f */
[----:B-1----:R-:W-:Y:S05]  /*1fbb0*/  @!P1 NANOSLEEP.SYNCS 0x989680 ;  /* 0x009896800000995d */ /* 0x002fea0003900000 */
[----:B------:R-:W1:Y:S02]  /*1fbc0*/  @!P1 SYNCS.PHASECHK.TRANS64 P1, [R8+URZ+0x31ca0], R7 ;  /* 0x031ca007080095a7 */ /* 0x000e64000802007f */
[----:B-1----:R-:W-:Y:S05]  /*1fbd0*/  @!P1 BRA `(.L_x_583) ;  /* 0xfffffffc00f09947 */ /* 0x002fea000383ffff */
[----:B------:R-:W-:Y:S05]  /*1fbe0*/  BRA `(.L_x_744) ;  /* 0xffffff9800d47947 */ /* 0x000fea000383ffff */
.L_x_590:
[----:B-1----:R1:W2:Y:S02]  /*1fbf0*/  SYNCS.PHASECHK.TRANS64.TRYWAIT P1, [R8+URZ+0x31cc0], R7 ;  /* 0x031cc007080075a7 */ /* 0x0022a4000802017f */
[----:B--2---:R-:W-:Y:S05]  /*1fc00*/  @!P1 NANOSLEEP.SYNCS 0x989680 ;  /* 0x009896800000995d */ /* 0x004fea0003900000 */
[----:B------:R-:W2:Y:S02]  /*1fc10*/  @!P1 SYNCS.PHASECHK.TRANS64 P1, [R8+URZ+0x31cc0], R7 ;  /* 0x031cc007080095a7 */ /* 0x000ea4000802007f */
[----:B--2---:R-:W-:Y:S05]  /*1fc20*/  @!P1 BRA `(.L_x_590) ;  /* 0xfffffffc00f09947 */ /* 0x004fea000383ffff */
[----:B------:R-:W-:Y:S05]  /*1fc30*/  BRA `(.L_x_745) ;  /* 0xffffff9c00cc7947 */ /* 0x000fea000383ffff */
.L_x_605:
        /* <DEDUP_REMOVED lines=8> */
[----:B0--3--:R-:W-:Y:S05]  /*1fcc0*/  WARPSYNC.COLLECTIVE R15, `(.L_x_747) ;  /* 0x000000000f087348 */ /* 0x009fea0003c00000 */
[----:B------:R1:W2:Y:S02]  /*1fcd0*/  SHFL.IDX P6, R14, R13, R12, R11 ;  /* 0x0000000c0d0e7389 */ /* 0x0002a400000c000b */
[----:B0123--:R-:W-:Y:S01]  /*1fce0*/  ENDCOLLECTIVE ;  /* 0x000000000000791b */ /* 0x00ffe20003800000 */
.L_x_747:
[----:B------:R-:W-:Y:S05]  /*1fcf0*/  BSYNC B0 ;  /* 0x0000000000007941 */ /* 0x000fea0003800000 */
.L_x_746:
[----:B------:R-:W-:Y:S05]  /*1fd00*/  BRA `(.L_x_748) ;  /* 0xffffffa8005c7947 */ /* 0x000fea000383ffff */
.L_x_607:
[----:B------:R-:W-:Y:S01]  /*1fd10*/  BSSY B0, `(.L_x_749) ;  /* 0x0000006000007945 */ /* 0x000fe20003800000 */
[----:B------:R-:W-:-:S07]  /*1fd20*/  IMAD.MOV.U32 R15, RZ, RZ, -0x1 ;  /* 0xffffffffff0f7424 */ /* 0x000fce00078e00ff */
[----:B01-3--:R-:W-:Y:S05]  /*1fd30*/  WARPSYNC.COLLECTIVE R15, `(.L_x_750) ;  /* 0x000000000f0c7348 */ /* 0x00bfea0003c00000 */
[----:B------:R-:W-:Y:S02]  /*1fd40*/  ELECT P6, UR62, PT ;  /* 0x00000000003e782f */ /* 0x000fe400038c0000 */
[----:B------:R-:W-:Y:S01]  /*1fd50*/  MOV R14, UR62 ;  /* 0x0000003e000e7c02 */ /* 0x000fe20008000f00 */
[----:B01-3--:R-:W-:Y:S10]  /*1fd60*/  ENDCOLLECTIVE ;  /* 0x000000000000791b */ /* 0x00bff40003800000 */
.L_x_750:
[----:B------:R-:W-:Y:S05]  /*1fd70*/  BSYNC B0 ;  /* 0x0000000000007941 */ /* 0x000fea0003800000 */
.L_x_749:
[----:B------:R-:W-:Y:S05]  /*1fd80*/  BRA `(.L_x_751) ;  /* 0xffffffa800647947 */ /* 0x000fea000383ffff */
.L_x_609:
[----:B-1----:R1:W2:Y:S02]  /*1fd90*/  SYNCS.PHASECHK.TRANS64.TRYWAIT P0, [R0+URZ+0x31c40], R2 ;  /* 0x031c4002000075a7 */ /* 0x0022a4000800017f */
[----:B--2---:R-:W-:Y:S05]  /*1fda0*/  @!P0 NANOSLEEP.SYNCS 0x989680 ;  /* 0x009896800000895d */ /* 0x004fea0003900000 */
[----:B------:R-:W2:Y:S02]  /*1fdb0*/  @!P0 SYNCS.PHASECHK.TRANS64 P0, [R0+URZ+0x31c40], R2 ;  /* 0x031c4002000085a7 */ /* 0x000ea4000800007f */
[----:B--2---:R-:W-:Y:S05]  /*1fdc0*/  @!P0 BRA `(.L_x_609) ;  /* 0xfffffffc00f08947 */ /* 0x004fea000383ffff */
[----:B------:R-:W-:Y:S05]  /*1fdd0*/  BRA `(.L_x_752) ;  /* 0xffffffa800bc7947 */ /* 0x000fea000383ffff */
.L_x_613:
        /* <DEDUP_REMOVED lines=12> */
.L_x_753:
[----:B------:R-:W-:Y:S02]  /*1fea0*/  IMAD.MOV.U32 R13, RZ, RZ, R4 ;  /* 0x000000ffff0d7224 */ /* 0x000fe400078e0004 */
[----:B------:R-:W-:-:S07]  /*1feb0*/  IMAD.MOV.U32 R2, RZ, RZ, R14 ;  /* 0x000000ffff027224 */ /* 0x000fce00078e000e */
[----:B------:R-:W-:Y:S05]  /*1fec0*/  WARPSYNC.COLLECTIVE R15, `(.L_x_754) ;  /* 0x000000000f087348 */ /* 0x000fea0003c00000 */
[----:B------:R0:W1:Y:S02]  /*1fed0*/  SHFL.IDX P6, R14, R13, R12, R11 ;  /* 0x0000000c0d0e7389 */ /* 0x00006400000c000b */
[----:B01----:R-:W-:Y:S01]  /*1fee0*/  ENDCOLLECTIVE ;  /* 0x000000000000791b */ /* 0x003fe20003800000 */
.L_x_754:
[----:B------:R-:W-:Y:S02]  /*1fef0*/  IMAD.MOV.U32 R13, RZ, RZ, R0 ;  /* 0x000000ffff0d7224 */ /* 0x000fe400078e0000 */
[----:B------:R-:W-:Y:S02]  /*1ff00*/  IMAD.MOV.U32 R12, RZ, RZ, 0x1 ;  /* 0x00000001ff0c7424 */ /* 0x000fe400078e00ff */
[----:B------:R-:W-:-:S07]  /*1ff10*/  IMAD.MOV.U32 R3, RZ, RZ, R14 ;  /* 0x000000ffff037224 */ /* 0x000fce00078e000e */
[----:B------:R-:W-:Y:S05]  /*1ff20*/  WARPSYNC.COLLECTIVE R15, `(.L_x_755) ;  /* 0x000000000f087348 */ /* 0x000fea0003c00000 */
[----:B------:R0:W1:Y:S02]  /*1ff30*/  SHFL.IDX P6, R14, R13, R12, R11 ;  /* 0x0000000c0d0e7389 */ /* 0x00006400000c000b */
[----:B01----:R-:W-:Y:S01]  /*1ff40*/  ENDCOLLECTIVE ;  /* 0x000000000000791b */ /* 0x003fe20003800000 */
.L_x_755:
        /* <DEDUP_REMOVED lines=17> */
.L_x_756:
[----:B------:R-:W-:Y:S02]  /*20060*/  IMAD.MOV.U32 R13, RZ, RZ, R0 ;  /* 0x000000ffff0d7224 */ /* 0x000fe400078e0000 */
[----:B------:R-:W-:Y:S02]  /*20070*/  IMAD.MOV.U32 R12, RZ, RZ, 0x2 ;  /* 0x00000002ff0c7424 */ /* 0x000fe400078e00ff */
[----:B------:R-:W-:-:S07]  /*20080*/  IMAD.MOV.U32 R3, RZ, RZ, R14 ;  /* 0x000000ffff037224 */ /* 0x000fce00078e000e */
[----:B------:R-:W-:Y:S05]  /*20090*/  WARPSYNC.COLLECTIVE R15, `(.L_x_757) ;  /* 0x000000000f087348 */ /* 0x000fea0003c00000 */
[----:B------:R0:W1:Y:S02]  /*200a0*/  SHFL.IDX P6, R14, R13, R12, R11 ;  /* 0x0000000c0d0e7389 */ /* 0x00006400000c000b */
[----:B01----:R-:W-:Y:S01]  /*200b0*/  ENDCOLLECTIVE ;  /* 0x000000000000791b */ /* 0x003fe20003800000 */
.L_x_757:
        /* <DEDUP_REMOVED lines=18> */
.L_x_758:
[----:B------:R-:W-:Y:S02]  /*201e0*/  IMAD.MOV.U32 R13, RZ, RZ, R0 ;  /* 0x000000ffff0d7224 */ /* 0x000fe400078e0000 */
[----:B------:R-:W-:Y:S02]  /*201f0*/  IMAD.MOV.U32 R12, RZ, RZ, 0x3 ;  /* 0x00000003ff0c7424 */ /* 0x000fe400078e00ff */
[----:B------:R-:W-:-:S07]  /*20200*/  IMAD.MOV.U32 R3, RZ, RZ, R14 ;  /* 0x000000ffff037224 */ /* 0x000fce00078e000e */
[----:B------:R-:W-:Y:S05]  /*20210*/  WARPSYNC.COLLECTIVE R15, `(.L_x_759) ;  /* 0x000000000f087348 */ /* 0x000fea0003c00000 */
[----:B------:R0:W1:Y:S02]  /*20220*/  SHFL.IDX P6, R14, R13, R12, R11 ;  /* 0x0000000c0d0e7389 */ /* 0x00006400000c000b */
[----:B01----:R-:W-:Y:S01]  /*20230*/  ENDCOLLECTIVE ;  /* 0x000000000000791b */ /* 0x003fe20003800000 */
.L_x_759:
[----:B------:R-:W-:-:S05]  /*20240*/  @!P3 LEA R3, P4, R20, R3, 0x1 ;  /* 0x000000031403b211 */ /* 0x000fca00078808ff */
[----:B------:R-:W-:-:S05]  /*20250*/  @!P3 IMAD.X R2, RZ, RZ, R2, P4 ;  /* 0x000000ffff02b224 */ /* 0x000fca00020e0602 */
[----:B------:R-:W-:Y:S01]  /*20260*/  @!P3 LOP3.LUT R3, R3, R2, RZ, 0x3c, !PT ;  /* 0x000000020303b212 */ /* 0x000fe200078e3cff */
[----:B------:R-:W-:-:S03]  /*20270*/  IMAD.MOV.U32 R13, RZ, RZ, R4 ;  /* 0x000000ffff0d7224 */ /* 0x000fc600078e0004 */
[----:B------:R-:W-:-:S04]  /*20280*/  @!P3 LOP3.LUT R2, R3, R2, RZ, 0x3c, !PT ;  /* 0x000000020302b212 */ /* 0x000fc800078e3cff */
[----:B------:R-:W-:Y:S01]  /*20290*/  @!P3 LOP3.LUT R3, R3, R2, RZ, 0x3c, !PT ;  /* 0x000000020303b212 */ /* 0x000fe200078e3cff */
[----:B------:R-:W-:-:S07]  /*202a0*/  IMAD.MOV.U32 R0, RZ, RZ, R14 ;  /* 0x000000ffff007224 */ /* 0x000fce00078e000e */
[----:B------:R-:W-:Y:S05]  /*202b0*/  WARPSYNC.COLLECTIVE R15, `(.L_x_760) ;  /* 0x000000000f087348 */ /* 0x000fea0003c00000 */
[----:B------:R0:W1:Y:S02]  /*202c0*/  SHFL.IDX P6, R14, R13, R12, R11 ;  /* 0x0000000c0d0e7389 */ /* 0x00006400000c000b */
[----:B01----:R-:W-:Y:S01]  /*202d0*/  ENDCOLLECTIVE ;  /* 0x000000000000791b */ /* 0x003fe20003800000 */
.L_x_760:
[----:B------:R-:W-:Y:S01]  /*202e0*/  @!PT LDS RZ, [RZ] ;  /* 0x00000000fffff984 */ /* 0x000fe20000000800 */
[----:B------:R-:W-:Y:S01]  /*202f0*/  @!PT LDS RZ, [RZ] ;  /* 0x00000000fffff984 */ /* 0x000fe20000000800 */
[----:B------:R-:W-:Y:S01]  /*20300*/  @!PT LDS RZ, [RZ] ;  /* 0x00000000fffff984 */ /* 0x000fe20000000800 */
[----:B------:R-:W-:Y:S04]  /*20310*/  @!P3 LDGSTS.E.BYPASS.LTC128B.128 [R9+0xea00], desc[UR60][R2.64], !P2 ;  /* 0x0ea000000209bfae */ /* 0x000fe8000d101d7c */
[----:B------:R-:W-:Y:S04]  /*20320*/  @!P3 LDGSTS.E.BYPASS.LTC128B.128 [R9+0x11a00], desc[UR60][R2.64+0x40], !P1 ;  /* 0x11a000400209bfae */ /* 0x000fe8000c901d7c */
[----:B------:R0:W-:Y:S01]  /*20330*/  @!P3 LDGSTS.E.BYPASS.LTC128B.128 [R9+0x14a00], desc[UR60][R2.64+0x80], !P0 ;  /* 0x14a000800209bfae */ /* 0x0001e2000c101d7c */
[----:B------:R-:W-:Y:S02]  /*20340*/  IMAD.MOV.U32 R13, RZ, RZ, R6 ;  /* 0x000000ffff0d7224 */ /* 0x000fe400078e0006 */
[----:B------:R-:W-:-:S02]  /*20350*/  IMAD.MOV.U32 R12, RZ, RZ, RZ ;  /* 0x000000ffff0c7224 */ /* 0x000fc400078e00ff */
[----:B0-----:R-:W-:Y:S02]  /*20360*/  IMAD.MOV.U32 R2, RZ, RZ, R14 ;  /* 0x000000ffff027224 */ /* 0x001fe400078e000e */
[----:B------:R-:W-:-:S07]  /*20370*/  VIADD R3, R17, 0x60 ;  /* 0x0000006011037836 */ /* 0x000fce0000000000 */
[----:B------:R-:W-:Y:S05]  /*20380*/  WARPSYNC.COLLECTIVE R15, `(.L_x_761) ;  /* 0x000000000f087348 */ /* 0x000fea0003c00000 */
[----:B------:R0:W1:Y:S02]  /*20390*/  SHFL.IDX P6, R14, R13, R12, R11 ;  /* 0x0000000c0d0e7389 */ /* 0x00006400000c000b */
[----:B01----:R-:W-:Y:S01]  /*203a0*/  ENDCOLLECTIVE ;  /* 0x000000000000791b */ /* 0x003fe20003800000 */
.L_x_761:
[----:B------:R-:W-:Y:S01]  /*203b0*/  ISETP.GE.AND P3, PT, R3, R5, PT ;  /* 0x000000050300720c */ /* 0x000fe20003f66270 */
[----:B------:R-:W-:-:S12]  /*203c0*/  IMAD.MOV.U32 R13, RZ, RZ, R7 ;  /* 0x000000ffff0d7224 */ /* 0x000fd800078e0007 */
[----:B------:R-:W-:-:S05]  /*203d0*/  @!P3 LEA R2, P5, R20, R2, 0x1 ;  /* 0x000000021402b211 */ /* 0x000fca00078a08ff */
[----:B------:R-:W-:Y:S02]  /*203e0*/  @!P3 IMAD.X R3, RZ, RZ, R0, P5 ;  /* 0x000000ffff03b224 */ /* 0x000fe400028e0600 */
[----:B------:R-:W-:-:S07]  /*203f0*/  IMAD.MOV.U32 R0, RZ, RZ, R14 ;  /* 0x000000ffff007224 */ /* 0x000fce00078e000e */
[----:B------:R-:W-:Y:S05]  /*20400*/  WARPSYNC.COLLECTIVE R15, `(.L_x_762) ;  /* 0x000000000f087348 */ /* 0x000fea0003c00000 */
[----:B------:R0:W1:Y:S02]  /*20410*/  SHFL.IDX P6, R14, R13, R12, R11 ;  /* 0x0000000c0d0e7389 */ /* 0x00006400000c000b */
[----:B01----:R-:W-:Y:S01]  /*20420*/  ENDCOLLECTIVE ;  /* 0x000000000000791b */ /* 0x003fe20003800000 */
.L_x_762:
[----:B------:R-:W-:Y:S01]  /*20430*/  @!PT LDS RZ, [RZ] ;  /* 0x00000000fffff984 */ /* 0x000fe20000000800 */
[----:B------:R-:W-:Y:S01]  /*20440*/  @!PT LDS RZ, [RZ] ;  /* 0x00000000fffff984 */ /* 0x000fe20000000800 */
[----:B------:R-:W-:Y:S01]  /*20450*/  @!PT LDS RZ, [RZ] ;  /* 0x00000000fffff984 */ /* 0x000fe20000000800 */
[----:B------:R0:W-:Y:S04]  /*20460*/  @!P3 LDGSTS.E.BYPASS.LTC128B.128 [R9+0xf200], desc[UR60][R2.64], !P2 ;  /* 0x0f2000000209bfae */ /* 0x0001e8000d101d7c */
[----:B------:R0:W-:Y:S04]  /*20470*/  @!P3 LDGSTS.E.BYPASS.LTC128B.128 [R9+0x12200], desc[UR60][R2.64+0x40], !P1 ;  /* 0x122000400209bfae */ /* 0x0001e8000c901d7c */
[----:B------:R0:W-:Y:S01]  /*20480*/  @!P3 LDGSTS.E.BYPASS.LTC128B.128 [R9+0x15200], desc[UR60][R2.64+0x80], !P0 ;  /* 0x152000800209bfae */ /* 0x0001e2000c101d7c */
[----:B------:R-:W-:Y:S02]  /*20490*/  IMAD.MOV.U32 R13, RZ, RZ, R6 ;  /* 0x000000ffff0d7224 */ /* 0x000fe400078e0006 */
[----:B------:R-:W-:-:S02]  /*204a0*/  IMAD.MOV.U32 R12, RZ, RZ, 0x1 ;  /* 0x00000001ff0c7424 */ /* 0x000fc400078e00ff */
[----:B------:R-:W-:-:S07]  /*204b0*/  IMAD.MOV.U32 R4, RZ, RZ, R14 ;  /* 0x000000ffff047224 */ /* 0x000fce00078e000e */
[----:B0-----:R-:W-:Y:S05]  /*204c0*/  WARPSYNC.COLLECTIVE R15, `(.L_x_763) ;  /* 0x000000000f087348 */ /* 0x001fea0003c00000 */
[----:B------:R1:W2:Y:S02]  /*204d0*/  SHFL.IDX P6, R14, R13, R12, R11 ;  /* 0x0000000c0d0e7389 */ /* 0x0002a400000c000b */
[----:B012---:R-:W-:Y:S01]  /*204e0*/  ENDCOLLECTIVE ;  /* 0x000000000000791b */ /* 0x007fe20003800000 */
.L_x_763:
[----:B------:R-:W-:-:S05]  /*204f0*/  VIADD R2, R17, 0x80 ;  /* 0x0000008011027836 */ /* 0x000fca0000000000 */
[----:B------:R-:W-:Y:S01]  /*20500*/  ISETP.GE.AND P3, PT, R2, R5, PT ;  /* 0x000000050200720c */ /* 0x000fe20003f66270 */
[----:B------:R-:W-:-:S12]  /*20510*/  IMAD.MOV.U32 R13, RZ, RZ, R7 ;  /* 0x000000ffff0d7224 */ /* 0x000fd800078e0007 */
[----:B------:R-:W-:Y:S01]  /*20520*/  @!P3 LEA R4, P5, R20, R4, 0x1 ;  /* 0x000000041404b211 */ /* 0x000fe200078a08ff */
[----:B------:R-:W-:-:S12]  /*20530*/  IMAD.MOV.U32 R6, RZ, RZ, R14 ;  /* 0x000000ffff067224 */ /* 0x000fd800078e000e */
[----:B------:R-:W-:Y:S05]  /*20540*/  WARPSYNC.COLLECTIVE R15, `(.L_x_764) ;  /* 0x000000000f087348 */ /* 0x000fea0003c00000 */
[----:B------:R0:W1:Y:S02]  /*20550*/  SHFL.IDX P6, R14, R13, R12, R11 ;  /* 0x0000000c0d0e7389 */ /* 0x00006400000c000b */
[----:B01----:R-:W-:Y:S01]  /*20560*/  ENDCOLLECTIVE ;  /* 0x000000000000791b */ /* 0x003fe20003800000 */
.L_x_764:
[----:B------:R-:W-:Y:S02]  /*20570*/  @!P3 IMAD.X R0, RZ, RZ, R0, P5 ;  /* 0x000000ffff00b224 */ /* 0x000fe400028e0600 */
[----:B------:R-:W-:Y:S02]  /*20580*/  @!P3 IMAD.MOV.U32 R2, RZ, RZ, R4 ;  /* 0x000000ffff02b224 */ /* 0x000fe400078e0004 */
[----:B------:R-:W-:-:S05]  /*20590*/  @!P3 IMAD.MOV.U32 R3, RZ, RZ, R0 ;  /* 0x000000ffff03b224 */ /* 0x000fca00078e0000 */
[----:B------:R-:W-:Y:S01]  /*205a0*/  @!PT LDS RZ, [RZ] ;  /* 0x00000000fffff984 */ /* 0x000fe20000000800 */
[----:B------:R-:W-:Y:S01]  /*205b0*/  @!PT LDS RZ, [RZ] ;  /* 0x00000000fffff984 */ /* 0x000fe20000000800 */
[----:B------:R-:W-:Y:S01]  /*205c0*/  @!PT LDS RZ, [RZ] ;  /* 0x00000000fffff984 */ /* 0x000fe20000000800 */
[----:B------:R-:W-:Y:S04]  /*205d0*/  @!P3 LDGSTS.E.BYPASS.LTC128B.128 [R9+0xfa00], desc[UR60][R2.64], !P2 ;  /* 0x0fa000000209bfae */ /* 0x000fe8000d101d7c */
[----:B------:R-:W-:Y:S04]  /*205e0*/  @!P3 LDGSTS.E.BYPASS.LTC128B.128 [R9+0x12a00], desc[UR60][R2.64+0x40], !P1 ;  /* 0x12a000400209bfae */ /* 0x000fe8000c901d7c */
[----:B------:R0:W-:Y:S02]  /*205f0*/  @!P3 LDGSTS.E.BYPASS.LTC128B.128 [R9+0x15a00], desc[UR60][R2.64+0x80], !P0 ;  /* 0x15a000800209bfae */ /* 0x0001e4000c101d7c */
[----:B0-----:R-:W-:Y:S01]  /*20600*/  IMAD.MOV.U32 R2, RZ, RZ, R14 ;  /* 0x000000ffff027224 */ /* 0x001fe200078e000e */
[----:B------:R-:W-:Y:S06]  /*20610*/  BRA `(.L_x_765) ;  /* 0xffffffb0004c7947 */ /* 0x000fec000383ffff */
.L_x_616:
[----:B-1----:R1:W2:Y:S02]  /*20620*/  SYNCS.PHASECHK.TRANS64.TRYWAIT P0, [R22+URZ+0x31c20], R0 ;  /* 0x031c2000160075a7 */ /* 0x0022a4000800017f */
[----:B--2---:R-:W-:Y:S05]  /*20630*/  @!P0 NANOSLEEP.SYNCS 0x989680 ;  /* 0x009896800000895d */ /* 0x004fea0003900000 */
[----:B------:R-:W2:Y:S02]  /*20640*/  @!P0 SYNCS.PHASECHK.TRANS64 P0, [R22+URZ+0x31c20], R0 ;  /* 0x031c2000160085a7 */ /* 0x000ea4000800007f */
[----:B--2---:R-:W-:Y:S05]  /*20650*/  @!P0 BRA `(.L_x_616) ;  /* 0xfffffffc00f08947 */ /* 0x004fea000383ffff */
[----:B------:R-:W-:Y:S05]  /*20660*/  BRA `(.L_x_766) ;  /* 0xffffffb000b47947 */ /* 0x000fea000383ffff */
.L_x_625:
[----:B-1----:R1:W2:Y:S02]  /*20670*/  SYNCS.PHASECHK.TRANS64.TRYWAIT P0, [R3+URZ+0x31c40], R2 ;  /* 0x031c4002030075a7 */ /* 0x0022a4000800017f */
[----:B--2---:R-:W-:Y:S05]  /*20680*/  @!P0 NANOSLEEP.SYNCS 0x989680 ;  /* 0x009896800000895d */ /* 0x004fea0003900000 */
[----:B------:R-:W2:Y:S02]  /*20690*/  @!P0 SYNCS.PHASECHK.TRANS64 P0, [R3+URZ+0x31c40], R2 ;  /* 0x031c4002030085a7 */ /* 0x000ea4000800007f */
[----:B--2---:R-:W-:Y:S05]  /*206a0*/  @!P0 BRA `(.L_x_625) ;  /* 0xfffffffc00f08947 */ /* 0x004fea000383ffff */
[----:B------:R-:W-:Y:S05]  /*206b0*/  BRA `(.L_x_767) ;  /* 0xffffffb400707947 */ /* 0x000fea000383ffff */
.L_x_632:
[----:B0-----:R0:W1:Y:S02]  /*206c0*/  SYNCS.PHASECHK.TRANS64.TRYWAIT P0, [R3+URZ+0x60], R2 ;  /* 0x00006002030075a7 */ /* 0x001064000800017f */
[----:B-1----:R-:W-:Y:S05]  /*206d0*/  @!P0 NANOSLEEP.SYNCS 0x989680 ;  /* 0x009896800000895d */ /* 0x002fea0003900000 */
[----:B------:R-:W1:Y:S02]  /*206e0*/  @!P0 SYNCS.PHASECHK.TRANS64 P0, [R3+URZ+0x60], R2 ;  /* 0x00006002030085a7 */ /* 0x000e64000800007f */
[----:B-1----:R-:W-:Y:S05]  /*206f0*/  @!P0 BRA `(.L_x_632) ;  /* 0xfffffffc00f08947 */ /* 0x002fea000383ffff */
[----:B------:R-:W-:Y:S05]  /*20700*/  BRA `(.L_x_768) ;  /* 0xffffffb8007c7947 */ /* 0x000fea000383ffff */
.L_x_642:
[----:B-1----:R1:W2:Y:S02]  /*20710*/  SYNCS.PHASECHK.TRANS64.TRYWAIT P0, [R3+URZ+0x31c40], R2 ;  /* 0x031c4002030075a7 */ /* 0x0022a4000800017f */
[----:B--2---:R-:W-:Y:S05]  /*20720*/  @!P0 NANOSLEEP.SYNCS 0x989680 ;  /* 0x009896800000895d */ /* 0x004fea0003900000 */
[----:B------:R-:W2:Y:S02]  /*20730*/  @!P0 SYNCS.PHASECHK.TRANS64 P0, [R3+URZ+0x31c40], R2 ;  /* 0x031c4002030085a7 */ /* 0x000ea4000800007f */
[----:B--2---:R-:W-:Y:S05]  /*20740*/  @!P0 BRA `(.L_x_642) ;  /* 0xfffffffc00f08947 */ /* 0x004fea000383ffff */
[----:B------:R-:W-:Y:S05]  /*20750*/  BRA `(.L_x_769) ;  /* 0xffffffc000387947 */ /* 0x000fea000383ffff */
.L_x_649:
[----:B0-----:R0:W1:Y:S02]  /*20760*/  SYNCS.PHASECHK.TRANS64.TRYWAIT P0, [R12+URZ+0x60], R26 ;  /* 0x0000601a0c0075a7 */ /* 0x001064000800017f */
[----:B-1----:R-:W-:Y:S05]  /*20770*/  @!P0 NANOSLEEP.SYNCS 0x989680 ;  /* 0x009896800000895d */ /* 0x002fea0003900000 */
[----:B------:R-:W1:Y:S02]  /*20780*/  @!P0 SYNCS.PHASECHK.TRANS64 P0, [R12+URZ+0x60], R26 ;  /* 0x0000601a0c0085a7 */ /* 0x000e64000800007f */
[----:B-1----:R-:W-:Y:S05]  /*20790*/  @!P0 BRA `(.L_x_649) ;  /* 0xfffffffc00f08947 */ /* 0x002fea000383ffff */
[----:B------:R-:W-:Y:S05]  /*207a0*/  BRA `(.L_x_770) ;  /* 0xffffffc400447947 */ /* 0x000fea000383ffff */
.L_x_659:
[----:B-1----:R1:W2:Y:S02]  /*207b0*/  SYNCS.PHASECHK.TRANS64.TRYWAIT P0, [R2+URZ+0x31c40], R3 ;  /* 0x031c4003020075a7 */ /* 0x0022a4000800017f */
[----:B--2---:R-:W-:Y:S05]  /*207c0*/  @!P0 NANOSLEEP.SYNCS 0x989680 ;  /* 0x009896800000895d */ /* 0x004fea0003900000 */
[----:B------:R-:W2:Y:S02]  /*207d0*/  @!P0 SYNCS.PHASECHK.TRANS64 P0, [R2+URZ+0x31c40], R3 ;  /* 0x031c4003020085a7 */ /* 0x000ea4000800007f */
[----:B--2---:R-:W-:Y:S05]  /*207e0*/  @!P0 BRA `(.L_x_659) ;  /* 0xfffffffc00f08947 */ /* 0x004fea000383ffff */
[----:B------:R-:W-:Y:S05]  /*207f0*/  BRA `(.L_x_771) ;  /* 0xffffffc800cc7947 */ /* 0x000fea000383ffff */
.L_x_666:
[----:B0-----:R0:W1:Y:S02]  /*20800*/  SYNCS.PHASECHK.TRANS64.TRYWAIT P0, [R7+URZ+0x60], R2 ;  /* 0x00006002070075a7 */ /* 0x001064000800017f */
[----:B-1----:R-:W-:Y:S05]  /*20810*/  @!P0 NANOSLEEP.SYNCS 0x989680 ;  /* 0x009896800000895d */ /* 0x002fea0003900000 */
[----:B------:R-:W1:Y:S02]  /*20820*/  @!P0 SYNCS.PHASECHK.TRANS64 P0, [R7+URZ+0x60], R2 ;  /* 0x00006002070085a7 */ /* 0x000e64000800007f */
[----:B-1----:R-:W-:Y:S05]  /*20830*/  @!P0 BRA `(.L_x_666) ;  /* 0xfffffffc00f08947 */ /* 0x002fea000383ffff */
[----:B------:R-:W-:Y:S05]  /*20840*/  BRA `(.L_x_772) ;  /* 0xffffffcc00dc7947 */ /* 0x000fea000383ffff */
.L_x_678:
[----:B-1----:R1:W2:Y:S02]  /*20850*/  SYNCS.PHASECHK.TRANS64.TRYWAIT P0, [R3+URZ+0x31c60], R0 ;  /* 0x031c6000030075a7 */ /* 0x0022a4000800017f */
[----:B--2---:R-:W-:Y:S05]  /*20860*/  @!P0 NANOSLEEP.SYNCS 0x989680 ;  /* 0x009896800000895d */ /* 0x004fea0003900000 */
[----:B------:R-:W2:Y:S02]  /*20870*/  @!P0 SYNCS.PHASECHK.TRANS64 P0, [R3+URZ+0x31c60], R0 ;  /* 0x031c6000030085a7 */ /* 0x000ea4000800007f */
[----:B--2---:R-:W-:Y:S05]  /*20880*/  @!P0 BRA `(.L_x_678) ;  /* 0xfffffffc00f08947 */ /* 0x004fea000383ffff */
[----:B------:R-:W-:Y:S05]  /*20890*/  BRA `(.L_x_773) ;  /* 0xffffffd400507947 */ /* 0x000fea000383ffff */
.L_x_686:
[----:B------:R-:W-:Y:S01]  /*208a0*/  BSSY B0, `(.L_x_774) ;  /* 0x0000008000007945 */ /* 0x000fe20003800000 */
[----:B------:R-:W-:Y:S02]  /*208b0*/  IMAD.MOV.U32 R13, RZ, RZ, R16 ;  /* 0x000000ffff0d7224 */ /* 0x000fe400078e0010 */
[----:B------:R-:W-:Y:S02]  /*208c0*/  IMAD.MOV.U32 R12, RZ, RZ, RZ ;  /* 0x000000ffff0c7224 */ /* 0x000fe400078e00ff */
[----:B------:R-:W-:Y:S02]  /*208d0*/  IMAD.MOV.U32 R11, RZ, RZ, 0x1f ;  /* 0x0000001fff0b7424 */ /* 0x000fe400078e00ff */
[----:B------:R-:W-:-:S07]  /*208e0*/  IMAD.MOV.U32 R15, RZ, RZ, -0x1 ;  /* 0xffffffffff0f7424 */ /* 0x000fce00078e00ff */
[----:B01----:R-:W-:Y:S05]  /*208f0*/  WARPSYNC.COLLECTIVE R15, `(.L_x_775) ;  /* 0x000000000f087348 */ /* 0x003fea0003c00000 */
[----:B------:R2:W3:Y:S02]  /*20900*/  SHFL.IDX P6, R14, R13, R12, R11 ;  /* 0x0000000c0d0e7389 */ /* 0x0004e400000c000b */
[----:B0123--:R-:W-:Y:S01]  /*20910*/  ENDCOLLECTIVE ;  /* 0x000000000000791b */ /* 0x00ffe20003800000 */
.L_x_775:
[----:B------:R-:W-:Y:S05]  /*20920*/  BSYNC B0 ;  /* 0x0000000000007941 */ /* 0x000fea0003800000 */
.L_x_774:
[----:B------:R-:W-:Y:S02]  /*20930*/  IMAD.MOV.U32 R13, RZ, RZ, R16 ;  /* 0x000000ffff0d7224 */ /* 0x000fe400078e0010 */
[----:B------:R-:W-:Y:S02]  /*20940*/  IMAD.MOV.U32 R12, RZ, RZ, 0x1 ;  /* 0x00000001ff0c7424 */ /* 0x000fe400078e00ff */
[----:B------:R-:W-:Y:S02]  /*20950*/  IMAD.MOV.U32 R11, RZ, RZ, 0x1f ;  /* 0x0000001fff0b7424 */ /* 0x000fe400078e00ff */
[----:B------:R-:W-:Y:S02]  /*20960*/  IMAD.MOV.U32 R15, RZ, RZ, -0x1 ;  /* 0xffffffffff0f7424 */ /* 0x000fe400078e00ff */
[----:B------:R-:W-:Y:S02]  /*20970*/  IMAD.IADD R5, R19, 0x1, R8 ;  /* 0x0000000113057824 */ /* 0x000fe400078e0208 */
[----:B------:R-:W-:-:S07]  /*20980*/  IMAD.MOV.U32 R0, RZ, RZ, R14 ;  /* 0x000000ffff007224 */ /* 0x000fce00078e000e */
[----:B------:R-:W-:Y:S05]  /*20990*/  WARPSYNC.COLLECTIVE R15, `(.L_x_776) ;  /* 0x000000000f087348 */ /* 0x000fea0003c00000 */
[----:B------:R0:W1:Y:S02]  /*209a0*/  SHFL.IDX P6, R14, R13, R12, R11 ;  /* 0x0000000c0d0e7389 */ /* 0x00006400000c000b */
[----:B01----:R-:W-:Y:S01]  /*209b0*/  ENDCOLLECTIVE ;  /* 0x000000000000791b */ /* 0x003fe20003800000 */
.L_x_776:
        /* <DEDUP_REMOVED lines=18> */
.L_x_777:
[----:B------:R-:W-:Y:S01]  /*20ae0*/  IMAD.MOV.U32 R12, RZ, RZ, 0x2 ;  /* 0x00000002ff0c7424 */ /* 0x000fe200078e00ff */
[----:B------:R-:W-:-:S05]  /*20af0*/  SEL R5, R14, RZ, P1 ;  /* 0x000000ff0e057207 */ /* 0x000fca0000800000 */
[----:B------:R-:W-:-:S04]  /*20b00*/  IMAD.IADD R5, R2, 0x1, R5 ;  /* 0x0000000102057824 */ /* 0x000fc800078e0205 */
[----:B------:R-:W-:-:S07]  /*20b10*/  IMAD.MOV.U32 R13, RZ, RZ, R5 ;  /* 0x000000ffff0d7224 */ /* 0x000fce00078e0005 */
[----:B------:R-:W-:Y:S05]  /*20b20*/  WARPSYNC.COLLECTIVE R15, `(.L_x_778) ;  /* 0x000000000f087348 */ /* 0x000fea0003c00000 */
[----:B------:R0:W1:Y:S02]  /*20b30*/  SHFL.UP P6, R14, R13, R12, R11 ;  /* 0x0400000c0d0e7389 */ /* 0x00006400000c000b */
[----:B01----:R-:W-:Y:S01]  /*20b40*/  ENDCOLLECTIVE ;  /* 0x000000000000791b */ /* 0x003fe20003800000 */
.L_x_778:
[----:B------:R-:W-:Y:S01]  /*20b50*/  IMAD.MOV.U32 R12, RZ, RZ, 0x4 ;  /* 0x00000004ff0c7424 */ /* 0x000fe200078e00ff */
[----:B------:R-:W-:-:S05]  /*20b60*/  SEL R6, R14, RZ, P2 ;  /* 0x000000ff0e067207 */ /* 0x000fca0001000000 */
[----:B------:R-:W-:-:S04]  /*20b70*/  IMAD.IADD R6, R5, 0x1, R6 ;  /* 0x0000000105067824 */ /* 0x000fc800078e0206 */
[----:B------:R-:W-:-:S07]  /*20b80*/  IMAD.MOV.U32 R13, RZ, RZ, R6 ;  /* 0x000000ffff0d7224 */ /* 0x000fce00078e0006 */
[----:B------:R-:W-:Y:S05]  /*20b90*/  WARPSYNC.COLLECTIVE R15, `(.L_x_779) ;  /* 0x000000000f087348 */ /* 0x000fea0003c00000 */
[----:B------:R0:W1:Y:S02]  /*20ba0*/  SHFL.UP P6, R14, R13, R12, R11 ;  /* 0x0400000c0d0e7389 */ /* 0x00006400000c000b */
[----:B01----:R-:W-:Y:S01]  /*20bb0*/  ENDCOLLECTIVE ;  /* 0x000000000000791b */ /* 0x003fe20003800000 */
.L_x_779:
[----:B------:R-:W-:Y:S01]  /*20bc0*/  IMAD.MOV.U32 R12, RZ, RZ, 0x8 ;  /* 0x00000008ff0c7424 */ /* 0x000fe200078e00ff */
[----:B------:R-:W-:-:S05]  /*20bd0*/  SEL R7, R14, RZ, P3 ;  /* 0x000000ff0e077207 */ /* 0x000fca0001800000 */
[----:B------:R-:W-:-:S04]  /*20be0*/  IMAD.IADD R7, R6, 0x1, R7 ;  /* 0x0000000106077824 */ /* 0x000fc800078e0207 */
[----:B------:R-:W-:-:S07]  /*20bf0*/  IMAD.MOV.U32 R13, RZ, RZ, R7 ;  /* 0x000000ffff0d7224 */ /* 0x000fce00078e0007 */
[----:B------:R-:W-:Y:S05]  /*20c00*/  WARPSYNC.COLLECTIVE R15, `(.L_x_780) ;  /* 0x000000000f087348 */ /* 0x000fea0003c00000 */
[----:B------:R0:W1:Y:S02]  /*20c10*/  SHFL.UP P6, R14, R13, R12, R11 ;  /* 0x0400000c0d0e7389 */ /* 0x00006400000c000b */
[----:B01----:R-:W-:Y:S01]  /*20c20*/  ENDCOLLECTIVE ;  /* 0x000000000000791b */ /* 0x003fe20003800000 */
.L_x_780:
[----:B------:R-:W-:Y:S01]  /*20c30*/  IMAD.MOV.U32 R12, RZ, RZ, 0x10 ;  /* 0x00000010ff0c7424 */ /* 0x000fe200078e00ff */
[----:B------:R-:W-:-:S05]  /*20c40*/  SEL R14, R14, RZ, P4 ;  /* 0x000000ff0e0e7207 */ /* 0x000fca0002000000 */
[----:B------:R-:W-:-:S04]  /*20c50*/  IMAD.IADD R5, R7, 0x1, R14 ;  /* 0x0000000107057824 */ /* 0x000fc800078e020e */
[----:B------:R-:W-:-:S07]  /*20c60*/  IMAD.MOV.U32 R13, RZ, RZ, R5 ;  /* 0x000000ffff0d7224 */ /* 0x000fce00078e0005 */
[----:B------:R-:W-:Y:S05]  /*20c70*/  WARPSYNC.COLLECTIVE R15, `(.L_x_781) ;  /* 0x000000000f087348 */ /* 0x000fea0003c00000 */
[----:B------:R0:W1:Y:S02]  /*20c80*/  SHFL.UP P6, R14, R13, R12, R11 ;  /* 0x0400000c0d0e7389 */ /* 0x00006400000c000b */
[----:B01----:R-:W-:Y:S01]  /*20c90*/  ENDCOLLECTIVE ;  /* 0x000000000000791b */ /* 0x003fe20003800000 */
.L_x_781:
[----:B------:R-:W-:Y:S02]  /*20ca0*/  IMAD.MOV.U32 R12, RZ, RZ, 0x1f ;  /* 0x0000001fff0c7424 */ /* 0x000fe400078e00ff */
[----:B------:R-:W-:Y:S01]  /*20cb0*/  IMAD.MOV.U32 R11, RZ, RZ, 0x1f ;  /* 0x0000001fff0b7424 */ /* 0x000fe200078e00ff */
[----:B------:R-:W-:-:S05]  /*20cc0*/  SEL R14, R14, RZ, P5 ;  /* 0x000000ff0e0e7207 */ /* 0x000fca0002800000 */
[----:B------:R-:W-:-:S04]  /*20cd0*/  IMAD.IADD R3, R5, 0x1, R14 ;  /* 0x0000000105037824 */ /* 0x000fc800078e020e */
[----:B------:R-:W-:-:S07]  /*20ce0*/  IMAD.MOV.U32 R13, RZ, RZ, R3 ;  /* 0x000000ffff0d7224 */ /* 0x000fce00078e0003 */
[----:B------:R-:W-:Y:S05]  /*20cf0*/  WARPSYNC.COLLECTIVE R15, `(.L_x_782) ;  /* 0x000000000f087348 */ /* 0x000fea0003c00000 */
[----:B------:R0:W1:Y:S02]  /*20d00*/  SHFL.IDX P6, R14, R13, R12, R11 ;  /* 0x0000000c0d0e7389 */ /* 0x00006400000c000b */
[----:B01----:R-:W-:Y:S01]  /*20d10*/  ENDCOLLECTIVE ;  /* 0x000000000000791b */ /* 0x003fe20003800000 */
.L_x_782:
[----:B------:R-:W-:Y:S05]  /*20d20*/  BRA `(.L_x_783) ;  /* 0xffffffd400fc7947 */ /* 0x000fea000383ffff */
.L_x_691:
        /* <DEDUP_REMOVED lines=8> */
.L_x_785:
[----:B------:R-:W-:Y:S05]  /*20db0*/  BSYNC B0 ;  /* 0x0000000000007941 */ /* 0x000fea0003800000 */
.L_x_784:
        /* <DEDUP_REMOVED lines=8> */
.L_x_786:
[----:B------:R-:W-:Y:S01]  /*20e40*/  IMAD.MOV.U32 R12, RZ, RZ, 0x4 ;  /* 0x00000004ff0c7424 */ /* 0x000fe200078e00ff */
[----:B------:R-:W-:-:S05]  /*20e50*/  SEL R14, R14, RZ, P2 ;  /* 0x000000ff0e0e7207 */ /* 0x000fca0001000000 */
[----:B------:R-:W-:-:S04]  /*20e60*/  IMAD.IADD R3, R13, 0x1, R14 ;  /* 0x000000010d037824 */ /* 0x000fc800078e020e */
[----:B------:R-:W-:-:S07]  /*20e70*/  IMAD.MOV.U32 R13, RZ, RZ, R3 ;  /* 0x000000ffff0d7224 */ /* 0x000fce00078e0003 */
[----:B------:R-:W-:Y:S05]  /*20e80*/  WARPSYNC.COLLECTIVE R15, `(.L_x_787) ;  /* 0x000000000f087348 */ /* 0x000fea0003c00000 */
[----:B------:R0:W1:Y:S02]  /*20e90*/  SHFL.UP P6, R14, R13, R12, R11 ;  /* 0x0400000c0d0e7389 */ /* 0x00006400000c000b */
[----:B01----:R-:W-:Y:S01]  /*20ea0*/  ENDCOLLECTIVE ;  /* 0x000000000000791b */ /* 0x003fe20003800000 */
.L_x_787:
[----:B------:R-:W-:Y:S01]  /*20eb0*/  IMAD.MOV.U32 R12, RZ, RZ, 0x8 ;  /* 0x00000008ff0c7424 */ /* 0x000fe200078e00ff */
[----:B------:R-:W-:-:S05]  /*20ec0*/  SEL R14, R14, RZ, P3 ;  /* 0x000000ff0e0e7207 */ /* 0x000fca0001800000 */
[----:B------:R-:W-:-:S04]  /*20ed0*/  IMAD.IADD R5, R3, 0x1, R14 ;  /* 0x0000000103057824 */ /* 0x000fc800078e020e */
[----:B------:R-:W-:-:S07]  /*20ee0*/  IMAD.MOV.U32 R13, RZ, RZ, R5 ;  /* 0x000000ffff0d7224 */ /* 0x000fce00078e0005 */
[----:B------:R-:W-:Y:S05]  /*20ef0*/  WARPSYNC.COLLECTIVE R15, `(.L_x_788) ;  /* 0x000000000f087348 */ /* 0x000fea0003c00000 */
[----:B------:R0:W1:Y:S02]  /*20f00*/  SHFL.UP P6, R14, R13, R12, R11 ;  /* 0x0400000c0d0e7389 */ /* 0x00006400000c000b */
[----:B01----:R-:W-:Y:S01]  /*20f10*/  ENDCOLLECTIVE ;  /* 0x000000000000791b */ /* 0x003fe20003800000 */
.L_x_788:
[----:B------:R-:W-:Y:S01]  /*20f20*/  IMAD.MOV.U32 R12, RZ, RZ, 0x10 ;  /* 0x00000010ff0c7424 */ /* 0x000fe200078e00ff */
[----:B------:R-:W-:-:S05]  /*20f30*/  SEL R6, R14, RZ, P4 ;  /* 0x000000ff0e067207 */ /* 0x000fca0002000000 */
[----:B------:R-:W-:-:S04]  /*20f40*/  IMAD.IADD R6, R5, 0x1, R6 ;  /* 0x0000000105067824 */ /* 0x000fc800078e0206 */
[----:B------:R-:W-:-:S07]  /*20f50*/  IMAD.MOV.U32 R13, RZ, RZ, R6 ;  /* 0x000000ffff0d7224 */ /* 0x000fce00078e0006 */
[----:B------:R-:W-:Y:S05]  /*20f60*/  WARPSYNC.COLLECTIVE R15, `(.L_x_789) ;  /* 0x000000000f087348 */ /* 0x000fea0003c00000 */
[----:B------:R0:W1:Y:S02]  /*20f70*/  SHFL.UP P6, R14, R13, R12, R11 ;  /* 0x0400000c0d0e7389 */ /* 0x00006400000c000b */
[----:B01----:R-:W-:Y:S01]  /*20f80*/  ENDCOLLECTIVE ;  /* 0x000000000000791b */ /* 0x003fe20003800000 */
.L_x_789:
        /* <DEDUP_REMOVED lines=8> */
.L_x_790:
[----:B------:R-:W-:Y:S05]  /*21010*/  BRA `(.L_x_791) ;  /* 0xffffffd400dc7947 */ /* 0x000fea000383ffff */
.L_x_693:
[----:B------:R-:W-:Y:S01]  /*21020*/  BSSY B0, `(.L_x_792) ;  /* 0x0000006000007945 */ /* 0x000fe20003800000 */
[----:B------:R-:W-:Y:S01]  /*21030*/  PLOP3.LUT P6, PT, P6, PT, PT, 0x8, 0x0 ;  /* 0x000000000000781c */ /* 0x000fe200037ce170 */
[----:B------:R-:W-:-:S12]  /*21040*/  IMAD.MOV.U32 R15, RZ, RZ, -0x1 ;  /* 0xffffffffff0f7424 */ /* 0x000fd800078e00ff */
[----:B0-----:R-:W-:Y:S05]  /*21050*/  WARPSYNC.COLLECTIVE R15, `(.L_x_793) ;  /* 0x000000000f087348 */ /* 0x001fea0003c00000 */
[----:B------:R-:W-:Y:S01]  /*21060*/  VOTE.ANY R14, PT, P6 ;  /* 0x00000000000e7806 */ /* 0x000fe200030e0100 */
[----:B0-----:R-:W-:Y:S06]  /*21070*/  ENDCOLLECTIVE ;  /* 0x000000000000791b */ /* 0x001fec0003800000 */
.L_x_793:
[----:B------:R-:W-:Y:S05]  /*21080*/  BSYNC B0 ;  /* 0x0000000000007941 */ /* 0x000fea0003800000 */
.L_x_792:
        /* <DEDUP_REMOVED lines=9> */
.L_x_794:
[----:B------:R-:W-:Y:S01]  /*21120*/  IMAD.MOV.U32 R17, RZ, RZ, R14 ;  /* 0x000000ffff117224 */ /* 0x000fe200078e000e */
[----:B------:R-:W-:Y:S06]  /*21130*/  BRA `(.L_x_795) ;  /* 0xffffffd400cc7947 */ /* 0x000fec000383ffff */
.L_x_695:
[----:B------:R-:W-:Y:S01]  /*21140*/  BSSY B0, `(.L_x_796) ;  /* 0x0000007000007945 */ /* 0x000fe20003800000 */
[----:B------:R-:W-:Y:S02]  /*21150*/  IMAD.MOV.U32 R13, RZ, RZ, R3 ;  /* 0x000000ffff0d7224 */ /* 0x000fe400078e0003 */
[----:B------:R-:W-:Y:S02]  /*21160*/  IMAD.MOV.U32 R11, RZ, RZ, 0x1f ;  /* 0x0000001fff0b7424 */ /* 0x000fe400078e00ff */
[----:B------:R-:W-:-:S07]  /*21170*/  IMAD.MOV.U32 R15, RZ, RZ, -0x1 ;  /* 0xffffffffff0f7424 */ /* 0x000fce00078e00ff */
[----:B012---:R-:W-:Y:S05]  /*21180*/  WARPSYNC.COLLECTIVE R15, `(.L_x_797) ;  /* 0x000000000f087348 */ /* 0x007fea0003c00000 */
[----:B------:R3:W4:Y:S02]  /*21190*/  SHFL.IDX P6, R14, R13, R12, R11 ;  /* 0x0000000c0d0e7389 */ /* 0x00072400000c000b */
[----:B01234-:R-:W-:Y:S01]  /*211a0*/  ENDCOLLECTIVE ;  /* 0x000000000000791b */ /* 0x01ffe20003800000 */
.L_x_797:
[----:B------:R-:W-:Y:S05]  /*211b0*/  BSYNC B0 ;  /* 0x0000000000007941 */ /* 0x000fea0003800000 */
.L_x_796:
[----:B------:R-:W-:Y:S05]  /*211c0*/  BRA `(.L_x_694) ;  /* 0xffffffd400c47947 */ /* 0x000fea000383ffff */
.L_x_699:
[----:B0-----:R0:W2:Y:S02]  /*211d0*/  SYNCS.PHASECHK.TRANS64.TRYWAIT P0, [R9+URZ+0x31c20], R0 ;  /* 0x031c2000090075a7 */ /* 0x0010a4000800017f */
[----:B--2---:R-:W-:Y:S05]  /*211e0*/  @!P0 NANOSLEEP.SYNCS 0x989680 ;  /* 0x009896800000895d */ /* 0x004fea0003900000 */
[----:B------:R-:W2:Y:S02]  /*211f0*/  @!P0 SYNCS.PHASECHK.TRANS64 P0, [R9+URZ+0x31c20], R0 ;  /* 0x031c2000090085a7 */ /* 0x000ea4000800007f */
[----:B--2---:R-:W-:Y:S05]  /*21200*/  @!P0 BRA `(.L_x_699) ;  /* 0xfffffffc00f08947 */ /* 0x004fea000383ffff */
[----:B------:R-:W-:Y:S05]  /*21210*/  BRA `(.L_x_798) ;  /* 0xffffffd800b07947 */ /* 0x000fea000383ffff */
.L_x_700:
        /* <DEDUP_REMOVED lines=8> */
[----:B01----:R-:W-:Y:S05]  /*212a0*/  WARPSYNC.COLLECTIVE R15, `(.L_x_800) ;  /* 0x000000000f087348 */ /* 0x003fea0003c00000 */
[----:B------:R2:W3:Y:S02]  /*212b0*/  SHFL.IDX P6, R14, R13, R12, R11 ;  /* 0x0000000c0d0e7389 */ /* 0x0004e400000c000b */
[----:B0123--:R-:W-:Y:S01]  /*212c0*/  ENDCOLLECTIVE ;  /* 0x000000000000791b */ /* 0x00ffe20003800000 */
.L_x_800:
[----:B------:R-:W-:Y:S05]  /*212d0*/  BSYNC B0 ;  /* 0x0000000000007941 */ /* 0x000fea0003800000 */
.L_x_799:
[----:B------:R-:W-:Y:S05]  /*212e0*/  BRA `(.L_x_801) ;  /* 0xffffffd800987947 */ /* 0x000fea000383ffff */
.L_x_701:
[----:B------:R-:W-:Y:S01]  /*212f0*/  BSSY B0, `(.L_x_802) ;  /* 0x0000006000007945 */ /* 0x000fe20003800000 */
[----:B------:R-:W-:-:S07]  /*21300*/  IMAD.MOV.U32 R15, RZ, RZ, -0x1 ;  /* 0xffffffffff0f7424 */ /* 0x000fce00078e00ff */
[----:B01----:R-:W-:Y:S05]  /*21310*/  WARPSYNC.COLLECTIVE R15, `(.L_x_803) ;  /* 0x000000000f0c7348 */ /* 0x003fea0003c00000 */
[----:B------:R-:W-:Y:S02]  /*21320*/  ELECT P6, UR62, PT ;  /* 0x00000000003e782f */ /* 0x000fe400038c0000 */
[----:B------:R-:W-:Y:S01]  /*21330*/  MOV R14, UR62 ;  /* 0x0000003e000e7c02 */ /* 0x000fe20008000f00 */
[----:B01----:R-:W-:Y:S10]  /*21340*/  ENDCOLLECTIVE ;  /* 0x000000000000791b */ /* 0x003ff40003800000 */
.L_x_803:
[----:B------:R-:W-:Y:S05]  /*21350*/  BSYNC B0 ;  /* 0x0000000000007941 */ /* 0x000fea0003800000 */
.L_x_802:
[----:B------:R-:W-:Y:S05]  /*21360*/  BRA `(.L_x_804) ;  /* 0xffffffd8008c7947 */ /* 0x000fea000383ffff */
.L_x_703:
[----:B0-----:R0:W1:Y:S02]  /*21370*/  SYNCS.PHASECHK.TRANS64.TRYWAIT P0, [R5+URZ], R4 ;  /* 0x00000004050075a7 */ /* 0x001064000800017f */
[----:B-1----:R-:W-:Y:S05]  /*21380*/  @!P0 NANOSLEEP.SYNCS 0x989680 ;  /* 0x009896800000895d */ /* 0x002fea0003900000 */
[----:B------:R-:W1:Y:S02]  /*21390*/  @!P0 SYNCS.PHASECHK.TRANS64 P0, [R5+URZ], R4 ;  /* 0x00000004050085a7 */ /* 0x000e64000800007f */
[----:B-1----:R-:W-:Y:S05]  /*213a0*/  @!P0 BRA `(.L_x_703) ;  /* 0xfffffffc00f08947 */ /* 0x002fea000383ffff */
[----:B------:R-:W-:Y:S05]  /*213b0*/  BRA `(.L_x_805) ;  /* 0xffffffd800c07947 */ /* 0x000fea000383ffff */
.L_x_704:
[----:B-1----:R1:W2:Y:S02]  /*213c0*/  SYNCS.PHASECHK.TRANS64.TRYWAIT P0, [R3+URZ], R2 ;  /* 0x00000002030075a7 */ /* 0x0022a4000800017f */
[----:B--2---:R-:W-:Y:S05]  /*213d0*/  @!P0 NANOSLEEP.SYNCS 0x989680 ;  /* 0x009896800000895d */ /* 0x004fea0003900000 */
[----:B------:R-:W2:Y:S02]  /*213e0*/  @!P0 SYNCS.PHASECHK.TRANS64 P0, [R3+URZ], R2 ;  /* 0x00000002030085a7 */ /* 0x000ea4000800007f */
[----:B--2---:R-:W-:Y:S05]  /*213f0*/  @!P0 BRA `(.L_x_704) ;  /* 0xfffffffc00f08947 */ /* 0x004fea000383ffff */
[----:B------:R-:W-:Y:S05]  /*21400*/  BRA `(.L_x_806) ;  /* 0xffffffd800b47947 */ /* 0x000fea000383ffff */
.L_x_706:
[----:B--2---:R2:W3:Y:S02]  /*21410*/  SYNCS.PHASECHK.TRANS64.TRYWAIT P0, [R23+URZ], R4 ;  /* 0x00000004170075a7 */ /* 0x0044e4000800017f */
[----:B---3--:R-:W-:Y:S05]  /*21420*/  @!P0 NANOSLEEP.SYNCS 0x989680 ;  /* 0x009896800000895d */ /* 0x008fea0003900000 */
[----:B------:R-:W3:Y:S02]  /*21430*/  @!P0 SYNCS.PHASECHK.TRANS64 P0, [R23+URZ], R4 ;  /* 0x00000004170085a7 */ /* 0x000ee4000800007f */
[----:B---3--:R-:W-:Y:S05]  /*21440*/  @!P0 BRA `(.L_x_706) ;  /* 0xfffffffc00f08947 */ /* 0x008fea000383ffff */
[----:B------:R-:W-:Y:S05]  /*21450*/  BRA `(.L_x_807) ;  /* 0xffffffd800b87947 */ /* 0x000fea000383ffff */
.L_x_808:
        /* <DEDUP_REMOVED lines=10> */
.L_x_2726:


//--------------------- .text._ZN7cutlass13device_kernelIN5flash11enable_sm90INS1_16FlashAttnFwdSm90INS1_25CollectiveMainloopFwdSm90ILi2EN4cute5tupleIJNS5_1CILi1EEES8_S8_EEENS6_IJNS7_ILi192EEENS7_ILi128EEENS7_ILi96EEEEEELi96ENS_10bfloat16_tEfNS_4arch4Sm90ELb0ELb1ELb1ELb0ELb0ELb0ELb0ELb0ELb1ELb1ELb0ELb0EEENS1_21CollectiveEpilogueFwdINS6_IJSA_SC_SB_EEES9_SE_SG_Li384ELb0ELb1ELb0ELb0EEENS1_30DynamicPersistentTileSchedulerILi384ELi128ELb0ELb1ELb1EEEEEEEEEvNT_6ParamsE --------------------------
	.section	.text._ZN7cutlass13device_kernelIN5flash11enable_sm90INS1_16FlashAttnFwdSm90INS1_25CollectiveMainloopFwdSm90ILi2EN4cute5tupleIJNS5_1CILi1EEES8_S8_EEENS6_IJNS7_ILi192EEENS7_ILi128EEENS7_ILi96EEEEEELi96ENS_10bfloat16_tEfNS_4arch4Sm90ELb0ELb1ELb1ELb0ELb0ELb0ELb0ELb0ELb1ELb1ELb0ELb0EEENS1_21CollectiveEpilogueFwdINS6_IJSA_SC_SB_EEES9_SE_SG_Li384ELb0ELb1ELb0ELb0EEENS1_30DynamicPersistentTileSchedulerILi384ELi128ELb0ELb1ELb1EEEEEEEEEvNT_6ParamsE,"ax",@progbits
	.align	128
.text._ZN7cutlass13device_kernelIN5flash11enable_sm90INS1_16FlashAttnFwdSm90INS1_25CollectiveMainloopFwdSm90ILi2EN4cute5tupleIJNS5_1CILi1EEES8_S8_EEENS6_IJNS7_ILi192EEENS7_ILi128EEENS7_ILi96EEEEEELi96ENS_10bfloat16_tEfNS_4arch4Sm90ELb0ELb1ELb1ELb0ELb0ELb0ELb0ELb0ELb1ELb1ELb0ELb0EEENS1_21CollectiveEpilogueFwdINS6_IJSA_SC_SB_EEES9_SE_SG_Li384ELb0ELb1ELb0ELb0EEENS1_30DynamicPersistentTileSchedulerILi384ELi128ELb0ELb1ELb1EEEEEEEEEvNT_6ParamsE:
        .type           _ZN7cutlass13device_kernelIN5flash11enable_sm90INS1_16FlashAttnFwdSm90INS1_25CollectiveMainloopFwdSm90ILi2EN4cute5tupleIJNS5_1CILi1EEES8_S8_EEENS6_IJNS7_ILi192EEENS7_ILi128EEENS7_ILi96EEEEEELi96ENS_10bfloat16_tEfNS_4arch4Sm90ELb0ELb1ELb1ELb0ELb0ELb0ELb0ELb0ELb1ELb1ELb0ELb0EEENS1_21CollectiveEpilogueFwdINS6_IJSA_SC_SB_EEES9_SE_SG_Li384ELb0ELb1ELb0ELb0EEENS1_30DynamicPersistentTileSchedulerILi384ELi128ELb0ELb1ELb1EEEEEEEEEvNT_6ParamsE,@function
        .size           _ZN7cutlass13device_kernelIN5flash11enable_sm90INS1_16FlashAttnFwdSm90INS1_25CollectiveMainloopFwdSm90ILi2EN4cute5tupleIJNS5_1CILi1EEES8_S8_EEENS6_IJNS7_ILi192EEENS7_ILi128EEENS7_ILi96EEEEEELi96ENS_10bfloat16_tEfNS_4arch4Sm90ELb0ELb1ELb1ELb0ELb0ELb0ELb0ELb0ELb1ELb1ELb0ELb0EEENS1_21CollectiveEpilogueFwdINS6_IJSA_SC_SB_EEES9_SE_SG_Li384ELb0ELb1ELb0ELb0EEENS1_30DynamicPersistentTileSchedulerILi384ELi128ELb0ELb1ELb1EEEEEEEEEvNT_6ParamsE,(.L_x_2727 - _ZN7cutlass13device_kernelIN5flash11enable_sm90INS1_16FlashAttnFwdSm90INS1_25CollectiveMainloopFwdSm90ILi2EN4cute5tupleIJNS5_1CILi1EEES8_S8_EEENS6_IJNS7_ILi192EEENS7_ILi128EEENS7_ILi96EEEEEELi96ENS_10bfloat16_tEfNS_4arch4Sm90ELb0ELb1ELb1ELb0ELb0ELb0ELb0ELb0ELb1ELb1ELb0ELb0EEENS1_21CollectiveEpilogueFwdINS6_IJSA_SC_SB_EEES9_SE_SG_Li384ELb0ELb1ELb0ELb0EEENS1_30DynamicPersistentTileSchedulerILi384ELi128ELb0ELb1ELb1EEEEEEEEEvNT_6ParamsE)
        .other          _ZN7cutlass13device_kernelIN5flash11enable_sm90INS1_16FlashAttnFwdSm90INS1_25CollectiveMainloopFwdSm90ILi2EN4cute5tupleIJNS5_1CILi1EEES8_S8_EEENS6_IJNS7_ILi192EEENS7_ILi128EEENS7_ILi96EEEEEELi96ENS_10bfloat16_tEfNS_4arch4Sm90ELb0ELb1ELb1ELb0ELb0ELb0ELb0ELb0ELb1ELb1ELb0ELb0EEENS1_21CollectiveEpilogueFwdINS6_IJSA_SC_SB_EEES9_SE_SG_Li384ELb0ELb1ELb0ELb0EEENS1_30DynamicPersistentTileSchedulerILi384ELi128ELb0ELb1ELb1EEEEEEEEEvNT_6ParamsE,@"STO_CUDA_ENTRY STV_DEFAULT"
_ZN7cutlass13device_kernelIN5flash11enable_sm90INS1_16FlashAttnFwdSm90INS1_25CollectiveMainloopFwdSm90ILi2EN4cute5tupleIJNS5_1CILi1EEES8_S8_EEENS6_IJNS7_ILi192EEENS7_ILi128EEENS7_ILi96EEEEEELi96ENS_10bfloat16_tEfNS_4arch4Sm90ELb0ELb1ELb1ELb0ELb0ELb0ELb0ELb0ELb1ELb1ELb0ELb0EEENS1_21CollectiveEpilogueFwdINS6_IJSA_SC_SB_EEES9_SE_SG_Li384ELb0ELb1ELb0ELb0EEENS1_30DynamicPersistentTileSchedulerILi384ELi128ELb0ELb1ELb1EEEEEEEEEvNT_6ParamsE:
[----:B------:R-:W0:Y:S01]  /*0000*/  LDC R1, c[0x0][0x28] ;  /* 0x00000a00ff017b82 */ /* 0x000e220000000800 */
[----:B------:R-:W1:Y:S01]  /*0010*/  S2R R3, SR_TID.X ;  /* 0x0000000000037919 */ /* 0x000e620000002100 */
[----:B------:R-:W-:Y:S01]  /*0020*/  ELECT P0, URZ, PT ;  /* 0x00000000003f782f */ /* 0x000fe20003800000 */
[----:B------:R-:W-:Y:S01]  /*0030*/  BSSY B0, `(.L_x_809) ;  /* 0x000000e000007945 */ /* 0x000fe20003800000 */
[--C-:B-1----:R-:W-:Y:S02]  /*0040*/  SHF.R.U32.HI R0, RZ, 0x5, R3.reuse ;  /* 0x00000005ff007819 */ /* 0x102fe40000011603 */
[----:B------:R-:W-:-:S03]  /*0050*/  SHF.R.U32.HI R3, RZ, 0x7, R3 ;  /* 0x00000007ff037819 */ /* 0x000fc60000011603 */
[----:B------:R-:W1:Y:S02]  /*0060*/  SHFL.IDX PT, R2, R0, RZ, 0x1f ;  /* 0x00001fff00027589 */ /* 0x000e6400000e0000 */
[----:B-1----:R-:W-:-:S13]  /*0070*/  ISETP.EQ.AND P0, PT, R2, RZ, P0 ;  /* 0x000000ff0200720c */ /* 0x002fda0000702270 */
[----:B0-----:R-:W-:Y:S05]  /*0080*/  @!P0 BRA `(.L_x_810) ;  /* 0x0000000000208947 */ /* 0x001fea0003800000 */
        /* <DEDUP_REMOVED lines=8> */
.L_x_810:
[----:B------:R-:W-:Y:S05]  /*0110*/  BSYNC B0 ;  /* 0x0000000000007941 */ /* 0x000fea0003800000 */
.L_x_809:
[----:B------:R-:W-:Y:S01]  /*0120*/  VOTEU.ANY UP0, P0 ;  /* 0x00000000003f7886 */ /* 0x000fe20000000100 */
[----:B------:R-:W0:Y:S01]  /*0130*/  SHFL.IDX PT, R3, R3, RZ, 0x1f ;  /* 0x00001fff03037589 */ /* 0x000e2200000e0000 */
[----:B------:R-:W-:Y:S01]  /*0140*/  UMOV UR4, 0x80 ;  /* 0x0000008000047882 */ /* 0x000fe20000000000 */
[----:B------:R-:W-:Y:S01]  /*0150*/  UMOV UR7, 0x180 ;  /* 0x0000018000077882 */ /* 0x000fe20000000000 */
[----:B------:R-:W-:Y:S01]  /*0160*/  VOTEU.ANY UP1, P0 ;  /* 0x00000000003f7886 */ /* 0x000fe20000020100 */
[----:B------:R-:W1:Y:S01]  /*0170*/  @UP0 S2UR UR8, SR_CgaCtaId ;  /* 0x00000000000809c3 */ /* 0x000e620000008800 */
[----:B------:R-:W2:Y:S01]  /*0180*/  SHFL.IDX PT, R2, R0, RZ, 0x1f ;  /* 0x00001fff00027589 */ /* 0x000ea200000e0000 */
[----:B------:R-:W-:Y:S01]  /*0190*/  @UP0 UMOV UR6, 0x400 ;  /* 0x0000040000060882 */ /* 0x000fe20000000000 */
[----:B------:R-:W-:-:S04]  /*01a0*/  @UP0 UIADD3 UR4, -UR4, 0x100000, URZ ;  /* 0x0010000004040890 */ /* 0x000fc8000fffe13f */
[----:B------:R-:W-:Y:S02]  /*01b0*/  @UP0 USHF.L.U32 UR5, UR4, 0xb, URZ ;  /* 0x0000000b04050899 */ /* 0x000fe4000800063f */
[----:B------:R-:W-:Y:S01]  /*01c0*/  @UP0 USHF.L.U32 UR4, UR4, 0x1, URZ ;  /* 0x0000000104040899 */ /* 0x000fe2000800063f */
[----:B------:R-:W-:Y:S01]  /*01d0*/  VOTEU.ANY UP2, P0 ;  /* 0x00000000003f7886 */ /* 0x000fe20000040100 */
[----:B0-----:R-:W-:Y:S01]  /*01e0*/  R2UR UR9, R3 ;  /* 0x00000000030972ca */ /* 0x001fe200000e0000 */
[----:B-1----:R-:W-:Y:S01]  /*01f0*/  @UP0 ULEA UR8, UR8, UR6, 0x18 ;  /* 0x0000000608080291 */ /* 0x002fe2000f8ec03f */
[----:B--2---:R-:W-:Y:S01]  /*0200*/  ISETP.NE.AND P1, PT, R2, RZ, PT ;  /* 0x000000ff0200720c */ /* 0x004fe20003f25270 */
[----:B------:R-:W-:-:S04]  /*0210*/  @UP0 UIADD3 UR6, -UR7, 0x100000, URZ ;  /* 0x0010000007060890 */ /* 0x000fc8000fffe13f */
[----:B------:R-:W-:Y:S02]  /*0220*/  @UP0 USHF.L.U32 UR7, UR6, 0xb, URZ ;  /* 0x0000000b06070899 */ /* 0x000fe4000800063f */
[----:B------:R-:W-:-:S04]  /*0230*/  @UP0 USHF.L.U32 UR6, UR6, 0x1, URZ ;  /* 0x0000000106060899 */ /* 0x000fc8000800063f */
[----:B------:R-:W-:Y:S01]  /*0240*/  UISETP.NE.AND UP0, UPT, UR9, URZ, UPT ;  /* 0x0000003f0900728c */ /* 0x000fe2000bf05270 */
[----:B------:R-:W0:Y:S02]  /*0250*/  FENCE.VIEW.ASYNC.S ;  /* 0x00000000000073c6 */ /* 0x000e240000000000 */
[----:B0-----:R0:W1:Y:S05]  /*0260*/  @UP1 SYNCS.EXCH.64 URZ, [UR8+0x2d800], UR4 ;  /* 0x02d80004083f15b2 */ /* 0x00106a0008000100 */
[----:B------:R0:W2:Y:S01]  /*0270*/  @UP2 SYNCS.EXCH.64 URZ, [UR8+0x2d820], UR6 ;  /* 0x02d82006083f25b2 */ /* 0x0000a20008000100 */
        /* <DEDUP_REMOVED lines=17> */
[----:B------:R3:W0:Y:S02]  /*0390*/  SYNCS.EXCH.64 URZ, [UR8+0x2d848], UR6 ;  /* 0x02d84806083f75b2 */ /* 0x0006240008000100 */
[----:B---3--:R-:W-:Y:S01]  /*03a0*/  NOP ;  /* 0x0000000000007918 */ /* 0x008fe20000000000 */
.L_x_811:
[----:B------:R-:W3:Y:S01]  /*03b0*/  SHFL.IDX PT, R2, R0, RZ, 0x1f ;  /* 0x00001fff00027589 */ /* 0x000ee200000e0000 */
[----:B------:R-:W-:Y:S01]  /*03c0*/  NOP ;  /* 0x0000000000007918 */ /* 0x000fe20000000000 */
[----:B---3--:R-:W-:-:S13]  /*03d0*/  ISETP.NE.AND P0, PT, R2, RZ, PT ;  /* 0x000000ff0200720c */ /* 0x008fda0003f05270 */
        /* <DEDUP_REMOVED lines=17> */
[----:B------:R3:W0:Y:S02]  /*04f0*/  SYNCS.EXCH.64 URZ, [UR8+0x2d868], UR6 ;  /* 0x02d86806083f75b2 */ /* 0x0006240008000100 */
[----:B---3--:R-:W-:Y:S01]  /*0500*/  NOP ;  /* 0x0000000000007918 */ /* 0x008fe20000000000 */
.L_x_812:
[----:B------:R-:W3:Y:S01]  /*0510*/  SHFL.IDX PT, R2, R0, RZ, 0x1f ;  /* 0x00001fff00027589 */ /* 0x000ee200000e0000 */
[----:B------:R-:W-:Y:S01]  /*0520*/  NOP ;  /* 0x0000000000007918 */ /* 0x000fe20000000000 */
[----:B---3--:R-:W-:-:S13]  /*0530*/  ISETP.NE.AND P0, PT, R2, RZ, PT ;  /* 0x000000ff0200720c */ /* 0x008fda0003f05270 */
        /* <DEDUP_REMOVED lines=13> */
[----:B------:R3:W0:Y:S02]  /*0610*/  SYNCS.EXCH.64 URZ, [UR6+0x2d888], UR4 ;  /* 0x02d88804063f75b2 */ /* 0x0006240008000100 */
[----:B---3--:R-:W-:Y:S01]  /*0620*/  NOP ;  /* 0x0000000000007918 */ /* 0x008fe20000000000 */
.L_x_813:
        /* <DEDUP_REMOVED lines=22> */
.L_x_814:
        /* <DEDUP_REMOVED lines=22> */
.L_x_815:
[----:B------:R-:W-:Y:S01]  /*08f0*/  PLOP3.LUT P0, PT, PT, PT, UP0, 0x80, 0x0 ;  /* 0x000000000000781c */ /* 0x000fe20003f0f008 */
[----:B------:R-:W-:Y:S01]  /*0900*/  UMOV UR38, 0x1 ;  /* 0x0000000100267882 */ /* 0x000fe20000000000 */
[----:B------:R-:W-:Y:S01]  /*0910*/  NOP ;  /* 0x0000000000007918 */ /* 0x000fe20000000000 */
[----:B------:R-:W-:Y:S01]  /*0920*/  USEL UR38, UR38, 0x2, !UP0 ;  /* 0x0000000226267887 */ /* 0x000fe2000c000000 */
[----:B------:R-:W-:Y:S01]  /*0930*/  ULDC.64 UR48, c[0x0][0x208] ;  /* 0x0000820000307ab9 */ /* 0x000fe20000000a00 */
[----:B012-4-:R-:W-:Y:S08]  /*0940*/  BAR.SYNC.DEFER_BLOCKING 0x0 ;  /* 0x0000000000007b1d */ /* 0x017ff00000010000 */
[----:B------:R-:W-:Y:S05]  /*0950*/  @!P0 BRA `(.L_x_816) ;  /* 0x0000010c00508947 */ /* 0x000fea0003800000 */
.L_x_817:
[----:B------:R-:W-:-:S08]  /*0960*/  NOP ;  /* 0x0000000000007918 */ /* 0x000fd00000000000 */
[----:B------:R-:W0:Y:S02]  /*0970*/  USETMAXREG.TRY_ALLOC.CTAPOOL UP0, 0xa0 ;  /* 0x000000a0000079c8 */ /* 0x000e240008000600 */
[----:B0-----:R-:W-:-:S13]  /*0980*/  PLOP3.LUT P0, PT, PT, PT, UP0, 0x80, 0x0 ;  /* 0x000000000000781c */ /* 0x001fda0003f0f008 */
[----:B------:R-:W-:Y:S05]  /*0990*/  @!P0 BRA `(.L_x_817) ;  /* 0xfffffffc00f08947 */ /* 0x000fea000383ffff */
[----:B------:R-:W0:Y:S01]  /*09a0*/  S2R R2, SR_TID.X ;  /* 0x0000000000027919 */ /* 0x000e220000002100 */
[----:B------:R-:W1:Y:S08]  /*09b0*/  S2UR UR4, SR_CTAID.X ;  /* 0x00000000000479c3 */ /* 0x000e700000002500 */
[----:B------:R-:W-:Y:S08]  /*09c0*/  BAR.ARV 0x4, 0x200 ;  /* 0x0108000000007b1d */ /* 0x000ff00000002000 */
[----:B------:R-:W-:Y:S06]  /*09d0*/  BAR.ARV 0x8, 0x200 ;  /* 0x0208000000007b1d */ /* 0x000fec0000002000 */
[----:B0-----:R-:W-:-:S04]  /*09e0*/  LOP3.LUT R0, R2, 0xffffff80, RZ, 0xc0, !PT ;  /* 0xffffff8002007812 */ /* 0x001fc800078ec0ff */
[----:B------:R-:W-:Y:S02]  /*09f0*/  ISETP.NE.AND P0, PT, R0, 0x80, PT ;  /* 0x000000800000780c */ /* 0x000fe40003f05270 */
[----:B------:R-:W1:Y:S11]  /*0a00*/  LDC R0, c[0x0][0xc38] ;  /* 0x00030e00ff007b82 */ /* 0x000e760000000800 */
[----:B------:R-:W-:Y:S06]  /*0a10*/  @!P0 BAR.ARV 0x9, 0x100 ;  /* 0x0244000000008b1d */ /* 0x000fec0000002000 */
[----:B-1----:R-:W-:-:S13]  /*0a20*/  ISETP.LE.AND P0, PT, R0, UR4, PT ;  /* 0x0000000400007c0c */ /* 0x002fda000bf03270 */
[----:B------:R-:W-:Y:S05]  /*0a30*/  @P0 EXIT ;  /* 0x000000000000094d */ /* 0x000fea0003800000 */
[----:B------:R-:W-:Y:S01]  /*0a40*/  VIADD R150, R2, 0xffffff80 ;  /* 0xffffff8002967836 */ /* 0x000fe20000000000 */
[----:B------:R-:W0:Y:S01]  /*0a50*/  S2UR UR5, SR_CgaCtaId ;  /* 0x00000000000579c3 */ /* 0x000e220000008800 */
[----:B------:R-:W-:Y:S01]  /*0a60*/  UMOV UR42, 0x400 ;  /* 0x00000400002a7882 */ /* 0x000fe20000000000 */
[----:B------:R-:W-:Y:S01]  /*0a70*/  IMAD.MOV.U32 R18, RZ, RZ, 0x40 ;  /* 0x00000040ff127424 */ /* 0x000fe200078e00ff */
[----:B------:R-:W-:Y:S01]  /*0a80*/  ULOP3.LUT UR47, UR38, 0x1, URZ, 0xfc, !UPT ;  /* 0x00000001262f7892 */ /* 0x000fe2000f8efc3f */
[----:B------:R-:W-:Y:S01]  /*0a90*/  SHF.R.S32.HI R3, RZ, 0x1f, R150 ;  /* 0x0000001fff037819 */ /* 0x000fe20000011496 */
[----:B------:R-:W-:Y:S01]  /*0aa0*/  UMOV UR46, URZ ;  /* 0x0000003f002e7c82 */ /* 0x000fe20008000000 */
[----:B------:R-:W-:Y:S01]  /*0ab0*/  UMOV UR50, URZ ;  /* 0x0000003f00327c82 */ /* 0x000fe20008000000 */
[----:B------:R-:W-:Y:S01]  /*0ac0*/  UMOV UR45, URZ ;  /* 0x0000003f002d7c82 */ /* 0x000fe20008000000 */
[CC--:B------:R-:W-:Y:S02]  /*0ad0*/  LEA.HI R0, R3.reuse, R150.reuse, RZ, 0x4 ;  /* 0x0000009603007211 */ /* 0x0c0fe400078f20ff */
[----:B------:R-:W-:-:S02]  /*0ae0*/  LEA.HI R145, R3, R150, RZ, 0x7 ;  /* 0x0000009603917211 */ /* 0x000fc400078f38ff */
[----:B------:R-:W-:Y:S02]  /*0af0*/  LOP3.LUT R5, R0, 0xfffffff0, RZ, 0xc0, !PT ;  /* 0xfffffff000057812 */ /* 0x000fe400078ec0ff */
[----:B------:R-:W-:Y:S02]  /*0b00*/  SHF.R.S32.HI R7, RZ, 0x4, R0 ;  /* 0x00000004ff077819 */ /* 0x000fe40000011400 */
[----:B------:R-:W-:Y:S01]  /*0b10*/  LOP3.LUT R9, R145, 0xffffff80, RZ, 0xc0, !PT ;  /* 0xffffff8091097812 */ /* 0x000fe200078ec0ff */
[----:B------:R-:W-:Y:S01]  /*0b20*/  IMAD.IADD R5, R150, 0x1, -R5 ;  /* 0x0000000196057824 */ /* 0x000fe200078e0a05 */
[----:B------:R-:W-:Y:S02]  /*0b30*/  LEA.HI R2, R0, R7, RZ, 0x1 ;  /* 0x0000000700027211 */ /* 0x000fe400078f08ff */
[----:B------:R-:W-:Y:S01]  /*0b40*/  LEA.HI R4, R3, R150, RZ, 0x5 ;  /* 0x0000009603047211 */ /* 0x000fe200078f28ff */
[----:B------:R-:W-:Y:S01]  /*0b50*/  IMAD.IADD R144, R150, 0x1, -R9 ;  /* 0x0000000196907824 */ /* 0x000fe200078e0a09 */
[----:B------:R-:W-:-:S02]  /*0b60*/  SHF.R.S32.HI R0, RZ, 0x1f, R5 ;  /* 0x0000001fff007819 */ /* 0x000fc40000011405 */
[----:B------:R-:W-:Y:S01]  /*0b70*/  LOP3.LUT R2, R2, 0x1ffffffe, RZ, 0xc0, !PT ;  /* 0x1ffffffe02027812 */ /* 0x000fe200078ec0ff */
[----:B0-----:R-:W-:Y:S01]  /*0b80*/  ULEA UR42, UR5, UR42, 0x18 ;  /* 0x0000002a052a7291 */ /* 0x001fe2000f8ec03f */
[----:B------:R-:W-:Y:S02]  /*0b90*/  LEA.HI R0, R0, R5, RZ, 0x3 ;  /* 0x0000000500007211 */ /* 0x000fe400078f18ff */
[----:B------:R-:W-:Y:S01]  /*0ba0*/  SHF.R.S32.HI R4, RZ, 0x5, R4 ;  /* 0x00000005ff047819 */ /* 0x000fe20000011404 */
[----:B------:R-:W-:Y:S01]  /*0bb0*/  IMAD.IADD R7, R7, 0x1, -R2 ;  /* 0x0000000107077824 */ /* 0x000fe200078e0a02 */
[C---:B------:R-:W-:Y:S01]  /*0bc0*/  LOP3.LUT R2, R0.reuse, 0xfffffff8, RZ, 0xc0, !PT ;  /* 0xfffffff800027812 */ /* 0x040fe200078ec0ff */
[----:B------:R-:W-:Y:S01]  /*0bd0*/  IMAD.SHL.U32 R0, R0, 0x40, RZ ;  /* 0x0000004000007824 */ /* 0x000fe200078e00ff */
[----:B------:R-:W-:Y:S01]  /*0be0*/  SHF.R.S32.HI R9, RZ, 0x1f, R144 ;  /* 0x0000001fff097819 */ /* 0x000fe20000011490 */
[----:B------:R-:W-:Y:S01]  /*0bf0*/  IMAD R10, R4, 0x10, R5 ;  /* 0x00000010040a7824 */ /* 0x000fe200078e0205 */
[----:B------:R-:W-:Y:S01]  /*0c00*/  LEA.HI R3, R3, R150, RZ, 0x2 ;  /* 0x0000009603037211 */ /* 0x000fe200078f10ff */
[----:B------:R-:W-:Y:S01]  /*0c10*/  IMAD.IADD R2, R5, 0x1, -R2 ;  /* 0x0000000105027824 */ /* 0x000fe200078e0a02 */
[----:B------:R-:W-:Y:S01]  /*0c20*/  LEA.HI R6, R9, R144, RZ, 0x2 ;  /* 0x0000009009067211 */ /* 0x000fe200078f10ff */
[----:B------:R-:W-:Y:S01]  /*0c30*/  IMAD.SHL.U32 R7, R7, 0x8, RZ ;  /* 0x0000000807077824 */ /* 0x000fe200078e00ff */
[----:B------:R-:W-:-:S02]  /*0c40*/  LOP3.LUT R0, R0, 0x7ffffe00, RZ, 0xc0, !PT ;  /* 0x7ffffe0000007812 */ /* 0x000fc400078ec0ff */
[C---:B------:R-:W-:Y:S01]  /*0c50*/  R2P PR, R2.reuse, 0x6 ;  /* 0x0000000602007804 */ /* 0x040fe20000000000 */
[----:B------:R-:W-:Y:S01]  /*0c60*/  IMAD.SHL.U32 R2, R2, 0x40, RZ ;  /* 0x0000004002027824 */ /* 0x000fe200078e00ff */
[--C-:B------:R-:W-:Y:S01]  /*0c70*/  SHF.R.S32.HI R8, RZ, 0x2, R6.reuse ;  /* 0x00000002ff087819 */ /* 0x100fe20000011406 */
[----:B------:R-:W-:Y:S01]  /*0c80*/  IMAD.U32 R147, R10, 0x20, R7 ;  /* 0x000000200a937824 */ /* 0x000fe200078e0007 */
[----:B------:R-:W-:Y:S01]  /*0c90*/  SHF.R.S32.HI R11, RZ, 0x1f, R6 ;  /* 0x0000001fff0b7819 */ /* 0x000fe20000011406 */
[----:B------:R-:W-:Y:S01]  /*0ca0*/  IMAD R0, R4, 0x400, R0 ;  /* 0x0000040004007824 */ /* 0x000fe200078e0200 */
[----:B------:R-:W-:Y:S02]  /*0cb0*/  LOP3.LUT R2, R2, 0x1c0, RZ, 0xc0, !PT ;  /* 0x000001c002027812 */ /* 0x000fe400078ec0ff */
[----:B------:R-:W-:Y:S02]  /*0cc0*/  SHF.R.S32.HI R145, RZ, 0x7, R145 ;  /* 0x00000007ff917819 */ /* 0x000fe40000011491 */
[----:B------:R-:W-:-:S02]  /*0cd0*/  LOP3.LUT R7, R2, 0x8, R7, 0xf8, !PT ;  /* 0x0000000802077812 */ /* 0x000fc400078ef807 */
[----:B------:R-:W-:Y:S01]  /*0ce0*/  SHF.R.U32.HI R2, RZ, 0x3, R2 ;  /* 0x00000003ff027819 */ /* 0x000fe20000011602 */
[----:B------:R-:W-:Y:S01]  /*0cf0*/  IMAD.HI R4, R145, 0x55555556, RZ ;  /* 0x5555555691047827 */ /* 0x000fe200078e02ff */
[----:B------:R-:W-:Y:S02]  /*0d00*/  LOP3.LUT R141, R3, 0xfffffffc, RZ, 0xc0, !PT ;  /* 0xfffffffc038d7812 */ /* 0x000fe400078ec0ff */
[----:B------:R-:W-:Y:S02]  /*0d10*/  LOP3.LUT R7, R7, R2, RZ, 0x3c, !PT ;  /* 0x0000000207077212 */ /* 0x000fe400078e3cff */
[----:B------:R-:W-:Y:S01]  /*0d20*/  LEA.HI R11, R11, R8, RZ, 0x3 ;  /* 0x000000080b0b7211 */ /* 0x000fe200078f18ff */
[----:B------:R-:W-:Y:S01]  /*0d30*/  IMAD.IADD R141, R150, 0x1, -R141 ;  /* 0x00000001968d7824 */ /* 0x000fe200078e0a8d */
[----:B------:R-:W-:Y:S01]  /*0d40*/  LEA.HI R9, R9, R144, RZ, 0x5 ;  /* 0x0000009009097211 */ /* 0x000fe200078f28ff */
[----:B------:R-:W-:Y:S01]  /*0d50*/  IMAD.IADD R0, R0, 0x1, R7 ;  /* 0x0000000100007824 */ /* 0x000fe200078e0207 */
[----:B------:R-:W-:Y:S01]  /*0d60*/  LOP3.LUT R11, R11, 0xfffffff8, RZ, 0xc0, !PT ;  /* 0xfffffff80b0b7812 */ /* 0x000fe200078ec0ff */
[----:B------:R-:W-:Y:S01]  /*0d70*/  IMAD.SHL.U32 R138, R141, 0x8, RZ ;  /* 0x000000088d8a7824 */ /* 0x000fe200078e00ff */
[----:B------:R-:W-:-:S02]  /*0d80*/  LEA.HI R4, R4, R4, RZ, 0x1 ;  /* 0x0000000404047211 */ /* 0x000fc400078f08ff */
[----:B------:R-:W-:Y:S01]  /*0d90*/  SHF.R.S32.HI R9, RZ, 0x5, R9 ;  /* 0x00000005ff097819 */ /* 0x000fe20000011409 */
[----:B------:R-:W-:Y:S01]  /*0da0*/  IMAD.IADD R8, R8, 0x1, -R11 ;  /* 0x0000000108087824 */ /* 0x000fe200078e0a0b */
[----:B------:R-:W-:Y:S01]  /*0db0*/  LEA.HI R2, R141, R141, RZ, 0x1 ;  /* 0x0000008d8d027211 */ /* 0x000fe200078f08ff */
[----:B------:R-:W-:Y:S01]  /*0dc0*/  IMAD R4, R4, -0x3, R145 ;  /* 0xfffffffd04047824 */ /* 0x000fe200078e0291 */
[----:B------:R-:W-:Y:S01]  /*0dd0*/  LEA R17, R0, UR42, 0x1 ;  /* 0x0000002a00117c11 */ /* 0x000fe2000f8e08ff */
[----:B------:R-:W-:Y:S01]  /*0de0*/  IMAD R9, R9, 0x10, R8 ;  /* 0x0000001009097824 */ /* 0x000fe200078e0208 */
[----:B------:R-:W-:Y:S01]  /*0df0*/  LOP3.LUT R2, R2, 0x1ffffffe, RZ, 0xc0, !PT ;  /* 0x1ffffffe02027812 */ /* 0x000fe200078ec0ff */
[----:B------:R-:W-:Y:S01]  /*0e00*/  VIADD R139, R138, 0x20 ;  /* 0x000000208a8b7836 */ /* 0x000fe20000000000 */
[----:B------:R-:W-:Y:S01]  /*0e10*/  SHF.R.S32.HI R142, RZ, 0x2, R3 ;  /* 0x00000002ff8e7819 */ /* 0x000fe20000011403 */
[C---:B------:R-:W-:Y:S01]  /*0e20*/  VIADD R22, R17.reuse, 0x21800 ;  /* 0x0002180011167836 */ /* 0x040fe20000000000 */
[----:B------:R-:W-:Y:S01]  /*0e30*/  SEL R18, R18, 0xffffffc0, !P2 ;  /* 0xffffffc012127807 */ /* 0x000fe20005000000 */
[----:B------:R-:W-:Y:S01]  /*0e40*/  VIADD R140, R138, 0x40 ;  /* 0x000000408a8c7836 */ /* 0x000fe20000000000 */
[----:B------:R-:W-:Y:S01]  /*0e50*/  LOP3.LUT R3, R6, 0x7ffffffc, RZ, 0xc0, !PT ;  /* 0x7ffffffc06037812 */ /* 0x000fe200078ec0ff */
[----:B------:R-:W-:Y:S01]  /*0e60*/  VIADD R23, R17, 0x21820 ;  /* 0x0002182011177836 */ /* 0x000fe20000000000 */
[----:B------:R-:W-:Y:S01]  /*0e70*/  SHF.R.S32.HI R149, RZ, 0x1f, R139 ;  /* 0x0000001fff957819 */ /* 0x000fe2000001148b */
[----:B------:R-:W-:Y:S01]  /*0e80*/  IMAD R146, R4, 0x40, R9 ;  /* 0x0000004004927824 */ /* 0x000fe200078e0209 */
[----:B------:R-:W-:Y:S01]  /*0e90*/  SHF.R.S32.HI R148, RZ, 0x1f, R140 ;  /* 0x0000001fff947819 */ /* 0x000fe2000001148c */
[----:B------:R-:W-:-:S02]  /*0ea0*/  IMAD.IADD R137, R141, 0x1, -R2 ;  /* 0x000000018d897824 */ /* 0x000fc400078e0a02 */
[C---:B------:R-:W-:Y:S02]  /*0eb0*/  @P1 VIADD R23, R22.reuse, 0xffffffe0 ;  /* 0xffffffe016171836 */ /* 0x040fe40000000000 */
[----:B------:R-:W-:Y:S02]  /*0ec0*/  IMAD.IADD R22, R22, 0x1, R18 ;  /* 0x0000000116167824 */ /* 0x000fe400078e0212 */
[----:B------:R-:W-:Y:S02]  /*0ed0*/  IMAD.IADD R16, R144, 0x1, -R3 ;  /* 0x0000000190107824 */ /* 0x000fe400078e0a03 */
[----:B------:R-:W-:Y:S02]  /*0ee0*/  IMAD R137, R137, 0x8, R146 ;  /* 0x0000000889897824 */ /* 0x000fe400078e0292 */
[----:B------:R-:W-:Y:S02]  /*0ef0*/  IMAD.IADD R18, R18, 0x1, R23 ;  /* 0x0000000112127824 */ /* 0x000fe400078e0217 */
[----:B------:R-:W-:-:S07]  /*0f00*/  VIADD R136, R23, 0x6000 ;  /* 0x0000600017887836 */ /* 0x000fce0000000000 */
.L_x_906:
[----:B------:R-:W-:Y:S01]  /*0f10*/  ULDC UR5, c[0x0][0xc60] ;  /* 0x0003180000057ab9 */ /* 0x000fe20000000800 */
[----:B------:R-:W-:Y:S01]  /*0f20*/  UMOV UR8, UR4 ;  /* 0x0000000400087c82 */ /* 0x000fe20008000000 */
[----:B------:R-:W-:-:S11]  /*0f30*/  UISETP.NE.AND UP0, UPT, UR5, 0x1, UPT ;  /* 0x000000010500788c */ /* 0x000fd6000bf05270 */
[----:B------:R-:W-:Y:S01]  /*0f40*/  @UP0 ULDC UR6, c[0x0][0xc64] ;  /* 0x0003190000060ab9 */ /* 0x000fe20000000800 */
[----:B------:R-:W-:Y:S01]  /*0f50*/  @UP0 ULDC UR9, c[0x0][0xc68] ;  /* 0x00031a0000090ab9 */ /* 0x000fe20000000800 */
[----:B------:R-:W-:-:S04]  /*0f60*/  UIMAD.WIDE.U32 UR6, UR4, UR6, URZ ;  /* 0x00000006040672a5 */ /* 0x000fc8000f8e003f */
[----:B------:R-:W-:-:S03]  /*0f70*/  @UP0 USHF.R.U32.HI UR8, URZ, UR9, UR7 ;  /* 0x000000093f080299 */ /* 0x000fc60008011607 */
[----:B------:R-:W-:Y:S02]  /*0f80*/  ULDC UR6, c[0x0][0xc78] ;  /* 0x00031e0000067ab9 */ /* 0x000fe40000000800 */
[----:B------:R-:W-:Y:S02]  /*0f90*/  UISETP.GE.AND UP0, UPT, UR8, UR6, UPT ;  /* 0x000000060800728c */ /* 0x000fe4000bf06270 */
[----:B------:R-:W-:-:S04]  /*0fa0*/  UIADD3 UR6, -UR8, URZ, URZ ;  /* 0x0000003f08067290 */ /* 0x000fc8000fffe13f */
[----:B------:R-:W-:Y:S01]  /*0fb0*/  PLOP3.LUT P0, PT, PT, PT, UP0, 0x80, 0x0 ;  /* 0x000000000000781c */ /* 0x000fe20003f0f008 */
[----:B------:R-:W-:-:S12]  /*0fc0*/  UIMAD UR9, UR5, UR6, UR4 ;  /* 0x00000006050972a4 */ /* 0x000fd8000f8e0204 */
[----:B012345:R-:W-:Y:S05]  /*0fd0*/  @!P0 BRA `(.L_x_818) ;  /* 0x0000000000208947 */ /* 0x03ffea0003800000 */
[----:B------:R-:W-:Y:S01]  /*0fe0*/  ULDC UR7, c[0x0][0xc6c] ;  /* 0x00031b0000077ab9 */ /* 0x000fe20000000800 */
[----:B------:R-:W-:Y:S01]  /*0ff0*/  UMOV UR6, UR9 ;  /* 0x0000000900067c82 */ /* 0x000fe20008000000 */
[----:B------:R-:W-:-:S11]  /*1000*/  UISETP.NE.AND UP0, UPT, UR7, 0x1, UPT ;  /* 0x000000010700788c */ /* 0x000fd6000bf05270 */
[----:B------:R-:W-:Y:S02]  /*1010*/  @UP0 ULDC.64 UR10, c[0x0][0xc70] ;  /* 0x00031c00000a0ab9 */ /* 0x000fe40000000a00 */
[----:B------:R-:W-:-:S04]  /*1020*/  UIMAD.WIDE.U32 UR4, UR9, UR10, URZ ;  /* 0x0000000a090472a5 */ /* 0x000fc8000f8e003f */
[----:B------:R-:W-:-:S04]  /*1030*/  @UP0 USHF.R.U32.HI UR6, URZ, UR11, UR5 ;  /* 0x0000000b3f060299 */ /* 0x000fc80008011605 */
[----:B------:R-:W-:Y:S01]  /*1040*/  UIMAD UR4, UR6, UR7, URZ ;  /* 0x00000007060472a4 */ /* 0x000fe2000f8e023f */
[----:B------:R-:W-:Y:S11]  /*1050*/  BRA `(.L_x_819) ;  /* 0x00000000001c7947 */ /* 0x000ff60003800000 */
.L_x_818:
[----:B------:R-:W-:Y:S01]  /*1060*/  ULDC UR7, c[0x0][0xc54] ;  /* 0x0003150000077ab9 */ /* 0x000fe20000000800 */
[----:B------:R-:W-:Y:S01]  /*1070*/  UMOV UR6, UR9 ;  /* 0x0000000900067c82 */ /* 0x000fe20008000000 */
[----:B------:R-:W-:-:S11]  /*1080*/  UISETP.NE.AND UP0, UPT, UR7, 0x1, UPT ;  /* 0x000000010700788c */ /* 0x000fd6000bf05270 */
[----:B------:R-:W-:Y:S02]  /*1090*/  @UP0 ULDC.64 UR10, c[0x0][0xc58] ;  /* 0x00031600000a0ab9 */ /* 0x000fe40000000a00 */
[----:B------:R-:W-:-:S04]  /*10a0*/  UIMAD.WIDE.U32 UR4, UR9, UR10, URZ ;  /* 0x0000000a090472a5 */ /* 0x000fc8000f8e003f */
[----:B------:R-:W-:-:S04]  /*10b0*/  @UP0 USHF.R.U32.HI UR6, URZ, UR11, UR5 ;  /* 0x0000000b3f060299 */ /* 0x000fc80008011605 */
[----:B------:R-:W-:-:S12]  /*10c0*/  UIMAD UR4, UR6, UR7, URZ ;  /* 0x00000007060472a4 */ /* 0x000fd8000f8e023f */
.L_x_819:
[----:B------:R-:W-:Y:S01]  /*10d0*/  ULOP3.LUT UR6, URZ, UR6, URZ, 0x33, !UPT ;  /* 0x000000063f067292 */ /* 0x000fe2000f8e333f */
[----:B------:R-:W-:Y:S01]  /*10e0*/  ULDC UR7, c[0x0][0x448] ;  /* 0x0001120000077ab9 */ /* 0x000fe20000000800 */
[----:B------:R-:W-:Y:S01]  /*10f0*/  ULDC UR5, c[0x0][0xc3c] ;  /* 0x00030f0000057ab9 */ /* 0x000fe20000000800 */
[----:B------:R-:W-:Y:S02]  /*1100*/  UISETP.NE.AND UP1, UPT, UR7, 0x1, UPT ;  /* 0x000000010700788c */ /* 0x000fe4000bf25270 */
[----:B------:R-:W-:Y:S01]  /*1110*/  UIADD3 UR6, UR6, UR5, URZ ;  /* 0x0000000506067290 */ /* 0x000fe2000fffe03f */
[----:B------:R-:W-:Y:S01]  /*1120*/  ULDC.64 UR10, c[0x0][0x418] ;  /* 0x00010600000a7ab9 */ /* 0x000fe20000000a00 */
[----:B------:R-:W-:Y:S01]  /*1130*/  UIADD3 UR4, UR9, -UR4, URZ ;  /* 0x8000000409047290 */ /* 0x000fe2000fffe03f */
[----:B------:R-:W-:Y:S01]  /*1140*/  ULDC UR40, c[0x0][0xc48] ;  /* 0x0003120000287ab9 */ /* 0x000fe20000000800 */
[----:B------:R-:W-:Y:S02]  /*1150*/  UISETP.NE.U32.AND UP0, UPT, UR10, URZ, UPT ;  /* 0x0000003f0a00728c */ /* 0x000fe4000bf05070 */
[----:B------:R-:W-:-:S02]  /*1160*/  UIMAD UR41, UR6, 0xc0, URZ ;  /* 0x000000c0062978a4 */ /* 0x000fc4000f8e023f */
[----:B------:R-:W-:Y:S01]  /*1170*/  UISETP.NE.AND UP2, UPT, UR40, 0x1, UPT ;  /* 0x000000012800788c */ /* 0x000fe2000bf45270 */
[----:B------:R-:W-:Y:S01]  /*1180*/  ULDC UR13, c[0x0][0xc54] ;  /* 0x00031500000d7ab9 */ /* 0x000fe20000000800 */
[----:B------:R-:W-:Y:S02]  /*1190*/  UISETP.NE.AND.EX UP0, UPT, UR11, URZ, UPT, UP0 ;  /* 0x0000003f0b00728c */ /* 0x000fe4000bf05300 */
[----:B------:R-:W-:Y:S02]  /*11a0*/  UIADD3 UR10, UR41, 0xbf, URZ ;  /* 0x000000bf290a7890 */ /* 0x000fe4000fffe03f */
[----:B------:R-:W-:Y:S01]  /*11b0*/  UIMAD UR13, UR8, UR13, UR4 ;  /* 0x0000000d080d72a4 */ /* 0x000fe2000f8e0204 */
[----:B------:R-:W-:Y:S01]  /*11c0*/  ULDC UR43, c[0x0][0x424] ;  /* 0x00010900002b7ab9 */ /* 0x000fe20000000800 */
[----:B------:R-:W-:Y:S01]  /*11d0*/  ULDC UR52, c[0x0][0x288] ;  /* 0x0000a20000347ab9 */ /* 0x000fe20000000800 */
[----:B------:R-:W-:Y:S01]  /*11e0*/  ULDC.64 UR4, c[0x0][0x9e0] ;  /* 0x0002780000047ab9 */ /* 0x000fe20000000a00 */
[----:B------:R-:W-:Y:S01]  /*11f0*/  @UP1 ULDC UR8, c[0x0][0x44c] ;  /* 0x0001130000081ab9 */ /* 0x000fe20000000800 */
[----:B------:R-:W-:-:S02]  /*1200*/  UIADD3 UR11, -UR52, 0x1, URZ ;  /* 0x00000001340b7890 */ /* 0x000fc4000fffe13f */
[----:B------:R-:W-:Y:S02]  /*1210*/  UISETP.GE.AND UP3, UPT, UR5, 0x1, UPT ;  /* 0x000000010500788c */ /* 0x000fe4000bf66270 */
[----:B------:R-:W-:Y:S02]  /*1220*/  USEL UR43, UR43, 0x1, UP0 ;  /* 0x000000012b2b7887 */ /* 0x000fe40008000000 */
[----:B------:R-:W-:Y:S01]  /*1230*/  UIMAD.WIDE.U32 UR8, UR10, UR8, URZ ;  /* 0x000000080a0872a5 */ /* 0x000fe2000f8e003f */
[----:B------:R-:W-:Y:S01]  /*1240*/  ULDC UR12, c[0x0][0x2f0] ;  /* 0x0000bc00000c7ab9 */ /* 0x000fe20000000800 */
[----:B------:R-:W-:Y:S01]  /*1250*/  @UP1 ULDC UR15, c[0x0][0x450] ;  /* 0x00011400000f1ab9 */ /* 0x000fe20000000800 */
[----:B------:R-:W-:Y:S01]  /*1260*/  @UP2 ULDC UR6, c[0x0][0xc4c] ;  /* 0x0003130000062ab9 */ /* 0x000fe20000000800 */
[----:B------:R-:W-:Y:S01]  /*1270*/  UIMAD UR11, UR43, UR12, UR11 ;  /* 0x0000000c2b0b72a4 */ /* 0x000fe2000f8e020b */
[----:B------:R-:W-:Y:S01]  /*1280*/  PLOP3.LUT P1, PT, PT, PT, UP3, 0x80, 0x0 ;  /* 0x000000000000781c */ /* 0x000fe20003f2f038 */
[----:B------:R-:W-:-:S02]  /*1290*/  @UP1 USHF.R.U32.HI UR10, URZ, UR15, UR9 ;  /* 0x0000000f3f0a1299 */ /* 0x000fc40008011609 */
[----:B------:R-:W-:Y:S01]  /*12a0*/  UIMAD.WIDE.U32 UR6, UR13, UR6, URZ ;  /* 0x000000060d0672a5 */ /* 0x000fe2000f8e003f */
[----:B------:R-:W-:Y:S01]  /*12b0*/  @UP2 ULDC UR14, c[0x0][0xc50] ;  /* 0x00031400000e2ab9 */ /* 0x000fe20000000800 */
[----:B------:R-:W-:Y:S01]  /*12c0*/  UIADD3 UR10, UR11, UR10, URZ ;  /* 0x0000000a0b0a7290 */ /* 0x000fe2000fffe03f */
[----:B------:R-:W-:Y:S01]  /*12d0*/  UMOV UR44, UR13 ;  /* 0x0000000d002c7c82 */ /* 0x000fe20008000000 */
[----:B------:R-:W-:Y:S02]  /*12e0*/  @UP2 USHF.R.U32.HI UR44, URZ, UR14, UR7 ;  /* 0x0000000e3f2c2299 */ /* 0x000fe40008011607 */
[----:B------:R-:W-:Y:S02]  /*12f0*/  UIADD3 UR4, UR10, UR4, URZ ;  /* 0x000000040a047290 */ /* 0x000fe4000fffe03f */
[----:B------:R-:W-:-:S04]  /*1300*/  UIADD3 UR6, -UR44, URZ, URZ ;  /* 0x0000003f2c067290 */ /* 0x000fc8000fffe13f */
[----:B------:R-:W-:Y:S01]  /*1310*/  UIMAD UR40, UR40, UR6, UR13 ;  /* 0x00000006282872a4 */ /* 0x000fe2000f8e020d */
[----:B------:R-:W-:Y:S01]  /*1320*/  IMAD.U32 R0, RZ, RZ, UR4 ;  /* 0x00000004ff007e24 */ /* 0x000fe2000f8e00ff */
[----:B------:R-:W-:Y:S10]  /*1330*/  @!P1 BRA `(.L_x_820) ;  /* 0x0000000000409947 */ /* 0x000ff40003800000 */
[----:B------:R-:W-:Y:S01]  /*1340*/  ISETP.LT.AND P0, PT, RZ, UR10, PT ;  /* 0x0000000aff007c0c */ /* 0x000fe2000bf01270 */
[----:B------:R-:W-:-:S12]  /*1350*/  UIADD3 UR4, UR10, -0x1, URZ ;  /* 0xffffffff0a047890 */ /* 0x000fd8000fffe03f */
[----:B------:R-:W-:Y:S05]  /*1360*/  @P0 BRA `(.L_x_821) ;  /* 0x00000000001c0947 */ /* 0x000fea0003800000 */
[----:B------:R-:W-:Y:S02]  /*1370*/  UISETP.NE.AND UP0, UPT, UR5, 0x1, UPT ;  /* 0x000000010500788c */ /* 0x000fe4000bf05270 */
[----:B------:R-:W-:-:S09]  /*1380*/  UIADD3 UR4, -UR10, URZ, URZ ;  /* 0x0000003f0a047290 */ /* 0x000fd2000fffe13f */
[----:B------:R-:W-:Y:S02]  /*1390*/  @UP0 ULDC.64 UR8, c[0x0][0x9e8] ;  /* 0x00027a0000080ab9 */ /* 0x000fe40000000a00 */
[----:B------:R-:W-:-:S04]  /*13a0*/  UIMAD.WIDE.U32 UR6, UR4, UR8, URZ ;  /* 0x00000008040672a5 */ /* 0x000fc8000f8e003f */
[----:B------:R-:W-:-:S04]  /*13b0*/  @UP0 USHF.R.U32.HI UR4, URZ, UR9, UR7 ;  /* 0x000000093f040299 */ /* 0x000fc80008011607 */
[----:B------:R-:W-:Y:S01]  /*13c0*/  ULOP3.LUT UR4, URZ, UR4, URZ, 0x33, !UPT ;  /* 0x000000043f047292 */ /* 0x000fe2000f8e333f */
[----:B------:R-:W-:Y:S11]  /*13d0*/  BRA `(.L_x_822) ;  /* 0x0000000000107947 */ /* 0x000ff60003800000 */
.L_x_821:
[----:B------:R-:W-:-:S11]  /*13e0*/  UISETP.NE.AND UP0, UPT, UR5, 0x1, UPT ;  /* 0x000000010500788c */ /* 0x000fd6000bf05270 */
[----:B------:R-:W-:Y:S02]  /*13f0*/  @UP0 ULDC.64 UR8, c[0x0][0x9e8] ;  /* 0x00027a0000080ab9 */ /* 0x000fe40000000a00 */
[----:B------:R-:W-:-:S04]  /*1400*/  UIMAD.WIDE.U32 UR6, UR4, UR8, URZ ;  /* 0x00000008040672a5 */ /* 0x000fc8000f8e003f */
[----:B------:R-:W-:-:S12]  /*1410*/  @UP0 USHF.R.U32.HI UR4, URZ, UR9, UR7 ;  /* 0x000000093f040299 */ /* 0x000fd80008011607 */
.L_x_822:
[----:B------:R-:W-:-:S06]  /*1420*/  UIMAD UR4, UR4, UR5, UR5 ;  /* 0x00000005040472a4 */ /* 0x000fcc000f8e0205 */
[----:B------:R-:W-:-:S07]  /*1430*/  VIMNMX R0, R0, UR4, PT ;  /* 0x0000000400007c48 */ /* 0x000fce000bfe0100 */
.L_x_820:
[----:B------:R-:W-:Y:S01]  /*1440*/  UIMAD UR4, UR43, UR12, 0x7f ;  /* 0x0000007f2b0474a4 */ /* 0x000fe2000f8e020c */
[----:B------:R-:W-:Y:S01]  /*1450*/  VIADD R0, R0, 0x7f ;  /* 0x0000007f00007836 */ /* 0x000fe20000000000 */
[----:B------:R-:W-:Y:S01]  /*1460*/  @UP1 ULDC UR6, c[0x0][0x44c] ;  /* 0x0001130000061ab9 */ /* 0x000fe20000000800 */
[----:B------:R-:W-:Y:S01]  /*1470*/  @UP1 ULDC UR10, c[0x0][0x450] ;  /* 0x00011400000a1ab9 */ /* 0x000fe20000000800 */
[----:B------:R-:W-:Y:S02]  /*1480*/  USHF.R.S32.HI UR8, URZ, 0x1f, UR4 ;  /* 0x0000001f3f087899 */ /* 0x000fe40008011404 */
[----:B------:R-:W-:Y:S01]  /*1490*/  UIMAD.WIDE.U32 UR6, UR41, UR6, URZ ;  /* 0x00000006290672a5 */ /* 0x000fe2000f8e003f */
[----:B------:R-:W-:Y:S01]  /*14a0*/  SHF.R.S32.HI R3, RZ, 0x1f, R0 ;  /* 0x0000001fff037819 */ /* 0x000fe20000011400 */
[----:B------:R-:W-:Y:S01]  /*14b0*/  UMOV UR9, UR41 ;  /* 0x0000002900097c82 */ /* 0x000fe20008000000 */
[----:B------:R-:W-:Y:S02]  /*14c0*/  ULEA.HI UR8, UR8, UR4, URZ, 0x7 ;  /* 0x0000000408087291 */ /* 0x000fe4000f8f383f */
[----:B------:R-:W-:Y:S01]  /*14d0*/  @UP1 USHF.R.U32.HI UR9, URZ, UR10, UR7 ;  /* 0x0000000a3f091299 */ /* 0x000fe20008011607 */
[----:B------:R-:W-:Y:S01]  /*14e0*/  LEA.HI R3, R3, R0, RZ, 0x7 ;  /* 0x0000000003037211 */ /* 0x000fe200078f38ff */
[----:B------:R-:W-:-:S02]  /*14f0*/  UIMAD UR52, UR43, UR12, -UR52 ;  /* 0x0000000c2b3472a4 */ /* 0x000fc4000f8e0a34 */
[----:B------:R-:W-:Y:S01]  /*1500*/  USHF.R.S32.HI UR8, URZ, 0x7, UR8 ;  /* 0x000000073f087899 */ /* 0x000fe20008011408 */
[----:B------:R-:W-:Y:S01]  /*1510*/  SHF.R.S32.HI R3, RZ, 0x7, R3 ;  /* 0x00000007ff037819 */ /* 0x000fe20000011403 */
[----:B------:R-:W-:-:S03]  /*1520*/  UIADD3 UR4, UR52, UR9, URZ ;  /* 0x0000000934047290 */ /* 0x000fc6000fffe03f */
[----:B------:R-:W-:Y:S01]  /*1530*/  ULDC UR9, c[0x0][0x9dc] ;  /* 0x0002770000097ab9 */ /* 0x000fe20000000800 */
[----:B------:R-:W-:Y:S01]  /*1540*/  VIMNMX R88, R3, UR8, PT ;  /* 0x0000000803587c48 */ /* 0x000fe2000bfe0100 */
[----:B------:R-:W-:Y:S01]  /*1550*/  UIADD3 UR9, UR4, -UR9, URZ ;  /* 0x8000000904097290 */ /* 0x000fe2000fffe03f */
[----:B------:R-:W-:Y:S11]  /*1560*/  @!P1 BRA `(.L_x_823) ;  /* 0x0000000000449947 */ /* 0x000ff60003800000 */
[----:B------:R-:W-:-:S06]  /*1570*/  UISETP.GT.AND UP0, UPT, UR4, -0x1, UPT ;  /* 0xffffffff0400788c */ /* 0x000fcc000bf04270 */
[----:B------:R-:W-:-:S13]  /*1580*/  PLOP3.LUT P0, PT, PT, PT, UP0, 0x80, 0x0 ;  /* 0x000000000000781c */ /* 0x000fda0003f0f008 */
[----:B------:R-:W-:Y:S05]  /*1590*/  @P0 BRA `(.L_x_824) ;  /* 0x00000000001c0947 */ /* 0x000fea0003800000 */
[----:B------:R-:W-:Y:S02]  /*15a0*/  UISETP.NE.AND UP0, UPT, UR5, 0x1, UPT ;  /* 0x000000010500788c */ /* 0x000fe4000bf05270 */
[----:B------:R-:W-:-:S09]  /*15b0*/  ULOP3.LUT UR4, URZ, UR4, URZ, 0x33, !UPT ;  /* 0x000000043f047292 */ /* 0x000fd2000f8e333f */
[----:B------:R-:W-:Y:S02]  /*15c0*/  @UP0 ULDC.64 UR10, c[0x0][0x9e8] ;  /* 0x00027a00000a0ab9 */ /* 0x000fe40000000a00 */
[----:B------:R-:W-:-:S04]  /*15d0*/  UIMAD.WIDE.U32 UR6, UR4, UR10, URZ ;  /* 0x0000000a040672a5 */ /* 0x000fc8000f8e003f */
[----:B------:R-:W-:-:S04]  /*15e0*/  @UP0 USHF.R.U32.HI UR4, URZ, UR11, UR7 ;  /* 0x0000000b3f040299 */ /* 0x000fc80008011607 */
[----:B------:R-:W-:Y:S01]  /*15f0*/  ULOP3.LUT UR4, URZ, UR4, URZ, 0x33, !UPT ;  /* 0x000000043f047292 */ /* 0x000fe2000f8e333f */
[----:B------:R-:W-:Y:S11]  /*1600*/  BRA `(.L_x_825) ;  /* 0x0000000000107947 */ /* 0x000ff60003800000 */
.L_x_824:
[----:B------:R-:W-:-:S11]  /*1610*/  UISETP.NE.AND UP0, UPT, UR5, 0x1, UPT ;  /* 0x000000010500788c */ /* 0x000fd6000bf05270 */
[----:B------:R-:W-:Y:S02]  /*1620*/  @UP0 ULDC.64 UR10, c[0x0][0x9e8] ;  /* 0x00027a00000a0ab9 */ /* 0x000fe40000000a00 */
[----:B------:R-:W-:-:S04]  /*1630*/  UIMAD.WIDE.U32 UR6, UR4, UR10, URZ ;  /* 0x0000000a040672a5 */ /* 0x000fc8000f8e003f */
[----:B------:R-:W-:-:S12]  /*1640*/  @UP0 USHF.R.U32.HI UR4, URZ, UR11, UR7 ;  /* 0x0000000b3f040299 */ /* 0x000fd80008011607 */
.L_x_825:
[----:B------:R-:W-:-:S04]  /*1650*/  UIMAD UR4, UR4, UR5, URZ ;  /* 0x00000005040472a4 */ /* 0x000fc8000f8e023f */
[----:B------:R-:W-:-:S04]  /*1660*/  UISETP.LT.AND UP0, UPT, UR9, UR4, UPT ;  /* 0x000000040900728c */ /* 0x000fc8000bf01270 */
[----:B------:R-:W-:-:S12]  /*1670*/  USEL UR9, UR9, UR4, !UP0 ;  /* 0x0000000409097287 */ /* 0x000fd8000c000000 */
.L_x_823:
[----:B------:R-:W-:Y:S01]  /*1680*/  USHF.R.S32.HI UR4, URZ, 0x1f, UR9 ;  /* 0x0000001f3f047899 */ /* 0x000fe20008011409 */
[----:B------:R-:W-:Y:S01]  /*1690*/  PLOP3.LUT P0, PT, PT, PT, PT, 0x80, 0x0 ;  /* 0x000000000000781c */ /* 0x000fe20003f0f070 */
[----:B------:R-:W-:Y:S01]  /*16a0*/  IMAD.MOV.U32 R36, RZ, RZ, RZ ;  /* 0x000000ffff247224 */ /* 0x000fe200078e00ff */
[----:B------:R-:W-:Y:S01]  /*16b0*/  CS2R R30, SRZ ;  /* 0x00000000001e7805 */ /* 0x000fe2000001ff00 */
[----:B------:R-:W-:Y:S01]  /*16c0*/  ULEA.HI UR4, UR4, UR9, URZ, 0x7 ;  /* 0x0000000904047291 */ /* 0x000fe2000f8f383f */
[----:B------:R-:W-:Y:S01]  /*16d0*/  IMAD.MOV.U32 R0, RZ, RZ, RZ ;  /* 0x000000ffff007224 */ /* 0x000fe200078e00ff */
[----:B------:R-:W-:Y:S01]  /*16e0*/  CS2R R28, SRZ ;  /* 0x00000000001c7805 */ /* 0x000fe2000001ff00 */
[----:B------:R-:W-:Y:S01]  /*16f0*/  IMAD.MOV.U32 R48, RZ, RZ, RZ ;  /* 0x000000ffff307224 */ /* 0x000fe200078e00ff */
[----:B------:R-:W-:Y:S01]  /*1700*/  USHF.R.S32.HI UR4, URZ, 0x7, UR4 ;  /* 0x000000073f047899 */ /* 0x000fe20008011404 */
[----:B------:R-:W-:Y:S01]  /*1710*/  IMAD.MOV.U32 R133, RZ, RZ, RZ ;  /* 0x000000ffff857224 */ /* 0x000fe200078e00ff */
[----:B------:R-:W-:Y:S01]  /*1720*/  CS2R R26, SRZ ;  /* 0x00000000001a7805 */ /* 0x000fe2000001ff00 */
[----:B------:R-:W-:Y:S01]  /*1730*/  IMAD.MOV.U32 R44, RZ, RZ, RZ ;  /* 0x000000ffff2c7224 */ /* 0x000fe200078e00ff */
[----:B------:R-:W-:Y:S01]  /*1740*/  UISETP.LT.AND UP0, UPT, URZ, UR4, UPT ;  /* 0x000000043f00728c */ /* 0x000fe2000bf01270 */
[----:B------:R-:W-:Y:S01]  /*1750*/  IMAD.MOV.U32 R129, RZ, RZ, RZ ;  /* 0x000000ffff817224 */ /* 0x000fe200078e00ff */
[----:B------:R-:W-:Y:S01]  /*1760*/  CS2R R122, SRZ ;  /* 0x00000000007a7805 */ /* 0x000fe2000001ff00 */
[----:B------:R-:W-:Y:S01]  /*1770*/  IMAD.MOV.U32 R46, RZ, RZ, RZ ;  /* 0x000000ffff2e7224 */ /* 0x000fe200078e00ff */
[----:B------:R-:W-:Y:S01]  /*1780*/  USEL UR39, URZ, UR4, !UP0 ;  /* 0x000000043f277287 */ /* 0x000fe2000c000000 */
[----:B------:R-:W-:Y:S01]  /*1790*/  IMAD.MOV.U32 R125, RZ, RZ, RZ ;  /* 0x000000ffff7d7224 */ /* 0x000fe200078e00ff */
[----:B------:R-:W-:-:S02]  /*17a0*/  CS2R R120, SRZ ;  /* 0x0000000000787805 */ /* 0x000fc4000001ff00 */
[----:B------:R-:W-:Y:S02]  /*17b0*/  CS2R R118, SRZ ;  /* 0x0000000000767805 */ /* 0x000fe4000001ff00 */
[----:B------:R-:W-:Y:S02]  /*17c0*/  CS2R R116, SRZ ;  /* 0x0000000000747805 */ /* 0x000fe4000001ff00 */
[----:B------:R-:W-:Y:S02]  /*17d0*/  CS2R R114, SRZ ;  /* 0x0000000000727805 */ /* 0x000fe4000001ff00 */
[----:B------:R-:W-:Y:S02]  /*17e0*/  ISETP.GT.AND P1, PT, R88, UR39, PT ;  /* 0x0000002758007c0c */ /* 0x000fe4000bf24270 */
        /* <DEDUP_REMOVED lines=14> */
[----:B------:R-:W-:Y:S06]  /*18d0*/  @!P1 BRA `(.L_x_826) ;  /* 0x000000e4008c9947 */ /* 0x000fec0003800000 */
[----:B------:R-:W0:Y:S02]  /*18e0*/  SHFL.IDX PT, R0, R145, RZ, 0x1f ;  /* 0x00001fff91007589 */ /* 0x000e2400000e0000 */
[----:B0-----:R-:W-:-:S13]  /*18f0*/  R2UR UR37, R0 ;  /* 0x00000000002572ca */ /* 0x001fda00000e0000 */
[----:B------:R-:W-:-:S04]  /*1900*/  UIMAD.WIDE UR4, UR37, 0x55555556, URZ ;  /* 0x55555556250478a5 */ /* 0x000fc8000f8e023f */
[----:B------:R-:W-:Y:S02]  /*1910*/  ULEA.HI UR51, UR5, UR5, URZ, 0x1 ;  /* 0x0000000505337291 */ /* 0x000fe4000f8f083f */
[----:B------:R-:W-:Y:S02]  /*1920*/  UIADD3 UR5, UR42, 0x21800, URZ ;  /* 0x000218002a057890 */ /* 0x000fe4000fffe03f */
[----:B------:R-:W-:Y:S02]  /*1930*/  UIMAD UR51, UR51, -0x3, UR37 ;  /* 0xfffffffd333378a4 */ /* 0x000fe4000f8e0225 */
[----:B------:R-:W-:Y:S02]  /*1940*/  ULOP3.LUT UP0, URZ, UR5, 0x3ff, URZ, 0xc0, !UPT ;  /* 0x000003ff053f7892 */ /* 0x000fe4000f80c03f */
[----:B------:R-:W-:Y:S02]  /*1950*/  ULEA UR4, UR51, UR42, 0xc ;  /* 0x0000002a33047291 */ /* 0x000fe4000f8e603f */
[----:B------:R-:W-:-:S02]  /*1960*/  ULEA UR5, UR51, UR5, 0xd ;  /* 0x0000000533057291 */ /* 0x000fc4000f8e683f */
[----:B------:R-:W-:Y:S01]  /*1970*/  PLOP3.LUT P0, PT, PT, PT, UP0, 0x80, 0x0 ;  /* 0x000000000000781c */ /* 0x000fe20003f0f008 */
[----:B------:R-:W-:Y:S02]  /*1980*/  UIADD3 UR4, UR4, 0xc400, URZ ;  /* 0x0000c40004047890 */ /* 0x000fe4000fffe03f */
[----:B------:R-:W-:Y:S02]  /*1990*/  USHF.R.U32.HI UR5, URZ, 0x4, UR5 ;  /* 0x000000043f057899 */ /* 0x000fe40008011605 */
[----:B------:R-:W-:Y:S02]  /*19a0*/  USHF.R.U32.HI UR4, URZ, 0x4, UR4 ;  /* 0x000000043f047899 */ /* 0x000fe40008011604 */
[----:B------:R-:W-:Y:S02]  /*19b0*/  ULOP3.LUT UR36, UR5, 0x3fff, URZ, 0xc0, !UPT ;  /* 0x00003fff05247892 */ /* 0x000fe4000f8ec03f */
[----:B------:R-:W-:-:S04]  /*19c0*/  ULOP3.LUT UR53, UR4, 0x3fff, URZ, 0xc0, !UPT ;  /* 0x00003fff04357892 */ /* 0x000fc8000f8ec03f */
[----:B------:R-:W-:Y:S08]  /*19d0*/  @!P0 BRA `(.L_x_827) ;  /* 0x0000000000408947 */ /* 0x000ff00003800000 */
        /* <DEDUP_REMOVED lines=16> */
.L_x_827:
[----:B------:R-:W-:Y:S01]  /*1ae0*/  ULEA.HI UR4, UR46, UR46, URZ, 0x1 ;  /* 0x0000002e2e047291 */ /* 0x000fe2000f8f083f */
[----:B------:R-:W-:-:S03]  /*1af0*/  IMAD.U32 R2, RZ, RZ, UR47 ;  /* 0x0000002fff027e24 */ /* 0x000fc6000f8e00ff */
[----:B------:R-:W-:Y:S02]  /*1b00*/  ULOP3.LUT UR4, UR4, 0xfffffffe, URZ, 0xc0, !UPT ;  /* 0xfffffffe04047892 */ /* 0x000fe4000f8ec03f */
[----:B------:R-:W-:Y:S02]  /*1b10*/  ISETP.NE.AND P0, PT, R2, 0x3, PT ;  /* 0x000000030200780c */ /* 0x000fe40003f05270 */
[----:B------:R-:W-:-:S06]  /*1b20*/  UIADD3 UR4, UR46, -UR4, URZ ;  /* 0x800000042e047290 */ /* 0x000fcc000fffe03f */
[----:B------:R-:W-:-:S05]  /*1b30*/  IMAD.U32 R0, RZ, RZ, UR4 ;  /* 0x00000004ff007e24 */ /* 0x000fca000f8e00ff */
[----:B------:R-:W-:-:S04]  /*1b40*/  SHF.L.U32 R0, R0, 0x1f, RZ ;  /* 0x0000001f00007819 */ /* 0x000fc800000006ff */
[----:B------:R-:W0:Y:S02]  /*1b50*/  SYNCS.PHASECHK.TRANS64.TRYWAIT P1, [UR42+0x2d800], R0 ;  /* 0x02d80000ff0075a7 */ /* 0x000e24000802016a */
[----:B0-----:R-:W-:Y:S05]  /*1b60*/  @!P1 BRA `(.L_x_828) ;  /* 0x0000014800509947 */ /* 0x001fea0003800000 */
.L_x_1018:
[----:B------:R-:W-:Y:S05]  /*1b70*/  @!P0 BRA `(.L_x_829) ;  /* 0x0000000000048947 */ /* 0x000fea0003800000 */
[----:B------:R-:W-:Y:S01]  /*1b80*/  BPT.TRAP 0x1 ;  /* 0x000000040000795c */ /* 0x000fe20000300000 */
.L_x_829:
[----:B------:R-:W-:Y:S02]  /*1b90*/  IMAD.U32 R90, RZ, RZ, UR45 ;  /* 0x0000002dff5a7e24 */ /* 0x000fe4000f8e00ff */
[----:B0-----:R-:W-:-:S03]  /*1ba0*/  IMAD.U32 R3, RZ, RZ, UR50 ;  /* 0x00000032ff037e24 */ /* 0x001fc6000f8e00ff */
[----:B------:R-:W-:Y:S02]  /*1bb0*/  LEA R90, R90, UR42, 0x3 ;  /* 0x0000002a5a5a7c11 */ /* 0x000fe4000f8e18ff */
[----:B------:R-:W-:-:S04]  /*1bc0*/  SHF.L.U32 R3, R3, 0x1f, RZ ;  /* 0x0000001f03037819 */ /* 0x000fc800000006ff */
[----:B------:R0:W1:Y:S01]  /*1bd0*/  SYNCS.PHASECHK.TRANS64.TRYWAIT P2, [R90+URZ+0x2d830], R3 ;  /* 0x02d830035a0075a7 */ /* 0x000062000804017f */
[----:B------:R-:W-:Y:S05]  /*1be0*/  @!P0 BRA `(.L_x_830) ;  /* 0x0000000000048947 */ /* 0x000fea0003800000 */
[----:B------:R-:W-:Y:S01]  /*1bf0*/  BPT.TRAP 0x1 ;  /* 0x000000040000795c */ /* 0x000fe20000300000 */
.L_x_830:
[----:B------:R-:W2:Y:S02]  /*1c00*/  S2R R0, SR_TID.X ;  /* 0x0000000000007919 */ /* 0x000ea40000002100 */
[----:B--2---:R-:W-:Y:S01]  /*1c10*/  LOP3.LUT P1, RZ, R0, 0x7f, RZ, 0xc0, !PT ;  /* 0x0000007f00ff7812 */ /* 0x004fe2000782c0ff */
[----:B-1----:R-:W-:-:S12]  /*1c20*/  @P2 BRA `(.L_x_831) ;  /* 0x0000000000082947 */ /* 0x002fd80003800000 */
[----:B------:R-:W1:Y:S02]  /*1c30*/  SYNCS.PHASECHK.TRANS64.TRYWAIT P2, [R90+URZ+0x2d830], R3 ;  /* 0x02d830035a0075a7 */ /* 0x000e64000804017f */
[----:B-1----:R-:W-:Y:S05]  /*1c40*/  @!P2 BRA `(.L_x_832) ;  /* 0x000001480030a947 */ /* 0x002fea0003800000 */
.L_x_831:
[----:B------:R-:W-:Y:S05]  /*1c50*/  WARPSYNC.ALL ;  /* 0x0000000000007948 */ /* 0x000fea0003800000 */
[----:B------:R-:W-:Y:S01]  /*1c60*/  UIADD3 UR4, UR42, 0x15400, URZ ;  /* 0x000154002a047890 */ /* 0x000fe2000fffe03f */
[----:B------:R-:W-:Y:S01]  /*1c70*/  WARPGROUP.ARRIVE ;  /* 0x00000000000079c5 */ /* 0x000fe20000000000 */
[----:B------:R-:W-:Y:S01]  /*1c80*/  UMOV UR5, 0x80000020 ;  /* 0x8000002000057882 */ /* 0x000fe20000000000 */
[----:B------:R-:W-:Y:S01]  /*1c90*/  UMOV UR7, 0x80000020 ;  /* 0x8000002000077882 */ /* 0x000fe20000000000 */
[----:B------:R-:W-:Y:S01]  /*1ca0*/  USHF.R.U32.HI UR4, URZ, 0x4, UR4 ;  /* 0x000000043f047899 */ /* 0x000fe20008011604 */
[----:B------:R-:W2:Y:S01]  /*1cb0*/  LDC R143, c[0x0][0x288] ;  /* 0x0000a200ff8f7b82 */ /* 0x000ea20000000800 */
[----:B------:R-:W-:Y:S01]  /*1cc0*/  UMOV UR9, 0x80000020 ;  /* 0x8000002000097882 */ /* 0x000fe20000000000 */
[----:B------:R-:W-:Y:S01]  /*1cd0*/  UMOV UR11, 0x80000020 ;  /* 0x80000020000b7882 */ /* 0x000fe20000000000 */
[----:B------:R-:W-:Y:S01]  /*1ce0*/  ULOP3.LUT UR4, UR4, 0x3fff, URZ, 0xc0, !UPT ;  /* 0x00003fff04047892 */ /* 0x000fe2000f8ec03f */
[----:B01----:R-:W-:Y:S01]  /*1cf0*/  @!P1 VIADD R90, R90, 0x2d840 ;  /* 0x0002d8405a5a9836 */ /* 0x003fe20000000000 */
[----:B------:R-:W-:Y:S01]  /*1d00*/  UMOV UR13, 0x80000020 ;  /* 0x80000020000d7882 */ /* 0x000fe20000000000 */
[----:B------:R-:W-:Y:S01]  /*1d10*/  UMOV UR15, 0x80000020 ;  /* 0x80000020000f7882 */ /* 0x000fe20000000000 */
[----:B------:R-:W-:-:S02]  /*1d20*/  ULOP3.LUT UR32, UR4, 0x10000, URZ, 0xfc, !UPT ;  /* 0x0001000004207892 */ /* 0x000fc4000f8efc3f */
[----:B------:R-:W-:Y:S01]  /*1d30*/  ULOP3.LUT UR4, UR53, 0x10000, URZ, 0xfc, !UPT ;  /* 0x0001000035047892 */ /* 0x000fe2000f8efc3f */
[----:B------:R-:W-:Y:S01]  /*1d40*/  @!P1 PRMT R90, RZ, 0x654, R90 ;  /* 0x00000654ff5a9816 */ /* 0x000fe2000000005a */
[----:B------:R-:W-:Y:S02]  /*1d50*/  UIMAD UR6, UR45, 0x600, UR32 ;  /* 0x000006002d0678a4 */ /* 0x000fe4000f8e0220 */
[----:B------:R-:W-:Y:S02]  /*1d60*/  UIADD3 UR8, UR4, 0x2, URZ ;  /* 0x0000000204087890 */ /* 0x000fe4000fffe03f */
[----:B------:R-:W-:Y:S02]  /*1d70*/  UIADD3 UR10, UR6, 0x2, URZ ;  /* 0x00000002060a7890 */ /* 0x000fe4000fffe03f */
[----:B------:R-:W-:Y:S02]  /*1d80*/  UIADD3 UR12, UR4, 0x300, URZ ;  /* 0x00000300040c7890 */ /* 0x000fe4000fffe03f */
[----:B------:R-:W-:-:S02]  /*1d90*/  UIADD3 UR14, UR6, 0x200, URZ ;  /* 0x00000200060e7890 */ /* 0x000fc4000fffe03f */
[----:B------:R-:W-:Y:S01]  /*1da0*/  HGMMA.64x128x16.F32.BF16 R24, gdesc[UR4], RZ, !UPT, gsb0 ;  /* 0x01e00000041879f0 */ /* 0x000fe2000c0018ff */
        /* <DEDUP_REMOVED lines=12> */
[----:B------:R-:W-:Y:S01]  /*1e70*/  ULDC UR6, c[0x0][0x448] ;  /* 0x0001120000067ab9 */ /* 0x000fe20000000800 */
[----:B------:R-:W-:Y:S01]  /*1e80*/  ULDC UR33, c[0x0][0x9dc] ;  /* 0x0002770000217ab9 */ /* 0x000fe20000000800 */
[----:B------:R-:W-:Y:S02]  /*1e90*/  UISETP.NE.AND UP0, UPT, UR6, 0x1, UPT ;  /* 0x000000010600788c */ /* 0x000fe4000bf05270 */
[----:B------:R-:W-:-:S04]  /*1ea0*/  ULOP3.LUT UR33, URZ, UR33, URZ, 0x33, !UPT ;  /* 0x000000213f217292 */ /* 0x000fc8000f8e333f */
[----:B------:R-:W-:Y:S02]  /*1eb0*/  PLOP3.LUT P2, PT, PT, PT, UP0, 0x80, 0x0 ;  /* 0x000000000000781c */ /* 0x000fe40003f4f008 */
[----:B------:R-:W-:-:S03]  /*1ec0*/  PLOP3.LUT P3, PT, PT, PT, UP0, 0x80, 0x0 ;  /* 0x000000000000781c */ /* 0x000fc60003f6f008 */
[----:B------:R-:W-:Y:S01]  /*1ed0*/  @UP0 ULDC UR6, c[0x0][0x44c] ;  /* 0x0001130000060ab9 */ /* 0x000fe20000000800 */
[----:B------:R-:W-:Y:S02]  /*1ee0*/  WARPGROUP.DEPBAR.LE gsb0, 0x0 ;  /* 0x00008000000079c5 */ /* 0x000fe40000010000 */
[----:B------:R-:W-:-:S06]  /*1ef0*/  WARPGROUP.ARRIVE ;  /* 0x00000000000079c5 */ /* 0x000fcc0000000000 */
[----:B------:R-:W-:Y:S01]  /*1f00*/  HGMMA.64x128x16.F32.BF16 R24, gdesc[UR8], R24, gsb0 ;  /* 0x01e00000081879f0 */ /* 0x000fe20008001818 */
[----:B------:R-:W-:Y:S02]  /*1f10*/  ULDC UR10, c[0x0][0x9d8] ;  /* 0x00027600000a7ab9 */ /* 0x000fe40000000800 */
[----:B------:R-:W-:Y:S02]  /*1f20*/  WARPGROUP.DEPBAR.LE gsb0, 0x0 ;  /* 0x00008000000079c5 */ /* 0x000fe40000010000 */
[----:B------:R-:W-:-:S07]  /*1f30*/  WARPGROUP.ARRIVE ;  /* 0x00000000000079c5 */ /* 0x000fce0000000000 */
[----:B------:R-:W-:Y:S03]  /*1f40*/  HGMMA.64x128x16.F32.BF16 R24, gdesc[UR12], R24, gsb0 ;  /* 0x01e000000c1879f0 */ /* 0x000fe60008001818 */
        /* <DEDUP_REMOVED lines=10> */
[----:B------:R-:W-:Y:S01]  /*1ff0*/  FMUL.FTZ R92, R29, UR10 ;  /* 0x0000000a1d5c7c20 */ /* 0x000fe20008410000 */
[----:B------:R-:W-:Y:S01]  /*2000*/  FMUL.FTZ R7, R35, UR10 ;  /* 0x0000000a23077c20 */ /* 0x000fe20008410000 */
[----:B------:R-:W-:Y:S01]  /*2010*/  FMUL.FTZ R35, R71, UR10 ;  /* 0x0000000a47237c20 */ /* 0x000fe20008410000 */
[----:B------:R-:W-:Y:S01]  /*2020*/  VIADD R29, R137, UR41 ;  /* 0x00000029891d7c36 */ /* 0x000fe20008000000 */
[----:B------:R-:W0:Y:S01]  /*2030*/  LDC R71, c[0x0][0x2f0] ;  /* 0x0000bc00ff477b82 */ /* 0x000e220000000800 */
[----:B------:R-:W-:Y:S01]  /*2040*/  FMUL.FTZ R5, R30, UR10 ;  /* 0x0000000a1e057c20 */ /* 0x000fe20008410000 */
[----:B------:R-:W-:Y:S01]  /*2050*/  FMUL.FTZ R9, R39, UR10 ;  /* 0x0000000a27097c20 */ /* 0x000fe20008410000 */
[----:B------:R-:W-:Y:S01]  /*2060*/  FMUL.FTZ R39, R40, UR10 ;  /* 0x0000000a28277c20 */ /* 0x000fe20008410000 */
[----:B------:R-:W-:-:S04]  /*2070*/  @P2 IMAD.HI.U32 R30, R29, UR6, RZ ;  /* 0x000000061d1e2c27 */ /* 0x000fc8000f8e00ff */
[----:B------:R-:W-:Y:S01]  /*2080*/  FMUL.FTZ R40, R41, UR10 ;  /* 0x0000000a29287c20 */ /* 0x000fe20008410000 */
[----:B------:R-:W-:Y:S01]  /*2090*/  FMUL.FTZ R95, R36, UR10 ;  /* 0x0000000a245f7c20 */ /* 0x000fe20008410000 */
[----:B------:R-:W-:Y:S01]  /*20a0*/  FMUL.FTZ R41, R44, UR10 ;  /* 0x0000000a2c297c20 */ /* 0x000fe20008410000 */
[----:B------:R-:W-:Y:S01]  /*20b0*/  FMUL.FTZ R44, R49, UR10 ;  /* 0x0000000a312c7c20 */ /* 0x000fe20008410000 */
[----:B------:R-:W-:Y:S01]  /*20c0*/  FMUL.FTZ R36, R70, UR10 ;  /* 0x0000000a46247c20 */ /* 0x000fe20008410000 */
[----:B------:R-:W-:Y:S01]  /*20d0*/  @UP0 ULDC UR6, c[0x0][0x450] ;  /* 0x0001140000060ab9 */ /* 0x000fe20000000800 */
[----:B------:R-:W-:Y:S01]  /*20e0*/  FMUL.FTZ R49, R57, UR10 ;  /* 0x0000000a39317c20 */ /* 0x000fe20008410000 */
[----:B------:R-:W-:Y:S01]  /*20f0*/  IMAD.MOV.U32 R70, RZ, RZ, R29 ;  /* 0x000000ffff467224 */ /* 0x000fe200078e001d */
[----:B------:R-:W-:Y:S01]  /*2100*/  @P3 SHF.R.U32.HI R70, RZ, UR6, R30 ;  /* 0x00000006ff463c19 */ /* 0x000fe2000801161e */
[----:B------:R-:W-:Y:S02]  /*2110*/  IMAD.MOV.U32 R57, RZ, RZ, -0x80 ;  /* 0xffffff80ff397424 */ /* 0x000fe400078e00ff */
[----:B------:R-:W-:Y:S01]  /*2120*/  FMUL.FTZ R12, R47, UR10 ;  /* 0x0000000a2f0c7c20 */ /* 0x000fe20008410000 */
[----:B------:R-:W-:Y:S01]  /*2130*/  FMUL.FTZ R47, R56, UR10 ;  /* 0x0000000a382f7c20 */ /* 0x000fe20008410000 */
[----:B------:R-:W-:Y:S01]  /*2140*/  FMUL.FTZ R2, R24, UR10 ;  /* 0x0000000a18027c20 */ /* 0x000fe20008410000 */
[----:B------:R-:W-:Y:S01]  /*2150*/  FMUL.FTZ R56, R72, UR10 ;  /* 0x0000000a48387c20 */ /* 0x000fe20008410000 */
[----:B------:R-:W-:Y:S01]  /*2160*/  FMUL.FTZ R24, R59, UR10 ;  /* 0x0000000a3b187c20 */ /* 0x000fe20008410000 */
[----:B------:R-:W-:Y:S01]  /*2170*/  IMAD R72, R88, R57, 0x80 ;  /* 0x0000008058487424 */ /* 0x000fe200078e0239 */
[----:B------:R-:W1:Y:S01]  /*2180*/  SHFL.IDX PT, R59, R70, RZ, 0x1c1f ;  /* 0x001c1fff463b7589 */ /* 0x000e6200000e0000 */
[----:B------:R-:W-:Y:S01]  /*2190*/  ULDC.64 UR6, c[0x0][0x9e0] ;  /* 0x0002780000067ab9 */ /* 0x000fe20000000a00 */
[----:B------:R-:W-:Y:S01]  /*21a0*/  FMUL.FTZ R10, R42, UR10 ;  /* 0x0000000a2a0a7c20 */ /* 0x000fe20008410000 */
[----:B------:R-:W-:Y:S01]  /*21b0*/  FMUL.FTZ R13, R46, UR10 ;  /* 0x0000000a2e0d7c20 */ /* 0x000fe20008410000 */
[----:B------:R-:W-:Y:S01]  /*21c0*/  VIADD R57, R72, 0x1 ;  /* 0x0000000148397836 */ /* 0x000fe20000000000 */
[----:B------:R-:W-:Y:S01]  /*21d0*/  UISETP.GE.AND UP1, UPT, UR7, 0x1, UPT ;  /* 0x000000010700788c */ /* 0x000fe2000bf26270 */
        /* <DEDUP_REMOVED lines=45> */
[----:B------:R-:W-:Y:S01]  /*24b0*/  IMAD R58, R16, -0x2, R57 ;  /* 0xfffffffe103a7824 */ /* 0x000fe200078e0239 */
[----:B------:R-:W-:Y:S01]  /*24c0*/  PLOP3.LUT P2, PT, PT, PT, UP1, 0x40, 0x0 ;  /* 0x000000000000781c */ /* 0x000fe20003f4e818 */
[----:B------:R-:W3:Y:S01]  /*24d0*/  MUFU.TANH R2, R2 ;  /* 0x0000000200027308 */ /* 0x000ee20000002400 */
[C---:B0-----:R-:W-:Y:S01]  /*24e0*/  IMAD R57, R71.reuse, UR43, R72 ;  /* 0x0000002b47397c24 */ /* 0x041fe2000f8e0248 */
[----:B------:R0:W-:Y:S01]  /*24f0*/  @!P1 SYNCS.ARRIVE.TRANS64.RED.A1T0 RZ, [R90+URZ], RZ ;  /* 0x000000ff5aff99a7 */ /* 0x0001e2000810043f */
[----:B------:R-:W-:Y:S01]  /*2500*/  IMAD R58, R71, UR43, R58 ;  /* 0x0000002b473a7c24 */ /* 0x000fe2000f8e023a */
[----:B------:R-:W-:Y:S01]  /*2510*/  LEA R75, R88, 0xffffff80, 0x7 ;  /* 0xffffff80584b7811 */ /* 0x000fe200078e38ff */
[----:B------:R-:W-:-:S02]  /*2520*/  IMAD R74, R16, -0x2, R57 ;  /* 0xfffffffe104a7824 */ /* 0x000fc400078e0239 */
[----:B--2---:R-:W-:Y:S01]  /*2530*/  IMAD.IADD R58, R58, 0x1, -R143 ;  /* 0x000000013a3a7824 */ /* 0x004fe200078e0a8f */
[----:B------:R-:W2:Y:S03]  /*2540*/  MUFU.TANH R89, R89 ;  /* 0x0000005900597308 */ /* 0x000ea60000002400 */
[C---:B------:R-:W-:Y:S02]  /*2550*/  VIADD R77, R58.reuse, UR6 ;  /* 0x000000063a4d7c36 */ /* 0x040fe40008000000 */
[----:B------:R-:W-:-:S03]  /*2560*/  VIADD R76, R58, UR33 ;  /* 0x000000213a4c7c36 */ /* 0x000fc60008000000 */
[----:B------:R-:W4:Y:S01]  /*2570*/  MUFU.TANH R0, R0 ;  /* 0x0000000000007308 */ /* 0x000f220000002400 */
[----:B-1----:R-:W-:Y:S01]  /*2580*/  VIADDMNMX R68, R59, R77, R74, PT ;  /* 0x0000004d3b447246 */ /* 0x002fe2000380014a */
[----:B------:R-:W-:-:S06]  /*2590*/  IMAD.IADD R69, R76, 0x1, R59 ;  /* 0x000000014c457824 */ /* 0x000fcc00078e023b */
[----:B------:R-:W1:Y:S08]  /*25a0*/  MUFU.TANH R3, R3 ;  /* 0x0000000300037308 */ /* 0x000e700000002400 */
[----:B------:R-:W0:Y:S08]  /*25b0*/  MUFU.TANH R91, R91 ;  /* 0x0000005b005b7308 */ /* 0x000e300000002400 */
        /* <DEDUP_REMOVED lines=58> */
[----:B------:R-:W0:Y:S01]  /*2960*/  MUFU.TANH R30, R30 ;  /* 0x0000001e001e7308 */ /* 0x000e220000002400 */
[----:B-1234-:R-:W-:Y:S05]  /*2970*/  @P2 BRA `(.L_x_833) ;  /* 0x00000000005c2947 */ /* 0x01efea0003800000 */
[----:B------:R-:W-:Y:S01]  /*2980*/  IMAD R58, R71, UR43, R59 ;  /* 0x0000002b473a7c24 */ /* 0x000fe2000f8e023b */
[----:B------:R-:W-:Y:S03]  /*2990*/  BSSY B0, `(.L_x_834) ;  /* 0x0000011000007945 */ /* 0x000fe60003800000 */
[----:B------:R-:W-:-:S05]  /*29a0*/  IMAD.IADD R58, R58, 0x1, -R143 ;  /* 0x000000013a3a7824 */ /* 0x000fca00078e0a8f */
[----:B------:R-:W-:-:S13]  /*29b0*/  ISETP.GT.AND P2, PT, R58, -0x1, PT ;  /* 0xffffffff3a00780c */ /* 0x000fda0003f44270 */
[----:B------:R-:W-:Y:S05]  /*29c0*/  @P2 BRA `(.L_x_835) ;  /* 0x0000000000202947 */ /* 0x000fea0003800000 */
[----:B------:R-:W-:Y:S01]  /*29d0*/  UISETP.NE.AND UP2, UPT, UR7, 0x1, UPT ;  /* 0x000000010700788c */ /* 0x000fe2000bf45270 */
[----:B------:R-:W-:-:S05]  /*29e0*/  LOP3.LUT R58, RZ, R58, RZ, 0x33, !PT ;  /* 0x0000003aff3a7212 */ /* 0x000fca00078e33ff */
[----:B------:R-:W-:-:S05]  /*29f0*/  PLOP3.LUT P2, PT, PT, PT, UP2, 0x80, 0x0 ;  /* 0x000000000000781c */ /* 0x000fca0003f4f028 */
[----:B------:R-:W-:-:S08]  /*2a00*/  @UP2 ULDC.64 UR10, c[0x0][0x9e8] ;  /* 0x00027a00000a2ab9 */ /* 0x000fd00000000a00 */
[----:B------:R-:W-:-:S05]  /*2a10*/  @P2 IMAD.HI.U32 R57, R58, UR10, RZ ;  /* 0x0000000a3a392c27 */ /* 0x000fca000f8e00ff */
[----:B------:R-:W-:-:S04]  /*2a20*/  @P2 SHF.R.U32.HI R58, RZ, UR11, R57 ;  /* 0x0000000bff3a2c19 */ /* 0x000fc80008011639 */
[----:B------:R-:W-:Y:S01]  /*2a30*/  LOP3.LUT R58, RZ, R58, RZ, 0x33, !PT ;  /* 0x0000003aff3a7212 */ /* 0x000fe200078e33ff */
[----:B------:R-:W-:Y:S06]  /*2a40*/  BRA `(.L_x_836) ;  /* 0x0000000000147947 */ /* 0x000fec0003800000 */
.L_x_835:
[----:B------:R-:W-:-:S06]  /*2a50*/  UISETP.NE.AND UP2, UPT, UR7, 0x1, UPT ;  /* 0x000000010700788c */ /* 0x000fcc000bf45270 */
[----:B------:R-:W-:-:S05]  /*2a60*/  PLOP3.LUT P2, PT, PT, PT, UP2, 0x80, 0x0 ;  /* 0x000000000000781c */ /* 0x000fca0003f4f028 */
[----:B------:R-:W-:-:S08]  /*2a70*/  @UP2 ULDC.64 UR10, c[0x0][0x9e8] ;  /* 0x00027a00000a2ab9 */ /* 0x000fd00000000a00 */
[----:B------:R-:W-:-:S05]  /*2a80*/  @P2 IMAD.HI.U32 R57, R58, UR10, RZ ;  /* 0x0000000a3a392c27 */ /* 0x000fca000f8e00ff */
[----:B------:R-:W-:-:S07]  /*2a90*/  @P2 SHF.R.U32.HI R58, RZ, UR11, R57 ;  /* 0x0000000bff3a2c19 */ /* 0x000fce0008011639 */
.L_x_836:
[----:B------:R-:W-:Y:S05]  /*2aa0*/  BSYNC B0 ;  /* 0x0000000000007941 */ /* 0x000fea0003800000 */
.L_x_834:
[----:B------:R-:W-:-:S04]  /*2ab0*/  IMAD R57, R58, UR7, -R75 ;  /* 0x000000073a397c24 */ /* 0x000fc8000f8e0a4b */
[----:B------:R-:W-:-:S05]  /*2ac0*/  IMAD R57, R16, -0x2, R57 ;  /* 0xfffffffe10397824 */ /* 0x000fca00078e0239 */
[----:B------:R-:W-:Y:S02]  /*2ad0*/  VIMNMX R69, R69, R57, !PT ;  /* 0x0000003945457248 */ /* 0x000fe40007fe0100 */
[----:B------:R-:W-:-:S07]  /*2ae0*/  VIADDMNMX R68, R57, UR7, R68, PT ;  /* 0x0000000739447c46 */ /* 0x000fce000b800144 */
.L_x_833:
[C---:B------:R-:W-:Y:S02]  /*2af0*/  ISETP.GE.AND P4, PT, R72.reuse, 0x9, PT ;  /* 0x000000094800780c */ /* 0x040fe40003f86270 */
[C---:B------:R-:W-:Y:S02]  /*2b00*/  ISETP.GE.AND P2, PT, R72.reuse, 0x2, PT ;  /* 0x000000024800780c */ /* 0x040fe40003f46270 */
[----:B------:R-:W-:Y:S02]  /*2b10*/  ISETP.GE.AND P5, PT, R72, 0xa, PT ;  /* 0x0000000a4800780c */ /* 0x000fe40003fa6270 */
[----:B------:R-:W-:Y:S02]  /*2b20*/  LOP3.LUT R19, R19, 0xfffffffd, RZ, 0xc0, !PT ;  /* 0xfffffffd13137812 */ /* 0x000fe400078ec0ff */
[----:B------:R-:W-:-:S04]  /*2b30*/  ISETP.GT.AND P3, PT, R69, 0x1, !P2 ;  /* 0x000000014500780c */ /* 0x000fc80005764270 */
[----:B------:R-:W-:Y:S02]  /*2b40*/  ISETP.LT.OR P3, PT, R68, 0x2, P3 ;  /* 0x000000024400780c */ /* 0x000fe40001f61670 */
[----:B------:R-:W-:Y:S02]  /*2b50*/  @P4 LOP3.LUT R19, R19, 0x2, RZ, 0xfc, !PT ;  /* 0x0000000213134812 */ /* 0x000fe400078efcff */
[----:B------:R-:W-:Y:S02]  /*2b60*/  FSEL R89, R89, -INF , !P3 ;  /* 0xff80000059597808 */ /* 0x000fe40005800000 */
[----:B------:R-:W-:Y:S02]  /*2b70*/  LOP3.LUT R19, R19, 0xfffffffb, RZ, 0xc0, !PT ;  /* 0xfffffffb13137812 */ /* 0x000fe400078ec0ff */
[----:B------:R-:W-:Y:S02]  /*2b80*/  ISETP.GT.AND P4, PT, R69, 0x8, !P4 ;  /* 0x000000084500780c */ /* 0x000fe40006784270 */
[----:B------:R-:W-:-:S02]  /*2b90*/  @P5 LOP3.LUT R19, R19, 0x4, RZ, 0xfc, !PT ;  /* 0x0000000413135812 */ /* 0x000fc400078efcff */
[----:B------:R-:W-:Y:S02]  /*2ba0*/  ISETP.GT.AND P3, PT, R69, 0x9, !P5 ;  /* 0x000000094500780c */ /* 0x000fe40006f64270 */
[----:B------:R-:W-:Y:S02]  /*2bb0*/  ISETP.GE.AND P5, PT, R72, 0x11, PT ;  /* 0x000000114800780c */ /* 0x000fe40003fa6270 */
[C---:B------:R-:W-:Y:S02]  /*2bc0*/  ISETP.LT.OR P4, PT, R68.reuse, 0x9, P4 ;  /* 0x000000094400780c */ /* 0x040fe40002781670 */
[----:B------:R-:W-:Y:S02]  /*2bd0*/  ISETP.LT.OR P3, PT, R68, 0xa, P3 ;  /* 0x0000000a4400780c */ /* 0x000fe40001f61670 */
[----:B0-----:R-:W-:Y:S02]  /*2be0*/  FSEL R91, R91, -INF , !P4 ;  /* 0xff8000005b5b7808 */ /* 0x001fe40006000000 */
[----:B------:R-:W-:-:S02]  /*2bf0*/  ISETP.GE.AND P4, PT, R72, 0x12, PT ;  /* 0x000000124800780c */ /* 0x000fc40003f86270 */
[----:B------:R-:W-:Y:S02]  /*2c00*/  LOP3.LUT R19, R19, 0xfffffff7, RZ, 0xc0, !PT ;  /* 0xfffffff713137812 */ /* 0x000fe400078ec0ff */
[----:B------:R-:W-:Y:S02]  /*2c10*/  FSEL R92, R92, -INF , !P3 ;  /* 0xff8000005c5c7808 */ /* 0x000fe40005800000 */
[----:B------:R-:W-:Y:S02]  /*2c20*/  ISETP.GT.AND P3, PT, R69, 0x10, !P5 ;  /* 0x000000104500780c */ /* 0x000fe40006f64270 */
[----:B------:R-:W-:Y:S02]  /*2c30*/  @P5 LOP3.LUT R19, R19, 0x8, RZ, 0xfc, !PT ;  /* 0x0000000813135812 */ /* 0x000fe400078efcff */
[----:B------:R-:W-:Y:S02]  /*2c40*/  ISETP.LT.OR P3, PT, R68, 0x11, P3 ;  /* 0x000000114400780c */ /* 0x000fe40001f61670 */
[----:B------:R-:W-:-:S02]  /*2c50*/  LOP3.LUT R19, R19, 0xfdffffff, RZ, 0xc0, !PT ;  /* 0xfdffffff13137812 */ /* 0x000fc400078ec0ff */
[----:B------:R-:W-:Y:S02]  /*2c60*/  FSEL R93, R93, -INF , !P3 ;  /* 0xff8000005d5d7808 */ /* 0x000fe40005800000 */
[----:B------:R-:W-:Y:S02]  /*2c70*/  @P4 LOP3.LUT R19, R19, 0x2000000, RZ, 0xfc, !PT ;  /* 0x0200000013134812 */ /* 0x000fe400078efcff */
[----:B------:R-:W-:Y:S02]  /*2c80*/  ISETP.GT.AND P3, PT, R69, 0x11, !P4 ;  /* 0x000000114500780c */ /* 0x000fe40006764270 */
[----:B------:R-:W-:Y:S02]  /*2c90*/  ISETP.GE.AND P4, PT, R72, 0x19, PT ;  /* 0x000000194800780c */ /* 0x000fe40003f86270 */
[----:B------:R-:W-:Y:S02]  /*2ca0*/  ISETP.LT.OR P3, PT, R68, 0x12, P3 ;  /* 0x000000124400780c */ /* 0x000fe40001f61670 */
[----:B------:R-:W-:-:S02]  /*2cb0*/  LOP3.LUT R19, R19, 0xfeffffff, RZ, 0xc0, !PT ;  /* 0xfeffffff13137812 */ /* 0x000fc400078ec0ff */
[----:B------:R-:W-:Y:S02]  /*2cc0*/  FSEL R94, R94, -INF , !P3 ;  /* 0xff8000005e5e7808 */ /* 0x000fe40005800000 */
[----:B------:R-:W-:-:S04]  /*2cd0*/  ISETP.GT.AND P3, PT, R69, 0x18, !P4 ;  /* 0x000000184500780c */ /* 0x000fc80006764270 */
[----:B------:R-:W-:Y:S02]  /*2ce0*/  ISETP.LT.OR P3, PT, R68, 0x19, P3 ;  /* 0x000000194400780c */ /* 0x000fe40001f61670 */
[----:B------:R-:W-:Y:S02]  /*2cf0*/  @P4 LOP3.LUT R19, R19, 0x1000000, RZ, 0xfc, !PT ;  /* 0x0100000013134812 */ /* 0x000fe400078efcff */
[----:B------:R-:W-:Y:S02]  /*2d00*/  ISETP.GE.AND P4, PT, R72, 0x1a, PT ;  /* 0x0000001a4800780c */ /* 0x000fe40003f86270 */
[----:B------:R-:W-:Y:S02]  /*2d10*/  LOP3.LUT R19, R19, 0xff7fffff, RZ, 0xc0, !PT ;  /* 0xff7fffff13137812 */ /* 0x000fe400078ec0ff */
[----:B------:R-:W-:Y:S02]  /*2d20*/  FSEL R95, R95, -INF , !P3 ;  /* 0xff8000005f5f7808 */ /* 0x000fe40005800000 */
[----:B------:R-:W-:-:S04]  /*2d30*/  ISETP.GT.AND P3, PT, R69, 0x19, !P4 ;  /* 0x000000194500780c */ /* 0x000fc80006764270 */
[----:B------:R-:W-:-:S03]  /*2d40*/  ISETP.LT.OR P3, PT, R68, 0x1a, P3 ;  /* 0x0000001a4400780c */ /* 0x000fc60001f61670 */
        /* <DEDUP_REMOVED lines=110> */
[----:B------:R-:W-:Y:S02]  /*3430*/  FSEL R45, R65, -INF , !P3 ;  /* 0xff800000412d7808 */ /* 0x000fe40005800000 */
[----:B------:R-:W-:Y:S02]  /*3440*/  LOP3.LUT R19, R19, 0xffffffef, RZ, 0xc0, !PT ;  /* 0xffffffef13137812 */ /* 0x000fe400078ec0ff */
[----:B------:R-:W-:-:S04]  /*3450*/  ISETP.GT.AND P3, PT, R69, 0x68, !P4 ;  /* 0x000000684500780c */ /* 0x000fc80006764270 */
[----:B------:R-:W-:-:S03]  /*3460*/  ISETP.LT.OR P3, PT, R68, 0x69, P3 ;  /* 0x000000694400780c */ /* 0x000fc60001f61670 */
[----:B------:R-:W-:Y:S02]  /*3470*/  @P4 LOP3.LUT R19, R19, 0x10, RZ, 0xfc, !PT ;  /* 0x0000001013134812 */ /* 0x000fe400078efcff */
[----:B------:R-:W-:Y:S02]  /*3480*/  ISETP.GE.AND P4, PT, R72, 0x6a, PT ;  /* 0x0000006a4800780c */ /* 0x000fe40003f86270 */
[----:B------:R-:W-:Y:S02]  /*3490*/  FSEL R44, R66, -INF , !P3 ;  /* 0xff800000422c7808 */ /* 0x000fe40005800000 */
[----:B------:R-:W-:Y:S02]  /*34a0*/  ISETP.GT.AND P3, PT, R69, 0x69, !P4 ;  /* 0x000000694500780c */ /* 0x000fe40006764270 */
[----:B------:R-:W-:Y:S02]  /*34b0*/  LOP3.LUT R19, R19, 0xfbffffff, RZ, 0xc0, !PT ;  /* 0xfbffffff13137812 */ /* 0x000fe400078ec0ff */
[----:B------:R-:W-:-:S04]  /*34c0*/  ISETP.LT.OR P3, PT, R68, 0x6a, P3 ;  /* 0x0000006a4400780c */ /* 0x000fc80001f61670 */
[----:B------:R-:W-:Y:S02]  /*34d0*/  FSEL R43, R67, -INF , !P3 ;  /* 0xff800000432b7808 */ /* 0x000fe40005800000 */
[----:B------:R-:W-:Y:S02]  /*34e0*/  ISETP.GE.AND P3, PT, R72, 0x71, PT ;  /* 0x000000714800780c */ /* 0x000fe40003f66270 */
[----:B------:R-:W-:Y:S02]  /*34f0*/  @P4 LOP3.LUT R19, R19, 0x4000000, RZ, 0xfc, !PT ;  /* 0x0400000013134812 */ /* 0x000fe400078efcff */
[----:B------:R-:W-:Y:S02]  /*3500*/  ISETP.GT.AND P4, PT, R69, 0x70, !P3 ;  /* 0x000000704500780c */ /* 0x000fe40005f84270 */
[----:B------:R-:W-:Y:S02]  /*3510*/  LOP3.LUT R19, R19, 0xfffffffe, RZ, 0xc0, !PT ;  /* 0xfffffffe13137812 */ /* 0x000fe400078ec0ff */
[----:B------:R-:W-:-:S04]  /*3520*/  ISETP.LT.OR P4, PT, R68, 0x71, P4 ;  /* 0x000000714400780c */ /* 0x000fc80002781670 */
[----:B------:R-:W-:Y:S02]  /*3530*/  FSEL R42, R80, -INF , !P4 ;  /* 0xff800000502a7808 */ /* 0x000fe40006000000 */
[----:B------:R-:W-:-:S04]  /*3540*/  ISETP.GE.AND P4, PT, R72, 0x72, PT ;  /* 0x000000724800780c */ /* 0x000fc80003f86270 */
[----:B------:R-:W-:-:S04]  /*3550*/  ISETP.GT.AND P5, PT, R69, 0x71, !P4 ;  /* 0x000000714500780c */ /* 0x000fc800067a4270 */
[----:B------:R-:W-:-:S04]  /*3560*/  ISETP.LT.OR P5, PT, R68, 0x72, P5 ;  /* 0x000000724400780c */ /* 0x000fc80002fa1670 */
[----:B------:R-:W-:Y:S02]  /*3570*/  FSEL R41, R81, -INF , !P5 ;  /* 0xff80000051297808 */ /* 0x000fe40006800000 */
[----:B------:R-:W-:-:S04]  /*3580*/  ISETP.GE.AND P5, PT, R72, 0x79, PT ;  /* 0x000000794800780c */ /* 0x000fc80003fa6270 */
[----:B------:R-:W-:-:S04]  /*3590*/  ISETP.GT.AND P6, PT, R69, 0x78, !P5 ;  /* 0x000000784500780c */ /* 0x000fc80006fc4270 */
[----:B------:R-:W-:-:S04]  /*35a0*/  ISETP.LT.OR P6, PT, R68, 0x79, P6 ;  /* 0x000000794400780c */ /* 0x000fc800037c1670 */
[----:B------:R-:W-:Y:S02]  /*35b0*/  FSEL R39, R84, -INF , !P6 ;  /* 0xff80000054277808 */ /* 0x000fe40007000000 */
[----:B------:R-:W-:-:S13]  /*35c0*/  ISETP.GE.AND P6, PT, R72, 0x1, PT ;  /* 0x000000014800780c */ /* 0x000fda0003fc6270 */
[----:B------:R-:W-:Y:S02]  /*35d0*/  @P6 LOP3.LUT R19, R19, 0x1, RZ, 0xfc, !PT ;  /* 0x0000000113136812 */ /* 0x000fe400078efcff */
[----:B------:R-:W-:Y:S02]  /*35e0*/  ISETP.GT.AND P6, PT, R69, RZ, !P6 ;  /* 0x000000ff4500720c */ /* 0x000fe400077c4270 */
[----:B------:R-:W-:Y:S02]  /*35f0*/  LOP3.LUT R19, R19, 0xf7ffffff, RZ, 0xc0, !PT ;  /* 0xf7ffffff13137812 */ /* 0x000fe400078ec0ff */
[----:B------:R-:W-:-:S04]  /*3600*/  ISETP.LT.OR P6, PT, R68, 0x1, P6 ;  /* 0x000000014400780c */ /* 0x000fc800037c1670 */
[----:B------:R-:W-:Y:S02]  /*3610*/  FSEL R73, R2, -INF , !P6 ;  /* 0xff80000002497808 */ /* 0x000fe40007000000 */
[----:B------:R-:W-:Y:S01]  /*3620*/  ISETP.GE.AND P6, PT, R72, 0x7a, PT ;  /* 0x0000007a4800780c */ /* 0x000fe20003fc6270 */
[----:B------:R-:W0:-:S12]  /*3630*/  SHFL.IDX PT, R2, R70, 0x1, 0x1c1f ;  /* 0x003c1f0046027f89 */ /* 0x000e1800000e0000 */
[----:B------:R-:W-:Y:S02]  /*3640*/  @P6 LOP3.LUT R19, R19, 0x8000000, RZ, 0xfc, !PT ;  /* 0x0800000013136812 */ /* 0x000fe400078efcff */
[----:B------:R-:W-:-:S04]  /*3650*/  ISETP.GT.AND P6, PT, R69, 0x79, !P6 ;  /* 0x000000794500780c */ /* 0x000fc800077c4270 */
[----:B------:R-:W-:-:S04]  /*3660*/  ISETP.LT.OR P6, PT, R68, 0x7a, P6 ;  /* 0x0000007a4400780c */ /* 0x000fc800037c1670 */
[----:B------:R-:W-:Y:S02]  /*3670*/  FSEL R40, R85, -INF , !P6 ;  /* 0xff80000055287808 */ /* 0x000fe40007000000 */
[----:B------:R-:W-:Y:S01]  /*3680*/  PLOP3.LUT P6, PT, PT, PT, UP1, 0x40, 0x0 ;  /* 0x000000000000781c */ /* 0x000fe20003fce818 */
[----:B0-----:R-:W-:Y:S01]  /*3690*/  IMAD.IADD R69, R76, 0x1, R2 ;  /* 0x000000014c457824 */ /* 0x001fe200078e0202 */
[----:B------:R-:W-:-:S11]  /*36a0*/  VIADDMNMX R68, R2, R77, R74, PT ;  /* 0x0000004d02447246 */ /* 0x000fd6000380014a */
[----:B------:R-:W-:Y:S05]  /*36b0*/  @P6 BRA `(.L_x_837) ;  /* 0x0000000000646947 */ /* 0x000fea0003800000 */
        /* <DEDUP_REMOVED lines=9> */
[----:B------:R-:W-:Y:S01]  /*3750*/  @P6 IMAD.HI.U32 R56, R2, UR10, RZ ;  /* 0x0000000a02386c27 */ /* 0x000fe2000f8e00ff */
[----:B------:R-:W-:-:S13]  /*3760*/  PLOP3.LUT P6, PT, PT, PT, UP2, 0x80, 0x0 ;  /* 0x000000000000781c */ /* 0x000fda0003fcf028 */
[----:B------:R-:W-:-:S04]  /*3770*/  @P6 SHF.R.U32.HI R2, RZ, UR11, R56 ;  /* 0x0000000bff026c19 */ /* 0x000fc80008011638 */
[----:B------:R-:W-:Y:S01]  /*3780*/  LOP3.LUT R2, RZ, R2, RZ, 0x33, !PT ;  /* 0x00000002ff027212 */ /* 0x000fe200078e33ff */
[----:B------:R-:W-:Y:S06]  /*3790*/  BRA `(.L_x_840) ;  /* 0x0000000000187947 */ /* 0x000fec0003800000 */
.L_x_839:
[----:B------:R-:W-:-:S06]  /*37a0*/  UISETP.NE.AND UP2, UPT, UR7, 0x1, UPT ;  /* 0x000000010700788c */ /* 0x000fcc000bf45270 */
[----:B------:R-:W-:-:S05]  /*37b0*/  PLOP3.LUT P6, PT, PT, PT, UP2, 0x80, 0x0 ;  /* 0x000000000000781c */ /* 0x000fca0003fcf028 */
[----:B------:R-:W-:-:S08]  /*37c0*/  @UP2 ULDC.64 UR10, c[0x0][0x9e8] ;  /* 0x00027a00000a2ab9 */ /* 0x000fd00000000a00 */
[----:B------:R-:W-:Y:S01]  /*37d0*/  @P6 IMAD.HI.U32 R56, R2, UR10, RZ ;  /* 0x0000000a02386c27 */ /* 0x000fe2000f8e00ff */
[----:B------:R-:W-:-:S13]  /*37e0*/  PLOP3.LUT P6, PT, PT, PT, UP2, 0x80, 0x0 ;  /* 0x000000000000781c */ /* 0x000fda0003fcf028 */
[----:B------:R-:W-:-:S07]  /*37f0*/  @P6 SHF.R.U32.HI R2, RZ, UR11, R56 ;  /* 0x0000000bff026c19 */ /* 0x000fce0008011638 */
.L_x_840:
[----:B------:R-:W-:Y:S05]  /*3800*/  BSYNC B0 ;  /* 0x0000000000007941 */ /* 0x000fea0003800000 */
.L_x_838:
[----:B------:R-:W-:-:S04]  /*3810*/  IMAD R65, R2, UR7, -R75 ;  /* 0x0000000702417c24 */ /* 0x000fc8000f8e0a4b */
[----:B------:R-:W-:-:S05]  /*3820*/  IMAD R65, R16, -0x2, R65 ;  /* 0xfffffffe10417824 */ /* 0x000fca00078e0241 */
[----:B------:R-:W-:Y:S02]  /*3830*/  VIMNMX R69, R69, R65, !PT ;  /* 0x0000004145457248 */ /* 0x000fe40007fe0100 */
[----:B------:R-:W-:-:S07]  /*3840*/  VIADDMNMX R68, R65, UR7, R68, PT ;  /* 0x0000000741447c46 */ /* 0x000fce000b800144 */
.L_x_837:
[----:B------:R-:W-:Y:S01]  /*3850*/  ISETP.GT.AND P2, PT, R69, 0x1, !P2 ;  /* 0x000000014500780c */ /* 0x000fe20005744270 */
[----:B------:R-:W-:Y:S01]  /*3860*/  ULDC UR34, c[0x0][0x988] ;  /* 0x0002620000227ab9 */ /* 0x000fe20000000800 */
[----:B------:R-:W-:Y:S01]  /*3870*/  LOP3.LUT P6, RZ, R19, 0x8, RZ, 0xc0, !PT ;  /* 0x0000000813ff7812 */ /* 0x000fe200078cc0ff */
[----:B------:R-:W-:Y:S01]  /*3880*/  @UP0 ULDC UR10, c[0x0][0x44c] ;  /* 0x00011300000a0ab9 */ /* 0x000fe20000000800 */
[----:B------:R-:W-:Y:S01]  /*3890*/  ISETP.LT.OR P2, PT, R68, 0x2, P2 ;  /* 0x000000024400780c */ /* 0x000fe20001741670 */
[----:B------:R-:W-:Y:S01]  /*38a0*/  UIMAD.WIDE.U32 UR10, UR41, UR10, URZ ;  /* 0x0000000a290a72a5 */ /* 0x000fe2000f8e003f */
[----:B------:R-:W-:Y:S01]  /*38b0*/  ISETP.GT.AND P3, PT, R69, 0x70, !P3 ;  /* 0x000000704500780c */ /* 0x000fe20005f64270 */
[----:B------:R-:W-:Y:S01]  /*38c0*/  @UP0 ULDC UR15, c[0x0][0x450] ;  /* 0x00011400000f0ab9 */ /* 0x000fe20000000800 */
[----:B------:R-:W-:Y:S01]  /*38d0*/  FSEL R3, R3, -INF , !P2 ;  /* 0xff80000003037808 */ /* 0x000fe20005000000 */
[----:B------:R-:W-:Y:S01]  /*38e0*/  UMOV UR14, UR41 ;  /* 0x00000029000e7c82 */ /* 0x000fe20008000000 */
[----:B------:R-:W-:Y:S01]  /*38f0*/  LOP3.LUT P2, RZ, R19, 0x2, RZ, 0xc0, !PT ;  /* 0x0000000213ff7812 */ /* 0x000fe2000784c0ff */
[----:B------:R-:W-:Y:S01]  /*3900*/  @UP0 USHF.R.U32.HI UR14, URZ, UR15, UR11 ;  /* 0x0000000f3f0e0299 */ /* 0x000fe2000801160b */
[----:B------:R-:W-:-:S02]  /*3910*/  ISETP.GT.AND P4, PT, R69, 0x71, !P4 ;  /* 0x000000714500780c */ /* 0x000fc40006784270 */
[C---:B------:R-:W-:Y:S01]  /*3920*/  ISETP.GT.AND P2, PT, R69.reuse, 0x8, !P2 ;  /* 0x000000084500780c */ /* 0x040fe20005744270 */
[----:B------:R-:W-:Y:S01]  /*3930*/  UIADD3 UR52, UR52, UR14, URZ ;  /* 0x0000000e34347290 */ /* 0x000fe2000fffe03f */
[C---:B------:R-:W-:Y:S02]  /*3940*/  ISETP.LT.OR P3, PT, R68.reuse, 0x71, P3 ;  /* 0x000000714400780c */ /* 0x040fe40001f61670 */
[----:B------:R-:W-:Y:S01]  /*3950*/  ISETP.LT.OR P2, PT, R68, 0x9, P2 ;  /* 0x000000094400780c */ /* 0x000fe20001741670 */
[----:B------:R-:W-:Y:S01]  /*3960*/  UIADD3 UR6, UR52, UR6, URZ ;  /* 0x0000000634067290 */ /* 0x000fe2000fffe03f */
[----:B------:R-:W-:Y:S02]  /*3970*/  ISETP.GT.AND P5, PT, R69, 0x78, !P5 ;  /* 0x000000784500780c */ /* 0x000fe40006fa4270 */
[----:B------:R-:W-:Y:S02]  /*3980*/  FSEL R56, R5, -INF , !P2 ;  /* 0xff80000005387808 */ /* 0x000fe40005000000 */
[----:B------:R-:W-:-:S02]  /*3990*/  LOP3.LUT P2, RZ, R19, 0x4, RZ, 0xc0, !PT ;  /* 0x0000000413ff7812 */ /* 0x000fc4000784c0ff */
[C---:B------:R-:W-:Y:S02]  /*39a0*/  ISETP.LT.OR P4, PT, R68.reuse, 0x72, P4 ;  /* 0x000000724400780c */ /* 0x040fe40002781670 */
[----:B------:R-:W-:Y:S02]  /*39b0*/  ISETP.GT.AND P2, PT, R69, 0x9, !P2 ;  /* 0x000000094500780c */ /* 0x000fe40005744270 */
[----:B------:R-:W-:Y:S02]  /*39c0*/  FSEL R27, R27, -INF , !P3 ;  /* 0xff8000001b1b7808 */ /* 0x000fe40005800000 */
[C---:B------:R-:W-:Y:S02]  /*39d0*/  ISETP.LT.OR P2, PT, R68.reuse, 0xa, P2 ;  /* 0x0000000a4400780c */ /* 0x040fe40001741670 */
[----:B------:R-:W-:Y:S02]  /*39e0*/  ISETP.LT.OR P5, PT, R68, 0x79, P5 ;  /* 0x000000794400780c */ /* 0x000fe40002fa1670 */
[----:B------:R-:W-:-:S02]  /*39f0*/  FSEL R65, R4, -INF , !P2 ;  /* 0xff80000004417808 */ /* 0x000fc40005000000 */
[----:B------:R-:W-:Y:S02]  /*3a00*/  ISETP.GT.AND P2, PT, R69, 0x10, !P6 ;  /* 0x000000104500780c */ /* 0x000fe40007744270 */
[----:B------:R-:W-:Y:S02]  /*3a10*/  LOP3.LUT P6, RZ, R19, 0x8000, RZ, 0xc0, !PT ;  /* 0x0000800013ff7812 */ /* 0x000fe400078cc0ff */
[----:B------:R-:W-:Y:S02]  /*3a20*/  ISETP.LT.OR P2, PT, R68, 0x11, P2 ;  /* 0x000000114400780c */ /* 0x000fe40001741670 */
[----:B------:R-:W-:Y:S02]  /*3a30*/  FMNMX.FTZ R4, R73, R89, !PT ;  /* 0x0000005949047209 */ /* 0x000fe40007810000 */
[----:B------:R-:W-:Y:S02]  /*3a40*/  FSEL R66, R6, -INF , !P2 ;  /* 0xff80000006427808 */ /* 0x000fe40005000000 */
[----:B------:R-:W-:-:S02]  /*3a50*/  LOP3.LUT P2, RZ, R19, 0x2000000, RZ, 0xc0, !PT ;  /* 0x0200000013ff7812 */ /* 0x000fc4000784c0ff */
[----:B------:R-:W-:Y:S02]  /*3a60*/  FSEL R28, R28, -INF , !P4 ;  /* 0xff8000001c1c7808 */ /* 0x000fe40006000000 */
[----:B------:R-:W-:Y:S02]  /*3a70*/  ISETP.GT.AND P2, PT, R69, 0x11, !P2 ;  /* 0x000000114500780c */ /* 0x000fe40005744270 */
[----:B------:R-:W-:Y:S02]  /*3a80*/  FSEL R29, R29, -INF , !P5 ;  /* 0xff8000001d1d7808 */ /* 0x000fe40006800000 */
[----:B------:R-:W-:-:S04]  /*3a90*/  ISETP.LT.OR P2, PT, R68, 0x12, P2 ;  /* 0x000000124400780c */ /* 0x000fc80001741670 */
[----:B------:R-:W-:Y:S02]  /*3aa0*/  FSEL R67, R7, -INF , !P2 ;  /* 0xff80000007437808 */ /* 0x000fe40005000000 */
[----:B------:R-:W-:-:S04]  /*3ab0*/  LOP3.LUT P2, RZ, R19, 0x1000000, RZ, 0xc0, !PT ;  /* 0x0100000013ff7812 */ /* 0x000fc8000784c0ff */
[----:B------:R-:W-:-:S04]  /*3ac0*/  ISETP.GT.AND P2, PT, R69, 0x18, !P2 ;  /* 0x000000184500780c */ /* 0x000fc80005744270 */
        /* <DEDUP_REMOVED lines=34> */
[----:B------:R-:W-:Y:S02]  /*3cf0*/  ISETP.GT.AND P2, PT, R69, 0x39, !P6 ;  /* 0x000000394500780c */ /* 0x000fe40007744270 */
[----:B------:R-:W-:Y:S02]  /*3d00*/  LOP3.LUT P6, RZ, R19, 0x10, RZ, 0xc0, !PT ;  /* 0x0000001013ff7812 */ /* 0x000fe400078cc0ff */
        /* <DEDUP_REMOVED lines=26> */
[----:B------:R-:W-:Y:S02]  /*3eb0*/  FMNMX.FTZ R33, R91, R4, !PT ;  /* 0x000000045b217209 */ /* 0x000fe40007810000 */
[----:B------:R-:W-:Y:S02]  /*3ec0*/  LOP3.LUT P2, RZ, R19, 0x100, RZ, 0xc0, !PT ;  /* 0x0000010013ff7812 */ /* 0x000fe4000784c0ff */
[----:B------:R-:W-:Y:S02]  /*3ed0*/  FMNMX.FTZ R4, R92, R33, !PT ;  /* 0x000000215c047209 */ /* 0x000fe40007810000 */
[----:B------:R-:W-:Y:S02]  /*3ee0*/  ISETP.GT.AND P2, PT, R69, 0x58, !P2 ;  /* 0x000000584500780c */ /* 0x000fe40005744270 */
[----:B------:R-:W-:-:S02]  /*3ef0*/  FMNMX.FTZ R33, R93, R4, !PT ;  /* 0x000000045d217209 */ /* 0x000fc40007810000 */
[----:B------:R-:W-:Y:S02]  /*3f00*/  ISETP.LT.OR P2, PT, R68, 0x59, P2 ;  /* 0x000000594400780c */ /* 0x000fe40001741670 */
[----:B------:R-:W-:Y:S02]  /*3f10*/  FMNMX.FTZ R4, R94, R33, !PT ;  /* 0x000000215e047209 */ /* 0x000fe40007810000 */
[----:B------:R-:W-:Y:S02]  /*3f20*/  FSEL R2, R36, -INF , !P2 ;  /* 0xff80000024027808 */ /* 0x000fe40005000000 */
[----:B------:R-:W-:Y:S02]  /*3f30*/  FMNMX.FTZ R33, R95, R4, !PT ;  /* 0x000000045f217209 */ /* 0x000fe40007810000 */
[----:B------:R-:W-:Y:S02]  /*3f40*/  LOP3.LUT P2, RZ, R19, 0x80, RZ, 0xc0, !PT ;  /* 0x0000008013ff7812 */ /* 0x000fe4000784c0ff */
[----:B------:R-:W-:-:S02]  /*3f50*/  FMNMX.FTZ R33, R96, R33, !PT ;  /* 0x0000002160217209 */ /* 0x000fc40007810000 */
[----:B------:R-:W-:Y:S02]  /*3f60*/  ISETP.GT.AND P2, PT, R69, 0x59, !P2 ;  /* 0x000000594500780c */ /* 0x000fe40005744270 */
[----:B------:R-:W-:Y:S02]  /*3f70*/  FMNMX.FTZ R4, R64, R33, !PT ;  /* 0x0000002140047209 */ /* 0x000fe40007810000 */
[----:B------:R-:W-:Y:S02]  /*3f80*/  ISETP.LT.OR P2, PT, R68, 0x5a, P2 ;  /* 0x0000005a4400780c */ /* 0x000fe40001741670 */
[----:B------:R-:W-:Y:S02]  /*3f90*/  FMNMX.FTZ R4, R61, R4, !PT ;  /* 0x000000043d047209 */ /* 0x000fe40007810000 */
[----:B------:R-:W-:Y:S02]  /*3fa0*/  FSEL R6, R35, -INF , !P2 ;  /* 0xff80000023067808 */ /* 0x000fe40005000000 */
[----:B------:R-:W-:-:S02]  /*3fb0*/  FMNMX.FTZ R33, R63, R4, !PT ;  /* 0x000000043f217209 */ /* 0x000fc40007810000 */
[----:B------:R-:W-:Y:S02]  /*3fc0*/  LOP3.LUT P2, RZ, R19, 0x40, RZ, 0xc0, !PT ;  /* 0x0000004013ff7812 */ /* 0x000fe4000784c0ff */
[----:B------:R-:W-:Y:S02]  /*3fd0*/  FMNMX.FTZ R33, R62, R33, !PT ;  /* 0x000000213e217209 */ /* 0x000fe40007810000 */
[----:B------:R-:W-:Y:S02]  /*3fe0*/  ISETP.GT.AND P2, PT, R69, 0x60, !P2 ;  /* 0x000000604500780c */ /* 0x000fe40005744270 */
[----:B------:R-:W-:Y:S02]  /*3ff0*/  FMNMX.FTZ R4, R60, R33, !PT ;  /* 0x000000213c047209 */ /* 0x000fe40007810000 */
[----:B------:R-:W-:Y:S02]  /*4000*/  ISETP.LT.OR P2, PT, R68, 0x61, P2 ;  /* 0x000000614400780c */ /* 0x000fe40001741670 */
[----:B------:R-:W-:-:S02]  /*4010*/  FMNMX.FTZ R4, R57, R4, !PT ;  /* 0x0000000439047209 */ /* 0x000fc40007810000 */
        /* <DEDUP_REMOVED lines=17> */
[----:B------:R-:W-:-:S04]  /*4130*/  FMNMX.FTZ R4, R54, R33, !PT ;  /* 0x0000002136047209 */ /* 0x000fc80007810000 */
        /* <DEDUP_REMOVED lines=8> */
[----:B------:R-:W-:-:S05]  /*41c0*/  FMNMX.FTZ R33, R40, R33, !PT ;  /* 0x0000002128217209 */ /* 0x000fca0007810000 */
[----:B------:R-:W0:Y:S02]  /*41d0*/  SHFL.BFLY PT, R4, R33, 0x2, 0x1f ;  /* 0x0c401f0021047f89 */ /* 0x000e2400000e0000 */
[----:B0-----:R-:W-:-:S05]  /*41e0*/  FMNMX.FTZ R8, R33, R4, !PT ;  /* 0x0000000421087209 */ /* 0x001fca0007810000 */
[----:B------:R-:W0:Y:S02]  /*41f0*/  SHFL.BFLY PT, R35, R8, 0x1, 0x1f ;  /* 0x0c201f0008237f89 */ /* 0x000e2400000e0000 */
[----:B0-----:R-:W-:-:S04]  /*4200*/  FMNMX.FTZ R4, R8, R35, !PT ;  /* 0x0000002308047209 */ /* 0x001fc80007810000 */
[C---:B------:R-:W-:Y:S01]  /*4210*/  FSETP.NEU.FTZ.AND P2, PT, R4.reuse, -INF , PT ;  /* 0xff8000000400780b */ /* 0x040fe20003f5d000 */
[----:B------:R-:W-:-:S05]  /*4220*/  FMUL.FTZ R76, R4, UR34 ;  /* 0x00000022044c7c20 */ /* 0x000fca0008410000 */
[----:B------:R-:W-:Y:S02]  /*4230*/  FSEL R76, R76, RZ, P2 ;  /* 0x000000ff4c4c7208 */ /* 0x000fe40001000000 */
[----:B------:R-:W-:Y:S02]  /*4240*/  ISETP.GT.AND P2, PT, R69, RZ, !P6 ;  /* 0x000000ff4500720c */ /* 0x000fe40007744270 */
[----:B------:R-:W-:Y:S01]  /*4250*/  LOP3.LUT P6, RZ, R19, 0x8000000, RZ, 0xc0, !PT ;  /* 0x0800000013ff7812 */ /* 0x000fe200078cc0ff */
[--C-:B------:R-:W-:Y:S01]  /*4260*/  FFMA.FTZ R33, R73, UR34, -R76.reuse ;  /* 0x0000002249217c23 */ /* 0x100fe2000801084c */
[----:B------:R-:W-:Y:S01]  /*4270*/  ISETP.LT.OR P2, PT, R68, 0x1, P2 ;  /* 0x000000014400780c */ /* 0x000fe20001741670 */
[--C-:B------:R-:W-:Y:S01]  /*4280*/  FFMA.FTZ R36, R89, UR34, -R76.reuse ;  /* 0x0000002259247c23 */ /* 0x100fe2000801084c */
[----:B------:R-:W-:Y:S01]  /*4290*/  ISETP.GT.AND P6, PT, R69, 0x79, !P6 ;  /* 0x000000794500780c */ /* 0x000fe200077c4270 */
[--C-:B------:R-:W-:Y:S01]  /*42a0*/  FFMA.FTZ R35, R91, UR34, -R76.reuse ;  /* 0x000000225b237c23 */ /* 0x100fe2000801084c */
[----:B------:R-:W-:Y:S01]  /*42b0*/  FSEL R74, R0, -INF , !P2 ;  /* 0xff800000004a7808 */ /* 0x000fe20005000000 */
[----:B------:R-:W-:Y:S01]  /*42c0*/  MUFU.EX2 R33, R33 ;  /* 0x0000002100217308 */ /* 0x000fe20000000800 */
[----:B------:R-:W-:Y:S01]  /*42d0*/  LOP3.LUT P2, RZ, R19, 0x4000000, RZ, 0xc0, !PT ;  /* 0x0400000013ff7812 */ /* 0x000fe2000784c0ff */
[--C-:B------:R-:W-:Y:S01]  /*42e0*/  FFMA.FTZ R70, R92, UR34, -R76.reuse ;  /* 0x000000225c467c23 */ /* 0x100fe2000801084c */
[----:B------:R-:W-:Y:S01]  /*42f0*/  FMNMX.FTZ R73, R74, R3, !PT ;  /* 0x000000034a497209 */ /* 0x000fe20007810000 */
[--C-:B------:R-:W-:Y:S01]  /*4300*/  FFMA.FTZ R0, R93, UR34, -R76.reuse ;  /* 0x000000225d007c23 */ /* 0x100fe2000801084c */
[----:B------:R-:W-:Y:S01]  /*4310*/  ISETP.GT.AND P2, PT, R69, 0x69, !P2 ;  /* 0x000000694500780c */ /* 0x000fe20005744270 */
[--C-:B------:R-:W-:Y:S01]  /*4320*/  FFMA.FTZ R94, R94, UR34, -R76.reuse ;  /* 0x000000225e5e7c23 */ /* 0x100fe2000801084c */
[----:B------:R-:W-:Y:S01]  /*4330*/  FMNMX.FTZ R8, R56, R73, !PT ;  /* 0x0000004938087209 */ /* 0x000fe20007810000 */
[----:B------:R-:W-:Y:S01]  /*4340*/  MUFU.EX2 R36, R36 ;  /* 0x0000002400247308 */ /* 0x000fe20000000800 */
[----:B------:R-:W-:Y:S01]  /*4350*/  ISETP.LT.OR P2, PT, R68, 0x6a, P2 ;  /* 0x0000006a4400780c */ /* 0x000fe20001741670 */
[--C-:B------:R-:W-:Y:S01]  /*4360*/  FFMA.FTZ R72, R95, UR34, -R76.reuse ;  /* 0x000000225f487c23 */ /* 0x100fe2000801084c */
[----:B------:R-:W-:Y:S01]  /*4370*/  FMNMX.FTZ R73, R65, R8, !PT ;  /* 0x0000000841497209 */ /* 0x000fe20007810000 */
[--C-:B------:R-:W-:Y:S01]  /*4380*/  FFMA.FTZ R96, R96, UR34, -R76.reuse ;  /* 0x0000002260607c23 */ /* 0x100fe2000801084c */
[----:B------:R-:W-:Y:S01]  /*4390*/  FSEL R26, R26, -INF , !P2 ;  /* 0xff8000001a1a7808 */ /* 0x000fe20005000000 */
        /* <DEDUP_REMOVED lines=10> */
[----:B------:R-:W0:Y:S01]  /*4440*/  MUFU.EX2 R70, R70 ;  /* 0x0000004600467308 */ /* 0x000e220000000800 */
[--C-:B------:R-:W-:Y:S01]  /*4450*/  FFMA.FTZ R60, R60, UR34, -R76.reuse ;  /* 0x000000223c3c7c23 */ /* 0x100fe2000801084c */
[--C-:B------:R-:W-:Y:S01]  /*4460*/  FFMA.FTZ R57, R57, UR34, -R76.reuse ;  /* 0x0000002239397c23 */ /* 0x100fe2000801084c */
[----:B------:R-:W-:Y:S01]  /*4470*/  FMNMX.FTZ R75, R9, R8, !PT ;  /* 0x00000008094b7209 */ /* 0x000fe20007810000 */
[--C-:B------:R-:W-:Y:S01]  /*4480*/  FFMA.FTZ R59, R59, UR34, -R76.reuse ;  /* 0x000000223b3b7c23 */ /* 0x100fe2000801084c */
        /* <DEDUP_REMOVED lines=12> */
[----:B------:R-:W-:Y:S01]  /*4550*/  FFMA.FTZ R40, R40, UR34, -R76 ;  /* 0x0000002228287c23 */ /* 0x000fe2000801084c */
        /* <DEDUP_REMOVED lines=25> */
[----:B------:R-:W-:Y:S01]  /*46f0*/  FMNMX.FTZ R8, R26, R77, !PT ;  /* 0x0000004d1a087209 */ /* 0x000fe20007810000 */
[----:B------:R-:W-:-:S03]  /*4700*/  FFMA.FTZ R77, R49, UR34, -R76 ;  /* 0x00000022314d7c23 */ /* 0x000fc6000801084c */
[----:B------:R-:W-:-:S03]  /*4710*/  FMNMX.FTZ R49, R27, R8, !PT ;  /* 0x000000081b317209 */ /* 0x000fc60007810000 */
[----:B------:R-:W-:Y:S01]  /*4720*/  MUFU.EX2 R68, R77 ;  /* 0x0000004d00447308 */ /* 0x000fe20000000800 */
[----:B------:R-:W-:Y:S01]  /*4730*/  FMNMX.FTZ R8, R28, R49, !PT ;  /* 0x000000311c087209 */ /* 0x000fe20007810000 */
[--C-:B------:R-:W-:Y:S01]  /*4740*/  FFMA.FTZ R49, R50, UR34, -R76.reuse ;  /* 0x0000002232317c23 */ /* 0x100fe2000801084c */
[--C-:B------:R-:W-:Y:S01]  /*4750*/  FFMA.FTZ R50, R51, UR34, -R76.reuse ;  /* 0x0000002233327c23 */ /* 0x100fe2000801084c */
[--C-:B------:R-:W-:Y:S01]  /*4760*/  FFMA.FTZ R51, R52, UR34, -R76.reuse ;  /* 0x0000002234337c23 */ /* 0x100fe2000801084c */
[----:B------:R-:W-:Y:S01]  /*4770*/  FMNMX.FTZ R69, R29, R8, !PT ;  /* 0x000000081d457209 */ /* 0x000fe20007810000 */
[--C-:B------:R-:W-:Y:S01]  /*4780*/  FFMA.FTZ R52, R53, UR34, -R76.reuse ;  /* 0x0000002235347c23 */ /* 0x100fe2000801084c */
[--C-:B------:R-:W-:Y:S01]  /*4790*/  FFMA.FTZ R53, R54, UR34, -R76.reuse ;  /* 0x0000002236357c23 */ /* 0x100fe2000801084c */
[----:B------:R-:W-:Y:S01]  /*47a0*/  FFMA.FTZ R54, R55, UR34, -R76 ;  /* 0x0000002237367c23 */ /* 0x000fe2000801084c */
[----:B------:R-:W-:Y:S01]  /*47b0*/  FMNMX.FTZ R69, R30, R69, !PT ;  /* 0x000000451e457209 */ /* 0x000fe20007810000 */
[----:B------:R-:W-:Y:S04]  /*47c0*/  MUFU.EX2 R57, R57 ;  /* 0x0000003900397308 */ /* 0x000fe80000000800 */
[----:B------:R-:W1:Y:S04]  /*47d0*/  SHFL.BFLY PT, R8, R69, 0x2, 0x1f ;  /* 0x0c401f0045087f89 */ /* 0x000e6800000e0000 */
[----:B------:R-:W-:Y:S08]  /*47e0*/  MUFU.EX2 R59, R59 ;  /* 0x0000003b003b7308 */ /* 0x000ff00000000800 */
[----:B------:R-:W-:Y:S08]  /*47f0*/  MUFU.EX2 R58, R58 ;  /* 0x0000003a003a7308 */ /* 0x000ff00000000800 */
[----:B------:R-:W-:Y:S01]  /*4800*/  MUFU.EX2 R47, R47 ;  /* 0x0000002f002f7308 */ /* 0x000fe20000000800 */
[----:B-1----:R-:W-:-:S07]  /*4810*/  FMNMX.FTZ R55, R69, R8, !PT ;  /* 0x0000000845377209 */ /* 0x002fce0007810000 */
[----:B------:R-:W-:Y:S01]  /*4820*/  MUFU.EX2 R49, R49 ;  /* 0x0000003100317308 */ /* 0x000fe20000000800 */
[----:B------:R-:W1:Y:S07]  /*4830*/  SHFL.BFLY PT, R8, R55, 0x1, 0x1f ;  /* 0x0c201f0037087f89 */ /* 0x000e6e00000e0000 */
[----:B------:R-:W-:Y:S08]  /*4840*/  MUFU.EX2 R50, R50 ;  /* 0x0000003200327308 */ /* 0x000ff00000000800 */
[----:B------:R-:W-:Y:S08]  /*4850*/  MUFU.EX2 R51, R51 ;  /* 0x0000003300337308 */ /* 0x000ff00000000800 */
[----:B------:R-:W-:Y:S01]  /*4860*/  MUFU.EX2 R52, R52 ;  /* 0x0000003400347308 */ /* 0x000fe20000000800 */
[----:B-1----:R-:W-:-:S04]  /*4870*/  FMNMX.FTZ R8, R55, R8, !PT ;  /* 0x0000000837087209 */ /* 0x002fc80007810000 */
[C---:B------:R-:W-:Y:S01]  /*4880*/  FSETP.NEU.FTZ.AND P2, PT, R8.reuse, -INF , PT ;  /* 0xff8000000800780b */ /* 0x040fe20003f5d000 */
[----:B------:R-:W-:Y:S02]  /*4890*/  FMUL.FTZ R55, R8, UR34 ;  /* 0x0000002208377c20 */ /* 0x000fe40008410000 */
[----:B------:R-:W-:Y:S03]  /*48a0*/  MUFU.EX2 R53, R53 ;  /* 0x0000003500357308 */ /* 0x000fe60000000800 */
[----:B------:R-:W-:Y:S02]  /*48b0*/  FSEL R55, R55, RZ, P2 ;  /* 0x000000ff37377208 */ /* 0x000fe40001000000 */
[----:B------:R-:W-:-:S03]  /*48c0*/  PLOP3.LUT P2, PT, PT, PT, UP1, 0x40, 0x0 ;  /* 0x000000000000781c */ /* 0x000fc60003f4e818 */
[--C-:B------:R-:W-:Y:S01]  /*48d0*/  FFMA.FTZ R74, R74, UR34, -R55.reuse ;  /* 0x000000224a4a7c23 */ /* 0x100fe20008010837 */
[--C-:B------:R-:W-:Y:S01]  /*48e0*/  FFMA.FTZ R69, R3, UR34, -R55.reuse ;  /* 0x0000002203457c23 */ /* 0x100fe20008010837 */
[--C-:B------:R-:W-:Y:S01]  /*48f0*/  FFMA.FTZ R76, R56, UR34, -R55.reuse ;  /* 0x00000022384c7c23 */ /* 0x100fe20008010837 */
[--C-:B------:R-:W-:Y:S01]  /*4900*/  FFMA.FTZ R78, R65, UR34, -R55.reuse ;  /* 0x00000022414e7c23 */ /* 0x100fe20008010837 */
[----:B------:R1:W-:Y:S01]  /*4910*/  MUFU.EX2 R77, R74 ;  /* 0x0000004a004d7308 */ /* 0x0003e20000000800 */
[--C-:B------:R-:W-:Y:S01]  /*4920*/  FFMA.FTZ R3, R66, UR34, -R55.reuse ;  /* 0x0000002242037c23 */ /* 0x100fe20008010837 */
[--C-:B------:R-:W-:Y:S01]  /*4930*/  FFMA.FTZ R56, R67, UR34, -R55.reuse ;  /* 0x0000002243387c23 */ /* 0x100fe20008010837 */
[--C-:B------:R-:W-:Y:S01]  /*4940*/  FFMA.FTZ R65, R7, UR34, -R55.reuse ;  /* 0x0000002207417c23 */ /* 0x100fe20008010837 */
[--C-:B------:R-:W-:Y:S01]  /*4950*/  FFMA.FTZ R66, R9, UR34, -R55.reuse ;  /* 0x0000002209427c23 */ /* 0x100fe20008010837 */
[--C-:B------:R-:W-:Y:S01]  /*4960*/  FFMA.FTZ R9, R21, UR34, -R55.reuse ;  /* 0x0000002215097c23 */ /* 0x100fe20008010837 */
[--C-:B------:R-:W-:Y:S01]  /*4970*/  FFMA.FTZ R21, R32, UR34, -R55.reuse ;  /* 0x0000002220157c23 */ /* 0x100fe20008010837 */
[--C-:B------:R-:W-:Y:S01]  /*4980*/  FFMA.FTZ R7, R15, UR34, -R55.reuse ;  /* 0x000000220f077c23 */ /* 0x100fe20008010837 */
[----:B------:R2:W3:Y:S01]  /*4990*/  MUFU.EX2 R82, R69 ;  /* 0x0000004500527308 */ /* 0x0004e20000000800 */
[--C-:B------:R-:W-:Y:S01]  /*49a0*/  FFMA.FTZ R67, R10, UR34, -R55.reuse ;  /* 0x000000220a437c23 */ /* 0x100fe20008010837 */
[--C-:B-1----:R-:W-:Y:S01]  /*49b0*/  FFMA.FTZ R74, R11, UR34, -R55.reuse ;  /* 0x000000220b4a7c23 */ /* 0x102fe20008010837 */
[--C-:B------:R-:W-:Y:S01]  /*49c0*/  FFMA.FTZ R11, R25, UR34, -R55.reuse ;  /* 0x00000022190b7c23 */ /* 0x100fe20008010837 */
[--C-:B------:R-:W-:Y:S01]  /*49d0*/  FFMA.FTZ R80, R31, UR34, -R55.reuse ;  /* 0x000000221f507c23 */ /* 0x100fe20008010837 */
[--C-:B------:R-:W-:Y:S01]  /*49e0*/  FFMA.FTZ R10, R14, UR34, -R55.reuse ;  /* 0x000000220e0a7c23 */ /* 0x100fe20008010837 */
[--C-:B------:R-:W-:Y:S01]  /*49f0*/  FFMA.FTZ R20, R20, UR34, -R55.reuse ;  /* 0x0000002214147c23 */ /* 0x100fe20008010837 */
[--C-:B------:R-:W-:Y:S01]  /*4a00*/  FFMA.FTZ R6, R6, UR34, -R55.reuse ;  /* 0x0000002206067c23 */ /* 0x100fe20008010837 */
[----:B------:R1:W4:Y:S01]  /*4a10*/  MUFU.EX2 R79, R76 ;  /* 0x0000004c004f7308 */ /* 0x0003220000000800 */
[--C-:B--2---:R-:W-:Y:S01]  /*4a20*/  FFMA.FTZ R69, R13, UR34, -R55.reuse ;  /* 0x000000220d457c23 */ /* 0x104fe20008010837 */
[----:B0-----:R-:W-:Y:S01]  /*4a30*/  F2FP.BF16.F32.PACK_AB R14, R70, R35 ;  /* 0x00000023460e723e */ /* 0x001fe200000010ff */
[--C-:B------:R-:W-:Y:S01]  /*4a40*/  FFMA.FTZ R5, R5, UR34, -R55.reuse ;  /* 0x0000002205057c23 */ /* 0x100fe20008010837 */
[--C-:B------:R-:W-:Y:S01]  /*4a50*/  FFMA.FTZ R2, R2, UR34, -R55.reuse ;  /* 0x0000002202027c23 */ /* 0x100fe20008010837 */
[----:B------:R-:W-:-:S03]  /*4a60*/  FFMA.FTZ R48, R48, UR34, -R55 ;  /* 0x0000002230307c23 */ /* 0x000fc60008010837 */
[----:B------:R0:W2:Y:S01]  /*4a70*/  MUFU.EX2 R84, R78 ;  /* 0x0000004e00547308 */ /* 0x0000a20000000800 */
[----:B-1----:R-:W-:Y:S01]  /*4a80*/  FFMA.FTZ R76, R24, UR34, -R55 ;  /* 0x00000022184c7c23 */ /* 0x002fe20008010837 */
[----:B---3--:R-:W-:-:S06]  /*4a90*/  FADD.FTZ R24, R77, R82 ;  /* 0x000000524d187221 */ /* 0x008fcc0000010000 */
[----:B------:R-:W1:Y:S01]  /*4aa0*/  MUFU.EX2 R3, R3 ;  /* 0x0000000300037308 */ /* 0x000e620000000800 */
[----:B0-----:R-:W-:Y:S01]  /*4ab0*/  FFMA.FTZ R78, R12, UR34, -R55 ;  /* 0x000000220c4e7c23 */ /* 0x001fe20008010837 */
[----:B------:R-:W-:Y:S01]  /*4ac0*/  FADD.FTZ R12, R33, R36 ;  /* 0x00000024210c7221 */ /* 0x000fe20000010000 */
[----:B----4-:R-:W-:-:S03]  /*4ad0*/  FADD.FTZ R15, R79, R24 ;  /* 0x000000184f0f7221 */ /* 0x010fc60000010000 */
[----:B------:R-:W-:Y:S01]  /*4ae0*/  FADD.FTZ R13, R35, R12 ;  /* 0x0000000c230d7221 */ /* 0x000fe20000010000 */
[----:B------:R-:W-:Y:S01]  /*4af0*/  F2FP.BF16.F32.PACK_AB R12, R36, R33 ;  /* 0x00000021240c723e */ /* 0x000fe200000010ff */
[----:B------:R-:W0:Y:S01]  /*4b00*/  MUFU.EX2 R56, R56 ;  /* 0x0000003800387308 */ /* 0x000e220000000800 */
[----:B--2---:R-:W-:Y:S01]  /*4b10*/  FADD.FTZ R24, R84, R15 ;  /* 0x0000000f54187221 */ /* 0x004fe20000010000 */
[----:B------:R-:W-:Y:S01]  /*4b20*/  FADD.FTZ R13, R70, R13 ;  /* 0x0000000d460d7221 */ /* 0x000fe20000010000 */
[--C-:B------:R-:W-:Y:S01]  /*4b30*/  FFMA.FTZ R36, R34, UR34, -R55.reuse ;  /* 0x0000002222247c23 */ /* 0x100fe20008010837 */
[----:B------:R-:W-:Y:S01]  /*4b40*/  F2FP.BF16.F32.PACK_AB R15, R84, R79 ;  /* 0x0000004f540f723e */ /* 0x000fe200000010ff */
[----:B------:R-:W-:Y:S01]  /*4b50*/  FFMA.FTZ R70, R29, UR34, -R55 ;  /* 0x000000221d467c23 */ /* 0x000fe20008010837 */
[----:B------:R-:W-:Y:S01]  /*4b60*/  FADD.FTZ R32, R0, R13 ;  /* 0x0000000d00207221 */ /* 0x000fe20000010000 */
[----:B------:R-:W-:Y:S01]  /*4b70*/  F2FP.BF16.F32.PACK_AB R13, R82, R77 ;  /* 0x0000004d520d723e */ /* 0x000fe200000010ff */
[----:B------:R-:W2:Y:S01]  /*4b80*/  MUFU.EX2 R65, R65 ;  /* 0x0000004100417308 */ /* 0x000ea20000000800 */
[----:B-1----:R-:W-:Y:S01]  /*4b90*/  FADD.FTZ R31, R3, R24 ;  /* 0x00000018031f7221 */ /* 0x002fe20000010000 */
[----:B------:R-:W-:Y:S01]  /*4ba0*/  FADD.FTZ R25, R73, R32 ;  /* 0x0000002049197221 */ /* 0x000fe20000010000 */
[----:B------:R-:W-:Y:S01]  /*4bb0*/  FFMA.FTZ R35, R28, UR34, -R55 ;  /* 0x000000221c237c23 */ /* 0x000fe20008010837 */
[----:B------:R1:W-:Y:S01]  /*4bc0*/  STSM.16.M88.4 [R17+0x21800], R12 ;  /* 0x0218000c11007844 */ /* 0x0003e20000000200 */
[----:B------:R-:W-:Y:S01]  /*4bd0*/  F2FP.BF16.F32.PACK_AB R28, R61, R64 ;  /* 0x000000403d1c723e */ /* 0x000fe200000010ff */
[----:B------:R-:W-:Y:S01]  /*4be0*/  FADD.FTZ R32, R72, R25 ;  /* 0x0000001948207221 */ /* 0x000fe20000010000 */
[----:B------:R-:W-:Y:S01]  /*4bf0*/  FFMA.FTZ R25, R37, UR34, -R55 ;  /* 0x0000002225197c23 */ /* 0x000fe20008010837 */
[----:B------:R-:W3:Y:S01]  /*4c00*/  MUFU.EX2 R66, R66 ;  /* 0x0000004200427308 */ /* 0x000ee20000000800 */
[----:B0-----:R-:W-:Y:S01]  /*4c10*/  FADD.FTZ R24, R56, R31 ;  /* 0x0000001f38187221 */ /* 0x001fe20000010000 */
[----:B------:R-:W-:Y:S01]  /*4c20*/  FADD.FTZ R33, R75, R32 ;  /* 0x000000204b217221 */ /* 0x000fe20000010000 */
[----:B------:R-:W-:-:S03]  /*4c30*/  FFMA.FTZ R31, R38, UR34, -R55 ;  /* 0x00000022261f7c23 */ /* 0x000fc60008010837 */
[----:B------:R-:W-:Y:S02]  /*4c40*/  FADD.FTZ R32, R64, R33 ;  /* 0x0000002140207221 */ /* 0x000fe40000010000 */
[----:B------:R-:W0:Y:S01]  /*4c50*/  MUFU.EX2 R67, R67 ;  /* 0x0000004300437308 */ /* 0x000e220000000800 */
[----:B--2---:R-:W-:Y:S01]  /*4c60*/  FADD.FTZ R33, R65, R24 ;  /* 0x0000001841217221 */ /* 0x004fe20000010000 */
[----:B------:R-:W-:Y:S01]  /*4c70*/  FADD.FTZ R34, R61, R32 ;  /* 0x000000203d227221 */ /* 0x000fe20000010000 */
[----:B------:R-:W-:Y:S01]  /*4c80*/  FFMA.FTZ R32, R26, UR34, -R55 ;  /* 0x000000221a207c23 */ /* 0x000fe20008010837 */
[----:B-1----:R-:W-:Y:S02]  /*4c90*/  F2FP.BF16.F32.PACK_AB R12, R57, R60 ;  /* 0x0000003c390c723e */ /* 0x002fe400000010ff */
[----:B------:R-:W-:Y:S01]  /*4ca0*/  FADD.FTZ R77, R63, R34 ;  /* 0x000000223f4d7221 */ /* 0x000fe20000010000 */
[----:B------:R-:W-:Y:S01]  /*4cb0*/  F2FP.BF16.F32.PACK_AB R14, R58, R59 ;  /* 0x0000003b3a0e723e */ /* 0x000fe200000010ff */
[----:B------:R-:W1:Y:S01]  /*4cc0*/  MUFU.EX2 R74, R74 ;  /* 0x0000004a004a7308 */ /* 0x000e620000000800 */
[----:B---3--:R-:W-:Y:S01]  /*4cd0*/  FADD.FTZ R24, R66, R33 ;  /* 0x0000002142187221 */ /* 0x008fe20000010000 */
[----:B------:R-:W-:Y:S01]  /*4ce0*/  FFMA.FTZ R33, R27, UR34, -R55 ;  /* 0x000000221b217c23 */ /* 0x000fe20008010837 */
[----:B------:R-:W-:Y:S01]  /*4cf0*/  FADD.FTZ R79, R62, R77 ;  /* 0x0000004d3e4f7221 */ /* 0x000fe20000010000 */
[----:B------:R-:W-:Y:S01]  /*4d00*/  FFMA.FTZ R77, R30, UR34, -R55 ;  /* 0x000000221e4d7c23 */ /* 0x000fe20008010837 */
[----:B------:R-:W-:-:S02]  /*4d10*/  F2FP.BF16.F32.PACK_AB R30, R62, R63 ;  /* 0x0000003f3e1e723e */ /* 0x000fc400000010ff */
[----:B------:R-:W-:Y:S01]  /*4d20*/  FADD.FTZ R26, R60, R79 ;  /* 0x0000004f3c1a7221 */ /* 0x000fe20000010000 */
[----:B------:R-:W2:Y:S01]  /*4d30*/  MUFU.EX2 R69, R69 ;  /* 0x0000004500457308 */ /* 0x000ea20000000800 */
[----:B0-----:R-:W-:Y:S01]  /*4d40*/  FADD.FTZ R27, R67, R24 ;  /* 0x00000018431b7221 */ /* 0x001fe20000010000 */
[----:B------:R-:W-:-:S06]  /*4d50*/  F2FP.BF16.F32.PACK_AB R34, R50, R49 ;  /* 0x000000313222723e */ /* 0x000fcc00000010ff */
[----:B------:R-:W0:Y:S01]  /*4d60*/  MUFU.EX2 R78, R78 ;  /* 0x0000004e004e7308 */ /* 0x000e220000000800 */
[----:B-1----:R-:W-:-:S07]  /*4d70*/  FADD.FTZ R24, R74, R27 ;  /* 0x0000001b4a187221 */ /* 0x002fce0000010000 */
[----:B------:R-:W1:Y:S01]  /*4d80*/  MUFU.EX2 R7, R7 ;  /* 0x0000000700077308 */ /* 0x000e620000000800 */
[----:B--2---:R-:W-:Y:S01]  /*4d90*/  FADD.FTZ R27, R69, R24 ;  /* 0x00000018451b7221 */ /* 0x004fe20000010000 */
[----:B------:R-:W-:-:S06]  /*4da0*/  F2FP.BF16.F32.PACK_AB R24, R73, R0 ;  /* 0x000000004918723e */ /* 0x000fcc00000010ff */
[----:B------:R-:W2:Y:S01]  /*4db0*/  MUFU.EX2 R10, R10 ;  /* 0x0000000a000a7308 */ /* 0x000ea20000000800 */
[----:B0-----:R-:W-:-:S07]  /*4dc0*/  FADD.FTZ R0, R78, R27 ;  /* 0x0000001b4e007221 */ /* 0x001fce0000010000 */
[----:B------:R-:W0:Y:S01]  /*4dd0*/  MUFU.EX2 R9, R9 ;  /* 0x0000000900097308 */ /* 0x000e220000000800 */
[----:B-1----:R-:W-:-:S07]  /*4de0*/  FADD.FTZ R27, R7, R0 ;  /* 0x00000000071b7221 */ /* 0x002fce0000010000 */
[----:B------:R1:W-:Y:S01]  /*4df0*/  MUFU.EX2 R37, R6 ;  /* 0x0000000600257308 */ /* 0x0003e20000000800 */
[----:B--2---:R-:W-:Y:S01]  /*4e00*/  FADD.FTZ R0, R10, R27 ;  /* 0x0000001b0a007221 */ /* 0x004fe20000010000 */
[----:B------:R-:W-:-:S06]  /*4e10*/  F2FP.BF16.F32.PACK_AB R27, R66, R65 ;  /* 0x00000041421b723e */ /* 0x000fcc00000010ff */
[----:B------:R-:W2:Y:S01]  /*4e20*/  MUFU.EX2 R20, R20 ;  /* 0x0000001400147308 */ /* 0x000ea20000000800 */
[----:B-1----:R-:W-:Y:S01]  /*4e30*/  FADD.FTZ R6, R57, R26 ;  /* 0x0000001a39067221 */ /* 0x002fe20000010000 */
[----:B------:R-:W-:-:S03]  /*4e40*/  F2FP.BF16.F32.PACK_AB R26, R75, R72 ;  /* 0x000000484b1a723e */ /* 0x000fc600000010ff */
[----:B------:R-:W-:-:S03]  /*4e50*/  FADD.FTZ R29, R59, R6 ;  /* 0x000000063b1d7221 */ /* 0x000fc60000010000 */
[----:B------:R-:W1:Y:S01]  /*4e60*/  MUFU.EX2 R11, R11 ;  /* 0x0000000b000b7308 */ /* 0x000e620000000800 */
[----:B------:R-:W-:Y:S01]  /*4e70*/  FADD.FTZ R6, R58, R29 ;  /* 0x0000001d3a067221 */ /* 0x000fe20000010000 */
[----:B------:R-:W-:-:S03]  /*4e80*/  F2FP.BF16.F32.PACK_AB R29, R74, R67 ;  /* 0x000000434a1d723e */ /* 0x000fc600000010ff */
[----:B------:R-:W-:-:S03]  /*4e90*/  FADD.FTZ R13, R47, R6 ;  /* 0x000000062f0d7221 */ /* 0x000fc60000010000 */
[----:B------:R-:W3:Y:S01]  /*4ea0*/  MUFU.EX2 R76, R76 ;  /* 0x0000004c004c7308 */ /* 0x000ee20000000800 */
[----:B------:R-:W-:-:S04]  /*4eb0*/  FADD.FTZ R6, R68, R13 ;  /* 0x0000000d44067221 */ /* 0x000fc80000010000 */
[----:B------:R-:W-:-:S03]  /*4ec0*/  FADD.FTZ R15, R49, R6 ;  /* 0x00000006310f7221 */ /* 0x000fc60000010000 */
[----:B------:R4:W-:Y:S08]  /*4ed0*/  MUFU.EX2 R38, R25 ;  /* 0x0000001900267308 */ /* 0x0009f00000000800 */
[----:B------:R-:W5:Y:S01]  /*4ee0*/  MUFU.EX2 R21, R21 ;  /* 0x0000001500157308 */ /* 0x000f620000000800 */
[----:B----4-:R-:W-:Y:S01]  /*4ef0*/  F2FP.BF16.F32.PACK_AB R25, R56, R3 ;  /* 0x000000033819723e */ /* 0x010fe200000010ff */
[----:B0-----:R-:W-:-:S04]  /*4f00*/  FADD.FTZ R3, R9, R0 ;  /* 0x0000000009037221 */ /* 0x001fc80000010000 */
[----:B--2---:R-:W-:Y:S01]  /*4f10*/  FADD.FTZ R0, R20, R3 ;  /* 0x0000000314007221 */ /* 0x004fe20000010000 */
[----:B------:R0:W-:Y:S01]  /*4f20*/  STSM.16.M88.4 [R23], R24 ;  /* 0x0000001817007844 */ /* 0x0001e20000000200 */
[----:B------:R-:W2:Y:S02]  /*4f30*/  MUFU.EX2 R80, R80 ;  /* 0x0000005000507308 */ /* 0x000ea40000000800 */
[----:B-1----:R-:W-:Y:S01]  /*4f40*/  FADD.FTZ R13, R11, R0 ;  /* 0x000000000b0d7221 */ /* 0x002fe20000010000 */
[----:B------:R-:W-:-:S03]  /*4f50*/  FADD.FTZ R0, R50, R15 ;  /* 0x0000000f32007221 */ /* 0x000fc60000010000 */
[----:B---3--:R-:W-:Y:S01]  /*4f60*/  FADD.FTZ R6, R76, R13 ;  /* 0x0000000d4c067221 */ /* 0x008fe20000010000 */
[----:B------:R-:W-:Y:S01]  /*4f70*/  FADD.FTZ R15, R51, R0 ;  /* 0x00000000330f7221 */ /* 0x000fe20000010000 */
[----:B------:R-:W1:Y:S02]  /*4f80*/  MUFU.EX2 R36, R36 ;  /* 0x0000002400247308 */ /* 0x000e640000000800 */
[----:B-----5:R-:W-:Y:S01]  /*4f90*/  FADD.FTZ R13, R21, R6 ;  /* 0x00000006150d7221 */ /* 0x020fe20000010000 */
[----:B------:R-:W-:-:S04]  /*4fa0*/  FADD.FTZ R6, R52, R15 ;  /* 0x0000000f34067221 */ /* 0x000fc80000010000 */
[----:B------:R-:W-:Y:S01]  /*4fb0*/  FADD.FTZ R15, R53, R6 ;  /* 0x00000006350f7221 */ /* 0x000fe20000010000 */
[----:B------:R-:W3:Y:S01]  /*4fc0*/  MUFU.EX2 R5, R5 ;  /* 0x0000000500057308 */ /* 0x000ee20000000800 */
[----:B--2---:R-:W-:Y:S01]  /*4fd0*/  FADD.FTZ R13, R80, R13 ;  /* 0x0000000d500d7221 */ /* 0x004fe20000010000 */
[----:B0-----:R-:W-:-:S06]  /*4fe0*/  F2FP.BF16.F32.PACK_AB R24, R52, R51 ;  /* 0x000000333418723e */ /* 0x001fcc00000010ff */
[----:B------:R-:W0:Y:S01]  /*4ff0*/  MUFU.EX2 R2, R2 ;  /* 0x0000000200027308 */ /* 0x000e220000000800 */
[----:B-1----:R-:W-:Y:S01]  /*5000*/  FADD.FTZ R6, R36, R13 ;  /* 0x0000000d24067221 */ /* 0x002fe20000010000 */
[----:B------:R-:W-:-:S06]  /*5010*/  F2FP.BF16.F32.PACK_AB R13, R10, R7 ;  /* 0x000000070a0d723e */ /* 0x000fcc00000010ff */
[----:B------:R-:W1:Y:S01]  /*5020*/  MUFU.EX2 R54, R54 ;  /* 0x0000003600367308 */ /* 0x000e620000000800 */
[----:B---3--:R-:W-:-:S07]  /*5030*/  FADD.FTZ R25, R5, R6 ;  /* 0x0000000605197221 */ /* 0x008fce0000010000 */
[----:B------:R-:W2:Y:S01]  /*5040*/  MUFU.EX2 R46, R46 ;  /* 0x0000002e002e7308 */ /* 0x000ea20000000800 */
[----:B0-----:R-:W-:Y:S01]  /*5050*/  FADD.FTZ R6, R2, R25 ;  /* 0x0000001902067221 */ /* 0x001fe20000010000 */
[----:B------:R-:W-:-:S03]  /*5060*/  F2FP.BF16.F32.PACK_AB R25, R5, R36 ;  /* 0x000000240519723e */ /* 0x000fc600000010ff */
[----:B------:R-:W-:-:S03]  /*5070*/  FADD.FTZ R5, R37, R6 ;  /* 0x0000000625057221 */ /* 0x000fc60000010000 */
[----:B------:R0:W-:Y:S01]  /*5080*/  MUFU.EX2 R3, R32 ;  /* 0x0000002000037308 */ /* 0x0001e20000000800 */
[----:B-1----:R-:W-:Y:S01]  /*5090*/  FADD.FTZ R27, R54, R15 ;  /* 0x0000000f361b7221 */ /* 0x002fe20000010000 */
[----:B------:R-:W-:Y:S02]  /*50a0*/  F2FP.BF16.F32.PACK_AB R15, R20, R9 ;  /* 0x00000009140f723e */ /* 0x000fe400000010ff */
[----:B------:R-:W-:-:S04]  /*50b0*/  F2FP.BF16.F32.PACK_AB R26, R54, R53 ;  /* 0x00000035361a723e */ /* 0x000fc800000010ff */
[----:B------:R-:W1:Y:S01]  /*50c0*/  MUFU.EX2 R45, R45 ;  /* 0x0000002d002d7308 */ /* 0x000e620000000800 */
[----:B0-----:R-:W-:Y:S01]  /*50d0*/  F2FP.BF16.F32.PACK_AB R32, R68, R47 ;  /* 0x0000002f4420723e */ /* 0x001fe200000010ff */
[----:B--2---:R-:W-:Y:S01]  /*50e0*/  FADD.FTZ R6, R46, R27 ;  /* 0x0000001b2e067221 */ /* 0x004fe20000010000 */
[----:B------:R-:W-:Y:S01]  /*50f0*/  F2FP.BF16.F32.PACK_AB R27, R37, R2 ;  /* 0x00000002251b723e */ /* 0x000fe200000010ff */
[----:B------:R-:W-:-:S04]  /*5100*/  FADD.FTZ R2, R38, R5 ;  /* 0x0000000526027221 */ /* 0x000fc80000010000 */
[----:B------:R-:W-:Y:S08]  /*5110*/  MUFU.EX2 R44, R44 ;  /* 0x0000002c002c7308 */ /* 0x000ff00000000800 */
[----:B------:R-:W-:Y:S01]  /*5120*/  MUFU.EX2 R43, R43 ;  /* 0x0000002b002b7308 */ /* 0x000fe20000000800 */
[----:B-1----:R-:W-:-:S07]  /*5130*/  FADD.FTZ R5, R45, R6 ;  /* 0x000000062d057221 */ /* 0x002fce0000010000 */
[----:B------:R0:W1:Y:S08]  /*5140*/  MUFU.EX2 R55, R31 ;  /* 0x0000001f00377308 */ /* 0x0000700000000800 */
[----:B------:R-:W2:Y:S01]  /*5150*/  MUFU.EX2 R48, R48 ;  /* 0x0000003000307308 */ /* 0x000ea20000000800 */
[----:B0-----:R-:W-:-:S05]  /*5160*/  F2FP.BF16.F32.PACK_AB R31, R78, R69 ;  /* 0x000000454e1f723e */ /* 0x001fca00000010ff */
[----:B------:R0:W-:Y:S02]  /*5170*/  STSM.16.M88.4 [R22], R28 ;  /* 0x0000001c16007844 */ /* 0x0001e40000000200 */
[----:B------:R-:W-:Y:S01]  /*5180*/  MUFU.EX2 R42, R42 ;  /* 0x0000002a002a7308 */ /* 0x000fe20000000800 */
[----:B-1----:R-:W-:Y:S01]  /*5190*/  FADD.FTZ R7, R55, R2 ;  /* 0x0000000237077221 */ /* 0x002fe20000010000 */
[----:B------:R1:W-:Y:S01]  /*51a0*/  STSM.16.M88.4 [R18], R12 ;  /* 0x0000000c12007844 */ /* 0x0003e20000000200 */
[----:B------:R-:W-:-:S04]  /*51b0*/  FADD.FTZ R2, R44, R5 ;  /* 0x000000052c027221 */ /* 0x000fc80000010000 */
[----:B------:R-:W-:Y:S01]  /*51c0*/  FADD.FTZ R5, R43, R2 ;  /* 0x000000022b057221 */ /* 0x000fe20000010000 */
[----:B------:R-:W1:Y:S01]  /*51d0*/  MUFU.EX2 R41, R41 ;  /* 0x0000002900297308 */ /* 0x000e620000000800 */
[----:B--2---:R-:W-:-:S04]  /*51e0*/  FADD.FTZ R6, R48, R7 ;  /* 0x0000000730067221 */ /* 0x004fc80000010000 */
[----:B------:R-:W-:Y:S01]  /*51f0*/  FADD.FTZ R7, R3, R6 ;  /* 0x0000000603077221 */ /* 0x000fe20000010000 */
[----:B0-----:R-:W-:Y:S02]  /*5200*/  F2FP.BF16.F32.PACK_AB R28, R45, R46 ;  /* 0x0000002e2d1c723e */ /* 0x001fe400000010ff */
[----:B------:R-:W0:Y:S01]  /*5210*/  MUFU.EX2 R39, R39 ;  /* 0x0000002700277308 */ /* 0x000e220000000800 */
[----:B------:R-:W-:Y:S02]  /*5220*/  F2FP.BF16.F32.PACK_AB R30, R43, R44 ;  /* 0x0000002c2b1e723e */ /* 0x000fe400000010ff */
[----:B------:R-:W-:Y:S02]  /*5230*/  F2FP.BF16.F32.PACK_AB R29, R55, R38 ;  /* 0x00000026371d723e */ /* 0x000fe400000010ff */
[----:B------:R-:W-:-:S03]  /*5240*/  F2FP.BF16.F32.PACK_AB R31, R3, R48 ;  /* 0x00000030031f723e */ /* 0x000fc600000010ff */
[----:B------:R-:W2:Y:S01]  /*5250*/  MUFU.EX2 R40, R40 ;  /* 0x0000002800287308 */ /* 0x000ea20000000800 */
[----:B-1----:R-:W-:Y:S01]  /*5260*/  F2FP.BF16.F32.PACK_AB R12, R41, R42 ;  /* 0x0000002a290c723e */ /* 0x002fe200000010ff */
[----:B------:R-:W-:-:S04]  /*5270*/  FADD.FTZ R42, R42, R5 ;  /* 0x000000052a2a7221 */ /* 0x000fc80000010000 */
[----:B------:R-:W-:Y:S02]  /*5280*/  FADD.FTZ R42, R41, R42 ;  /* 0x0000002a292a7221 */ /* 0x000fe40000010000 */
[----:B------:R1:W-:Y:S02]  /*5290*/  MUFU.EX2 R0, R33 ;  /* 0x0000002100007308 */ /* 0x0003e40000000800 */
[----:B0-----:R-:W-:-:S06]  /*52a0*/  FADD.FTZ R3, R39, R42 ;  /* 0x0000002a27037221 */ /* 0x001fcc0000010000 */
[----:B------:R0:W3:Y:S01]  /*52b0*/  MUFU.EX2 R47, R35 ;  /* 0x00000023002f7308 */ /* 0x0000e20000000800 */
[----:B-1----:R-:W-:Y:S01]  /*52c0*/  F2FP.BF16.F32.PACK_AB R33, R76, R11 ;  /* 0x0000000b4c21723e */ /* 0x002fe200000010ff */
[C---:B--2---:R-:W-:Y:S01]  /*52d0*/  FADD.FTZ R3, R40.reuse, R3 ;  /* 0x0000000328037221 */ /* 0x044fe20000010000 */
[----:B------:R-:W-:-:S05]  /*52e0*/  F2FP.BF16.F32.PACK_AB R14, R40, R39 ;  /* 0x00000027280e723e */ /* 0x000fca00000010ff */
[----:B------:R-:W1:Y:S01]  /*52f0*/  MUFU.EX2 R70, R70 ;  /* 0x0000004600467308 */ /* 0x000e620000000800 */
[----:B0-----:R-:W-:-:S05]  /*5300*/  F2FP.BF16.F32.PACK_AB R35, R80, R21 ;  /* 0x000000155023723e */ /* 0x001fca00000010ff */
[----:B------:R0:W-:Y:S02]  /*5310*/  STSM.16.M88.4 [R17+0x27800], R32 ;  /* 0x0278002011007844 */ /* 0x0001e40000000200 */
[----:B------:R-:W2:Y:S01]  /*5320*/  MUFU.EX2 R77, R77 ;  /* 0x0000004d004d7308 */ /* 0x000ea20000000800 */
[----:B---3--:R-:W-:Y:S01]  /*5330*/  F2FP.BF16.F32.PACK_AB R13, R47, R0 ;  /* 0x000000002f0d723e */ /* 0x008fe200000010ff */
[----:B------:R0:W-:Y:S01]  /*5340*/  STSM.16.M88.4 [R136], R24 ;  /* 0x0000001888007844 */ /* 0x0001e20000000200 */
[----:B------:R-:W-:-:S03]  /*5350*/  FADD.FTZ R0, R0, R7 ;  /* 0x0000000700007221 */ /* 0x000fc60000010000 */
[----:B------:R0:W-:Y:S01]  /*5360*/  STSM.16.M88.4 [R22+0x6000], R28 ;  /* 0x0060001c16007844 */ /* 0x0001e20000000200 */
[----:B------:R-:W-:Y:S01]  /*5370*/  FADD.FTZ R47, R47, R0 ;  /* 0x000000002f2f7221 */ /* 0x000fe20000010000 */
[----:B------:R-:W-:-:S03]  /*5380*/  VIADD R0, R88, 0xfffffffe ;  /* 0xfffffffe58007836 */ /* 0x000fc60000000000 */
[----:B-1----:R-:W-:Y:S01]  /*5390*/  FADD.FTZ R2, R70, R47 ;  /* 0x0000002f46027221 */ /* 0x002fe20000010000 */
[----:B--2---:R-:W-:-:S03]  /*53a0*/  F2FP.BF16.F32.PACK_AB R15, R77, R70 ;  /* 0x000000464d0f723e */ /* 0x004fc600000010ff */
[----:B------:R-:W-:Y:S02]  /*53b0*/  FADD.FTZ R2, R77, R2 ;  /* 0x000000024d027221 */ /* 0x000fe40000010000 */
[----:B------:R0:W-:Y:S01]  /*53c0*/  STSM.16.M88.4 [R18+0x6000], R12 ;  /* 0x0060000c12007844 */ /* 0x0001e20000000200 */
[----:B------:R1:W-:Y:S06]  /*53d0*/  MEMBAR.ALL.CTA ;  /* 0x0000000000007992 */ /* 0x0003ec0000008000 */
[----:B-1----:R-:W1:Y:S02]  /*53e0*/  FENCE.VIEW.ASYNC.S ;  /* 0x00000000000073c6 */ /* 0x002e640000000000 */
[----:B-1----:R-:W-:Y:S01]  /*53f0*/  NOP ;  /* 0x0000000000007918 */ /* 0x002fe20000000000 */
[----:B------:R-:W-:Y:S05]  /*5400*/  @P2 BRA `(.L_x_841) ;  /* 0x0000000000442947 */ /* 0x000fea0003800000 */
        /* <DEDUP_REMOVED lines=10> */
.L_x_842:
[----:B------:R-:W-:-:S11]  /*54b0*/  UISETP.NE.AND UP2, UPT, UR7, 0x1, UPT ;  /* 0x000000010700788c */ /* 0x000fd6000bf45270 */
[----:B------:R-:W-:Y:S02]  /*54c0*/  @UP2 ULDC.64 UR10, c[0x0][0x9e8] ;  /* 0x00027a00000a2ab9 */ /* 0x000fe40000000a00 */
[----:B------:R-:W-:-:S04]  /*54d0*/  UIMAD.WIDE.U32 UR14, UR18, UR10, URZ ;  /* 0x0000000a120e72a5 */ /* 0x000fc8000f8e003f */
[----:B------:R-:W-:-:S12]  /*54e0*/  @UP2 USHF.R.U32.HI UR18, URZ, UR11, UR15 ;  /* 0x0000000b3f122299 */ /* 0x000fd8000801160f */
.L_x_843:
[----:B------:R-:W-:-:S04]  /*54f0*/  UIMAD UR7, UR18, UR7, UR7 ;  /* 0x00000007120772a4 */ /* 0x000fc8000f8e0207 */
[----:B------:R-:W-:-:S04]  /*5500*/  UISETP.LT.AND UP2, UPT, UR6, UR7, UPT ;  /* 0x000000070600728c */ /* 0x000fc8000bf41270 */
[----:B------:R-:W-:-:S12]  /*5510*/  USEL UR6, UR6, UR7, UP2 ;  /* 0x0000000706067287 */ /* 0x000fd80009000000 */
.L_x_841:
[----:B------:R-:W-:Y:S01]  /*5520*/  USHF.R.S32.HI UR7, URZ, 0x1f, UR6 ;  /* 0x0000001f3f077899 */ /* 0x000fe20008011406 */
[----:B------:R-:W-:Y:S02]  /*5530*/  CS2R R134, SRZ ;  /* 0x0000000000867805 */ /* 0x000fe4000001ff00 */
[----:B------:R-:W-:Y:S02]  /*5540*/  CS2R R132, SRZ ;  /* 0x0000000000847805 */ /* 0x000fe4000001ff00 */
[----:B------:R-:W-:Y:S01]  /*5550*/  CS2R R130, SRZ ;  /* 0x0000000000827805 */ /* 0x000fe2000001ff00 */
[----:B------:R-:W-:Y:S01]  /*5560*/  ULEA.HI UR7, UR7, UR6, URZ, 0x7 ;  /* 0x0000000607077291 */ /* 0x000fe2000f8f383f */
[----:B------:R-:W-:Y:S02]  /*5570*/  CS2R R128, SRZ ;  /* 0x0000000000807805 */ /* 0x000fe4000001ff00 */
[----:B------:R-:W-:Y:S02]  /*5580*/  CS2R R126, SRZ ;  /* 0x00000000007e7805 */ /* 0x000fe4000001ff00 */
[----:B------:R-:W-:Y:S01]  /*5590*/  CS2R R124, SRZ ;  /* 0x00000000007c7805 */ /* 0x000fe2000001ff00 */
[----:B------:R-:W-:Y:S01]  /*55a0*/  USHF.R.S32.HI UR7, URZ, 0x7, UR7 ;  /* 0x000000073f077899 */ /* 0x000fe20008011407 */
[----:B------:R-:W-:-:S02]  /*55b0*/  CS2R R122, SRZ ;  /* 0x00000000007a7805 */ /* 0x000fc4000001ff00 */
[----:B------:R-:W-:Y:S02]  /*55c0*/  CS2R R120, SRZ ;  /* 0x0000000000787805 */ /* 0x000fe4000001ff00 */
[----:B------:R-:W-:Y:S01]  /*55d0*/  CS2R R118, SRZ ;  /* 0x0000000000767805 */ /* 0x000fe2000001ff00 */
[----:B------:R-:W-:Y:S01]  /*55e0*/  UISETP.LT.AND UP2, UPT, UR39, UR7, UPT ;  /* 0x000000072700728c */ /* 0x000fe2000bf41270 */
[----:B------:R-:W-:Y:S02]  /*55f0*/  CS2R R116, SRZ ;  /* 0x0000000000747805 */ /* 0x000fe4000001ff00 */
[----:B------:R-:W-:Y:S02]  /*5600*/  CS2R R114, SRZ ;  /* 0x0000000000727805 */ /* 0x000fe4000001ff00 */
[----:B------:R-:W-:Y:S01]  /*5610*/  CS2R R112, SRZ ;  /* 0x0000000000707805 */ /* 0x000fe2000001ff00 */
[----:B------:R-:W-:Y:S01]  /*5620*/  USEL UR56, UR39, UR7, !UP2 ;  /* 0x0000000727387287 */ /* 0x000fe2000d000000 */
[----:B------:R-:W-:-:S02]  /*5630*/  CS2R R110, SRZ ;  /* 0x00000000006e7805 */ /* 0x000fc4000001ff00 */
[----:B------:R-:W-:Y:S02]  /*5640*/  CS2R R108, SRZ ;  /* 0x00000000006c7805 */ /* 0x000fe4000001ff00 */
[----:B------:R-:W-:Y:S02]  /*5650*/  CS2R R106, SRZ ;  /* 0x00000000006a7805 */ /* 0x000fe4000001ff00 */
[----:B------:R-:W-:Y:S02]  /*5660*/  CS2R R104, SRZ ;  /* 0x0000000000687805 */ /* 0x000fe4000001ff00 */
[----:B------:R-:W-:Y:S02]  /*5670*/  CS2R R102, SRZ ;  /* 0x0000000000667805 */ /* 0x000fe4000001ff00 */
[----:B------:R-:W-:Y:S02]  /*5680*/  ISETP.GE.AND P2, PT, R0, UR56, PT ;  /* 0x0000003800007c0c */ /* 0x000fe4000bf46270 */
[----:B------:R-:W-:-:S02]  /*5690*/  CS2R R100, SRZ ;  /* 0x0000000000647805 */ /* 0x000fc4000001ff00 */
[----:B------:R-:W-:Y:S02]  /*56a0*/  CS2R R98, SRZ ;  /* 0x0000000000627805 */ /* 0x000fe4000001ff00 */
[----:B------:R-:W-:Y:S02]  /*56b0*/  CS2R R96, SRZ ;  /* 0x0000000000607805 */ /* 0x000fe4000001ff00 */
[----:B------:R-:W-:Y:S02]  /*56c0*/  CS2R R94, SRZ ;  /* 0x00000000005e7805 */ /* 0x000fe4000001ff00 */
[----:B------:R-:W-:Y:S02]  /*56d0*/  CS2R R92, SRZ ;  /* 0x00000000005c7805 */ /* 0x000fe4000001ff00 */
[----:B------:R-:W-:Y:S02]  /*56e0*/  CS2R R90, SRZ ;  /* 0x00000000005a7805 */ /* 0x000fe4000001ff00 */
[----:B------:R-:W-:Y:S01]  /*56f0*/  CS2R R88, SRZ ;  /* 0x0000000000587805 */ /* 0x000fe2000001ff00 */
[----:B------:R-:W-:Y:S06]  /*5700*/  @!P2 BRA `(.L_x_844) ;  /* 0x000000380070a947 */ /* 0x000fec0003800000 */
[----:B------:R-:W-:Y:S01]  /*5710*/  IMAD.MOV.U32 R135, RZ, RZ, RZ ;  /* 0x000000ffff877224 */ /* 0x000fe200078e00ff */
[----:B------:R-:W-:Y:S01]  /*5720*/  ULDC UR35, c[0x0][0x9e4] ;  /* 0x0002790000237ab9 */ /* 0x000fe20000000800 */
[----:B------:R-:W-:Y:S01]  /*5730*/  ULDC UR53, c[0x0][0x9d8] ;  /* 0x0002760000357ab9 */ /* 0x000fe20000000800 */
[----:B------:R-:W-:Y:S01]  /*5740*/  ULDC UR34, c[0x0][0x988] ;  /* 0x0002620000227ab9 */ /* 0x000fe20000000800 */
[----:B------:R-:W-:-:S05]  /*5750*/  ULDC UR52, c[0x0][0x9e0] ;  /* 0x0002780000347ab9 */ /* 0x000fca0000000800 */
.L_x_861:
[----:B------:R-:W-:Y:S01]  /*5760*/  UIADD3 UR55, UR45, 0x1, URZ ;  /* 0x000000012d377890 */ /* 0x000fe2000fffe03f */
[----:B------:R-:W-:-:S03]  /*5770*/  ISETP.NE.AND P3, PT, RZ, UR37, PT ;  /* 0x00000025ff007c0c */ /* 0x000fc6000bf65270 */
[----:B------:R-:W-:-:S04]  /*5780*/  UISETP.NE.AND UP2, UPT, UR55, 0x2, UPT ;  /* 0x000000023700788c */ /* 0x000fc8000bf45270 */
[----:B------:R-:W-:Y:S02]  /*5790*/  USEL UR54, URZ, 0x1, UP2 ;  /* 0x000000013f367887 */ /* 0x000fe40009000000 */
[----:B------:R-:W-:Y:S02]  /*57a0*/  USEL UR55, UR55, URZ, UP2 ;  /* 0x0000003f37377287 */ /* 0x000fe40009000000 */
[----:B------:R-:W-:Y:S02]  /*57b0*/  ULOP3.LUT UR54, UR50, UR54, URZ, 0x3c, !UPT ;  /* 0x0000003632367292 */ /* 0x000fe4000f8e3c3f */
[----:B------:R-:W-:Y:S10]  /*57c0*/  @P3 BRA `(.L_x_845) ;  /* 0x00000000002c3947 */ /* 0x000ff40003800000 */
[----:B------:R-:W-:Y:S05]  /*57d0*/  @!P0 BRA `(.L_x_846) ;  /* 0x0000000000048947 */ /* 0x000fea0003800000 */
[----:B------:R-:W-:Y:S01]  /*57e0*/  BPT.TRAP 0x1 ;  /* 0x000000040000795c */ /* 0x000fe20000300000 */
.L_x_846:
[----:B------:R-:W-:Y:S01]  /*57f0*/  ULEA UR6, UR55, UR42, 0x3 ;  /* 0x0000002a37067291 */ /* 0x000fe2000f8e183f */
[----:B------:R-:W-:-:S05]  /*5800*/  IMAD.U32 R5, RZ, RZ, UR54 ;  /* 0x00000036ff057e24 */ /* 0x000fca000f8e00ff */
[----:B------:R-:W-:-:S04]  /*5810*/  SHF.L.U32 R5, R5, 0x1f, RZ ;  /* 0x0000001f05057819 */ /* 0x000fc800000006ff */
[----:B------:R1:W2:Y:S01]  /*5820*/  SYNCS.PHASECHK.TRANS64.TRYWAIT P2, [UR6+0x2d830], R5 ;  /* 0x02d83005ff0075a7 */ /* 0x0002a20008040146 */
[----:B------:R-:W-:Y:S05]  /*5830*/  @!P0 BRA `(.L_x_847) ;  /* 0x0000000000048947 */ /* 0x000fea0003800000 */
[----:B------:R-:W-:Y:S01]  /*5840*/  BPT.TRAP 0x1 ;  /* 0x000000040000795c */ /* 0x000fe20000300000 */
.L_x_847:
[----:B--2---:R-:W-:Y:S05]  /*5850*/  @P2 BRA `(.L_x_845) ;  /* 0x0000000000082947 */ /* 0x004fea0003800000 */
[----:B------:R-:W2:Y:S02]  /*5860*/  SYNCS.PHASECHK.TRANS64.TRYWAIT P2, [UR6+0x2d830], R5 ;  /* 0x02d83005ff0075a7 */ /* 0x000ea40008040146 */
[----:B--2---:R-:W-:Y:S05]  /*5870*/  @!P2 BRA `(.L_x_848) ;  /* 0x0000010c0038a947 */ /* 0x004fea0003800000 */
.L_x_845:
[----:B--2---:R-:W2:Y:S01]  /*5880*/  S2R R6, SR_TID.X ;  /* 0x0000000000067919 */ /* 0x004ea20000002100 */
[----:B------:R-:W-:Y:S01]  /*5890*/  UIMAD UR6, UR55, 0x600, UR32 ;  /* 0x00000600370678a4 */ /* 0x000fe2000f8e0220 */
[----:B------:R-:W-:Y:S01]  /*58a0*/  UMOV UR7, 0x80000020 ;  /* 0x8000002000077882 */ /* 0x000fe20000000000 */
[----:B------:R-:W-:Y:S02]  /*58b0*/  UMOV UR11, 0x80000020 ;  /* 0x80000020000b7882 */ /* 0x000fe40000000000 */
[----:B------:R-:W-:Y:S02]  /*58c0*/  UIADD3 UR10, UR6, 0x2, URZ ;  /* 0x00000002060a7890 */ /* 0x000fe4000fffe03f */
[----:B------:R-:W-:Y:S01]  /*58d0*/  UIADD3 UR14, UR6, 0x200, URZ ;  /* 0x00000200060e7890 */ /* 0x000fe2000fffe03f */
[----:B------:R-:W-:Y:S01]  /*58e0*/  UMOV UR15, 0x80000020 ;  /* 0x80000020000f7882 */ /* 0x000fe20000000000 */
[----:B------:R-:W-:Y:S01]  /*58f0*/  UIADD3 UR18, UR6, 0x202, URZ ;  /* 0x0000020206127890 */ /* 0x000fe2000fffe03f */
[----:B------:R-:W-:Y:S01]  /*5900*/  UMOV UR19, 0x80000020 ;  /* 0x8000002000137882 */ /* 0x000fe20000000000 */
[----:B------:R-:W-:Y:S01]  /*5910*/  UIADD3 UR22, UR6, 0x400, URZ ;  /* 0x0000040006167890 */ /* 0x000fe2000fffe03f */
[----:B------:R-:W-:Y:S01]  /*5920*/  UMOV UR23, 0x80000020 ;  /* 0x8000002000177882 */ /* 0x000fe20000000000 */
[----:B------:R-:W-:Y:S01]  /*5930*/  UIADD3 UR26, UR6, 0x402, URZ ;  /* 0x00000402061a7890 */ /* 0x000fe2000fffe03f */
[----:B------:R-:W-:Y:S01]  /*5940*/  UMOV UR27, 0x80000020 ;  /* 0x80000020001b7882 */ /* 0x000fe20000000000 */
[----:B--2---:R-:W-:-:S05]  /*5950*/  SHF.R.U32.HI R6, RZ, 0x7, R6 ;  /* 0x00000007ff067819 */ /* 0x004fca0000011606 */
[----:B-1----:R-:W-:-:S05]  /*5960*/  VIADD R5, R6, 0x8 ;  /* 0x0000000806057836 */ /* 0x002fca0000000000 */
[----:B------:R1:W-:Y:S06]  /*5970*/  BAR.SYNC.DEFER_BLOCKING R5, 0x100 ;  /* 0x000400050000751d */ /* 0x0003ec0000010000 */
[----:B0-----:R-:W-:-:S06]  /*5980*/  WARPGROUP.ARRIVE ;  /* 0x00000000000079c5 */ /* 0x001fcc0000000000 */
[----:B------:R-:W-:Y:S03]  /*5990*/  HGMMA.64x128x16.F32.BF16 R24, gdesc[UR4], RZ, !UPT, gsb0 ;  /* 0x01e00000041879f0 */ /* 0x000fe6000c0018ff */
        /* <DEDUP_REMOVED lines=16> */
[----:B-1----:R-:W-:Y:S05]  /*5aa0*/  @P3 BRA `(.L_x_849) ;  /* 0x00000000002c3947 */ /* 0x002fea0003800000 */
[----:B------:R-:W-:Y:S05]  /*5ab0*/  @!P0 BRA `(.L_x_850) ;  /* 0x0000000000048947 */ /* 0x000fea0003800000 */
[----:B------:R-:W-:Y:S01]  /*5ac0*/  BPT.TRAP 0x1 ;  /* 0x000000040000795c */ /* 0x000fe20000300000 */
.L_x_850:
[----:B------:R-:W-:Y:S01]  /*5ad0*/  ULEA UR6, UR45, UR42, 0x3 ;  /* 0x0000002a2d067291 */ /* 0x000fe2000f8e183f */
[----:B------:R-:W-:-:S05]  /*5ae0*/  IMAD.U32 R5, RZ, RZ, UR50 ;  /* 0x00000032ff057e24 */ /* 0x000fca000f8e00ff */
[----:B------:R-:W-:-:S04]  /*5af0*/  SHF.L.U32 R5, R5, 0x1f, RZ ;  /* 0x0000001f05057819 */ /* 0x000fc800000006ff */
[----:B------:R0:W1:Y:S01]  /*5b00*/  SYNCS.PHASECHK.TRANS64.TRYWAIT P2, [UR6+0x2d850], R5 ;  /* 0x02d85005ff0075a7 */ /* 0x0000620008040146 */
[----:B------:R-:W-:Y:S05]  /*5b10*/  @!P0 BRA `(.L_x_851) ;  /* 0x0000000000048947 */ /* 0x000fea0003800000 */
[----:B------:R-:W-:Y:S01]  /*5b20*/  BPT.TRAP 0x1 ;  /* 0x000000040000795c */ /* 0x000fe20000300000 */
.L_x_851:
[----:B-1----:R-:W-:Y:S05]  /*5b30*/  @P2 BRA `(.L_x_849) ;  /* 0x0000000000082947 */ /* 0x002fea0003800000 */
[----:B------:R-:W1:Y:S02]  /*5b40*/  SYNCS.PHASECHK.TRANS64.TRYWAIT P2, [UR6+0x2d850], R5 ;  /* 0x02d85005ff0075a7 */ /* 0x000e640008040146 */
[----:B-1----:R-:W-:Y:S05]  /*5b50*/  @!P2 BRA `(.L_x_852) ;  /* 0x000001080098a947 */ /* 0x002fea0003800000 */
.L_x_849:
[----:B------:R-:W-:Y:S01]  /*5b60*/  UIADD3 UR6, UR42, 0x400, URZ ;  /* 0x000004002a067890 */ /* 0x000fe2000fffe03f */
[----:B------:R-:W-:Y:S01]  /*5b70*/  WARPGROUP.ARRIVE ;  /* 0x00000000000079c5 */ /* 0x000fe20000000000 */
[----:B------:R-:W-:-:S05]  /*5b80*/  ULEA UR7, UR51, UR42, 0xd ;  /* 0x0000002a33077291 */ /* 0x000fca000f8e683f */
[----:B------:R-:W2:Y:S01]  /*5b90*/  S2R R152, SR_TID.X ;  /* 0x0000000000987919 */ /* 0x000ea20000002100 */
[----:B------:R-:W-:Y:S01]  /*5ba0*/  USHF.R.U32.HI UR6, URZ, 0x4, UR6 ;  /* 0x000000043f067899 */ /* 0x000fe20008011606 */
[----:B------:R-:W-:Y:S01]  /*5bb0*/  PLOP3.LUT P2, PT, PT, PT, UP0, 0x80, 0x0 ;  /* 0x000000000000781c */ /* 0x000fe20003f4f008 */
[----:B------:R-:W-:Y:S01]  /*5bc0*/  UIADD3 UR7, UR7, 0x21800, URZ ;  /* 0x0002180007077890 */ /* 0x000fe2000fffe03f */
[----:B------:R-:W-:Y:S01]  /*5bd0*/  PLOP3.LUT P3, PT, PT, PT, UP0, 0x80, 0x0 ;  /* 0x000000000000781c */ /* 0x000fe20003f6f008 */
[----:B------:R-:W-:Y:S01]  /*5be0*/  ULOP3.LUT UR6, UR6, 0x3fff, URZ, 0xc0, !UPT ;  /* 0x00003fff06067892 */ /* 0x000fe2000f8ec03f */
[----:B------:R-:W-:Y:S01]  /*5bf0*/  VIADD R151, R137, UR41 ;  /* 0x0000002989977c36 */ /* 0x000fe20008000000 */
[----:B------:R-:W-:Y:S01]  /*5c00*/  USHF.R.U32.HI UR7, URZ, 0x4, UR7 ;  /* 0x000000043f077899 */ /* 0x000fe20008011607 */
[----:B------:R-:W-:Y:S01]  /*5c10*/  FMUL.FTZ R9, R27, UR53 ;  /* 0x000000351b097c20 */ /* 0x000fe20008410000 */
[----:B------:R-:W-:Y:S01]  /*5c20*/  ULOP3.LUT UR10, UR6, 0x2000000, URZ, 0xfc, !UPT ;  /* 0x02000000060a7892 */ /* 0x000fe2000f8efc3f */
[----:B------:R-:W-:Y:S01]  /*5c30*/  FMUL.FTZ R20, R34, UR53 ;  /* 0x0000003522147c20 */ /* 0x000fe20008410000 */
[----:B------:R-:W-:Y:S01]  /*5c40*/  ULOP3.LUT UR6, UR7, 0x3fff, URZ, 0xc0, !UPT ;  /* 0x00003fff07067892 */ /* 0x000fe2000f8ec03f */
[----:B------:R-:W-:Y:S01]  /*5c50*/  FMUL.FTZ R27, R39, UR53 ;  /* 0x00000035271b7c20 */ /* 0x000fe20008410000 */
[----:B------:R-:W-:Y:S01]  /*5c60*/  UIMAD UR7, UR45, 0x600, UR10 ;  /* 0x000006002d0778a4 */ /* 0x000fe2000f8e020a */
[----:B------:R-:W-:Y:S01]  /*5c70*/  FMUL.FTZ R34, R46, UR53 ;  /* 0x000000352e227c20 */ /* 0x000fe20008410000 */
[----:B------:R-:W-:Y:S01]  /*5c80*/  ULOP3.LUT UR6, UR6, 0x10000, URZ, 0xfc, !UPT ;  /* 0x0001000006067892 */ /* 0x000fe2000f8efc3f */
[----:B------:R-:W-:Y:S01]  /*5c90*/  FMUL.FTZ R39, R51, UR53 ;  /* 0x0000003533277c20 */ /* 0x000fe20008410000 */
[----:B------:R-:W-:Y:S01]  /*5ca0*/  UMOV UR31, 0x80000020 ;  /* 0x80000020001f7882 */ /* 0x000fe20000000000 */
[----:B------:R-:W-:Y:S01]  /*5cb0*/  UMOV UR29, 0x40000040 ;  /* 0x40000040001d7882 */ /* 0x000fe20000000000 */
[----:B------:R-:W-:Y:S01]  /*5cc0*/  FMUL.FTZ R51, R61, UR53 ;  /* 0x000000353d337c20 */ /* 0x000fe20008410000 */
[----:B------:R-:W-:Y:S01]  /*5cd0*/  UMOV UR30, UR7 ;  /* 0x00000007001e7c82 */ /* 0x000fe20008000000 */
[----:B------:R-:W-:Y:S01]  /*5ce0*/  FMUL.FTZ R61, R71, UR53 ;  /* 0x00000035473d7c20 */ /* 0x000fe20008410000 */
[----:B------:R-:W-:Y:S01]  /*5cf0*/  UMOV UR28, UR6 ;  /* 0x00000006001c7c82 */ /* 0x000fe20008000000 */
[----:B------:R-:W3:Y:S01]  /*5d00*/  LDC R71, c[0x0][0x2f0] ;  /* 0x0000bc00ff477b82 */ /* 0x000ee20000000800 */
[----:B------:R-:W-:Y:S01]  /*5d10*/  HGMMA.64x96x16.F32.BF16 R88, gdesc[UR28].tnspB, R88, gsb0 ;  /* 0x416000001c5879f0 */ /* 0x000fe20008001858 */
[----:B------:R-:W-:Y:S01]  /*5d20*/  UIADD3 UR30, UR7, 0x40, URZ ;  /* 0x00000040071e7890 */ /* 0x000fe2000fffe03f */
[----:B------:R-:W-:Y:S01]  /*5d30*/  FMUL.FTZ R13, R31, UR53 ;  /* 0x000000351f0d7c20 */ /* 0x000fe20008410000 */
[----:B------:R-:W-:Y:S01]  /*5d40*/  UIADD3 UR28, UR6, 0x2, URZ ;  /* 0x00000002061c7890 */ /* 0x000fe2000fffe03f */
[----:B------:R-:W-:Y:S01]  /*5d50*/  FMUL.FTZ R31, R43, UR53 ;  /* 0x000000352b1f7c20 */ /* 0x000fe20008410000 */
[----:B------:R-:W-:Y:S01]  /*5d60*/  UMOV UR31, 0x80000020 ;  /* 0x80000020001f7882 */ /* 0x000fe20000000000 */
[----:B------:R-:W-:Y:S01]  /*5d70*/  UMOV UR29, 0x40000040 ;  /* 0x40000040001d7882 */ /* 0x000fe20000000000 */
[----:B------:R-:W-:Y:S01]  /*5d80*/  FMUL.FTZ R43, R55, UR53 ;  /* 0x00000035372b7c20 */ /* 0x000fe20008410000 */
[----:B--2---:R-:W-:Y:S01]  /*5d90*/  SHF.R.U32.HI R143, RZ, 0x7, R152 ;  /* 0x00000007ff8f7819 */ /* 0x004fe20000011698 */
[----:B------:R-:W-:Y:S01]  /*5da0*/  FMUL.FTZ R55, R65, UR53 ;  /* 0x0000003541377c20 */ /* 0x000fe20008410000 */
[----:B-1----:R-:W-:Y:S01]  /*5db0*/  FMUL.FTZ R6, R25, UR53 ;  /* 0x0000003519067c20 */ /* 0x002fe20008410000 */
[----:B------:R-:W-:Y:S01]  /*5dc0*/  FMUL.FTZ R15, R33, UR53 ;  /* 0x00000035210f7c20 */ /* 0x000fe20008410000 */
[----:B------:R-:W-:Y:S01]  /*5dd0*/  FMUL.FTZ R65, R75, UR53 ;  /* 0x000000354b417c20 */ /* 0x000fe20008410000 */
[----:B------:R-:W-:Y:S01]  /*5de0*/  FMUL.FTZ R25, R37, UR53 ;  /* 0x0000003525197c20 */ /* 0x000fe20008410000 */
[----:B------:R-:W-:Y:S01]  /*5df0*/  FMUL.FTZ R33, R45, UR53 ;  /* 0x000000352d217c20 */ /* 0x000fe20008410000 */
[----:B------:R-:W-:-:S02]  /*5e00*/  IMAD.SHL.U32 R75, R0, 0x80, RZ ;  /* 0x00000080004b7824 */ /* 0x000fc400078e00ff */
        /* <DEDUP_REMOVED lines=9> */
[----:B0-----:R-:W-:Y:S01]  /*5ea0*/  FMUL.FTZ R5, R24, UR53 ;  /* 0x0000003518057c20 */ /* 0x001fe20008410000 */
[----:B------:R-:W-:Y:S01]  /*5eb0*/  FMUL.FTZ R21, R35, UR53 ;  /* 0x0000003523157c20 */ /* 0x000fe20008410000 */
[----:B------:R-:W-:Y:S01]  /*5ec0*/  FMUL.FTZ R26, R38, UR53 ;  /* 0x00000035261a7c20 */ /* 0x000fe20008410000 */
[----:B------:R-:W-:Y:S01]  /*5ed0*/  IADD3 R79, -R75, 0x1, RZ ;  /* 0x000000014b4f7810 */ /* 0x000fe20007ffe1ff */
        /* <DEDUP_REMOVED lines=13> */
[----:B------:R-:W-:-:S02]  /*5fb0*/  IMAD.U32 R47, RZ, RZ, UR55 ;  /* 0x00000037ff2f7e24 */ /* 0x000fc4000f8e00ff */
        /* <DEDUP_REMOVED lines=17> */
[----:B------:R-:W-:-:S02]  /*60d0*/  IMAD R80, R16, -0x2, R79 ;  /* 0xfffffffe10507824 */ /* 0x000fc400078e024f */
[----:B------:R-:W-:Y:S01]  /*60e0*/  FMUL.FTZ R72, R81, UR53 ;  /* 0x0000003551487c20 */ /* 0x000fe20008410000 */
[----:B------:R-:W-:Y:S01]  /*60f0*/  FMUL.FTZ R73, R82, UR53 ;  /* 0x0000003552497c20 */ /* 0x000fe20008410000 */
[----:B------:R-:W-:Y:S01]  /*6100*/  FMUL.FTZ R74, R83, UR53 ;  /* 0x00000035534a7c20 */ /* 0x000fe20008410000 */
[----:B------:R-:W-:Y:S01]  /*6110*/  FMUL.FTZ R76, R85, UR53 ;  /* 0x00000035554c7c20 */ /* 0x000fe20008410000 */
[----:B------:R-:W-:Y:S01]  /*6120*/  FMUL.FTZ R78, R86, UR53 ;  /* 0x00000035564e7c20 */ /* 0x000fe20008410000 */
[----:B------:R-:W-:Y:S01]  /*6130*/  FMUL.FTZ R79, R87, UR53 ;  /* 0x00000035574f7c20 */ /* 0x000fe20008410000 */
[----:B------:R-:W-:Y:S01]  /*6140*/  @!P1 LEA R47, R47, UR42, 0x3 ;  /* 0x0000002a2f2f9c11 */ /* 0x000fe2000f8e18ff */
[----:B------:R-:W0:Y:S01]  /*6150*/  MUFU.TANH R5, R5 ;  /* 0x0000000500057308 */ /* 0x000e220000002400 */
[----:B---3--:R-:W-:-:S03]  /*6160*/  IMAD R80, R71, UR43, R80 ;  /* 0x0000002b47507c24 */ /* 0x008fc6000f8e0250 */
[----:B------:R-:W-:-:S04]  /*6170*/  @!P1 VIADD R47, R47, 0x2d840 ;  /* 0x0002d8402f2f9836 */ /* 0x000fc80000000000 */
[----:B------:R-:W1:Y:S01]  /*6180*/  MUFU.TANH R6, R6 ;  /* 0x0000000600067308 */ /* 0x000e620000002400 */
[----:B------:R-:W-:-:S07]  /*6190*/  @!P1 PRMT R47, RZ, 0x654, R47 ;  /* 0x00000654ff2f9816 */ /* 0x000fce000000002f */
[----:B------:R-:W2:Y:S08]  /*61a0*/  MUFU.TANH R7, R7 ;  /* 0x0000000700077308 */ /* 0x000eb00000002400 */
[----:B------:R-:W3:Y:S08]  /*61b0*/  MUFU.TANH R9, R9 ;  /* 0x0000000900097308 */ /* 0x000ef00000002400 */
[----:B------:R-:W4:Y:S01]  /*61c0*/  MUFU.TANH R10, R10 ;  /* 0x0000000a000a7308 */ /* 0x000f220000002400 */
[----:B------:R-:W-:-:S02]  /*61d0*/  WARPGROUP.DEPBAR.LE gsb0, 0x0 ;  /* 0x00008000000079c5 */ /* 0x000fc40000010000 */
[----:B------:R-:W-:-:S05]  /*61e0*/  WARPGROUP.ARRIVE ;  /* 0x00000000000079c5 */ /* 0x000fca0000000000 */
[----:B------:R-:W0:Y:S01]  /*61f0*/  MUFU.TANH R11, R11 ;  /* 0x0000000b000b7308 */ /* 0x000e220000002400 */
[----:B------:R-:W-:Y:S01]  /*6200*/  HGMMA.64x96x16.F32.BF16 R88, gdesc[UR28].tnspB, R88, gsb0 ;  /* 0x416000001c5879f0 */ /* 0x000fe20008001858 */
[----:B------:R-:W-:Y:S02]  /*6210*/  UIADD3 UR30, UR7, 0x80, URZ ;  /* 0x00000080071e7890 */ /* 0x000fe4000fffe03f */
[----:B------:R-:W-:Y:S01]  /*6220*/  UIADD3 UR28, UR6, 0x4, URZ ;  /* 0x00000004061c7890 */ /* 0x000fe2000fffe03f */
[----:B------:R-:W-:Y:S01]  /*6230*/  UMOV UR31, 0x80000020 ;  /* 0x80000020001f7882 */ /* 0x000fe20000000000 */
[----:B------:R-:W-:Y:S02]  /*6240*/  UMOV UR29, 0x40000040 ;  /* 0x40000040001d7882 */ /* 0x000fe40000000000 */
        /* <DEDUP_REMOVED lines=12> */
[----:B------:R-:W-:-:S02]  /*6310*/  WARPGROUP.DEPBAR.LE gsb0, 0x0 ;  /* 0x00008000000079c5 */ /* 0x000fc40000010000 */
[----:B------:R-:W-:-:S05]  /*6320*/  WARPGROUP.ARRIVE ;  /* 0x00000000000079c5 */ /* 0x000fca0000000000 */
[----:B------:R-:W0:Y:S01]  /*6330*/  MUFU.TANH R30, R30 ;  /* 0x0000001e001e7308 */ /* 0x000e220000002400 */
[----:B------:R-:W-:Y:S01]  /*6340*/  HGMMA.64x96x16.F32.BF16 R88, gdesc[UR28].tnspB, R88, gsb0 ;  /* 0x416000001c5879f0 */ /* 0x000fe20008001858 */
[----:B------:R-:W-:Y:S02]  /*6350*/  UIADD3 UR30, UR7, 0xc0, URZ ;  /* 0x000000c0071e7890 */ /* 0x000fe4000fffe03f */
[----:B------:R-:W-:-:S04]  /*6360*/  UIADD3 UR28, UR6, 0x6, URZ ;  /* 0x00000006061c7890 */ /* 0x000fc8000fffe03f */
[----:B------:R-:W0:Y:S01]  /*6370*/  MUFU.TANH R31, R31 ;  /* 0x0000001f001f7308 */ /* 0x000e220000002400 */
[----:B------:R-:W-:Y:S01]  /*6380*/  UMOV UR31, 0x80000020 ;  /* 0x80000020001f7882 */ /* 0x000fe20000000000 */
[----:B------:R-:W-:-:S06]  /*6390*/  UMOV UR29, 0x40000040 ;  /* 0x40000040001d7882 */ /* 0x000fcc0000000000 */
        /* <DEDUP_REMOVED lines=64> */
[----:B------:R-:W0:Y:S01]  /*67a0*/  MUFU.TANH R79, R79 ;  /* 0x0000004f004f7308 */ /* 0x000e220000002400 */
[----:B------:R-:W-:-:S02]  /*67b0*/  WARPGROUP.DEPBAR.LE gsb0, 0x0 ;  /* 0x00008000000079c5 */ /* 0x000fc40000010000 */
[----:B------:R-:W-:-:S06]  /*67c0*/  WARPGROUP.ARRIVE ;  /* 0x00000000000079c5 */ /* 0x000fcc0000000000 */
[----:B------:R-:W-:Y:S01]  /*67d0*/  HGMMA.64x96x16.F32.BF16 R88, gdesc[UR28].tnspB, R88, gsb0 ;  /* 0x416000001c5879f0 */ /* 0x000fe20008001858 */
[----:B------:R-:W-:Y:S02]  /*67e0*/  UIADD3 UR30, UR7, 0x1c0, URZ ;  /* 0x000001c0071e7890 */ /* 0x000fe4000fffe03f */
[----:B------:R-:W-:Y:S01]  /*67f0*/  UIADD3 UR28, UR6, 0x606, URZ ;  /* 0x00000606061c7890 */ /* 0x000fe2000fffe03f */
[----:B------:R-:W-:Y:S01]  /*6800*/  UMOV UR31, 0x80000020 ;  /* 0x80000020001f7882 */ /* 0x000fe20000000000 */
[----:B------:R-:W-:Y:S01]  /*6810*/  UMOV UR29, 0x40000040 ;  /* 0x40000040001d7882 */ /* 0x000fe20000000000 */
[----:B------:R-:W-:Y:S02]  /*6820*/  @UP0 ULDC UR6, c[0x0][0x44c] ;  /* 0x0001130000060ab9 */ /* 0x000fe40000000800 */
[----:B------:R-:W-:Y:S01]  /*6830*/  @P2 IMAD.HI.U32 R46, R151, UR6, RZ ;  /* 0x00000006972e2c27 */ /* 0x000fe2000f8e00ff */
[----:B------:R-:W-:Y:S01]  /*6840*/  @UP0 ULDC UR6, c[0x0][0x450] ;  /* 0x0001140000060ab9 */ /* 0x000fe20000000800 */
[----:B------:R-:W-:-:S03]  /*6850*/  ISETP.GE.U32.AND P2, PT, R152, 0x180, PT ;  /* 0x000001809800780c */ /* 0x000fc60003f46070 */
[----:B------:R-:W-:Y:S01]  /*6860*/  @P3 SHF.R.U32.HI R151, RZ, UR6, R46 ;  /* 0x00000006ff973c19 */ /* 0x000fe2000801162e */
[----:B------:R-:W-:Y:S02]  /*6870*/  VIADD R46, R143, 0x9 ;  /* 0x000000098f2e7836 */ /* 0x000fe40000000000 */
[----:B------:R-:W5:Y:S02]  /*6880*/  LDC R143, c[0x0][0x288] ;  /* 0x0000a200ff8f7b82 */ /* 0x000f640000000800 */
[----:B------:R-:W1:Y:S01]  /*6890*/  SHFL.IDX PT, R84, R151, RZ, 0x1c1f ;  /* 0x001c1fff97547589 */ /* 0x000e6200000e0000 */
[----:B------:R-:W-:Y:S02]  /*68a0*/  SEL R46, R46, 0x9, !P2 ;  /* 0x000000092e2e7807 */ /* 0x000fe40005000000 */
[----:B------:R-:W-:Y:S01]  /*68b0*/  PLOP3.LUT P2, PT, PT, PT, UP1, 0x40, 0x0 ;  /* 0x000000000000781c */ /* 0x000fe20003f4e818 */
[----:B-----5:R-:W-:-:S04]  /*68c0*/  IMAD.IADD R80, R80, 0x1, -R143 ;  /* 0x0000000150507824 */ /* 0x020fc800078e0a8f */
[C---:B------:R-:W-:Y:S02]  /*68d0*/  VIADD R83, R80.reuse, UR52 ;  /* 0x0000003450537c36 */ /* 0x040fe40008000000 */
[----:B------:R-:W-:Y:S02]  /*68e0*/  VIADD R82, R80, UR33 ;  /* 0x0000002150527c36 */ /* 0x000fe40008000000 */
[C---:B-1----:R-:W-:Y:S02]  /*68f0*/  IMAD.IADD R81, R84.reuse, 0x1, R83 ;  /* 0x0000000154517824 */ /* 0x042fe400078e0253 */
[----:B------:R-:W-:Y:S01]  /*6900*/  IMAD.IADD R80, R84, 0x1, R82 ;  /* 0x0000000154507824 */ /* 0x000fe200078e0252 */
[----:B------:R-:W-:Y:S02]  /*6910*/  WARPGROUP.DEPBAR.LE gsb0, 0x0 ;  /* 0x00008000000079c5 */ /* 0x000fe40000010000 */
[----:B------:R-:W-:-:S06]  /*6920*/  WARPGROUP.ARRIVE ;  /* 0x00000000000079c5 */ /* 0x000fcc0000000000 */
[----:B------:R-:W-:Y:S03]  /*6930*/  HGMMA.64x96x16.F32.BF16 R88, gdesc[UR28].tnspB, R88, gsb0 ;  /* 0x416000001c5879f0 */ /* 0x000fe60008001858 */
[----:B------:R-:W-:Y:S02]  /*6940*/  WARPGROUP.DEPBAR.LE gsb0, 0x0 ;  /* 0x00008000000079c5 */ /* 0x000fe40000010000 */
[----:B------:R1:W-:Y:S06]  /*6950*/  BAR.ARV R46, 0x100 ;  /* 0x0004002e0000751d */ /* 0x0003ec0000002000 */
[----:B------:R1:W-:Y:S01]  /*6960*/  @!P1 SYNCS.ARRIVE.TRANS64.RED.A1T0 RZ, [R47+URZ], RZ ;  /* 0x000000ff2fff99a7 */ /* 0x0003e2000810043f */
[----:B0-234-:R-:W-:Y:S05]  /*6970*/  @P2 BRA `(.L_x_853) ;  /* 0x00000000005c2947 */ /* 0x01dfea0003800000 */
[----:B-1----:R-:W-:Y:S01]  /*6980*/  IMAD R46, R71, UR43, R84 ;  /* 0x0000002b472e7c24 */ /* 0x002fe2000f8e0254 */
[----:B------:R-:W-:Y:S03]  /*6990*/  BSSY B0, `(.L_x_854) ;  /* 0x0000011000007945 */ /* 0x000fe60003800000 */
[----:B------:R-:W-:-:S05]  /*69a0*/  IMAD.IADD R85, R46, 0x1, -R143 ;  /* 0x000000012e557824 */ /* 0x000fca00078e0a8f */
[----:B------:R-:W-:-:S13]  /*69b0*/  ISETP.GT.AND P2, PT, R85, -0x1, PT ;  /* 0xffffffff5500780c */ /* 0x000fda0003f44270 */
[----:B------:R-:W-:Y:S05]  /*69c0*/  @P2 BRA `(.L_x_855) ;  /* 0x0000000000202947 */ /* 0x000fea0003800000 */
[----:B------:R-:W-:Y:S01]  /*69d0*/  IMAD.U32 R84, RZ, RZ, UR35 ;  /* 0x00000023ff547e24 */ /* 0x000fe2000f8e00ff */
[----:B------:R-:W-:-:S04]  /*69e0*/  LOP3.LUT R85, RZ, R85, RZ, 0x33, !PT ;  /* 0x00000055ff557212 */ /* 0x000fc800078e33ff */
[----:B------:R-:W-:-:S13]  /*69f0*/  ISETP.NE.AND P2, PT, R84, 0x1, PT ;  /* 0x000000015400780c */ /* 0x000fda0003f45270 */
[----:B------:R-:W0:Y:S02]  /*6a00*/  @P2 LDC.64 R46, c[0x0][0x9e8] ;  /* 0x00027a00ff2e2b82 */ /* 0x000e240000000a00 */
[----:B0-----:R-:W-:-:S05]  /*6a10*/  @P2 IMAD.HI.U32 R46, R85, R46, RZ ;  /* 0x0000002e552e2227 */ /* 0x001fca00078e00ff */
[----:B------:R-:W-:-:S04]  /*6a20*/  @P2 SHF.R.U32.HI R85, RZ, R47, R46 ;  /* 0x0000002fff552219 */ /* 0x000fc8000001162e */
[----:B------:R-:W-:Y:S01]  /*6a30*/  LOP3.LUT R85, RZ, R85, RZ, 0x33, !PT ;  /* 0x00000055ff557212 */ /* 0x000fe200078e33ff */
[----:B------:R-:W-:Y:S06]  /*6a40*/  BRA `(.L_x_856) ;  /* 0x0000000000147947 */ /* 0x000fec0003800000 */
.L_x_855:
[----:B------:R-:W-:-:S05]  /*6a50*/  IMAD.U32 R84, RZ, RZ, UR35 ;  /* 0x00000023ff547e24 */ /* 0x000fca000f8e00ff */
[----:B------:R-:W-:-:S13]  /*6a60*/  ISETP.NE.AND P2, PT, R84, 0x1, PT ;  /* 0x000000015400780c */ /* 0x000fda0003f45270 */
[----:B------:R-:W0:Y:S02]  /*6a70*/  @P2 LDC.64 R46, c[0x0][0x9e8] ;  /* 0x00027a00ff2e2b82 */ /* 0x000e240000000a00 */
[----:B0-----:R-:W-:-:S05]  /*6a80*/  @P2 IMAD.HI.U32 R46, R85, R46, RZ ;  /* 0x0000002e552e2227 */ /* 0x001fca00078e00ff */
[----:B------:R-:W-:-:S07]  /*6a90*/  @P2 SHF.R.U32.HI R85, RZ, R47, R46 ;  /* 0x0000002fff552219 */ /* 0x000fce000001162e */
.L_x_856:
[----:B------:R-:W-:Y:S05]  /*6aa0*/  BSYNC B0 ;  /* 0x0000000000007941 */ /* 0x000fea0003800000 */
.L_x_854:
[----:B------:R-:W-:-:S04]  /*6ab0*/  IMAD R85, R85, R84, -R75 ;  /* 0x0000005455557224 */ /* 0x000fc800078e0a4b */
[----:B------:R-:W-:-:S05]  /*6ac0*/  IMAD R85, R16, -0x2, R85 ;  /* 0xfffffffe10557824 */ /* 0x000fca00078e0255 */
[----:B------:R-:W-:Y:S02]  /*6ad0*/  VIADDMNMX R81, R85, R84, R81, PT ;  /* 0x0000005455517246 */ /* 0x000fe40003800151 */
[----:B------:R-:W-:-:S07]  /*6ae0*/  VIMNMX R80, R80, R85, !PT ;  /* 0x0000005550507248 */ /* 0x000fce0007fe0100 */
.L_x_853:
[----:B------:R-:W-:Y:S01]  /*6af0*/  ISETP.GT.AND P2, PT, R0, -0x1, PT ;  /* 0xffffffff0000780c */ /* 0x000fe20003f44270 */
[----:B------:R-:W0:Y:S03]  /*6b00*/  SHFL.IDX PT, R84, R151, 0x1, 0x1c1f ;  /* 0x003c1f0097547f89 */ /* 0x000e2600000e0000 */
[C---:B------:R-:W-:Y:S02]  /*6b10*/  ISETP.GT.AND P5, PT, R80.reuse, RZ, P2 ;  /* 0x000000ff5000720c */ /* 0x040fe400017a4270 */
[C---:B------:R-:W-:Y:S02]  /*6b20*/  ISETP.GT.AND P4, PT, R80.reuse, 0x1, P2 ;  /* 0x000000015000780c */ /* 0x040fe40001784270 */
[----:B------:R-:W-:Y:S02]  /*6b30*/  ISETP.LT.OR P5, PT, R81, 0x1, P5 ;  /* 0x000000015100780c */ /* 0x000fe40002fa1670 */
[----:B------:R-:W-:-:S02]  /*6b40*/  ISETP.GT.AND P6, PT, R80, 0x8, P2 ;  /* 0x000000085000780c */ /* 0x000fc400017c4270 */
[----:B------:R-:W-:Y:S02]  /*6b50*/  FSEL R5, R5, -INF , !P5 ;  /* 0xff80000005057808 */ /* 0x000fe40006800000 */
[C---:B------:R-:W-:Y:S02]  /*6b60*/  ISETP.GT.AND P5, PT, R80.reuse, 0x10, P2 ;  /* 0x000000105000780c */ /* 0x040fe400017a4270 */
[----:B------:R-:W-:Y:S02]  /*6b70*/  ISETP.GT.AND P3, PT, R80, 0x9, P2 ;  /* 0x000000095000780c */ /* 0x000fe40001764270 */
[C---:B------:R-:W-:Y:S02]  /*6b80*/  ISETP.LT.OR P5, PT, R81.reuse, 0x11, P5 ;  /* 0x000000115100780c */ /* 0x040fe40002fa1670 */
[----:B------:R-:W-:Y:S02]  /*6b90*/  ISETP.LT.OR P4, PT, R81, 0x2, P4 ;  /* 0x000000025100780c */ /* 0x000fe40002781670 */
[----:B------:R-:W-:-:S02]  /*6ba0*/  FSEL R14, R14, -INF , !P5 ;  /* 0xff8000000e0e7808 */ /* 0x000fc40006800000 */
[----:B------:R-:W-:Y:S01]  /*6bb0*/  ISETP.GT.AND P5, PT, R80, 0x20, P2 ;  /* 0x000000205000780c */ /* 0x000fe200017a4270 */
[--C-:B0-----:R-:W-:Y:S01]  /*6bc0*/  IMAD.IADD R83, R83, 0x1, R84.reuse ;  /* 0x0000000153537824 */ /* 0x101fe200078e0254 */
[C---:B------:R-:W-:Y:S01]  /*6bd0*/  ISETP.LT.OR P6, PT, R81.reuse, 0x9, P6 ;  /* 0x000000095100780c */ /* 0x040fe200037c1670 */
[----:B------:R-:W-:Y:S01]  /*6be0*/  IMAD.IADD R82, R82, 0x1, R84 ;  /* 0x0000000152527824 */ /* 0x000fe200078e0254 */
[C---:B------:R-:W-:Y:S02]  /*6bf0*/  ISETP.LT.OR P3, PT, R81.reuse, 0xa, P3 ;  /* 0x0000000a5100780c */ /* 0x040fe40001f61670 */
[----:B------:R-:W-:Y:S02]  /*6c00*/  ISETP.LT.OR P5, PT, R81, 0x21, P5 ;  /* 0x000000215100780c */ /* 0x000fe40002fa1670 */
[----:B------:R-:W-:Y:S02]  /*6c10*/  FSEL R6, R6, -INF , !P4 ;  /* 0xff80000006067808 */ /* 0x000fe40006000000 */
[----:B-1----:R-:W-:-:S02]  /*6c20*/  FSEL R46, R10, -INF , !P6 ;  /* 0xff8000000a2e7808 */ /* 0x002fc40007000000 */
[----:B------:R-:W-:Y:S02]  /*6c30*/  FSEL R47, R11, -INF , !P3 ;  /* 0xff8000000b2f7808 */ /* 0x000fe40005800000 */
[C---:B------:R-:W-:Y:S02]  /*6c40*/  ISETP.GT.AND P4, PT, R80.reuse, 0x11, P2 ;  /* 0x000000115000780c */ /* 0x040fe40001784270 */
[C---:B------:R-:W-:Y:S02]  /*6c50*/  ISETP.GT.AND P6, PT, R80.reuse, 0x18, P2 ;  /* 0x000000185000780c */ /* 0x040fe400017c4270 */
[----:B------:R-:W-:Y:S02]  /*6c60*/  ISETP.GT.AND P3, PT, R80, 0x19, P2 ;  /* 0x000000195000780c */ /* 0x000fe40001764270 */
[----:B------:R-:W-:Y:S02]  /*6c70*/  FSEL R28, R28, -INF , !P5 ;  /* 0xff8000001c1c7808 */ /* 0x000fe40006800000 */
[----:B------:R-:W-:-:S02]  /*6c80*/  ISETP.GT.AND P5, PT, R80, 0x30, P2 ;  /* 0x000000305000780c */ /* 0x000fc400017a4270 */
[C---:B------:R-:W-:Y:S02]  /*6c90*/  ISETP.LT.OR P4, PT, R81.reuse, 0x12, P4 ;  /* 0x000000125100780c */ /* 0x040fe40002781670 */
[C---:B------:R-:W-:Y:S02]  /*6ca0*/  ISETP.LT.OR P6, PT, R81.reuse, 0x19, P6 ;  /* 0x000000195100780c */ /* 0x040fe400037c1670 */
[C---:B------:R-:W-:Y:S02]  /*6cb0*/  ISETP.LT.OR P3, PT, R81.reuse, 0x1a, P3 ;  /* 0x0000001a5100780c */ /* 0x040fe40001f61670 */
[----:B------:R-:W-:Y:S02]  /*6cc0*/  ISETP.LT.OR P5, PT, R81, 0x31, P5 ;  /* 0x000000315100780c */ /* 0x000fe40002fa1670 */
[----:B------:R-:W-:Y:S02]  /*6cd0*/  FSEL R15, R15, -INF , !P4 ;  /* 0xff8000000f0f7808 */ /* 0x000fe40006000000 */
[----:B------:R-:W-:-:S02]  /*6ce0*/  FSEL R24, R24, -INF , !P6 ;  /* 0xff80000018187808 */ /* 0x000fc40007000000 */
        /* <DEDUP_REMOVED lines=53> */
[----:B------:R-:W-:-:S02]  /*7040*/  PLOP3.LUT P5, PT, PT, PT, UP1, 0x40, 0x0 ;  /* 0x000000000000781c */ /* 0x000fc40003fae818 */
[C---:B------:R-:W-:Y:S02]  /*7050*/  ISETP.LT.OR P4, PT, R81.reuse, 0x62, P4 ;  /* 0x000000625100780c */ /* 0x040fe40002781670 */
[C---:B------:R-:W-:Y:S02]  /*7060*/  ISETP.LT.OR P6, PT, R81.reuse, 0x69, P6 ;  /* 0x000000695100780c */ /* 0x040fe400037c1670 */
[----:B------:R-:W-:Y:S02]  /*7070*/  ISETP.LT.OR P3, PT, R81, 0x6a, P3 ;  /* 0x0000006a5100780c */ /* 0x000fe40001f61670 */
[----:B------:R-:W-:Y:S02]  /*7080*/  FSEL R63, R63, -INF , !P4 ;  /* 0xff8000003f3f7808 */ /* 0x000fe40006000000 */
[----:B------:R-:W-:Y:S02]  /*7090*/  FSEL R66, R66, -INF , !P6 ;  /* 0xff80000042427808 */ /* 0x000fe40007000000 */
[----:B------:R-:W-:-:S02]  /*70a0*/  FSEL R67, R67, -INF , !P3 ;  /* 0xff80000043437808 */ /* 0x000fc40005800000 */
[C---:B------:R-:W-:Y:S02]  /*70b0*/  ISETP.GT.AND P4, PT, R80.reuse, 0x71, P2 ;  /* 0x000000715000780c */ /* 0x040fe40001784270 */
[C---:B------:R-:W-:Y:S02]  /*70c0*/  ISETP.GT.AND P6, PT, R80.reuse, 0x78, P2 ;  /* 0x000000785000780c */ /* 0x040fe400017c4270 */
[----:B------:R-:W-:Y:S02]  /*70d0*/  ISETP.GT.AND P3, PT, R80, 0x79, P2 ;  /* 0x000000795000780c */ /* 0x000fe40001764270 */
[C---:B------:R-:W-:Y:S02]  /*70e0*/  ISETP.LT.OR P4, PT, R81.reuse, 0x72, P4 ;  /* 0x000000725100780c */ /* 0x040fe40002781670 */
[C---:B------:R-:W-:Y:S02]  /*70f0*/  ISETP.LT.OR P6, PT, R81.reuse, 0x79, P6 ;  /* 0x000000795100780c */ /* 0x040fe400037c1670 */
[----:B------:R-:W-:-:S02]  /*7100*/  ISETP.LT.OR P3, PT, R81, 0x7a, P3 ;  /* 0x0000007a5100780c */ /* 0x000fc40001f61670 */
[----:B------:R-:W-:Y:S02]  /*7110*/  FSEL R72, R72, -INF , !P4 ;  /* 0xff80000048487808 */ /* 0x000fe40006000000 */
[----:B------:R-:W-:Y:S02]  /*7120*/  FSEL R77, R77, -INF , !P6 ;  /* 0xff8000004d4d7808 */ /* 0x000fe40007000000 */
[----:B------:R-:W-:Y:S01]  /*7130*/  FSEL R76, R76, -INF , !P3 ;  /* 0xff8000004c4c7808 */ /* 0x000fe20005800000 */
[----:B------:R-:W-:Y:S06]  /*7140*/  @P5 BRA `(.L_x_857) ;  /* 0x00000000005c5947 */ /* 0x000fec0003800000 */
[----:B------:R-:W-:Y:S01]  /*7150*/  IMAD R84, R71, UR43, R84 ;  /* 0x0000002b47547c24 */ /* 0x000fe2000f8e0254 */
        /* <DEDUP_REMOVED lines=12> */
.L_x_859:
[----:B------:R-:W-:-:S05]  /*7220*/  IMAD.U32 R80, RZ, RZ, UR35 ;  /* 0x00000023ff507e24 */ /* 0x000fca000f8e00ff */
[----:B------:R-:W-:-:S13]  /*7230*/  ISETP.NE.AND P3, PT, R80, 0x1, PT ;  /* 0x000000015000780c */ /* 0x000fda0003f65270 */
[----:B------:R-:W0:Y:S02]  /*7240*/  @P3 LDC.64 R10, c[0x0][0x9e8] ;  /* 0x00027a00ff0a3b82 */ /* 0x000e240000000a00 */
[----:B0-----:R-:W-:-:S05]  /*7250*/  @P3 IMAD.HI.U32 R10, R84, R10, RZ ;  /* 0x0000000a540a3227 */ /* 0x001fca00078e00ff */
[----:B------:R-:W-:-:S07]  /*7260*/  @P3 SHF.R.U32.HI R84, RZ, R11, R10 ;  /* 0x0000000bff543219 */ /* 0x000fce000001160a */
.L_x_860:
[----:B------:R-:W-:Y:S05]  /*7270*/  BSYNC B0 ;  /* 0x0000000000007941 */ /* 0x000fea0003800000 */
.L_x_858:
[----:B------:R-:W-:-:S04]  /*7280*/  IMAD R75, R84, R80, -R75 ;  /* 0x00000050544b7224 */ /* 0x000fc800078e0a4b */
[----:B------:R-:W-:-:S05]  /*7290*/  IMAD R75, R16, -0x2, R75 ;  /* 0xfffffffe104b7824 */ /* 0x000fca00078e024b */
[----:B------:R-:W-:Y:S02]  /*72a0*/  VIADDMNMX R83, R75, R80, R83, PT ;  /* 0x000000504b537246 */ /* 0x000fe40003800153 */
[----:B------:R-:W-:-:S07]  /*72b0*/  VIMNMX R82, R82, R75, !PT ;  /* 0x0000004b52527248 */ /* 0x000fce0007fe0100 */
.L_x_857:
[----:B------:R-:W-:Y:S01]  /*72c0*/  FMNMX.FTZ R11, R5, R4, !PT ;  /* 0x00000004050b7209 */ /* 0x000fe20007810000 */
[----:B------:R-:W-:Y:S01]  /*72d0*/  UMOV UR50, UR54 ;  /* 0x0000003600327c82 */ /* 0x000fe20008000000 */
[----:B------:R-:W-:Y:S02]  /*72e0*/  ISETP.GT.AND P5, PT, R82, 0x9, P2 ;  /* 0x000000095200780c */ /* 0x000fe400017a4270 */
[----:B------:R-:W-:Y:S02]  /*72f0*/  FMNMX.FTZ R11, R6, R11, !PT ;  /* 0x0000000b060b7209 */ /* 0x000fe40007810000 */
[----:B------:R-:W-:Y:S02]  /*7300*/  ISETP.LT.OR P5, PT, R83, 0xa, P5 ;  /* 0x0000000a5300780c */ /* 0x000fe40002fa1670 */
[----:B------:R-:W-:Y:S02]  /*7310*/  FMNMX.FTZ R10, R46, R11, !PT ;  /* 0x0000000b2e0a7209 */ /* 0x000fe40007810000 */
[----:B------:R-:W-:-:S02]  /*7320*/  FSEL R13, R13, -INF , !P5 ;  /* 0xff8000000d0d7808 */ /* 0x000fc40006800000 */
[----:B------:R-:W-:Y:S02]  /*7330*/  FMNMX.FTZ R11, R47, R10, !PT ;  /* 0x0000000a2f0b7209 */ /* 0x000fe40007810000 */
[----:B------:R-:W-:Y:S02]  /*7340*/  ISETP.GT.AND P5, PT, R82, 0x18, P2 ;  /* 0x000000185200780c */ /* 0x000fe400017a4270 */
[----:B------:R-:W-:Y:S02]  /*7350*/  FMNMX.FTZ R10, R14, R11, !PT ;  /* 0x0000000b0e0a7209 */ /* 0x000fe40007810000 */
[----:B------:R-:W-:Y:S02]  /*7360*/  ISETP.LT.OR P5, PT, R83, 0x19, P5 ;  /* 0x000000195300780c */ /* 0x000fe40002fa1670 */
[----:B------:R-:W-:Y:S02]  /*7370*/  FMNMX.FTZ R11, R15, R10, !PT ;  /* 0x0000000a0f0b7209 */ /* 0x000fe40007810000 */
[----:B------:R-:W-:-:S02]  /*7380*/  ISETP.GT.AND P4, PT, R82, 0x1, P2 ;  /* 0x000000015200780c */ /* 0x000fc40001784270 */
[----:B------:R-:W-:Y:S02]  /*7390*/  FMNMX.FTZ R10, R24, R11, !PT ;  /* 0x0000000b180a7209 */ /* 0x000fe40007810000 */
[----:B------:R-:W-:Y:S02]  /*73a0*/  FSEL R26, R26, -INF , !P5 ;  /* 0xff8000001a1a7808 */ /* 0x000fe40006800000 */
[----:B------:R-:W-:Y:S02]  /*73b0*/  FMNMX.FTZ R11, R25, R10, !PT ;  /* 0x0000000a190b7209 */ /* 0x000fe40007810000 */
[----:B------:R-:W-:Y:S02]  /*73c0*/  ISETP.GT.AND P5, PT, R82, 0x21, P2 ;  /* 0x000000215200780c */ /* 0x000fe400017a4270 */
[----:B------:R-:W-:Y:S02]  /*73d0*/  FMNMX.FTZ R10, R28, R11, !PT ;  /* 0x0000000b1c0a7209 */ /* 0x000fe40007810000 */
[----:B------:R-:W-:-:S02]  /*73e0*/  ISETP.LT.OR P4, PT, R83, 0x2, P4 ;  /* 0x000000025300780c */ /* 0x000fc40002781670 */
[----:B------:R-:W-:Y:S02]  /*73f0*/  FMNMX.FTZ R11, R29, R10, !PT ;  /* 0x0000000a1d0b7209 */ /* 0x000fe40007810000 */
[----:B------:R-:W-:Y:S02]  /*7400*/  ISETP.LT.OR P5, PT, R83, 0x22, P5 ;  /* 0x000000225300780c */ /* 0x000fe40002fa1670 */
[----:B------:R-:W-:Y:S02]  /*7410*/  FMNMX.FTZ R10, R32, R11, !PT ;  /* 0x0000000b200a7209 */ /* 0x000fe40007810000 */
[----:B------:R-:W-:Y:S02]  /*7420*/  FSEL R31, R31, -INF , !P5 ;  /* 0xff8000001f1f7808 */ /* 0x000fe40006800000 */
[----:B------:R-:W-:Y:S02]  /*7430*/  FMNMX.FTZ R11, R33, R10, !PT ;  /* 0x0000000a210b7209 */ /* 0x000fe40007810000 */
[----:B------:R-:W-:-:S02]  /*7440*/  ISETP.GT.AND P5, PT, R82, RZ, P2 ;  /* 0x000000ff5200720c */ /* 0x000fc400017a4270 */
[----:B------:R-:W-:Y:S02]  /*7450*/  FMNMX.FTZ R10, R36, R11, !PT ;  /* 0x0000000b240a7209 */ /* 0x000fe40007810000 */
[----:B------:R-:W-:Y:S02]  /*7460*/  ISETP.LT.OR P5, PT, R83, 0x1, P5 ;  /* 0x000000015300780c */ /* 0x000fe40002fa1670 */
[----:B------:R-:W-:Y:S02]  /*7470*/  FMNMX.FTZ R11, R37, R10, !PT ;  /* 0x0000000a250b7209 */ /* 0x000fe40007810000 */
[----:B------:R-:W-:Y:S02]  /*7480*/  ISETP.GT.AND P3, PT, R82, 0x8, P2 ;  /* 0x000000085200780c */ /* 0x000fe40001764270 */
[----:B------:R-:W-:Y:S02]  /*7490*/  FMNMX.FTZ R10, R40, R11, !PT ;  /* 0x0000000b280a7209 */ /* 0x000fe40007810000 */
[----:B------:R-:W-:-:S02]  /*74a0*/  FSEL R7, R7, -INF , !P5 ;  /* 0xff80000007077808 */ /* 0x000fc40006800000 */
[----:B------:R-:W-:Y:S02]  /*74b0*/  FMNMX.FTZ R11, R41, R10, !PT ;  /* 0x0000000a290b7209 */ /* 0x000fe40007810000 */
[----:B------:R-:W-:Y:S02]  /*74c0*/  ISETP.LT.OR P3, PT, R83, 0x9, P3 ;  /* 0x000000095300780c */ /* 0x000fe40001f61670 */
[----:B------:R-:W-:Y:S02]  /*74d0*/  FMNMX.FTZ R10, R44, R11, !PT ;  /* 0x0000000b2c0a7209 */ /* 0x000fe40007810000 */
[----:B------:R-:W-:Y:S02]  /*74e0*/  FSEL R12, R12, -INF , !P3 ;  /* 0xff8000000c0c7808 */ /* 0x000fe40005800000 */
[----:B------:R-:W-:Y:S02]  /*74f0*/  FMNMX.FTZ R11, R45, R10, !PT ;  /* 0x0000000a2d0b7209 */ /* 0x000fe40007810000 */
[----:B------:R-:W-:-:S02]  /*7500*/  ISETP.GT.AND P3, PT, R82, 0x11, P2 ;  /* 0x000000115200780c */ /* 0x000fc40001764270 */
        /* <DEDUP_REMOVED lines=19> */
[----:B------:R-:W-:Y:S02]  /*7640*/  ISETP.GT.AND P5, PT, R82, 0x38, P2 ;  /* 0x000000385200780c */ /* 0x000fe400017a4270 */
[----:B------:R-:W-:Y:S02]  /*7650*/  FMNMX.FTZ R11, R70, R11, !PT ;  /* 0x0000000b460b7209 */ /* 0x000fe40007810000 */
[----:B------:R-:W-:Y:S02]  /*7660*/  ISETP.LT.OR P3, PT, R83, 0x32, P3 ;  /* 0x000000325300780c */ /* 0x000fe40001f61670 */
[----:B------:R-:W-:Y:S02]  /*7670*/  FMNMX.FTZ R10, R72, R11, !PT ;  /* 0x0000000b480a7209 */ /* 0x000fe40007810000 */
[----:B------:R-:W-:-:S02]  /*7680*/  FSEL R39, R39, -INF , !P3 ;  /* 0xff80000027277808 */ /* 0x000fc40005800000 */
[----:B------:R-:W-:Y:S02]  /*7690*/  FMNMX.FTZ R11, R77, R10, !PT ;  /* 0x0000000a4d0b7209 */ /* 0x000fe40007810000 */
[----:B------:R-:W-:Y:S02]  /*76a0*/  ISETP.LT.OR P5, PT, R83, 0x39, P5 ;  /* 0x000000395300780c */ /* 0x000fe40002fa1670 */
[----:B------:R-:W-:Y:S02]  /*76b0*/  FMNMX.FTZ R11, R76, R11, !PT ;  /* 0x0000000b4c0b7209 */ /* 0x000fe40007810000 */
[----:B------:R-:W-:Y:S02]  /*76c0*/  ISETP.GT.AND P3, PT, R82, 0x40, P2 ;  /* 0x000000405200780c */ /* 0x000fe40001764270 */
[----:B------:R-:W-:Y:S01]  /*76d0*/  FSEL R42, R42, -INF , !P5 ;  /* 0xff8000002a2a7808 */ /* 0x000fe20006800000 */
[----:B------:R-:W0:Y:S01]  /*76e0*/  SHFL.BFLY PT, R10, R11, 0x2, 0x1f ;  /* 0x0c401f000b0a7f89 */ /* 0x000e2200000e0000 */
[----:B------:R-:W-:-:S02]  /*76f0*/  ISETP.GT.AND P5, PT, R82, 0x41, P2 ;  /* 0x000000415200780c */ /* 0x000fc400017a4270 */
[C---:B------:R-:W-:Y:S02]  /*7700*/  ISETP.LT.OR P3, PT, R83.reuse, 0x41, P3 ;  /* 0x000000415300780c */ /* 0x040fe40001f61670 */
[----:B------:R-:W-:Y:S02]  /*7710*/  ISETP.LT.OR P5, PT, R83, 0x42, P5 ;  /* 0x000000425300780c */ /* 0x000fe40002fa1670 */
[----:B------:R-:W-:Y:S02]  /*7720*/  FSEL R48, R48, -INF , !P3 ;  /* 0xff80000030307808 */ /* 0x000fe40005800000 */
[C---:B------:R-:W-:Y:S02]  /*7730*/  ISETP.GT.AND P3, PT, R82.reuse, 0x49, P2 ;  /* 0x000000495200780c */ /* 0x040fe40001764270 */
[----:B------:R-:W-:Y:S02]  /*7740*/  FSEL R49, R49, -INF , !P5 ;  /* 0xff80000031317808 */ /* 0x000fe40006800000 */
[----:B------:R-:W-:-:S02]  /*7750*/  ISETP.GT.AND P5, PT, R82, 0x50, P2 ;  /* 0x000000505200780c */ /* 0x000fc400017a4270 */
[C---:B------:R-:W-:Y:S02]  /*7760*/  ISETP.LT.OR P3, PT, R83.reuse, 0x4a, P3 ;  /* 0x0000004a5300780c */ /* 0x040fe40001f61670 */
[----:B------:R-:W-:Y:S02]  /*7770*/  ISETP.LT.OR P5, PT, R83, 0x51, P5 ;  /* 0x000000515300780c */ /* 0x000fe40002fa1670 */
[----:B------:R-:W-:Y:S02]  /*7780*/  FSEL R53, R53, -INF , !P3 ;  /* 0xff80000035357808 */ /* 0x000fe40005800000 */
[----:B------:R-:W-:Y:S02]  /*7790*/  ISETP.GT.AND P3, PT, R82, 0x58, P2 ;  /* 0x000000585200780c */ /* 0x000fe40001764270 */
[----:B------:R-:W-:Y:S02]  /*77a0*/  FSEL R56, R56, -INF , !P5 ;  /* 0xff80000038387808 */ /* 0x000fe40006800000 */
[----:B0-----:R-:W-:-:S02]  /*77b0*/  FMNMX.FTZ R75, R11, R10, !PT ;  /* 0x0000000a0b4b7209 */ /* 0x001fc40007810000 */
[----:B------:R-:W-:Y:S02]  /*77c0*/  FSEL R11, R9, -INF , !P4 ;  /* 0xff800000090b7808 */ /* 0x000fe40006000000 */
[C---:B------:R-:W-:Y:S01]  /*77d0*/  ISETP.GT.AND P4, PT, R82.reuse, 0x10, P2 ;  /* 0x000000105200780c */ /* 0x040fe20001784270 */
[----:B------:R-:W0:Y:S01]  /*77e0*/  SHFL.BFLY PT, R10, R75, 0x1, 0x1f ;  /* 0x0c201f004b0a7f89 */ /* 0x000e2200000e0000 */
[----:B------:R-:W-:Y:S02]  /*77f0*/  ISETP.GT.AND P5, PT, R82, 0x59, P2 ;  /* 0x000000595200780c */ /* 0x000fe400017a4270 */
[C---:B------:R-:W-:Y:S02]  /*7800*/  ISETP.LT.OR P4, PT, R83.reuse, 0x11, P4 ;  /* 0x000000115300780c */ /* 0x040fe40002781670 */
[----:B------:R-:W-:Y:S02]  /*7810*/  ISETP.LT.OR P3, PT, R83, 0x59, P3 ;  /* 0x000000595300780c */ /* 0x000fe40001f61670 */
[----:B------:R-:W-:-:S02]  /*7820*/  FSEL R20, R20, -INF , !P4 ;  /* 0xff80000014147808 */ /* 0x000fc40006000000 */
[----:B------:R-:W-:Y:S02]  /*7830*/  ISETP.GT.AND P4, PT, R82, 0x19, P2 ;  /* 0x000000195200780c */ /* 0x000fe40001784270 */
[C---:B------:R-:W-:Y:S02]  /*7840*/  ISETP.LT.OR P5, PT, R83.reuse, 0x5a, P5 ;  /* 0x0000005a5300780c */ /* 0x040fe40002fa1670 */
[----:B------:R-:W-:Y:S02]  /*7850*/  ISETP.LT.OR P4, PT, R83, 0x1a, P4 ;  /* 0x0000001a5300780c */ /* 0x000fe40002781670 */
[----:B------:R-:W-:Y:S02]  /*7860*/  FSEL R60, R60, -INF , !P3 ;  /* 0xff8000003c3c7808 */ /* 0x000fe40005800000 */
[----:B------:R-:W-:Y:S02]  /*7870*/  ISETP.GT.AND P3, PT, R82, 0x61, P2 ;  /* 0x000000615200780c */ /* 0x000fe40001764270 */
[----:B------:R-:W-:-:S02]  /*7880*/  FSEL R61, R61, -INF , !P5 ;  /* 0xff8000003d3d7808 */ /* 0x000fc40006800000 */
[----:B------:R-:W-:Y:S02]  /*7890*/  ISETP.GT.AND P5, PT, R82, 0x68, P2 ;  /* 0x000000685200780c */ /* 0x000fe400017a4270 */
[----:B------:R-:W-:Y:S02]  /*78a0*/  ISETP.LT.OR P3, PT, R83, 0x62, P3 ;  /* 0x000000625300780c */ /* 0x000fe40001f61670 */
[----:B0-----:R-:W-:Y:S02]  /*78b0*/  FMNMX.FTZ R10, R75, R10, !PT ;  /* 0x0000000a4b0a7209 */ /* 0x001fe40007810000 */
[----:B------:R-:W-:Y:S02]  /*78c0*/  FSEL R65, R65, -INF , !P3 ;  /* 0xff80000041417808 */ /* 0x000fe40005800000 */
[C---:B------:R-:W-:Y:S01]  /*78d0*/  FSETP.NEU.FTZ.AND P6, PT, R10.reuse, -INF , PT ;  /* 0xff8000000a00780b */ /* 0x040fe20003fdd000 */
[----:B------:R-:W-:Y:S01]  /*78e0*/  FMUL.FTZ R80, R10, UR34 ;  /* 0x000000220a507c20 */ /* 0x000fe20008410000 */
[----:B------:R-:W-:-:S02]  /*78f0*/  ISETP.LT.OR P5, PT, R83, 0x69, P5 ;  /* 0x000000695300780c */ /* 0x000fc40002fa1670 */
[----:B------:R-:W-:Y:S02]  /*7900*/  ISETP.GT.AND P3, PT, R82, 0x70, P2 ;  /* 0x000000705200780c */ /* 0x000fe40001764270 */
[----:B------:R-:W-:Y:S02]  /*7910*/  FSEL R9, R80, RZ, P6 ;  /* 0x000000ff50097208 */ /* 0x000fe40003000000 */
[----:B------:R-:W-:Y:S02]  /*7920*/  FMNMX.FTZ R80, R7, R8, !PT ;  /* 0x0000000807507209 */ /* 0x000fe40007810000 */
[----:B------:R-:W-:Y:S01]  /*7930*/  FSEL R68, R68, -INF , !P5 ;  /* 0xff80000044447808 */ /* 0x000fe20006800000 */
[--C-:B------:R-:W-:Y:S01]  /*7940*/  FFMA.FTZ R75, R46, UR34, -R9.reuse ;  /* 0x000000222e4b7c23 */ /* 0x100fe20008010809 */
[----:B------:R-:W-:Y:S01]  /*7950*/  FSEL R46, R27, -INF , !P4 ;  /* 0xff8000001b2e7808 */ /* 0x000fe20006000000 */
[--C-:B------:R-:W-:Y:S01]  /*7960*/  FFMA.FTZ R5, R5, UR34, -R9.reuse ;  /* 0x0000002205057c23 */ /* 0x100fe20008010809 */
[C---:B------:R-:W-:Y:S01]  /*7970*/  ISETP.GT.AND P4, PT, R82.reuse, 0x28, P2 ;  /* 0x000000285200780c */ /* 0x040fe20001784270 */
[----:B------:R0:W-:Y:S01]  /*7980*/  MUFU.EX2 R27, R75 ;  /* 0x0000004b001b7308 */ /* 0x0001e20000000800 */
[----:B------:R-:W-:Y:S01]  /*7990*/  ISETP.GT.AND P5, PT, R82, 0x71, P2 ;  /* 0x000000715200780c */ /* 0x000fe200017a4270 */
[--C-:B------:R-:W-:Y:S01]  /*79a0*/  FFMA.FTZ R6, R6, UR34, -R9.reuse ;  /* 0x0000002206067c23 */ /* 0x100fe20008010809 */
[----:B------:R-:W-:Y:S01]  /*79b0*/  ISETP.LT.OR P4, PT, R83, 0x29, P4 ;  /* 0x000000295300780c */ /* 0x000fe20002781670 */
[--C-:B------:R-:W-:Y:S01]  /*79c0*/  FFMA.FTZ R47, R47, UR34, -R9.reuse ;  /* 0x000000222f2f7c23 */ /* 0x100fe20008010809 */
[----:B------:R-:W-:Y:S01]  /*79d0*/  ISETP.LT.OR P3, PT, R83, 0x71, P3 ;  /* 0x000000715300780c */ /* 0x000fe20001f61670 */
[--C-:B------:R-:W-:Y:S01]  /*79e0*/  FFMA.FTZ R14, R14, UR34, -R9.reuse ;  /* 0x000000220e0e7c23 */ /* 0x100fe20008010809 */
[----:B------:R-:W-:Y:S01]  /*79f0*/  FSEL R34, R34, -INF , !P4 ;  /* 0xff80000022227808 */ /* 0x000fe20006000000 */
[--C-:B------:R-:W-:Y:S01]  /*7a00*/  FFMA.FTZ R15, R15, UR34, -R9.reuse ;  /* 0x000000220f0f7c23 */ /* 0x100fe20008010809 */
[----:B0-----:R-:W-:Y:S01]  /*7a10*/  FMNMX.FTZ R75, R11, R80, !PT ;  /* 0x000000500b4b7209 */ /* 0x001fe20007810000 */
[--C-:B------:R-:W-:Y:S01]  /*7a20*/  FFMA.FTZ R24, R24, UR34, -R9.reuse ;  /* 0x0000002218187c23 */ /* 0x100fe20008010809 */
[----:B------:R-:W-:Y:S01]  /*7a30*/  ISETP.GT.AND P4, PT, R82, 0x30, P2 ;  /* 0x000000305200780c */ /* 0x000fe20001784270 */
[--C-:B------:R-:W-:Y:S01]  /*7a40*/  FFMA.FTZ R25, R25, UR34, -R9.reuse ;  /* 0x0000002219197c23 */ /* 0x100fe20008010809 */
[----:B------:R-:W-:Y:S01]  /*7a50*/  FMNMX.FTZ R80, R12, R75, !PT ;  /* 0x0000004b0c507209 */ /* 0x000fe20007810000 */
[--C-:B------:R-:W-:Y:S01]  /*7a60*/  FFMA.FTZ R28, R28, UR34, -R9.reuse ;  /* 0x000000221c1c7c23 */ /* 0x100fe20008010809 */
[----:B------:R-:W-:Y:S01]  /*7a70*/  ISETP.LT.OR P4, PT, R83, 0x31, P4 ;  /* 0x000000315300780c */ /* 0x000fe20002781670 */
[--C-:B------:R-:W-:Y:S01]  /*7a80*/  FFMA.FTZ R29, R29, UR34, -R9.reuse ;  /* 0x000000221d1d7c23 */ /* 0x100fe20008010809 */
[----:B------:R-:W-:Y:S01]  /*7a90*/  FMNMX.FTZ R75, R13, R80, !PT ;  /* 0x000000500d4b7209 */ /* 0x000fe20007810000 */
[--C-:B------:R-:W-:Y:S01]  /*7aa0*/  FFMA.FTZ R32, R32, UR34, -R9.reuse ;  /* 0x0000002220207c23 */ /* 0x100fe20008010809 */
[----:B------:R-:W-:Y:S01]  /*7ab0*/  FSEL R38, R38, -INF , !P4 ;  /* 0xff80000026267808 */ /* 0x000fe20006000000 */
[--C-:B------:R-:W-:Y:S01]  /*7ac0*/  FFMA.FTZ R33, R33, UR34, -R9.reuse ;  /* 0x0000002221217c23 */ /* 0x100fe20008010809 */
[----:B------:R-:W-:Y:S01]  /*7ad0*/  FMNMX.FTZ R80, R20, R75, !PT ;  /* 0x0000004b14507209 */ /* 0x000fe20007810000 */
        /* <DEDUP_REMOVED lines=32> */
[----:B------:R-:W-:Y:S01]  /*7ce0*/  FFMA.FTZ R72, R72, UR34, -R9 ;  /* 0x0000002248487c23 */ /* 0x000fe20008010809 */
[----:B------:R-:W-:Y:S01]  /*7cf0*/  FSEL R57, R57, -INF , !P4 ;  /* 0xff80000039397808 */ /* 0x000fe20006000000 */
[----:B------:R-:W-:Y:S01]  /*7d00*/  MUFU.EX2 R5, R5 ;  /* 0x0000000500057308 */ /* 0x000fe20000000800 */
[----:B------:R-:W-:-:S02]  /*7d10*/  FMNMX.FTZ R75, R39, R80, !PT ;  /* 0x00000050274b7209 */ /* 0x000fc40007810000 */
[----:B------:R-:W-:Y:S02]  /*7d20*/  ISETP.GT.AND P4, PT, R82, 0x60, P2 ;  /* 0x000000605200780c */ /* 0x000fe40001784270 */
[----:B------:R-:W-:Y:S02]  /*7d30*/  FMNMX.FTZ R80, R42, R75, !PT ;  /* 0x0000004b2a507209 */ /* 0x000fe40007810000 */
[----:B------:R-:W-:Y:S01]  /*7d40*/  ISETP.LT.OR P4, PT, R83, 0x61, P4 ;  /* 0x000000615300780c */ /* 0x000fe20002781670 */
[----:B------:R-:W-:Y:S01]  /*7d50*/  MUFU.EX2 R6, R6 ;  /* 0x0000000600067308 */ /* 0x000fe20000000800 */
[----:B------:R-:W-:Y:S02]  /*7d60*/  FMNMX.FTZ R75, R43, R80, !PT ;  /* 0x000000502b4b7209 */ /* 0x000fe40007810000 */
[----:B------:R-:W-:Y:S02]  /*7d70*/  FSEL R64, R64, -INF , !P4 ;  /* 0xff80000040407808 */ /* 0x000fe40006000000 */
[----:B------:R-:W-:-:S02]  /*7d80*/  FMNMX.FTZ R80, R48, R75, !PT ;  /* 0x0000004b30507209 */ /* 0x000fc40007810000 */
[----:B------:R-:W-:Y:S01]  /*7d90*/  ISETP.GT.AND P4, PT, R82, 0x69, P2 ;  /* 0x000000695200780c */ /* 0x000fe20001784270 */
[----:B------:R-:W-:Y:S01]  /*7da0*/  MUFU.EX2 R47, R47 ;  /* 0x0000002f002f7308 */ /* 0x000fe20000000800 */
[----:B------:R-:W-:Y:S02]  /*7db0*/  FMNMX.FTZ R75, R49, R80, !PT ;  /* 0x00000050314b7209 */ /* 0x000fe40007810000 */
[C---:B------:R-:W-:Y:S02]  /*7dc0*/  ISETP.LT.OR P4, PT, R83.reuse, 0x6a, P4 ;  /* 0x0000006a5300780c */ /* 0x040fe40002781670 */
[----:B------:R-:W-:Y:S02]  /*7dd0*/  FMNMX.FTZ R80, R52, R75, !PT ;  /* 0x0000004b34507209 */ /* 0x000fe40007810000 */
[----:B------:R-:W-:Y:S01]  /*7de0*/  ISETP.LT.OR P5, PT, R83, 0x72, P5 ;  /* 0x000000725300780c */ /* 0x000fe20002fa1670 */
[----:B------:R-:W-:Y:S01]  /*7df0*/  MUFU.EX2 R14, R14 ;  /* 0x0000000e000e7308 */ /* 0x000fe20000000800 */
[----:B------:R-:W-:-:S04]  /*7e00*/  FMNMX.FTZ R75, R53, R80, !PT ;  /* 0x00000050354b7209 */ /* 0x000fc80007810000 */
[----:B------:R-:W-:-:S03]  /*7e10*/  FMNMX.FTZ R80, R56, R75, !PT ;  /* 0x0000004b38507209 */ /* 0x000fc60007810000 */
[----:B------:R-:W-:Y:S01]  /*7e20*/  MUFU.EX2 R15, R15 ;  /* 0x0000000f000f7308 */ /* 0x000fe20000000800 */
[----:B------:R-:W-:-:S04]  /*7e30*/  FMNMX.FTZ R75, R57, R80, !PT ;  /* 0x00000050394b7209 */ /* 0x000fc80007810000 */
[----:B------:R-:W-:Y:S02]  /*7e40*/  FMNMX.FTZ R80, R60, R75, !PT ;  /* 0x0000004b3c507209 */ /* 0x000fe40007810000 */
[----:B------:R-:W-:Y:S01]  /*7e50*/  FSEL R75, R69, -INF , !P4 ;  /* 0xff800000454b7808 */ /* 0x000fe20006000000 */
[----:B------:R-:W-:Y:S01]  /*7e60*/  MUFU.EX2 R24, R24 ;  /* 0x0000001800187308 */ /* 0x000fe20000000800 */
[----:B------:R-:W-:Y:S02]  /*7e70*/  FMNMX.FTZ R81, R61, R80, !PT ;  /* 0x000000503d517209 */ /* 0x000fe40007810000 */
[----:B------:R-:W-:Y:S02]  /*7e80*/  ISETP.GT.AND P4, PT, R82, 0x78, P2 ;  /* 0x000000785200780c */ /* 0x000fe40001784270 */
[----:B------:R-:W-:Y:S02]  /*7e90*/  FMNMX.FTZ R80, R64, R81, !PT ;  /* 0x0000005140507209 */ /* 0x000fe40007810000 */
[----:B------:R-:W-:Y:S01]  /*7ea0*/  ISETP.GT.AND P2, PT, R82, 0x79, P2 ;  /* 0x000000795200780c */ /* 0x000fe20001744270 */
[----:B------:R-:W-:Y:S01]  /*7eb0*/  MUFU.EX2 R25, R25 ;  /* 0x0000001900197308 */ /* 0x000fe20000000800 */
[----:B------:R-:W-:-:S02]  /*7ec0*/  FMNMX.FTZ R69, R65, R80, !PT ;  /* 0x0000005041457209 */ /* 0x000fc40007810000 */
[----:B------:R-:W-:Y:S02]  /*7ed0*/  FSEL R80, R73, -INF , !P3 ;  /* 0xff80000049507808 */ /* 0x000fe40005800000 */
[----:B------:R-:W-:Y:S02]  /*7ee0*/  FMNMX.FTZ R82, R68, R69, !PT ;  /* 0x0000004544527209 */ /* 0x000fe40007810000 */
[----:B------:R-:W-:Y:S01]  /*7ef0*/  FSEL R81, R74, -INF , !P5 ;  /* 0xff8000004a517808 */ /* 0x000fe20006800000 */
[----:B------:R-:W-:Y:S01]  /*7f00*/  MUFU.EX2 R28, R28 ;  /* 0x0000001c001c7308 */ /* 0x000fe20000000800 */
[----:B------:R-:W-:Y:S01]  /*7f10*/  FMNMX.FTZ R69, R75, R82, !PT ;  /* 0x000000524b457209 */ /* 0x000fe20007810000 */
[----:B------:R-:W-:Y:S01]  /*7f20*/  FFMA.FTZ R82, R76, UR34, -R9 ;  /* 0x000000224c527c23 */ /* 0x000fe20008010809 */
[----:B------:R-:W-:Y:S02]  /*7f30*/  ISETP.LT.OR P4, PT, R83, 0x79, P4 ;  /* 0x000000795300780c */ /* 0x000fe40002781670 */
[----:B------:R-:W-:-:S02]  /*7f40*/  FMNMX.FTZ R74, R80, R69, !PT ;  /* 0x00000045504a7209 */ /* 0x000fc40007810000 */
[----:B------:R-:W-:Y:S01]  /*7f50*/  ISETP.LT.OR P2, PT, R83, 0x7a, P2 ;  /* 0x0000007a5300780c */ /* 0x000fe20001741670 */
[----:B------:R-:W-:Y:S01]  /*7f60*/  MUFU.EX2 R29, R29 ;  /* 0x0000001d001d7308 */ /* 0x000fe20000000800 */
[----:B------:R-:W-:Y:S02]  /*7f70*/  FSEL R78, R78, -INF , !P4 ;  /* 0xff8000004e4e7808 */ /* 0x000fe40006000000 */
[----:B------:R-:W-:Y:S02]  /*7f80*/  FMNMX.FTZ R69, R81, R74, !PT ;  /* 0x0000004a51457209 */ /* 0x000fe40007810000 */
[----:B------:R-:W-:Y:S02]  /*7f90*/  FSEL R79, R79, -INF , !P2 ;  /* 0xff8000004f4f7808 */ /* 0x000fe40005000000 */
[----:B------:R-:W-:Y:S01]  /*7fa0*/  FMNMX.FTZ R74, R78, R69, !PT ;  /* 0x000000454e4a7209 */ /* 0x000fe20007810000 */
[----:B------:R-:W-:Y:S03]  /*7fb0*/  MUFU.EX2 R32, R32 ;  /* 0x0000002000207308 */ /* 0x000fe60000000800 */
[----:B------:R-:W-:-:S05]  /*7fc0*/  FMNMX.FTZ R74, R79, R74, !PT ;  /* 0x0000004a4f4a7209 */ /* 0x000fca0007810000 */
[----:B------:R-:W0:Y:S01]  /*7fd0*/  SHFL.BFLY PT, R69, R74, 0x2, 0x1f ;  /* 0x0c401f004a457f89 */ /* 0x000e2200000e0000 */
[----:B------:R-:W-:Y:S08]  /*7fe0*/  MUFU.EX2 R33, R33 ;  /* 0x0000002100217308 */ /* 0x000ff00000000800 */
[----:B------:R-:W-:Y:S08]  /*7ff0*/  MUFU.EX2 R36, R36 ;  /* 0x0000002400247308 */ /* 0x000ff00000000800 */
[----:B------:R-:W-:Y:S01]  /*8000*/  MUFU.EX2 R37, R37 ;  /* 0x0000002500257308 */ /* 0x000fe20000000800 */
[----:B0-----:R-:W-:Y:S01]  /*8010*/  FMNMX.FTZ R73, R74, R69, !PT ;  /* 0x000000454a497209 */ /* 0x001fe20007810000 */
[--C-:B------:R-:W-:Y:S01]  /*8020*/  FFMA.FTZ R69, R70, UR34, -R9.reuse ;  /* 0x0000002246457c23 */ /* 0x100fe20008010809 */
[----:B------:R-:W-:Y:S01]  /*8030*/  FFMA.FTZ R70, R77, UR34, -R9 ;  /* 0x000000224d467c23 */ /* 0x000fe20008010809 */
[----:B------:R-:W-:-:S04]  /*8040*/  FSEL R77, R10, RZ, P6 ;  /* 0x000000ff0a4d7208 */ /* 0x000fc80003000000 */
[----:B------:R-:W-:Y:S01]  /*8050*/  MUFU.EX2 R40, R40 ;  /* 0x0000002800287308 */ /* 0x000fe20000000800 */
[----:B------:R-:W0:Y:S01]  /*8060*/  SHFL.BFLY PT, R74, R73, 0x1, 0x1f ;  /* 0x0c201f00494a7f89 */ /* 0x000e2200000e0000 */
[----:B------:R-:W-:-:S06]  /*8070*/  FADD.FTZ R77, -R77, R4 ;  /* 0x000000044d4d7221 */ /* 0x000fcc0000010100 */
[----:B------:R-:W-:Y:S08]  /*8080*/  MUFU.EX2 R41, R41 ;  /* 0x0000002900297308 */ /* 0x000ff00000000800 */
[----:B------:R-:W-:Y:S08]  /*8090*/  MUFU.EX2 R44, R44 ;  /* 0x0000002c002c7308 */ /* 0x000ff00000000800 */
[----:B------:R-:W-:Y:S01]  /*80a0*/  MUFU.EX2 R45, R45 ;  /* 0x0000002d002d7308 */ /* 0x000fe20000000800 */
[----:B0-----:R-:W-:Y:S01]  /*80b0*/  FMNMX.FTZ R9, R73, R74, !PT ;  /* 0x0000004a49097209 */ /* 0x001fe20007810000 */
[----:B------:R-:W-:-:S03]  /*80c0*/  FMUL.FTZ R74, R77, UR34 ;  /* 0x000000224d4a7c20 */ /* 0x000fc60008410000 */
[C---:B------:R-:W-:Y:S01]  /*80d0*/  FSETP.NEU.FTZ.AND P2, PT, R9.reuse, -INF , PT ;  /* 0xff8000000900780b */ /* 0x040fe20003f5d000 */
[----:B------:R-:W-:Y:S02]  /*80e0*/  FMUL.FTZ R76, R9, UR34 ;  /* 0x00000022094c7c20 */ /* 0x000fe40008410000 */
[----:B------:R-:W-:Y:S03]  /*80f0*/  MUFU.EX2 R73, R82 ;  /* 0x0000005200497308 */ /* 0x000fe60000000800 */
[----:B------:R-:W-:-:S05]  /*8100*/  FSEL R76, R76, RZ, P2 ;  /* 0x000000ff4c4c7208 */ /* 0x000fca0001000000 */
[--C-:B------:R-:W-:Y:S01]  /*8110*/  FFMA.FTZ R83, R35, UR34, -R76.reuse ;  /* 0x0000002223537c23 */ /* 0x100fe2000801084c */
[--C-:B------:R-:W-:Y:S01]  /*8120*/  FFMA.FTZ R4, R12, UR34, -R76.reuse ;  /* 0x000000220c047c23 */ /* 0x100fe2000801084c */
[----:B------:R-:W-:Y:S01]  /*8130*/  FSEL R35, R9, RZ, P2 ;  /* 0x000000ff09237208 */ /* 0x000fe20001000000 */
[----:B------:R-:W0:Y:S01]  /*8140*/  MUFU.EX2 R74, R74 ;  /* 0x0000004a004a7308 */ /* 0x000e220000000800 */
[--C-:B------:R-:W-:Y:S01]  /*8150*/  FFMA.FTZ R7, R7, UR34, -R76.reuse ;  /* 0x0000002207077c23 */ /* 0x100fe2000801084c */
[--C-:B------:R-:W-:Y:S01]  /*8160*/  FFMA.FTZ R77, R11, UR34, -R76.reuse ;  /* 0x000000220b4d7c23 */ /* 0x100fe2000801084c */
[--C-:B------:R-:W-:Y:S01]  /*8170*/  FFMA.FTZ R12, R20, UR34, -R76.reuse ;  /* 0x00000022140c7c23 */ /* 0x100fe2000801084c */
        /* <DEDUP_REMOVED lines=8> */
[----:B------:R-:W-:Y:S01]  /*8200*/  FFMA.FTZ R11, R38, UR34, -R76 ;  /* 0x00000022260b7c23 */ /* 0x000fe2000801084c */
[----:B------:R-:W-:-:S02]  /*8210*/  IMAD.U32 R38, RZ, RZ, UR45 ;  /* 0x0000002dff267e24 */ /* 0x000fc4000f8e00ff */
[--C-:B------:R-:W-:Y:S01]  /*8220*/  FFMA.FTZ R31, R31, UR34, -R76.reuse ;  /* 0x000000221f1f7c23 */ /* 0x100fe2000801084c */
[----:B------:R-:W-:Y:S01]  /*8230*/  FFMA.FTZ R53, R53, UR34, -R76 ;  /* 0x0000002235357c23 */ /* 0x000fe2000801084c */
[----:B------:R-:W-:Y:S01]  /*8240*/  MUFU.EX2 R7, R7 ;  /* 0x0000000700077308 */ /* 0x000fe20000000800 */
[----:B-1----:R-:W-:Y:S01]  /*8250*/  FADD.FTZ R4, -R35, R8 ;  /* 0x0000000823047221 */ /* 0x002fe20000010100 */
[----:B0-----:R-:W-:Y:S01]  /*8260*/  FFMA.FTZ R49, R74, R3, R5 ;  /* 0x000000034a317223 */ /* 0x001fe20000010005 */
[----:B------:R-:W-:Y:S01]  /*8270*/  @!P1 LEA R38, R38, UR42, 0x3 ;  /* 0x0000002a26269c11 */ /* 0x000fe2000f8e18ff */
[--C-:B------:R-:W-:Y:S01]  /*8280*/  FFMA.FTZ R34, R34, UR34, -R76.reuse ;  /* 0x0000002222227c23 */ /* 0x100fe2000801084c */
[----:B------:R-:W-:Y:S01]  /*8290*/  FMUL.FTZ R4, R4, UR34 ;  /* 0x0000002204047c20 */ /* 0x000fe20008410000 */
[--C-:B------:R-:W-:Y:S01]  /*82a0*/  FFMA.FTZ R13, R39, UR34, -R76.reuse ;  /* 0x00000022270d7c23 */ /* 0x100fe2000801084c */
[----:B------:R-:W-:Y:S01]  /*82b0*/  FFMA.FTZ R3, R52, UR34, -R76 ;  /* 0x0000002234037c23 */ /* 0x000fe2000801084c */
[----:B------:R-:W-:Y:S01]  /*82c0*/  MUFU.EX2 R77, R77 ;  /* 0x0000004d004d7308 */ /* 0x000fe20000000800 */
[----:B------:R-:W-:-:S02]  /*82d0*/  @!P1 VIADD R38, R38, 0x2d860 ;  /* 0x0002d86026269836 */ /* 0x000fc40000000000 */
[--C-:B------:R-:W-:Y:S01]  /*82e0*/  FFMA.FTZ R39, R42, UR34, -R76.reuse ;  /* 0x000000222a277c23 */ /* 0x100fe2000801084c */
[--C-:B------:R-:W-:Y:S01]  /*82f0*/  FFMA.FTZ R42, R48, UR34, -R76.reuse ;  /* 0x00000022302a7c23 */ /* 0x100fe2000801084c */
[--C-:B------:R-:W-:Y:S01]  /*8300*/  FFMA.FTZ R57, R57, UR34, -R76.reuse ;  /* 0x0000002239397c23 */ /* 0x100fe2000801084c */
[----:B------:R-:W-:Y:S01]  /*8310*/  FFMA.FTZ R48, R61, UR34, -R76 ;  /* 0x000000223d307c23 */ /* 0x000fe2000801084c */
[----:B------:R-:W-:Y:S01]  /*8320*/  @!P1 PRMT R38, RZ, 0x654, R38 ;  /* 0x00000654ff269816 */ /* 0x000fe20000000026 */
[--C-:B------:R-:W-:Y:S01]  /*8330*/  FFMA.FTZ R64, R64, UR34, -R76.reuse ;  /* 0x0000002240407c23 */ /* 0x100fe2000801084c */
[----:B------:R0:W1:Y:S01]  /*8340*/  MUFU.EX2 R8, R4 ;  /* 0x0000000400087308 */ /* 0x0000620000000800 */
[--C-:B------:R-:W-:Y:S01]  /*8350*/  FFMA.FTZ R68, R68, UR34, -R76.reuse ;  /* 0x0000002244447c23 */ /* 0x100fe2000801084c */
[----:B------:R2:W-:Y:S01]  /*8360*/  @!P1 SYNCS.ARRIVE.TRANS64.RED.A1T0 RZ, [R38+URZ], RZ ;  /* 0x000000ff26ff99a7 */ /* 0x0005e2000810043f */
[--C-:B------:R-:W-:Y:S01]  /*8370*/  FFMA.FTZ R75, R75, UR34, -R76.reuse ;  /* 0x000000224b4b7c23 */ /* 0x100fe2000801084c */
[--C-:B------:R-:W-:Y:S01]  /*8380*/  FFMA.FTZ R80, R80, UR34, -R76.reuse ;  /* 0x0000002250507c23 */ /* 0x100fe2000801084c */
[--C-:B------:R-:W-:Y:S01]  /*8390*/  FFMA.FTZ R81, R81, UR34, -R76.reuse ;  /* 0x0000002251517c23 */ /* 0x100fe2000801084c */
[----:B------:R-:W-:Y:S01]  /*83a0*/  FFMA.FTZ R78, R78, UR34, -R76 ;  /* 0x000000224e4e7c23 */ /* 0x000fe2000801084c */
[----:B------:R-:W-:Y:S01]  /*83b0*/  ISETP.GT.AND P2, PT, R0, UR56, PT ;  /* 0x0000003800007c0c */ /* 0x000fe2000bf44270 */
[----:B------:R-:W3:Y:S01]  /*83c0*/  MUFU.EX2 R84, R84 ;  /* 0x0000005400547308 */ /* 0x000ee20000000800 */
[----:B0-----:R-:W-:Y:S01]  /*83d0*/  FADD.FTZ R4, R6, R49 ;  /* 0x0000003106047221 */ /* 0x001fe20000010000 */
[----:B------:R-:W-:Y:S01]  /*83e0*/  UMOV UR45, UR55 ;  /* 0x00000037002d7c82 */ /* 0x000fe20008000000 */
[-C--:B------:R-:W-:Y:S01]  /*83f0*/  FMUL.FTZ R88, R88, R74.reuse ;  /* 0x0000004a58587220 */ /* 0x080fe20000410000 */
[-C--:B------:R-:W-:Y:S01]  /*8400*/  FMUL.FTZ R89, R89, R74.reuse ;  /* 0x0000004a59597220 */ /* 0x080fe20000410000 */
[-C--:B------:R-:W-:Y:S01]  /*8410*/  FMUL.FTZ R92, R92, R74.reuse ;  /* 0x0000004a5c5c7220 */ /* 0x080fe20000410000 */
[-C--:B------:R-:W-:Y:S01]  /*8420*/  FMUL.FTZ R93, R93, R74.reuse ;  /* 0x0000004a5d5d7220 */ /* 0x080fe20000410000 */
[----:B------:R-:W-:Y:S01]  /*8430*/  FMUL.FTZ R96, R96, R74 ;  /* 0x0000004a60607220 */ /* 0x000fe20000410000 */
[----:B------:R-:W0:Y:S01]  /*8440*/  MUFU.EX2 R12, R12 ;  /* 0x0000000c000c7308 */ /* 0x000e220000000800 */
[----:B-1----:R-:W-:Y:S01]  /*8450*/  FFMA.FTZ R2, R8, R2, R7 ;  /* 0x0000000208027223 */ /* 0x002fe20000010007 */
[-C--:B------:R-:W-:Y:S01]  /*8460*/  FMUL.FTZ R90, R90, R8.reuse ;  /* 0x000000085a5a7220 */ /* 0x080fe20000410000 */
[-C--:B------:R-:W-:Y:S01]  /*8470*/  FMUL.FTZ R91, R91, R8.reuse ;  /* 0x000000085b5b7220 */ /* 0x080fe20000410000 */
[-C--:B------:R-:W-:Y:S01]  /*8480*/  FMUL.FTZ R94, R94, R8.reuse ;  /* 0x000000085e5e7220 */ /* 0x080fe20000410000 */
[-C--:B------:R-:W-:Y:S01]  /*8490*/  FMUL.FTZ R95, R95, R8.reuse ;  /* 0x000000085f5f7220 */ /* 0x080fe20000410000 */
[-C--:B------:R-:W-:Y:S01]  /*84a0*/  FMUL.FTZ R98, R98, R8.reuse ;  /* 0x0000000862627220 */ /* 0x080fe20000410000 */
[-C--:B------:R-:W-:Y:S01]  /*84b0*/  FMUL.FTZ R99, R99, R8.reuse ;  /* 0x0000000863637220 */ /* 0x080fe20000410000 */
[----:B------:R1:W-:Y:S01]  /*84c0*/  MUFU.EX2 R35, R30 ;  /* 0x0000001e00237308 */ /* 0x0003e20000000800 */
[-C--:B------:R-:W-:Y:S01]  /*84d0*/  FMUL.FTZ R102, R102, R8.reuse ;  /* 0x0000000866667220 */ /* 0x080fe20000410000 */
[-C--:B------:R-:W-:Y:S01]  /*84e0*/  FMUL.FTZ R103, R103, R8.reuse ;  /* 0x0000000867677220 */ /* 0x080fe20000410000 */
[-C--:B------:R-:W-:Y:S01]  /*84f0*/  FMUL.FTZ R106, R106, R8.reuse ;  /* 0x000000086a6a7220 */ /* 0x080fe20000410000 */
[-C--:B------:R-:W-:Y:S01]  /*8500*/  FMUL.FTZ R107, R107, R8.reuse ;  /* 0x000000086b6b7220 */ /* 0x080fe20000410000 */
[-C--:B------:R-:W-:Y:S01]  /*8510*/  FMUL.FTZ R110, R110, R8.reuse ;  /* 0x000000086e6e7220 */ /* 0x080fe20000410000 */
[-C--:B------:R-:W-:Y:S01]  /*8520*/  FMUL.FTZ R111, R111, R8.reuse ;  /* 0x000000086f6f7220 */ /* 0x080fe20000410000 */
[----:B------:R-:W-:Y:S01]  /*8530*/  FMUL.FTZ R114, R114, R8 ;  /* 0x0000000872727220 */ /* 0x000fe20000410000 */
[----:B------:R-:W4:Y:S01]  /*8540*/  MUFU.EX2 R20, R20 ;  /* 0x0000001400147308 */ /* 0x000f220000000800 */
[----:B-1----:R-:W-:Y:S01]  /*8550*/  FADD.FTZ R30, R27, R4 ;  /* 0x000000041b1e7221 */ /* 0x002fe20000010000 */
[----:B------:R-:W-:Y:S01]  /*8560*/  F2FP.BF16.F32.PACK_AB R4, R6, R5 ;  /* 0x000000050604723e */ /* 0x000fe200000010ff */
[----:B------:R-:W-:Y:S01]  /*8570*/  FADD.FTZ R5, R77, R2 ;  /* 0x000000024d057221 */ /* 0x000fe20000010000 */
[C---:B------:R-:W-:Y:S01]  /*8580*/  F2FP.BF16.F32.PACK_AB R6, R47.reuse, R27 ;  /* 0x0000001b2f06723e */ /* 0x040fe200000010ff */
[----:B------:R-:W-:Y:S01]  /*8590*/  FADD.FTZ R49, R47, R30 ;  /* 0x0000001e2f317221 */ /* 0x000fe20000010000 */
[----:B------:R-:W-:Y:S01]  /*85a0*/  FFMA.FTZ R2, R56, UR34, -R76 ;  /* 0x0000002238027c23 */ /* 0x000fe2000801084c */
[----:B------:R-:W-:Y:S01]  /*85b0*/  FADD.FTZ R27, R82, R5 ;  /* 0x00000005521b7221 */ /* 0x000fe20000010000 */
[----:B------:R-:W1:Y:S01]  /*85c0*/  MUFU.EX2 R21, R21 ;  /* 0x0000001500157308 */ /* 0x000e620000000800 */
[----:B------:R-:W-:Y:S01]  /*85d0*/  FADD.FTZ R30, R14, R49 ;  /* 0x000000310e1e7221 */ /* 0x000fe20000010000 */
[----:B------:R-:W-:Y:S01]  /*85e0*/  F2FP.BF16.F32.PACK_AB R5, R77, R7 ;  /* 0x000000074d05723e */ /* 0x000fe200000010ff */
[C---:B---3--:R-:W-:Y:S01]  /*85f0*/  FADD.FTZ R27, R84.reuse, R27 ;  /* 0x0000001b541b7221 */ /* 0x048fe20000010000 */
[----:B------:R-:W-:Y:S01]  /*8600*/  F2FP.BF16.F32.PACK_AB R7, R84, R82 ;  /* 0x000000525407723e */ /* 0x000fe200000010ff */
[----:B------:R-:W-:Y:S01]  /*8610*/  FADD.FTZ R77, R15, R30 ;  /* 0x0000001e0f4d7221 */ /* 0x000fe20000010000 */
[-C--:B------:R-:W-:Y:S01]  /*8620*/  FMUL.FTZ R115, R115, R8.reuse ;  /* 0x0000000873737220 */ /* 0x080fe20000410000 */
[----:B0-----:R-:W-:Y:S01]  /*8630*/  FADD.FTZ R49, R12, R27 ;  /* 0x0000001b0c317221 */ /* 0x001fe20000010000 */
[----:B------:R-:W0:Y:S01]  /*8640*/  MUFU.EX2 R26, R26 ;  /* 0x0000001a001a7308 */ /* 0x000e220000000800 */
[----:B--2---:R-:W-:Y:S01]  /*8650*/  FADD.FTZ R38, R24, R77 ;  /* 0x0000004d18267221 */ /* 0x004fe20000010000 */
[----:B------:R2:W-:Y:S01]  /*8660*/  STSM.16.M88.4 [R17+0x21800], R4 ;  /* 0x0218000411007844 */ /* 0x0005e20000000200 */
[----:B----4-:R-:W-:Y:S01]  /*8670*/  FADD.FTZ R30, R20, R49 ;  /* 0x00000031141e7221 */ /* 0x010fe20000010000 */
[----:B------:R-:W-:Y:S01]  /*8680*/  FFMA.FTZ R27, R60, UR34, -R76 ;  /* 0x000000223c1b7c23 */ /* 0x000fe2000801084c */
[-C--:B------:R-:W-:Y:S01]  /*8690*/  FMUL.FTZ R118, R118, R8.reuse ;  /* 0x0000000876767220 */ /* 0x080fe20000410000 */
[-C--:B------:R-:W-:Y:S01]  /*86a0*/  FMUL.FTZ R119, R119, R8.reuse ;  /* 0x0000000877777220 */ /* 0x080fe20000410000 */
[-C--:B------:R-:W-:Y:S01]  /*86b0*/  FMUL.FTZ R122, R122, R8.reuse ;  /* 0x000000087a7a7220 */ /* 0x080fe20000410000 */
[----:B------:R-:W3:Y:S01]  /*86c0*/  MUFU.EX2 R46, R46 ;  /* 0x0000002e002e7308 */ /* 0x000ee20000000800 */
[----:B-1----:R-:W-:Y:S01]  /*86d0*/  FADD.FTZ R49, R21, R30 ;  /* 0x0000001e15317221 */ /* 0x002fe20000010000 */
[-C--:B------:R-:W-:Y:S01]  /*86e0*/  FMUL.FTZ R123, R123, R8.reuse ;  /* 0x000000087b7b7220 */ /* 0x080fe20000410000 */
[-C--:B------:R-:W-:Y:S01]  /*86f0*/  FMUL.FTZ R126, R126, R8.reuse ;  /* 0x000000087e7e7220 */ /* 0x080fe20000410000 */
[-C--:B------:R-:W-:Y:S01]  /*8700*/  FMUL.FTZ R127, R127, R8.reuse ;  /* 0x000000087f7f7220 */ /* 0x080fe20000410000 */
[-C--:B------:R-:W-:Y:S01]  /*8710*/  FMUL.FTZ R130, R130, R8.reuse ;  /* 0x0000000882827220 */ /* 0x080fe20000410000 */
[-C--:B------:R-:W-:Y:S01]  /*8720*/  FMUL.FTZ R131, R131, R8.reuse ;  /* 0x0000000883837220 */ /* 0x080fe20000410000 */
[----:B------:R-:W-:Y:S01]  /*8730*/  FMUL.FTZ R134, R134, R8 ;  /* 0x0000000886867220 */ /* 0x000fe20000410000 */
[----:B------:R-:W1:Y:S01]  /*8740*/  MUFU.EX2 R31, R31 ;  /* 0x0000001f001f7308 */ /* 0x000e620000000800 */
[C---:B0-----:R-:W-:Y:S01]  /*8750*/  FADD.FTZ R49, R26.reuse, R49 ;  /* 0x000000311a317221 */ /* 0x041fe20000010000 */
[----:B--2---:R-:W-:Y:S01]  /*8760*/  F2FP.BF16.F32.PACK_AB R4, R15, R14 ;  /* 0x0000000e0f04723e */ /* 0x004fe200000010ff */
[----:B------:R-:W-:Y:S01]  /*8770*/  FMUL.FTZ R135, R135, R8 ;  /* 0x0000000887877220 */ /* 0x000fe20000410000 */
[----:B------:R-:W-:Y:S01]  /*8780*/  F2FP.BF16.F32.PACK_AB R6, R25, R24 ;  /* 0x000000181906723e */ /* 0x000fe200000010ff */
[-C--:B------:R-:W-:Y:S01]  /*8790*/  FMUL.FTZ R97, R97, R74.reuse ;  /* 0x0000004a61617220 */ /* 0x080fe20000410000 */
[----:B------:R-:W-:Y:S01]  /*87a0*/  F2FP.BF16.F32.PACK_AB R7, R26, R21 ;  /* 0x000000151a07723e */ /* 0x000fe200000010ff */
[----:B------:R-:W-:Y:S01]  /*87b0*/  FMUL.FTZ R100, R100, R74 ;  /* 0x0000004a64647220 */ /* 0x000fe20000410000 */
[----:B------:R0:W-:Y:S01]  /*87c0*/  MUFU.EX2 R47, R53 ;  /* 0x00000035002f7308 */ /* 0x0001e20000000800 */
[----:B------:R-:W-:Y:S01]  /*87d0*/  F2FP.BF16.F32.PACK_AB R5, R20, R12 ;  /* 0x0000000c1405723e */ /* 0x000fe200000010ff */
[-C--:B------:R-:W-:Y:S01]  /*87e0*/  FMUL.FTZ R101, R101, R74.reuse ;  /* 0x0000004a65657220 */ /* 0x080fe20000410000 */
[-C--:B------:R-:W-:Y:S01]  /*87f0*/  FMUL.FTZ R104, R104, R74.reuse ;  /* 0x0000004a68687220 */ /* 0x080fe20000410000 */
[-C--:B------:R-:W-:Y:S01]  /*8800*/  FMUL.FTZ R105, R105, R74.reuse ;  /* 0x0000004a69697220 */ /* 0x080fe20000410000 */
[-C--:B------:R-:W-:Y:S01]  /*8810*/  FMUL.FTZ R108, R108, R74.reuse ;  /* 0x0000004a6c6c7220 */ /* 0x080fe20000410000 */
[----:B------:R2:W-:Y:S01]  /*8820*/  STSM.16.M88.4 [R23], R4 ;  /* 0x0000000417007844 */ /* 0x0005e20000000200 */
[-C--:B------:R-:W-:Y:S01]  /*8830*/  FMUL.FTZ R109, R109, R74.reuse ;  /* 0x0000004a6d6d7220 */ /* 0x080fe20000410000 */
[----:B------:R-:W4:Y:S01]  /*8840*/  MUFU.EX2 R34, R34 ;  /* 0x0000002200227308 */ /* 0x000f220000000800 */
[----:B0-----:R-:W-:Y:S01]  /*8850*/  FADD.FTZ R53, R25, R38 ;  /* 0x0000002619357221 */ /* 0x001fe20000010000 */
[--C-:B------:R-:W-:Y:S01]  /*8860*/  FFMA.FTZ R38, R65, UR34, -R76.reuse ;  /* 0x0000002241267c23 */ /* 0x100fe2000801084c */
[----:B------:R-:W-:Y:S01]  /*8870*/  FFMA.FTZ R76, R79, UR34, -R76 ;  /* 0x000000224f4c7c23 */ /* 0x000fe2000801084c */
[----:B------:R-:W-:Y:S01]  /*8880*/  FMUL.FTZ R112, R112, R74 ;  /* 0x0000004a70707220 */ /* 0x000fe20000410000 */
[----:B------:R-:W-:Y:S01]  /*8890*/  FADD.FTZ R30, R28, R53 ;  /* 0x000000351c1e7221 */ /* 0x000fe20000010000 */
[----:B------:R-:W-:Y:S01]  /*88a0*/  F2FP.BF16.F32.PACK_AB R28, R29, R28 ;  /* 0x0000001c1d1c723e */ /* 0x000fe200000010ff */
[----:B------:R-:W-:Y:S01]  /*88b0*/  FMUL.FTZ R113, R113, R74 ;  /* 0x0000004a71717220 */ /* 0x000fe20000410000 */
[----:B------:R-:W0:Y:S01]  /*88c0*/  MUFU.EX2 R83, R83 ;  /* 0x0000005300537308 */ /* 0x000e220000000800 */
[----:B------:R-:W-:Y:S01]  /*88d0*/  FADD.FTZ R53, R29, R30 ;  /* 0x0000001e1d357221 */ /* 0x000fe20000010000 */
[----:B---3--:R-:W-:Y:S01]  /*88e0*/  FADD.FTZ R30, R46, R49 ;  /* 0x000000312e1e7221 */ /* 0x008fe20000010000 */
[C---:B-1----:R-:W-:Y:S01]  /*88f0*/  F2FP.BF16.F32.PACK_AB R29, R31.reuse, R46 ;  /* 0x0000002e1f1d723e */ /* 0x042fe200000010ff */
[-C--:B------:R-:W-:Y:S01]  /*8900*/  FMUL.FTZ R116, R116, R74.reuse ;  /* 0x0000004a74747220 */ /* 0x080fe20000410000 */
[----:B------:R-:W-:Y:S01]  /*8910*/  FADD.FTZ R52, R32, R53 ;  /* 0x0000003520347221 */ /* 0x000fe20000010000 */
[----:B------:R-:W-:Y:S01]  /*8920*/  FADD.FTZ R49, R31, R30 ;  /* 0x0000001e1f317221 */ /* 0x000fe20000010000 */
[-C--:B------:R-:W-:Y:S01]  /*8930*/  FMUL.FTZ R117, R117, R74.reuse ;  /* 0x0000004a75757220 */ /* 0x080fe20000410000 */
[----:B------:R-:W1:Y:S01]  /*8940*/  MUFU.EX2 R11, R11 ;  /* 0x0000000b000b7308 */ /* 0x000e620000000800 */
[----:B------:R-:W-:Y:S01]  /*8950*/  FADD.FTZ R53, R33, R52 ;  /* 0x0000003421357221 */ /* 0x000fe20000010000 */
[----:B----4-:R-:W-:Y:S01]  /*8960*/  FADD.FTZ R30, R34, R49 ;  /* 0x00000031221e7221 */ /* 0x010fe20000010000 */
[-C--:B------:R-:W-:Y:S01]  /*8970*/  FMUL.FTZ R120, R120, R74.reuse ;  /* 0x0000004a78787220 */ /* 0x080fe20000410000 */
[----:B------:R-:W-:Y:S01]  /*8980*/  FMUL.FTZ R121, R121, R74 ;  /* 0x0000004a79797220 */ /* 0x000fe20000410000 */
[----:B------:R-:W-:Y:S01]  /*8990*/  FADD.FTZ R52, R36, R53 ;  /* 0x0000003524347221 */ /* 0x000fe20000010000 */
[----:B------:R-:W-:Y:S01]  /*89a0*/  F2FP.BF16.F32.PACK_AB R36, R37, R36 ;  /* 0x000000242524723e */ /* 0x000fe200000010ff */
[----:B------:R-:W-:Y:S01]  /*89b0*/  FMUL.FTZ R124, R124, R74 ;  /* 0x0000004a7c7c7220 */ /* 0x000fe20000410000 */
[----:B------:R-:W3:Y:S01]  /*89c0*/  MUFU.EX2 R13, R13 ;  /* 0x0000000d000d7308 */ /* 0x000ee20000000800 */
[----:B0-----:R-:W-:Y:S01]  /*89d0*/  FADD.FTZ R30, R83, R30 ;  /* 0x0000001e531e7221 */ /* 0x001fe20000010000 */
[----:B------:R-:W-:Y:S01]  /*89e0*/  FADD.FTZ R49, R37, R52 ;  /* 0x0000003425317221 */ /* 0x000fe20000010000 */
[----:B------:R-:W-:Y:S01]  /*89f0*/  F2FP.BF16.F32.PACK_AB R31, R83, R34 ;  /* 0x00000022531f723e */ /* 0x000fe200000010ff */
[-C--:B------:R-:W-:Y:S01]  /*8a00*/  FMUL.FTZ R125, R125, R74.reuse ;  /* 0x0000004a7d7d7220 */ /* 0x080fe20000410000 */
[-C--:B------:R-:W-:Y:S01]  /*8a10*/  FMUL.FTZ R128, R128, R74.reuse ;  /* 0x0000004a80807220 */ /* 0x080fe20000410000 */
[----:B------:R-:W-:Y:S01]  /*8a20*/  FADD.FTZ R14, R40, R49 ;  /* 0x00000031280e7221 */ /* 0x000fe20000010000 */
[-C--:B------:R-:W-:Y:S01]  /*8a30*/  FMUL.FTZ R129, R129, R74.reuse ;  /* 0x0000004a81817220 */ /* 0x080fe20000410000 */
[----:B------:R-:W0:Y:S01]  /*8a40*/  MUFU.EX2 R39, R39 ;  /* 0x0000002700277308 */ /* 0x000e220000000800 */
[----:B-1----:R-:W-:Y:S01]  /*8a50*/  FADD.FTZ R30, R11, R30 ;  /* 0x0000001e0b1e7221 */ /* 0x002fe20000010000 */
[----:B------:R-:W-:Y:S01]  /*8a60*/  FADD.FTZ R15, R41, R14 ;  /* 0x0000000e290f7221 */ /* 0x000fe20000010000 */
[-C--:B------:R-:W-:Y:S01]  /*8a70*/  FMUL.FTZ R132, R132, R74.reuse ;  /* 0x0000004a84847220 */ /* 0x080fe20000410000 */
[----:B------:R-:W-:Y:S01]  /*8a80*/  FMUL.FTZ R133, R133, R74 ;  /* 0x0000004a85857220 */ /* 0x000fe20000410000 */
[----:B------:R-:W-:-:S02]  /*8a90*/  VIADD R0, R0, 0xffffffff ;  /* 0xffffffff00007836 */ /* 0x000fc40000000000 */
[----:B------:R-:W-:Y:S01]  /*8aa0*/  IMAD.MOV.U32 R8, RZ, RZ, R9 ;  /* 0x000000ffff087224 */ /* 0x000fe200078e0009 */
[----:B------:R-:W1:Y:S01]  /*8ab0*/  MUFU.EX2 R42, R42 ;  /* 0x0000002a002a7308 */ /* 0x000e620000000800 */
[----:B---3--:R-:W-:Y:S01]  /*8ac0*/  FADD.FTZ R24, R13, R30 ;  /* 0x0000001e0d187221 */ /* 0x008fe20000010000 */
[----:B------:R-:W-:Y:S01]  /*8ad0*/  F2FP.BF16.F32.PACK_AB R30, R33, R32 ;  /* 0x00000020211e723e */ /* 0x000fe200000010ff */
[----:B------:R-:W-:Y:S01]  /*8ae0*/  FADD.FTZ R32, R44, R15 ;  /* 0x0000000f2c207221 */ /* 0x000fe20000010000 */
[----:B------:R-:W-:Y:S02]  /*8af0*/  F2FP.BF16.F32.PACK_AB R37, R13, R11 ;  /* 0x0000000b0d25723e */ /* 0x000fe400000010ff */
[C---:B------:R-:W-:Y:S01]  /*8b00*/  F2FP.BF16.F32.PACK_AB R44, R45.reuse, R44 ;  /* 0x0000002c2d2c723e */ /* 0x040fe200000010ff */
[----:B------:R-:W-:Y:S01]  /*8b10*/  FADD.FTZ R21, R45, R32 ;  /* 0x000000202d157221 */ /* 0x000fe20000010000 */
[----:B------:R-:W3:Y:S01]  /*8b20*/  MUFU.EX2 R50, R50 ;  /* 0x0000003200327308 */ /* 0x000ee20000000800 */
[----:B0-----:R-:W-:Y:S01]  /*8b30*/  FADD.FTZ R24, R39, R24 ;  /* 0x0000001827187221 */ /* 0x001fe20000010000 */
[C---:B------:R-:W-:Y:S01]  /*8b40*/  F2FP.BF16.F32.PACK_AB R39, R35.reuse, R39 ;  /* 0x000000272327723e */ /* 0x040fe200000010ff */
[----:B------:R-:W-:Y:S02]  /*8b50*/  STSM.16.M88.4 [R22], R28 ;  /* 0x0000001c16007844 */ /* 0x000fe40000000200 */
[----:B------:R-:W-:-:S03]  /*8b60*/  FADD.FTZ R15, R35, R24 ;  /* 0x00000018230f7221 */ /* 0x000fc60000010000 */
[----:B------:R-:W0:Y:S01]  /*8b70*/  MUFU.EX2 R43, R43 ;  /* 0x0000002b002b7308 */ /* 0x000e220000000800 */
[----:B-1----:R-:W-:-:S07]  /*8b80*/  FADD.FTZ R12, R42, R15 ;  /* 0x0000000f2a0c7221 */ /* 0x002fce0000010000 */
[----:B------:R-:W1:Y:S01]  /*8b90*/  MUFU.EX2 R51, R51 ;  /* 0x0000003300337308 */ /* 0x000e620000000800 */
[----:B---3--:R-:W-:-:S07]  /*8ba0*/  FADD.FTZ R20, R50, R21 ;  /* 0x0000001532147221 */ /* 0x008fce0000010000 */
[----:B------:R-:W3:Y:S01]  /*8bb0*/  MUFU.EX2 R3, R3 ;  /* 0x0000000300037308 */ /* 0x000ee20000000800 */
[C---:B0-----:R-:W-:Y:S01]  /*8bc0*/  FADD.FTZ R12, R43.reuse, R12 ;  /* 0x0000000c2b0c7221 */ /* 0x041fe20000010000 */
[----:B------:R-:W-:-:S06]  /*8bd0*/  F2FP.BF16.F32.PACK_AB R45, R43, R42 ;  /* 0x0000002a2b2d723e */ /* 0x000fcc00000010ff */
[----:B------:R-:W0:Y:S01]  /*8be0*/  MUFU.EX2 R54, R54 ;  /* 0x0000003600367308 */ /* 0x000e220000000800 */
[C---:B-1----:R-:W-:Y:S01]  /*8bf0*/  FADD.FTZ R15, R51.reuse, R20 ;  /* 0x00000014330f7221 */ /* 0x042fe20000010000 */
[----:B------:R-:W-:-:S06]  /*8c00*/  F2FP.BF16.F32.PACK_AB R46, R51, R50 ;  /* 0x00000032332e723e */ /* 0x000fcc00000010ff */
[----:B------:R-:W1:Y:S01]  /*8c10*/  MUFU.EX2 R55, R55 ;  /* 0x0000003700377308 */ /* 0x000e620000000800 */
[----:B---3--:R-:W-:-:S07]  /*8c20*/  FADD.FTZ R12, R3, R12 ;  /* 0x0000000c030c7221 */ /* 0x008fce0000010000 */
[----:B------:R-:W2:Y:S01]  /*8c30*/  MUFU.EX2 R2, R2 ;  /* 0x0000000200027308 */ /* 0x000ea20000000800 */
[----:B0-----:R-:W-:Y:S01]  /*8c40*/  FADD.FTZ R20, R54, R15 ;  /* 0x0000000f36147221 */ /* 0x001fe20000010000 */
[C---:B------:R-:W-:Y:S01]  /*8c50*/  FADD.FTZ R15, R47.reuse, R12 ;  /* 0x0000000c2f0f7221 */ /* 0x040fe20000010000 */
[----:B------:R-:W-:-:S05]  /*8c60*/  F2FP.BF16.F32.PACK_AB R47, R47, R3 ;  /* 0x000000032f2f723e */ /* 0x000fca00000010ff */
[----:B------:R-:W0:Y:S01]  /*8c70*/  MUFU.EX2 R58, R58 ;  /* 0x0000003a003a7308 */ /* 0x000e220000000800 */
[C---:B-1----:R-:W-:Y:S01]  /*8c80*/  FADD.FTZ R21, R55.reuse, R20 ;  /* 0x0000001437157221 */ /* 0x042fe20000010000 */
[----:B------:R-:W-:-:S06]  /*8c90*/  F2FP.BF16.F32.PACK_AB R56, R55, R54 ;  /* 0x000000363738723e */ /* 0x000fcc00000010ff */
[----:B------:R-:W1:Y:S01]  /*8ca0*/  MUFU.EX2 R57, R57 ;  /* 0x0000003900397308 */ /* 0x000e620000000800 */
[----:B--2---:R-:W-:-:S07]  /*8cb0*/  FADD.FTZ R4, R2, R15 ;  /* 0x0000000f02047221 */ /* 0x004fce0000010000 */
[----:B------:R-:W2:Y:S01]  /*8cc0*/  MUFU.EX2 R59, R59 ;  /* 0x0000003b003b7308 */ /* 0x000ea20000000800 */
[----:B0-----:R-:W-:-:S07]  /*8cd0*/  FADD.FTZ R6, R58, R21 ;  /* 0x000000153a067221 */ /* 0x001fce0000010000 */
[----:B------:R-:W0:Y:S01]  /*8ce0*/  MUFU.EX2 R27, R27 ;  /* 0x0000001b001b7308 */ /* 0x000e220000000800 */
[C---:B-1----:R-:W-:Y:S01]  /*8cf0*/  FADD.FTZ R4, R57.reuse, R4 ;  /* 0x0000000439047221 */ /* 0x042fe20000010000 */
[----:B------:R-:W-:-:S06]  /*8d00*/  F2FP.BF16.F32.PACK_AB R57, R57, R2 ;  /* 0x000000023939723e */ /* 0x000fcc00000010ff */
[----:B------:R-:W1:Y:S01]  /*8d10*/  MUFU.EX2 R62, R62 ;  /* 0x0000003e003e7308 */ /* 0x000e620000000800 */
[C---:B--2---:R-:W-:Y:S01]  /*8d20*/  FADD.FTZ R7, R59.reuse, R6 ;  /* 0x000000063b077221 */ /* 0x044fe20000010000 */
[----:B------:R-:W-:-:S06]  /*8d30*/  F2FP.BF16.F32.PACK_AB R58, R59, R58 ;  /* 0x0000003a3b3a723e */ /* 0x000fcc00000010ff */
[----:B------:R-:W2:Y:S01]  /*8d40*/  MUFU.EX2 R48, R48 ;  /* 0x0000003000307308 */ /* 0x000ea20000000800 */
[----:B0-----:R-:W-:-:S07]  /*8d50*/  FADD.FTZ R5, R27, R4 ;  /* 0x000000041b057221 */ /* 0x001fce0000010000 */
[----:B------:R-:W0:Y:S01]  /*8d60*/  MUFU.EX2 R63, R63 ;  /* 0x0000003f003f7308 */ /* 0x000e220000000800 */
[----:B-1----:R-:W-:-:S07]  /*8d70*/  FADD.FTZ R6, R62, R7 ;  /* 0x000000073e067221 */ /* 0x002fce0000010000 */
[----:B------:R1:W3:Y:S01]  /*8d80*/  MUFU.EX2 R65, R64 ;  /* 0x0000004000417308 */ /* 0x0002e20000000800 */
[C---:B--2---:R-:W-:Y:S01]  /*8d90*/  FADD.FTZ R4, R48.reuse, R5 ;  /* 0x0000000530047221 */ /* 0x044fe20000010000 */
[----:B------:R-:W-:-:S06]  /*8da0*/  F2FP.BF16.F32.PACK_AB R59, R48, R27 ;  /* 0x0000001b303b723e */ /* 0x000fcc00000010ff */
[----:B------:R-:W2:Y:S01]  /*8db0*/  MUFU.EX2 R66, R66 ;  /* 0x0000004200427308 */ /* 0x000ea20000000800 */
[C---:B0-----:R-:W-:Y:S01]  /*8dc0*/  FADD.FTZ R5, R63.reuse, R6 ;  /* 0x000000063f057221 */ /* 0x041fe20000010000 */
[----:B-1----:R-:W-:-:S06]  /*8dd0*/  F2FP.BF16.F32.PACK_AB R64, R63, R62 ;  /* 0x0000003e3f40723e */ /* 0x002fcc00000010ff */
[----:B------:R-:W0:Y:S01]  /*8de0*/  MUFU.EX2 R67, R67 ;  /* 0x0000004300437308 */ /* 0x000e220000000800 */
[----:B---3--:R-:W-:-:S07]  /*8df0*/  FADD.FTZ R3, R65, R4 ;  /* 0x0000000441037221 */ /* 0x008fce0000010000 */
[----:B------:R1:W3:Y:S01]  /*8e00*/  MUFU.EX2 R14, R38 ;  /* 0x00000026000e7308 */ /* 0x0002e20000000800 */
[----:B--2---:R-:W-:-:S07]  /*8e10*/  FADD.FTZ R4, R66, R5 ;  /* 0x0000000542047221 */ /* 0x004fce0000010000 */
[----:B------:R-:W2:Y:S01]  /*8e20*/  MUFU.EX2 R69, R69 ;  /* 0x0000004500457308 */ /* 0x000ea20000000800 */
[----:B0-----:R-:W-:Y:S01]  /*8e30*/  FADD.FTZ R6, R67, R4 ;  /* 0x0000000443067221 */ /* 0x001fe20000010000 */
[----:B-1----:R-:W-:Y:S02]  /*8e40*/  F2FP.BF16.F32.PACK_AB R38, R41, R40 ;  /* 0x000000282926723e */ /* 0x002fe400000010ff */
[----:B------:R-:W-:-:S03]  /*8e50*/  F2FP.BF16.F32.PACK_AB R66, R67, R66 ;  /* 0x000000424342723e */ /* 0x000fc600000010ff */
[----:B------:R-:W-:Y:S01]  /*8e60*/  STSM.16.M88.4 [R18], R36 ;  /* 0x0000002412007844 */ /* 0x000fe20000000200 */
[----:B------:R-:W0:Y:S01]  /*8e70*/  MUFU.EX2 R68, R68 ;  /* 0x0000004400447308 */ /* 0x000e220000000800 */
[C---:B---3--:R-:W-:Y:S01]  /*8e80*/  FADD.FTZ R3, R14.reuse, R3 ;  /* 0x000000030e037221 */ /* 0x048fe20000010000 */
[----:B------:R-:W-:Y:S01]  /*8e90*/  F2FP.BF16.F32.PACK_AB R65, R14, R65 ;  /* 0x000000410e41723e */ /* 0x000fe200000010ff */
[----:B------:R-:W-:Y:S04]  /*8ea0*/  STSM.16.M88.4 [R17+0x27800], R44 ;  /* 0x0278002c11007844 */ /* 0x000fe80000000200 */
[----:B------:R-:W-:Y:S01]  /*8eb0*/  STSM.16.M88.4 [R136], R56 ;  /* 0x0000003888007844 */ /* 0x000fe20000000200 */
[----:B------:R-:W1:Y:S01]  /*8ec0*/  MUFU.EX2 R72, R72 ;  /* 0x0000004800487308 */ /* 0x000e620000000800 */
[----:B--2---:R-:W-:-:S07]  /*8ed0*/  FADD.FTZ R5, R69, R6 ;  /* 0x0000000645057221 */ /* 0x004fce0000010000 */
[----:B------:R-:W2:Y:S01]  /*8ee0*/  MUFU.EX2 R75, R75 ;  /* 0x0000004b004b7308 */ /* 0x000ea20000000800 */
[----:B0-----:R-:W-:-:S07]  /*8ef0*/  FADD.FTZ R4, R68, R3 ;  /* 0x0000000344047221 */ /* 0x001fce0000010000 */
[----:B------:R-:W0:Y:S01]  /*8f00*/  MUFU.EX2 R70, R70 ;  /* 0x0000004600467308 */ /* 0x000e220000000800 */
[----:B-1----:R-:W-:-:S07]  /*8f10*/  FADD.FTZ R11, R72, R5 ;  /* 0x00000005480b7221 */ /* 0x002fce0000010000 */
[----:B------:R-:W1:Y:S01]  /*8f20*/  MUFU.EX2 R80, R80 ;  /* 0x0000005000507308 */ /* 0x000e620000000800 */
[C---:B--2---:R-:W-:Y:S01]  /*8f30*/  FADD.FTZ R3, R75.reuse, R4 ;  /* 0x000000044b037221 */ /* 0x044fe20000010000 */
[----:B------:R-:W-:Y:S02]  /*8f40*/  F2FP.BF16.F32.PACK_AB R67, R75, R68 ;  /* 0x000000444b43723e */ /* 0x000fe400000010ff */
[----:B------:R-:W-:-:S03]  /*8f50*/  F2FP.BF16.F32.PACK_AB R4, R72, R69 ;  /* 0x000000454804723e */ /* 0x000fc600000010ff */
[----:B------:R-:W-:Y:S01]  /*8f60*/  STSM.16.M88.4 [R22+0x6000], R64 ;  /* 0x0060004016007844 */ /* 0x000fe20000000200 */
        /* <DEDUP_REMOVED lines=10> */
[C---:B-1----:R-:W-:Y:S02]  /*9010*/  F2FP.BF16.F32.PACK_AB R7, R13.reuse, R78 ;  /* 0x0000004e0d07723e */ /* 0x042fe400000010ff */
[----:B------:R-:W-:-:S03]  /*9020*/  FADD.FTZ R2, R13, R2 ;  /* 0x000000020d027221 */ /* 0x000fc60000010000 */
[----:B------:R0:W-:Y:S01]  /*9030*/  STSM.16.M88.4 [R18+0x6000], R4 ;  /* 0x0060000412007844 */ /* 0x0001e20000000200 */
[----:B------:R1:W-:Y:S06]  /*9040*/  MEMBAR.ALL.CTA ;  /* 0x0000000000007992 */ /* 0x0003ec0000008000 */
[----:B-1----:R-:W1:Y:S01]  /*9050*/  FENCE.VIEW.ASYNC.S ;  /* 0x00000000000073c6 */ /* 0x002e620000000000 */
[----:B0-----:R-:W-:Y:S01]  /*9060*/  IMAD.MOV.U32 R4, RZ, RZ, R10 ;  /* 0x000000ffff047224 */ /* 0x001fe200078e000a */
[----:B-1----:R-:W-:Y:S01]  /*9070*/  NOP ;  /* 0x0000000000007918 */ /* 0x002fe20000000000 */
[----:B------:R-:W-:Y:S05]  /*9080*/  @P2 BRA `(.L_x_861) ;  /* 0xffffffc400b42947 */ /* 0x000fea000383ffff */
[----:B------:R-:W-:Y:S01]  /*9090*/  IMAD.MOV.U32 R8, RZ, RZ, R9 ;  /* 0x000000ffff087224 */ /* 0x000fe200078e0009 */
[----:B------:R-:W-:Y:S01]  /*90a0*/  UMOV UR45, UR55 ;  /* 0x00000037002d7c82 */ /* 0x000fe20008000000 */
[----:B------:R-:W-:Y:S01]  /*90b0*/  IMAD.MOV.U32 R4, RZ, RZ, R10 ;  /* 0x000000ffff047224 */ /* 0x000fe200078e000a */
[----:B------:R-:W-:-:S06]  /*90c0*/  UMOV UR50, UR54 ;  /* 0x0000003600327c82 */ /* 0x000fcc0008000000 */
.L_x_844:
[----:B------:R-:W1:Y:S01]  /*90d0*/  LDC R5, c[0x0][0x448] ;  /* 0x00011200ff057b82 */ /* 0x000e620000000800 */
[----:B------:R-:W-:Y:S01]  /*90e0*/  UIADD3 UR6, UR41, 0xbf, URZ ;  /* 0x000000bf29067890 */ /* 0x000fe2000fffe03f */
[----:B------:R-:W-:-:S05]  /*90f0*/  IADD3 R10, -R143, 0x1, RZ ;  /* 0x000000018f0a7810 */ /* 0x000fca0007ffe1ff */
[----:B------:R-:W-:Y:S01]  /*9100*/  IMAD R10, R71, UR43, R10 ;  /* 0x0000002b470a7c24 */ /* 0x000fe2000f8e020a */
[----:B0-----:R-:W0:Y:S01]  /*9110*/  LDC R12, c[0x0][0x9e4] ;  /* 0x00027900ff0c7b82 */ /* 0x001e220000000800 */
[----:B-1----:R-:W-:Y:S02]  /*9120*/  ISETP.NE.AND P5, PT, R5, 0x1, PT ;  /* 0x000000010500780c */ /* 0x002fe40003fa5270 */
[----:B0-----:R-:W-:-:S11]  /*9130*/  ISETP.GE.AND P6, PT, R12, 0x1, PT ;  /* 0x000000010c00780c */ /* 0x001fd60003fc6270 */
[----:B------:R-:W0:Y:S08]  /*9140*/  @P5 LDC R5, c[0x0][0x44c] ;  /* 0x00011300ff055b82 */ /* 0x000e300000000800 */
[----:B------:R-:W1:Y:S01]  /*9150*/  @P5 LDC R7, c[0x0][0x450] ;  /* 0x00011400ff075b82 */ /* 0x000e620000000800 */
[----:B0-----:R-:W-:-:S04]  /*9160*/  @P5 IMAD.HI.U32 R6, R5, UR6, RZ ;  /* 0x0000000605065c27 */ /* 0x001fc8000f8e00ff */
[----:B------:R-:W-:Y:S01]  /*9170*/  IMAD.U32 R5, RZ, RZ, UR6 ;  /* 0x00000006ff057e24 */ /* 0x000fe2000f8e00ff */
[----:B------:R-:W-:Y:S01]  /*9180*/  ULDC UR6, c[0x0][0x9dc] ;  /* 0x0002770000067ab9 */ /* 0x000fe20000000800 */
[----:B-1----:R-:W-:-:S05]  /*9190*/  @P5 SHF.R.U32.HI R5, RZ, R7, R6 ;  /* 0x00000007ff055219 */ /* 0x002fca0000011606 */
[----:B------:R-:W-:-:S04]  /*91a0*/  IMAD.IADD R5, R10, 0x1, R5 ;  /* 0x000000010a057824 */ /* 0x000fc800078e0205 */
[----:B------:R-:W-:Y:S01]  /*91b0*/  VIADD R6, R5, -UR6 ;  /* 0x8000000605067c36 */ /* 0x000fe20008000000 */
[----:B------:R-:W-:Y:S06]  /*91c0*/  @!P6 BRA `(.L_x_862) ;  /* 0x00000000003ce947 */ /* 0x000fec0003800000 */
[----:B------:R-:W-:-:S13]  /*91d0*/  ISETP.GT.AND P2, PT, R5, -0x1, PT ;  /* 0xffffffff0500780c */ /* 0x000fda0003f44270 */
[----:B------:R-:W-:Y:S05]  /*91e0*/  @P2 BRA `(.L_x_863) ;  /* 0x00000000001c2947 */ /* 0x000fea0003800000 */
[----:B------:R-:W-:Y:S02]  /*91f0*/  ISETP.NE.AND P2, PT, R12, 0x1, PT ;  /* 0x000000010c00780c */ /* 0x000fe40003f45270 */
[----:B------:R-:W-:-:S11]  /*9200*/  LOP3.LUT R5, RZ, R5, RZ, 0x33, !PT ;  /* 0x00000005ff057212 */ /* 0x000fd600078e33ff */
[----:B------:R-:W0:Y:S02]  /*9210*/  @P2 LDC.64 R10, c[0x0][0x9e8] ;  /* 0x00027a00ff0a2b82 */ /* 0x000e240000000a00 */
[----:B0-----:R-:W-:-:S05]  /*9220*/  @P2 IMAD.HI.U32 R10, R5, R10, RZ ;  /* 0x0000000a050a2227 */ /* 0x001fca00078e00ff */
[----:B------:R-:W-:-:S04]  /*9230*/  @P2 SHF.R.U32.HI R5, RZ, R11, R10 ;  /* 0x0000000bff052219 */ /* 0x000fc8000001160a */
[----:B------:R-:W-:Y:S01]  /*9240*/  LOP3.LUT R5, RZ, R5, RZ, 0x33, !PT ;  /* 0x00000005ff057212 */ /* 0x000fe200078e33ff */
[----:B------:R-:W-:Y:S06]  /*9250*/  BRA `(.L_x_864) ;  /* 0x0000000000107947 */ /* 0x000fec0003800000 */
.L_x_863:
[----:B------:R-:W-:-:S13]  /*9260*/  ISETP.NE.AND P2, PT, R12, 0x1, PT ;  /* 0x000000010c00780c */ /* 0x000fda0003f45270 */
[----:B------:R-:W0:Y:S02]  /*9270*/  @P2 LDC.64 R10, c[0x0][0x9e8] ;  /* 0x00027a00ff0a2b82 */ /* 0x000e240000000a00 */
[----:B0-----:R-:W-:-:S05]  /*9280*/  @P2 IMAD.HI.U32 R10, R5, R10, RZ ;  /* 0x0000000a050a2227 */ /* 0x001fca00078e00ff */
[----:B------:R-:W-:-:S07]  /*9290*/  @P2 SHF.R.U32.HI R5, RZ, R11, R10 ;  /* 0x0000000bff052219 */ /* 0x000fce000001160a */
.L_x_864:
[----:B------:R-:W-:-:S05]  /*92a0*/  IMAD R5, R5, R12, RZ ;  /* 0x0000000c05057224 */ /* 0x000fca00078e02ff */
[----:B------:R-:W-:-:S07]  /*92b0*/  VIMNMX R6, R6, R5, !PT ;  /* 0x0000000506067248 */ /* 0x000fce0007fe0100 */
.L_x_862:
[----:B------:R-:W-:-:S05]  /*92c0*/  VIADD R6, R6, 0x7f ;  /* 0x0000007f06067836 */ /* 0x000fca0000000000 */
[----:B------:R-:W-:-:S04]  /*92d0*/  SHF.R.S32.HI R5, RZ, 0x1f, R6 ;  /* 0x0000001fff057819 */ /* 0x000fc80000011406 */
[----:B------:R-:W-:-:S04]  /*92e0*/  LEA.HI R5, R5, R6, RZ, 0x7 ;  /* 0x0000000605057211 */ /* 0x000fc800078f38ff */
[----:B------:R-:W-:-:S04]  /*92f0*/  SHF.R.S32.HI R5, RZ, 0x7, R5 ;  /* 0x00000007ff057819 */ /* 0x000fc80000011405 */
[----:B------:R-:W-:-:S04]  /*9300*/  VIMNMX R6, R5, UR39, !PT ;  /* 0x0000002705067c48 */ /* 0x000fc8000ffe0100 */
[----:B------:R-:W-:-:S13]  /*9310*/  ISETP.GE.AND P2, PT, R0, R6, PT ;  /* 0x000000060000720c */ /* 0x000fda0003f46270 */
[----:B------:R-:W-:Y:S05]  /*9320*/  @!P2 BRA `(.L_x_865) ;  /* 0x000000280028a947 */ /* 0x000fea0003800000 */
[----:B------:R-:W-:Y:S01]  /*9330*/  IMAD.MOV.U32 R7, RZ, RZ, R8 ;  /* 0x000000ffff077224 */ /* 0x000fe200078e0008 */
[----:B------:R-:W-:Y:S01]  /*9340*/  UMOV UR28, UR50 ;  /* 0x00000032001c7c82 */ /* 0x000fe20008000000 */
[----:B------:R-:W-:Y:S01]  /*9350*/  IMAD.MOV.U32 R5, RZ, RZ, R4 ;  /* 0x000000ffff057224 */ /* 0x000fe200078e0004 */
[----:B------:R-:W-:Y:S01]  /*9360*/  UMOV UR51, UR45 ;  /* 0x0000002d00337c82 */ /* 0x000fe20008000000 */
[----:B------:R-:W-:Y:S01]  /*9370*/  ULDC UR35, c[0x0][0x9d8] ;  /* 0x0002760000237ab9 */ /* 0x000fe20000000800 */
[----:B------:R-:W-:-:S05]  /*9380*/  ULDC UR34, c[0x0][0x988] ;  /* 0x0002620000227ab9 */ /* 0x000fca0000000800 */
.L_x_874:
[----:B------:R-:W-:Y:S01]  /*9390*/  UIADD3 UR45, UR51, 0x1, URZ ;  /* 0x00000001332d7890 */ /* 0x000fe2000fffe03f */
[----:B------:R-:W-:-:S03]  /*93a0*/  ISETP.NE.AND P2, PT, RZ, UR37, PT ;  /* 0x00000025ff007c0c */ /* 0x000fc6000bf45270 */
[----:B------:R-:W-:-:S04]  /*93b0*/  UISETP.NE.AND UP0, UPT, UR45, 0x2, UPT ;  /* 0x000000022d00788c */ /* 0x000fc8000bf05270 */
[----:B------:R-:W-:Y:S02]  /*93c0*/  USEL UR50, URZ, 0x1, UP0 ;  /* 0x000000013f327887 */ /* 0x000fe40008000000 */
[----:B------:R-:W-:Y:S02]  /*93d0*/  USEL UR45, UR45, URZ, UP0 ;  /* 0x0000003f2d2d7287 */ /* 0x000fe40008000000 */
[----:B------:R-:W-:Y:S02]  /*93e0*/  ULOP3.LUT UR50, UR28, UR50, URZ, 0x3c, !UPT ;  /* 0x000000321c327292 */ /* 0x000fe4000f8e3c3f */
[----:B0-----:R-:W-:Y:S10]  /*93f0*/  @P2 BRA `(.L_x_866) ;  /* 0x00000000002c2947 */ /* 0x001ff40003800000 */
[----:B------:R-:W-:Y:S05]  /*9400*/  @!P0 BRA `(.L_x_867) ;  /* 0x0000000000048947 */ /* 0x000fea0003800000 */
[----:B------:R-:W-:Y:S01]  /*9410*/  BPT.TRAP 0x1 ;  /* 0x000000040000795c */ /* 0x000fe20000300000 */
.L_x_867:
[----:B------:R-:W-:Y:S01]  /*9420*/  ULEA UR6, UR45, UR42, 0x3 ;  /* 0x0000002a2d067291 */ /* 0x000fe2000f8e183f */
[----:B------:R-:W-:-:S05]  /*9430*/  IMAD.U32 R4, RZ, RZ, UR50 ;  /* 0x00000032ff047e24 */ /* 0x000fca000f8e00ff */
[----:B------:R-:W-:-:S04]  /*9440*/  SHF.L.U32 R4, R4, 0x1f, RZ ;  /* 0x0000001f04047819 */ /* 0x000fc800000006ff */
[----:B------:R0:W1:Y:S01]  /*9450*/  SYNCS.PHASECHK.TRANS64.TRYWAIT P3, [UR6+0x2d830], R4 ;  /* 0x02d83004ff0075a7 */ /* 0x0000620008060146 */
[----:B------:R-:W-:Y:S05]  /*9460*/  @!P0 BRA `(.L_x_868) ;  /* 0x0000000000048947 */ /* 0x000fea0003800000 */
[----:B------:R-:W-:Y:S01]  /*9470*/  BPT.TRAP 0x1 ;  /* 0x000000040000795c */ /* 0x000fe20000300000 */
.L_x_868:
[----:B-1----:R-:W-:Y:S05]  /*9480*/  @P3 BRA `(.L_x_866) ;  /* 0x0000000000083947 */ /* 0x002fea0003800000 */
[----:B------:R-:W1:Y:S02]  /*9490*/  SYNCS.PHASECHK.TRANS64.TRYWAIT P3, [UR6+0x2d830], R4 ;  /* 0x02d83004ff0075a7 */ /* 0x000e640008060146 */
[----:B-1----:R-:W-:Y:S05]  /*94a0*/  @!P3 BRA `(.L_x_869) ;  /* 0x000000d0005cb947 */ /* 0x002fea0003800000 */
.L_x_866:
[----:B------:R-:W2:Y:S01]  /*94b0*/  S2R R8, SR_TID.X ;  /* 0x0000000000087919 */ /* 0x000ea20000002100 */
        /* <DEDUP_REMOVED lines=13> */
[----:B01----:R-:W-:-:S05]  /*9590*/  VIADD R4, R8, 0x8 ;  /* 0x0000000808047836 */ /* 0x003fca0000000000 */
[----:B------:R0:W-:Y:S06]  /*95a0*/  BAR.SYNC.DEFER_BLOCKING R4, 0x100 ;  /* 0x000400040000751d */ /* 0x0001ec0000010000 */
[----:B------:R-:W-:-:S06]  /*95b0*/  WARPGROUP.ARRIVE ;  /* 0x00000000000079c5 */ /* 0x000fcc0000000000 */
        /* <DEDUP_REMOVED lines=17> */
[----:B0-----:R-:W-:Y:S05]  /*96d0*/  @P2 BRA `(.L_x_870) ;  /* 0x00000000002c2947 */ /* 0x001fea0003800000 */
[----:B------:R-:W-:Y:S05]  /*96e0*/  @!P0 BRA `(.L_x_871) ;  /* 0x0000000000048947 */ /* 0x000fea0003800000 */
[----:B------:R-:W-:Y:S01]  /*96f0*/  BPT.TRAP 0x1 ;  /* 0x000000040000795c */ /* 0x000fe20000300000 */
.L_x_871:
[----:B------:R-:W-:Y:S01]  /*9700*/  ULEA UR6, UR51, UR42, 0x3 ;  /* 0x0000002a33067291 */ /* 0x000fe2000f8e183f */
[----:B------:R-:W-:-:S05]  /*9710*/  IMAD.U32 R4, RZ, RZ, UR28 ;  /* 0x0000001cff047e24 */ /* 0x000fca000f8e00ff */
[----:B------:R-:W-:-:S04]  /*9720*/  SHF.L.U32 R4, R4, 0x1f, RZ ;  /* 0x0000001f04047819 */ /* 0x000fc800000006ff */
[----:B------:R0:W1:Y:S01]  /*9730*/  SYNCS.PHASECHK.TRANS64.TRYWAIT P2, [UR6+0x2d850], R4 ;  /* 0x02d85004ff0075a7 */ /* 0x0000620008040146 */
[----:B------:R-:W-:Y:S05]  /*9740*/  @!P0 BRA `(.L_x_872) ;  /* 0x0000000000048947 */ /* 0x000fea0003800000 */
[----:B------:R-:W-:Y:S01]  /*9750*/  BPT.TRAP 0x1 ;  /* 0x000000040000795c */ /* 0x000fe20000300000 */
.L_x_872:
[----:B-1----:R-:W-:Y:S05]  /*9760*/  @P2 BRA `(.L_x_870) ;  /* 0x0000000000082947 */ /* 0x002fea0003800000 */
[----:B------:R-:W1:Y:S02]  /*9770*/  SYNCS.PHASECHK.TRANS64.TRYWAIT P2, [UR6+0x2d850], R4 ;  /* 0x02d85004ff0075a7 */ /* 0x000e640008040146 */
[----:B-1----:R-:W-:Y:S05]  /*9780*/  @!P2 BRA `(.L_x_873) ;  /* 0x000000cc00bca947 */ /* 0x002fea0003800000 */
.L_x_870:
[----:B------:R-:W-:Y:S01]  /*9790*/  UIADD3 UR6, UR42, 0x400, URZ ;  /* 0x000004002a067890 */ /* 0x000fe2000fffe03f */
[----:B------:R-:W-:Y:S01]  /*97a0*/  WARPGROUP.ARRIVE ;  /* 0x00000000000079c5 */ /* 0x000fe20000000000 */
[----:B------:R-:W-:Y:S01]  /*97b0*/  UMOV UR29, 0x40000040 ;  /* 0x40000040001d7882 */ /* 0x000fe20000000000 */
[----:B------:R-:W-:Y:S01]  /*97c0*/  UMOV UR31, 0x80000020 ;  /* 0x80000020001f7882 */ /* 0x000fe20000000000 */
[----:B------:R-:W-:Y:S01]  /*97d0*/  USHF.R.U32.HI UR6, URZ, 0x4, UR6 ;  /* 0x000000043f067899 */ /* 0x000fe20008011606 */
[----:B------:R-:W-:Y:S01]  /*97e0*/  FMUL.FTZ R8, R24, UR35 ;  /* 0x0000002318087c20 */ /* 0x000fe20008410000 */
[----:B------:R-:W-:Y:S01]  /*97f0*/  FMUL.FTZ R10, R25, UR35 ;  /* 0x00000023190a7c20 */ /* 0x000fe20008410000 */
[----:B------:R-:W-:Y:S01]  /*9800*/  FMUL.FTZ R12, R28, UR35 ;  /* 0x000000231c0c7c20 */ /* 0x000fe20008410000 */
[----:B------:R-:W-:Y:S01]  /*9810*/  ULOP3.LUT UR6, UR6, 0x3fff, URZ, 0xc0, !UPT ;  /* 0x00003fff06067892 */ /* 0x000fe2000f8ec03f */
[----:B------:R-:W-:Y:S01]  /*9820*/  FMUL.FTZ R13, R29, UR35 ;  /* 0x000000231d0d7c20 */ /* 0x000fe20008410000 */
[----:B------:R-:W-:Y:S01]  /*9830*/  FMUL.FTZ R20, R32, UR35 ;  /* 0x0000002320147c20 */ /* 0x000fe20008410000 */
[----:B------:R-:W2:Y:S01]  /*9840*/  MUFU.TANH R8, R8 ;  /* 0x0000000800087308 */ /* 0x000ea20000002400 */
[----:B------:R-:W-:Y:S01]  /*9850*/  ULOP3.LUT UR7, UR6, 0x2000000, URZ, 0xfc, !UPT ;  /* 0x0200000006077892 */ /* 0x000fe2000f8efc3f */
[----:B------:R-:W-:Y:S01]  /*9860*/  FMUL.FTZ R24, R33, UR35 ;  /* 0x0000002321187c20 */ /* 0x000fe20008410000 */
[----:B------:R-:W-:Y:S01]  /*9870*/  ULOP3.LUT UR6, UR36, 0x10000, URZ, 0xfc, !UPT ;  /* 0x0001000024067892 */ /* 0x000fe2000f8efc3f */
[----:B------:R-:W-:Y:S01]  /*9880*/  FMUL.FTZ R21, R34, UR35 ;  /* 0x0000002322157c20 */ /* 0x000fe20008410000 */
[----:B------:R-:W-:Y:S01]  /*9890*/  UIMAD UR7, UR51, 0x600, UR7 ;  /* 0x00000600330778a4 */ /* 0x000fe2000f8e0207 */
[----:B------:R-:W-:Y:S01]  /*98a0*/  FMUL.FTZ R34, R44, UR35 ;  /* 0x000000232c227c20 */ /* 0x000fe20008410000 */
[----:B------:R-:W-:Y:S01]  /*98b0*/  FMUL.FTZ R44, R53, UR35 ;  /* 0x00000023352c7c20 */ /* 0x000fe20008410000 */
[----:B------:R-:W3:Y:S01]  /*98c0*/  MUFU.TANH R10, R10 ;  /* 0x0000000a000a7308 */ /* 0x000ee20000002400 */
[----:B-1----:R-:W-:Y:S01]  /*98d0*/  FMUL.FTZ R9, R26, UR35 ;  /* 0x000000231a097c20 */ /* 0x002fe20008410000 */
[----:B------:R-:W-:Y:S01]  /*98e0*/  UMOV UR28, UR6 ;  /* 0x00000006001c7c82 */ /* 0x000fe20008000000 */
[----:B------:R-:W-:Y:S01]  /*98f0*/  FMUL.FTZ R26, R36, UR35 ;  /* 0x00000023241a7c20 */ /* 0x000fe20008410000 */
[----:B------:R-:W-:Y:S01]  /*9900*/  UMOV UR30, UR7 ;  /* 0x00000007001e7c82 */ /* 0x000fe20008000000 */
[----:B------:R-:W-:Y:S01]  /*9910*/  FMUL.FTZ R28, R37, UR35 ;  /* 0x00000023251c7c20 */ /* 0x000fe20008410000 */
[----:B------:R-:W-:Y:S01]  /*9920*/  HGMMA.64x96x16.F32.BF16 R88, gdesc[UR28].tnspB, R88, gsb0 ;  /* 0x416000001c5879f0 */ /* 0x000fe20008001858 */
[----:B------:R-:W-:Y:S01]  /*9930*/  UIADD3 UR28, UR6, 0x2, URZ ;  /* 0x00000002061c7890 */ /* 0x000fe2000fffe03f */
[----:B------:R-:W0:Y:S01]  /*9940*/  MUFU.TANH R12, R12 ;  /* 0x0000000c000c7308 */ /* 0x000e220000002400 */
[----:B------:R-:W-:Y:S01]  /*9950*/  UIADD3 UR30, UR7, 0x40, URZ ;  /* 0x00000040071e7890 */ /* 0x000fe2000fffe03f */
[----:B--2---:R-:W-:Y:S01]  /*9960*/  FMNMX.FTZ R53, R8, R5, !PT ;  /* 0x0000000508357209 */ /* 0x004fe20007810000 */
[----:B------:R-:W-:Y:S01]  /*9970*/  UMOV UR29, 0x40000040 ;  /* 0x40000040001d7882 */ /* 0x000fe20000000000 */
[----:B------:R-:W-:Y:S01]  /*9980*/  UMOV UR31, 0x80000020 ;  /* 0x80000020001f7882 */ /* 0x000fe20000000000 */
[----:B------:R-:W-:Y:S01]  /*9990*/  FMUL.FTZ R14, R30, UR35 ;  /* 0x000000231e0e7c20 */ /* 0x000fe20008410000 */
[----:B------:R-:W-:Y:S01]  /*99a0*/  FMUL.FTZ R30, R40, UR35 ;  /* 0x00000023281e7c20 */ /* 0x000fe20008410000 */
[----:B------:R-:W-:Y:S01]  /*99b0*/  FMUL.FTZ R36, R45, UR35 ;  /* 0x000000232d247c20 */ /* 0x000fe20008410000 */
[----:B------:R-:W1:Y:S01]  /*99c0*/  MUFU.TANH R13, R13 ;  /* 0x0000000d000d7308 */ /* 0x000e620000002400 */
[----:B---3--:R-:W-:Y:S01]  /*99d0*/  FMNMX.FTZ R53, R10, R53, !PT ;  /* 0x000000350a357209 */ /* 0x008fe20007810000 */
        /* <DEDUP_REMOVED lines=51> */
[----:B------:R-:W2:Y:S03]  /*9d10*/  S2R R151, SR_TID.X ;  /* 0x0000000000977919 */ /* 0x000ea60000002100 */
[----:B------:R-:W3:Y:S01]  /*9d20*/  MUFU.TANH R34, R34 ;  /* 0x0000002200227308 */ /* 0x000ee20000002400 */
[----:B0-----:R-:W-:-:S07]  /*9d30*/  FMNMX.FTZ R57, R30, R57, !PT ;  /* 0x000000391e397209 */ /* 0x001fce0007810000 */
[----:B------:R-:W0:Y:S01]  /*9d40*/  MUFU.TANH R36, R36 ;  /* 0x0000002400247308 */ /* 0x000e220000002400 */
[----:B-1----:R-:W-:-:S07]  /*9d50*/  FMNMX.FTZ R57, R32, R57, !PT ;  /* 0x0000003920397209 */ /* 0x002fce0007810000 */
[----:B------:R-:W1:Y:S01]  /*9d60*/  MUFU.TANH R38, R38 ;  /* 0x0000002600267308 */ /* 0x000e620000002400 */
[----:B---3--:R-:W-:Y:S01]  /*9d70*/  FMNMX.FTZ R59, R34, R57, !PT ;  /* 0x00000039223b7209 */ /* 0x008fe20007810000 */
[----:B------:R-:W-:Y:S01]  /*9d80*/  FMUL.FTZ R57, R72, UR35 ;  /* 0x0000002348397c20 */ /* 0x000fe20008410000 */
[----:B------:R-:W-:-:S05]  /*9d90*/  FMUL.FTZ R72, R78, UR35 ;  /* 0x000000234e487c20 */ /* 0x000fca0008410000 */
[----:B------:R-:W3:Y:S01]  /*9da0*/  MUFU.TANH R39, R39 ;  /* 0x0000002700277308 */ /* 0x000ee20000002400 */
[----:B0-----:R-:W-:Y:S02]  /*9db0*/  FMNMX.FTZ R59, R36, R59, !PT ;  /* 0x0000003b243b7209 */ /* 0x001fe40007810000 */
[----:B--2---:R-:W-:Y:S02]  /*9dc0*/  SHF.R.U32.HI R143, RZ, 0x7, R151 ;  /* 0x00000007ff8f7819 */ /* 0x004fe40000011697 */
[----:B------:R-:W-:-:S03]  /*9dd0*/  ISETP.GE.U32.AND P2, PT, R151, 0x180, PT ;  /* 0x000001809700780c */ /* 0x000fc60003f46070 */
[----:B------:R-:W0:Y:S01]  /*9de0*/  MUFU.TANH R42, R42 ;  /* 0x0000002a002a7308 */ /* 0x000e220000002400 */
[----:B-1----:R-:W-:Y:S01]  /*9df0*/  FMNMX.FTZ R4, R38, R59, !PT ;  /* 0x0000003b26047209 */ /* 0x002fe20007810000 */
[----:B------:R-:W-:Y:S02]  /*9e00*/  WARPGROUP.DEPBAR.LE gsb0, 0x0 ;  /* 0x00008000000079c5 */ /* 0x000fe40000010000 */
[----:B------:R-:W-:-:S04]  /*9e10*/  WARPGROUP.ARRIVE ;  /* 0x00000000000079c5 */ /* 0x000fc80000000000 */
[----:B------:R-:W1:Y:S01]  /*9e20*/  MUFU.TANH R44, R44 ;  /* 0x0000002c002c7308 */ /* 0x000e620000002400 */
[----:B---3--:R-:W-:Y:S01]  /*9e30*/  FMNMX.FTZ R59, R39, R4, !PT ;  /* 0x00000004273b7209 */ /* 0x008fe20007810000 */
[----:B------:R-:W-:Y:S01]  /*9e40*/  HGMMA.64x96x16.F32.BF16 R88, gdesc[UR28].tnspB, R88, gsb0 ;  /* 0x416000001c5879f0 */ /* 0x000fe20008001858 */
[----:B------:R-:W-:Y:S02]  /*9e50*/  UIADD3 UR28, UR6, 0x4, URZ ;  /* 0x00000004061c7890 */ /* 0x000fe4000fffe03f */
[----:B------:R-:W-:-:S03]  /*9e60*/  UIADD3 UR30, UR7, 0x80, URZ ;  /* 0x00000080071e7890 */ /* 0x000fc6000fffe03f */
[----:B------:R-:W2:Y:S01]  /*9e70*/  MUFU.TANH R46, R46 ;  /* 0x0000002e002e7308 */ /* 0x000ea20000002400 */
[----:B------:R-:W-:Y:S01]  /*9e80*/  UMOV UR29, 0x40000040 ;  /* 0x40000040001d7882 */ /* 0x000fe20000000000 */
[----:B------:R-:W-:Y:S01]  /*9e90*/  UMOV UR31, 0x80000020 ;  /* 0x80000020001f7882 */ /* 0x000fe20000000000 */
[----:B0-----:R-:W-:Y:S01]  /*9ea0*/  FMNMX.FTZ R61, R42, R59, !PT ;  /* 0x0000003b2a3d7209 */ /* 0x001fe20007810000 */
[----:B------:R-:W-:Y:S01]  /*9eb0*/  FMUL.FTZ R59, R76, UR35 ;  /* 0x000000234c3b7c20 */ /* 0x000fe20008410000 */
[----:B------:R-:W-:-:S03]  /*9ec0*/  FMUL.FTZ R76, R86, UR35 ;  /* 0x00000023564c7c20 */ /* 0x000fc60008410000 */
        /* <DEDUP_REMOVED lines=31> */
[----:B------:R-:W-:Y:S02]  /*a0c0*/  UIADD3 UR28, UR6, 0x6, URZ ;  /* 0x00000006061c7890 */ /* 0x000fe4000fffe03f */
[----:B------:R-:W-:Y:S01]  /*a0d0*/  UIADD3 UR30, UR7, 0xc0, URZ ;  /* 0x000000c0071e7890 */ /* 0x000fe2000fffe03f */
[----:B------:R-:W-:Y:S01]  /*a0e0*/  UMOV UR29, 0x40000040 ;  /* 0x40000040001d7882 */ /* 0x000fe20000000000 */
[----:B------:R-:W-:Y:S01]  /*a0f0*/  UMOV UR31, 0x80000020 ;  /* 0x80000020001f7882 */ /* 0x000fe20000000000 */
        /* <DEDUP_REMOVED lines=8> */
[----:B------:R-:W-:Y:S01]  /*a180*/  FMUL.FTZ R69, R71, UR35 ;  /* 0x0000002347457c20 */ /* 0x000fe20008410000 */
[----:B------:R-:W-:Y:S01]  /*a190*/  FMUL.FTZ R71, R75, UR35 ;  /* 0x000000234b477c20 */ /* 0x000fe20008410000 */
[----:B------:R-:W-:Y:S02]  /*a1a0*/  FMUL.FTZ R75, R83, UR35 ;  /* 0x00000023534b7c20 */ /* 0x000fe40008410000 */
[----:B------:R-:W2:Y:S02]  /*a1b0*/  SHFL.BFLY PT, R73, R4, 0x2, 0x1f ;  /* 0x0c401f0004497f89 */ /* 0x000ea400000e0000 */
[----:B------:R-:W3:Y:S08]  /*a1c0*/  MUFU.TANH R14, R14 ;  /* 0x0000000e000e7308 */ /* 0x000ef00000002400 */
[----:B------:R-:W4:Y:S08]  /*a1d0*/  MUFU.TANH R15, R15 ;  /* 0x0000000f000f7308 */ /* 0x000f300000002400 */
[----:B------:R-:W5:Y:S01]  /*a1e0*/  MUFU.TANH R21, R21 ;  /* 0x0000001500157308 */ /* 0x000f620000002400 */
[----:B--2---:R-:W-:Y:S01]  /*a1f0*/  FMNMX.FTZ R80, R4, R73, !PT ;  /* 0x0000004904507209 */ /* 0x004fe20007810000 */
[----:B------:R-:W-:-:S06]  /*a200*/  FMUL.FTZ R73, R79, UR35 ;  /* 0x000000234f497c20 */ /* 0x000fcc0008410000 */
[----:B------:R-:W2:Y:S01]  /*a210*/  MUFU.TANH R25, R25 ;  /* 0x0000001900197308 */ /* 0x000ea20000002400 */
[----:B------:R-:W0:Y:S07]  /*a220*/  SHFL.BFLY PT, R81, R80, 0x1, 0x1f ;  /* 0x0c201f0050517f89 */ /* 0x000e2e00000e0000 */
[----:B------:R-:W2:Y:S08]  /*a230*/  MUFU.TANH R27, R27 ;  /* 0x0000001b001b7308 */ /* 0x000eb00000002400 */
[----:B------:R-:W2:Y:S08]  /*a240*/  MUFU.TANH R29, R29 ;  /* 0x0000001d001d7308 */ /* 0x000eb00000002400 */
[----:B------:R-:W2:Y:S01]  /*a250*/  MUFU.TANH R31, R31 ;  /* 0x0000001f001f7308 */ /* 0x000ea20000002400 */
[----:B0-----:R-:W-:-:S05]  /*a260*/  FMNMX.FTZ R4, R80, R81, !PT ;  /* 0x0000005150047209 */ /* 0x001fca0007810000 */
[C---:B------:R-:W-:Y:S02]  /*a270*/  FMUL.FTZ R79, R4.reuse, UR34 ;  /* 0x00000022044f7c20 */ /* 0x040fe40008410000 */
[----:B------:R-:W0:Y:S01]  /*a280*/  MUFU.TANH R33, R33 ;  /* 0x0000002100217308 */ /* 0x000e220000002400 */
[----:B------:R-:W-:Y:S01]  /*a290*/  FADD.FTZ R5, -R4, R5 ;  /* 0x0000000504057221 */ /* 0x000fe20000010100 */
[--C-:B------:R-:W-:Y:S01]  /*a2a0*/  FFMA.FTZ R78, R8, UR34, -R79.reuse ;  /* 0x00000022084e7c23 */ /* 0x100fe2000801084f */
[----:B------:R-:W-:Y:S01]  /*a2b0*/  FMNMX.FTZ R8, R9, R7, !PT ;  /* 0x0000000709087209 */ /* 0x000fe20007810000 */
[--C-:B------:R-:W-:Y:S01]  /*a2c0*/  FFMA.FTZ R82, R39, UR34, -R79.reuse ;  /* 0x0000002227527c23 */ /* 0x100fe2000801084f */
[----:B------:R-:W-:Y:S02]  /*a2d0*/  WARPGROUP.DEPBAR.LE gsb0, 0x0 ;  /* 0x00008000000079c5 */ /* 0x000fe40000010000 */
[----:B------:R-:W-:Y:S01]  /*a2e0*/  WARPGROUP.ARRIVE ;  /* 0x00000000000079c5 */ /* 0x000fe20000000000 */
[----:B-1----:R-:W-:Y:S01]  /*a2f0*/  FMNMX.FTZ R81, R11, R8, !PT ;  /* 0x000000080b517209 */ /* 0x002fe20007810000 */
[----:B------:R-:W1:Y:S01]  /*a300*/  MUFU.TANH R35, R35 ;  /* 0x0000002300237308 */ /* 0x000e620000002400 */
[--C-:B------:R-:W-:Y:S01]  /*a310*/  FFMA.FTZ R80, R36, UR34, -R79.reuse ;  /* 0x0000002224507c23 */ /* 0x100fe2000801084f */
[--C-:B------:R-:W-:Y:S01]  /*a320*/  FFMA.FTZ R10, R10, UR34, -R79.reuse ;  /* 0x000000220a0a7c23 */ /* 0x100fe2000801084f */
[----:B---3--:R-:W-:Y:S01]  /*a330*/  FMNMX.FTZ R8, R14, R81, !PT ;  /* 0x000000510e087209 */ /* 0x008fe20007810000 */
[----:B------:R-:W-:Y:S01]  /*a340*/  HGMMA.64x96x16.F32.BF16 R88, gdesc[UR28].tnspB, R88, gsb0 ;  /* 0x416000001c5879f0 */ /* 0x000fe20008001858 */
[----:B------:R-:W-:Y:S01]  /*a350*/  UIADD3 UR28, UR6, 0x600, URZ ;  /* 0x00000600061c7890 */ /* 0x000fe2000fffe03f */
[--C-:B------:R-:W-:Y:S01]  /*a360*/  FFMA.FTZ R12, R12, UR34, -R79.reuse ;  /* 0x000000220c0c7c23 */ /* 0x100fe2000801084f */
[----:B------:R-:W-:Y:S01]  /*a370*/  UIADD3 UR30, UR7, 0x100, URZ ;  /* 0x00000100071e7890 */ /* 0x000fe2000fffe03f */
[----:B----4-:R-:W-:Y:S01]  /*a380*/  FMNMX.FTZ R8, R15, R8, !PT ;  /* 0x000000080f087209 */ /* 0x010fe20007810000 */
[----:B------:R-:W-:Y:S01]  /*a390*/  UMOV UR29, 0x40000040 ;  /* 0x40000040001d7882 */ /* 0x000fe20000000000 */
[----:B------:R-:W-:Y:S01]  /*a3a0*/  UMOV UR31, 0x80000020 ;  /* 0x80000020001f7882 */ /* 0x000fe20000000000 */
[----:B------:R-:W3:Y:S01]  /*a3b0*/  MUFU.TANH R37, R37 ;  /* 0x0000002500257308 */ /* 0x000ee20000002400 */
[----:B-----5:R-:W-:Y:S01]  /*a3c0*/  FMNMX.FTZ R8, R21, R8, !PT ;  /* 0x0000000815087209 */ /* 0x020fe20007810000 */
[--C-:B------:R-:W-:Y:S01]  /*a3d0*/  FFMA.FTZ R13, R13, UR34, -R79.reuse ;  /* 0x000000220d0d7c23 */ /* 0x100fe2000801084f */
[--C-:B------:R-:W-:Y:S01]  /*a3e0*/  FFMA.FTZ R20, R20, UR34, -R79.reuse ;  /* 0x0000002214147c23 */ /* 0x100fe2000801084f */
[--C-:B------:R-:W-:Y:S01]  /*a3f0*/  FFMA.FTZ R24, R24, UR34, -R79.reuse ;  /* 0x0000002218187c23 */ /* 0x100fe2000801084f */
[----:B--2---:R-:W-:Y:S01]  /*a400*/  FMNMX.FTZ R8, R25, R8, !PT ;  /* 0x0000000819087209 */ /* 0x004fe20007810000 */
[--C-:B------:R-:W-:Y:S01]  /*a410*/  FFMA.FTZ R26, R26, UR34, -R79.reuse ;  /* 0x000000221a1a7c23 */ /* 0x100fe2000801084f */
[--C-:B------:R-:W-:Y:S01]  /*a420*/  FFMA.FTZ R28, R28, UR34, -R79.reuse ;  /* 0x000000221c1c7c23 */ /* 0x100fe2000801084f */
[----:B------:R-:W2:Y:S01]  /*a430*/  MUFU.TANH R40, R40 ;  /* 0x0000002800287308 */ /* 0x000ea20000002400 */
[----:B------:R-:W-:Y:S01]  /*a440*/  FMNMX.FTZ R8, R27, R8, !PT ;  /* 0x000000081b087209 */ /* 0x000fe20007810000 */
[--C-:B------:R-:W-:Y:S01]  /*a450*/  FFMA.FTZ R30, R30, UR34, -R79.reuse ;  /* 0x000000221e1e7c23 */ /* 0x100fe2000801084f */
[--C-:B------:R-:W-:Y:S01]  /*a460*/  FFMA.FTZ R32, R32, UR34, -R79.reuse ;  /* 0x0000002220207c23 */ /* 0x100fe2000801084f */
[--C-:B------:R-:W-:Y:S01]  /*a470*/  FFMA.FTZ R34, R34, UR34, -R79.reuse ;  /* 0x0000002222227c23 */ /* 0x100fe2000801084f */
[----:B------:R-:W-:Y:S01]  /*a480*/  FMNMX.FTZ R8, R29, R8, !PT ;  /* 0x000000081d087209 */ /* 0x000fe20007810000 */
[--C-:B------:R-:W-:Y:S01]  /*a490*/  FFMA.FTZ R38, R38, UR34, -R79.reuse ;  /* 0x0000002226267c23 */ /* 0x100fe2000801084f */
[--C-:B------:R-:W-:Y:S01]  /*a4a0*/  FFMA.FTZ R42, R42, UR34, -R79.reuse ;  /* 0x000000222a2a7c23 */ /* 0x100fe2000801084f */
[----:B------:R-:W4:Y:S01]  /*a4b0*/  MUFU.TANH R41, R41 ;  /* 0x0000002900297308 */ /* 0x000f220000002400 */
[----:B------:R-:W-:Y:S01]  /*a4c0*/  FMNMX.FTZ R8, R31, R8, !PT ;  /* 0x000000081f087209 */ /* 0x000fe20007810000 */
[--C-:B------:R-:W-:Y:S01]  /*a4d0*/  FFMA.FTZ R44, R44, UR34, -R79.reuse ;  /* 0x000000222c2c7c23 */ /* 0x100fe2000801084f */
[--C-:B------:R-:W-:Y:S01]  /*a4e0*/  FFMA.FTZ R46, R46, UR34, -R79.reuse ;  /* 0x000000222e2e7c23 */ /* 0x100fe2000801084f */
[--C-:B------:R-:W-:Y:S01]  /*a4f0*/  FFMA.FTZ R47, R47, UR34, -R79.reuse ;  /* 0x000000222f2f7c23 */ /* 0x100fe2000801084f */
[----:B0-----:R-:W-:Y:S01]  /*a500*/  FMNMX.FTZ R8, R33, R8, !PT ;  /* 0x0000000821087209 */ /* 0x001fe20007810000 */
[--C-:B------:R-:W-:Y:S01]  /*a510*/  FFMA.FTZ R50, R50, UR34, -R79.reuse ;  /* 0x0000002232327c23 */ /* 0x100fe2000801084f */
[--C-:B------:R-:W-:Y:S01]  /*a520*/  FFMA.FTZ R52, R52, UR34, -R79.reuse ;  /* 0x0000002234347c23 */ /* 0x100fe2000801084f */
[----:B------:R-:W0:Y:S01]  /*a530*/  MUFU.TANH R43, R43 ;  /* 0x0000002b002b7308 */ /* 0x000e220000002400 */
[----:B-1----:R-:W-:Y:S01]  /*a540*/  FMNMX.FTZ R8, R35, R8, !PT ;  /* 0x0000000823087209 */ /* 0x002fe20007810000 */
[--C-:B------:R-:W-:Y:S01]  /*a550*/  FFMA.FTZ R53, R53, UR34, -R79.reuse ;  /* 0x0000002235357c23 */ /* 0x100fe2000801084f */
[--C-:B------:R-:W-:Y:S01]  /*a560*/  FFMA.FTZ R54, R54, UR34, -R79.reuse ;  /* 0x0000002236367c23 */ /* 0x100fe2000801084f */
[--C-:B------:R-:W-:Y:S01]  /*a570*/  FFMA.FTZ R55, R55, UR34, -R79.reuse ;  /* 0x0000002237377c23 */ /* 0x100fe2000801084f */
[----:B---3--:R-:W-:Y:S01]  /*a580*/  FMNMX.FTZ R81, R37, R8, !PT ;  /* 0x0000000825517209 */ /* 0x008fe20007810000 */
[--C-:B------:R-:W-:Y:S01]  /*a590*/  FFMA.FTZ R56, R56, UR34, -R79.reuse ;  /* 0x0000002238387c23 */ /* 0x100fe2000801084f */
[--C-:B------:R-:W-:Y:S01]  /*a5a0*/  FFMA.FTZ R57, R57, UR34, -R79.reuse ;  /* 0x0000002239397c23 */ /* 0x100fe2000801084f */
[----:B------:R-:W1:Y:S01]  /*a5b0*/  MUFU.TANH R45, R45 ;  /* 0x0000002d002d7308 */ /* 0x000e620000002400 */
[----:B--2---:R-:W-:Y:S01]  /*a5c0*/  FMNMX.FTZ R8, R40, R81, !PT ;  /* 0x0000005128087209 */ /* 0x004fe20007810000 */
[--C-:B------:R-:W-:Y:S01]  /*a5d0*/  FFMA.FTZ R58, R58, UR34, -R79.reuse ;  /* 0x000000223a3a7c23 */ /* 0x100fe2000801084f */
[--C-:B------:R-:W-:Y:S01]  /*a5e0*/  FFMA.FTZ R59, R59, UR34, -R79.reuse ;  /* 0x000000223b3b7c23 */ /* 0x100fe2000801084f */
[--C-:B------:R-:W-:Y:S01]  /*a5f0*/  FFMA.FTZ R60, R60, UR34, -R79.reuse ;  /* 0x000000223c3c7c23 */ /* 0x100fe2000801084f */
[----:B----4-:R-:W-:Y:S01]  /*a600*/  FMNMX.FTZ R8, R41, R8, !PT ;  /* 0x0000000829087209 */ /* 0x010fe20007810000 */
[--C-:B------:R-:W-:Y:S01]  /*a610*/  FFMA.FTZ R61, R61, UR34, -R79.reuse ;  /* 0x000000223d3d7c23 */ /* 0x100fe2000801084f */
[--C-:B------:R-:W-:Y:S01]  /*a620*/  FFMA.FTZ R62, R62, UR34, -R79.reuse ;  /* 0x000000223e3e7c23 */ /* 0x100fe2000801084f */
[----:B------:R-:W2:Y:S01]  /*a630*/  MUFU.TANH R48, R48 ;  /* 0x0000003000307308 */ /* 0x000ea20000002400 */
[----:B0-----:R-:W-:Y:S01]  /*a640*/  FMNMX.FTZ R8, R43, R8, !PT ;  /* 0x000000082b087209 */ /* 0x001fe20007810000 */
[--C-:B------:R-:W-:Y:S01]  /*a650*/  FFMA.FTZ R65, R65, UR34, -R79.reuse ;  /* 0x0000002241417c23 */ /* 0x100fe2000801084f */
[----:B------:R-:W-:Y:S01]  /*a660*/  FFMA.FTZ R64, R64, UR34, -R79 ;  /* 0x0000002240407c23 */ /* 0x000fe2000801084f */
[----:B------:R-:W-:-:S04]  /*a670*/  FMUL.FTZ R5, R5, UR34 ;  /* 0x0000002205057c20 */ /* 0x000fc80008410000 */
        /* <DEDUP_REMOVED lines=18> */
[----:B--2---:R-:W-:Y:S01]  /*a7a0*/  FMNMX.FTZ R8, R68, R39, !PT ;  /* 0x0000002744087209 */ /* 0x004fe20007810000 */
[----:B------:R-:W-:Y:S02]  /*a7b0*/  UIADD3 UR30, UR7, 0x140, URZ ;  /* 0x00000140071e7890 */ /* 0x000fe4000fffe03f */
[----:B------:R-:W1:Y:S01]  /*a7c0*/  MUFU.TANH R70, R70 ;  /* 0x0000004600467308 */ /* 0x000e620000002400 */
[----:B------:R-:W-:Y:S01]  /*a7d0*/  UMOV UR29, 0x40000040 ;  /* 0x40000040001d7882 */ /* 0x000fe20000000000 */
[----:B------:R-:W-:-:S06]  /*a7e0*/  UMOV UR31, 0x80000020 ;  /* 0x80000020001f7882 */ /* 0x000fcc0000000000 */
        /* <DEDUP_REMOVED lines=14> */
[----:B------:R-:W-:Y:S01]  /*a8d0*/  MUFU.EX2 R5, R5 ;  /* 0x0000000500057308 */ /* 0x000fe20000000800 */
[----:B-1----:R-:W-:-:S07]  /*a8e0*/  FMNMX.FTZ R8, R76, R39, !PT ;  /* 0x000000274c087209 */ /* 0x002fce0007810000 */
[----:B------:R-:W-:Y:S01]  /*a8f0*/  MUFU.EX2 R78, R78 ;  /* 0x0000004e004e7308 */ /* 0x000fe20000000800 */
[----:B--2---:R-:W-:-:S05]  /*a900*/  FMNMX.FTZ R8, R77, R8, !PT ;  /* 0x000000084d087209 */ /* 0x004fca0007810000 */
[----:B------:R-:W0:Y:S02]  /*a910*/  SHFL.BFLY PT, R39, R8, 0x2, 0x1f ;  /* 0x0c401f0008277f89 */ /* 0x000e2400000e0000 */
[----:B------:R1:W-:Y:S08]  /*a920*/  MUFU.EX2 R81, R38 ;  /* 0x0000002600517308 */ /* 0x0003f00000000800 */
[----:B------:R-:W-:Y:S01]  /*a930*/  MUFU.EX2 R10, R10 ;  /* 0x0000000a000a7308 */ /* 0x000fe20000000800 */
[----:B-1----:R-:W-:Y:S01]  /*a940*/  IMAD.U32 R38, RZ, RZ, UR51 ;  /* 0x00000033ff267e24 */ /* 0x002fe2000f8e00ff */
[----:B------:R-:W-:-:S04]  /*a950*/  UMOV UR51, UR45 ;  /* 0x0000002d00337c82 */ /* 0x000fc80008000000 */
[----:B------:R-:W-:Y:S02]  /*a960*/  @!P1 LEA R38, R38, UR42, 0x3 ;  /* 0x0000002a26269c11 */ /* 0x000fe4000f8e18ff */
[----:B------:R-:W-:Y:S01]  /*a970*/  MUFU.EX2 R12, R12 ;  /* 0x0000000c000c7308 */ /* 0x000fe20000000800 */
[----:B------:R-:W-:Y:S02]  /*a980*/  WARPGROUP.DEPBAR.LE gsb0, 0x0 ;  /* 0x00008000000079c5 */ /* 0x000fe40000010000 */
[----:B------:R-:W-:Y:S01]  /*a990*/  WARPGROUP.ARRIVE ;  /* 0x00000000000079c5 */ /* 0x000fe20000000000 */
[----:B------:R-:W-:Y:S01]  /*a9a0*/  @!P1 VIADD R38, R38, 0x2d860 ;  /* 0x0002d86026269836 */ /* 0x000fe20000000000 */
[----:B0-----:R-:W-:-:S03]  /*a9b0*/  FMNMX.FTZ R39, R8, R39, !PT ;  /* 0x0000002708277209 */ /* 0x001fc60007810000 */
[----:B------:R-:W-:Y:S01]  /*a9c0*/  MUFU.EX2 R13, R13 ;  /* 0x0000000d000d7308 */ /* 0x000fe20000000800 */
[----:B------:R-:W-:Y:S01]  /*a9d0*/  HGMMA.64x96x16.F32.BF16 R88, gdesc[UR28].tnspB, R88, gsb0 ;  /* 0x416000001c5879f0 */ /* 0x000fe20008001858 */
[----:B------:R-:W-:Y:S01]  /*a9e0*/  UIADD3 UR28, UR6, 0x604, URZ ;  /* 0x00000604061c7890 */ /* 0x000fe2000fffe03f */
[----:B------:R-:W0:Y:S01]  /*a9f0*/  SHFL.BFLY PT, R8, R39, 0x1, 0x1f ;  /* 0x0c201f0027087f89 */ /* 0x000e2200000e0000 */
[----:B------:R-:W-:Y:S01]  /*aa00*/  UIADD3 UR30, UR7, 0x180, URZ ;  /* 0x00000180071e7890 */ /* 0x000fe2000fffe03f */
[----:B------:R-:W-:Y:S01]  /*aa10*/  @!P1 PRMT R38, RZ, 0x654, R38 ;  /* 0x00000654ff269816 */ /* 0x000fe20000000026 */
[----:B------:R-:W-:Y:S01]  /*aa20*/  UMOV UR29, 0x40000040 ;  /* 0x40000040001d7882 */ /* 0x000fe20000000000 */
[----:B------:R-:W-:Y:S01]  /*aa30*/  UMOV UR31, 0x80000020 ;  /* 0x80000020001f7882 */ /* 0x000fe20000000000 */
[----:B------:R-:W-:Y:S08]  /*aa40*/  MUFU.EX2 R20, R20 ;  /* 0x0000001400147308 */ /* 0x000ff00000000800 */
[----:B------:R-:W-:Y:S08]  /*aa50*/  MUFU.EX2 R24, R24 ;  /* 0x0000001800187308 */ /* 0x000ff00000000800 */
[----:B------:R-:W-:Y:S01]  /*aa60*/  MUFU.EX2 R26, R26 ;  /* 0x0000001a001a7308 */ /* 0x000fe20000000800 */
[----:B0-----:R-:W-:-:S05]  /*aa70*/  FMNMX.FTZ R8, R39, R8, !PT ;  /* 0x0000000827087209 */ /* 0x001fca0007810000 */
[C---:B------:R-:W-:Y:S01]  /*aa80*/  FMUL.FTZ R36, R8.reuse, UR34 ;  /* 0x0000002208247c20 */ /* 0x040fe20008410000 */
[----:B------:R-:W-:Y:S01]  /*aa90*/  FADD.FTZ R7, -R8, R7 ;  /* 0x0000000708077221 */ /* 0x000fe20000010100 */
[----:B------:R-:W-:Y:S02]  /*aaa0*/  MUFU.EX2 R28, R28 ;  /* 0x0000001c001c7308 */ /* 0x000fe40000000800 */
[--C-:B------:R-:W-:Y:S01]  /*aab0*/  FFMA.FTZ R79, R21, UR34, -R36.reuse ;  /* 0x00000022154f7c23 */ /* 0x100fe20008010824 */
[--C-:B------:R-:W-:Y:S01]  /*aac0*/  FFMA.FTZ R21, R31, UR34, -R36.reuse ;  /* 0x000000221f157c23 */ /* 0x100fe20008010824 */
[----:B------:R-:W-:Y:S01]  /*aad0*/  FMUL.FTZ R7, R7, UR34 ;  /* 0x0000002207077c20 */ /* 0x000fe20008410000 */
[--C-:B------:R-:W-:Y:S01]  /*aae0*/  FFMA.FTZ R9, R9, UR34, -R36.reuse ;  /* 0x0000002209097c23 */ /* 0x100fe20008010824 */
[--C-:B------:R-:W-:Y:S01]  /*aaf0*/  FFMA.FTZ R31, R37, UR34, -R36.reuse ;  /* 0x00000022251f7c23 */ /* 0x100fe20008010824 */
[----:B------:R-:W-:Y:S02]  /*ab00*/  IMAD.U32 R37, RZ, RZ, UR45 ;  /* 0x0000002dff257e24 */ /* 0x000fe4000f8e00ff */
[--C-:B------:R-:W-:Y:S01]  /*ab10*/  FFMA.FTZ R11, R11, UR34, -R36.reuse ;  /* 0x000000220b0b7c23 */ /* 0x100fe20008010824 */
[--C-:B------:R-:W-:Y:S01]  /*ab20*/  FFMA.FTZ R39, R14, UR34, -R36.reuse ;  /* 0x000000220e277c23 */ /* 0x100fe20008010824 */
[----:B------:R-:W-:Y:S01]  /*ab30*/  MUFU.EX2 R7, R7 ;  /* 0x0000000700077308 */ /* 0x000fe20000000800 */
[----:B------:R-:W-:Y:S01]  /*ab40*/  VIADD R14, R143, 0x9 ;  /* 0x000000098f0e7836 */ /* 0x000fe20000000000 */
[----:B------:R-:W-:Y:S01]  /*ab50*/  @!P1 LEA R37, R37, UR42, 0x3 ;  /* 0x0000002a25259c11 */ /* 0x000fe2000f8e18ff */
[--C-:B------:R-:W-:Y:S01]  /*ab60*/  FFMA.FTZ R83, R15, UR34, -R36.reuse ;  /* 0x000000220f537c23 */ /* 0x100fe20008010824 */
[--C-:B------:R-:W-:Y:S01]  /*ab70*/  FFMA.FTZ R15, R40, UR34, -R36.reuse ;  /* 0x00000022280f7c23 */ /* 0x100fe20008010824 */
[--C-:B------:R-:W-:Y:S01]  /*ab80*/  FFMA.FTZ R25, R25, UR34, -R36.reuse ;  /* 0x0000002219197c23 */ /* 0x100fe20008010824 */
[----:B------:R-:W-:Y:S01]  /*ab90*/  SEL R40, R14, 0x9, !P2 ;  /* 0x000000090e287807 */ /* 0x000fe20005000000 */
[----:B------:R-:W-:Y:S01]  /*aba0*/  @!P1 VIADD R37, R37, 0x2d840 ;  /* 0x0002d84025259836 */ /* 0x000fe20000000000 */
[----:B------:R-:W0:Y:S01]  /*abb0*/  MUFU.EX2 R9, R9 ;  /* 0x0000000900097308 */ /* 0x000e220000000800 */
[--C-:B------:R-:W-:Y:S01]  /*abc0*/  FFMA.FTZ R27, R27, UR34, -R36.reuse ;  /* 0x000000221b1b7c23 */ /* 0x100fe20008010824 */
[--C-:B------:R-:W-:Y:S01]  /*abd0*/  FFMA.FTZ R29, R29, UR34, -R36.reuse ;  /* 0x000000221d1d7c23 */ /* 0x100fe20008010824 */
[--C-:B------:R-:W-:Y:S01]  /*abe0*/  FFMA.FTZ R33, R33, UR34, -R36.reuse ;  /* 0x0000002221217c23 */ /* 0x100fe20008010824 */
[----:B------:R-:W-:Y:S01]  /*abf0*/  @!P1 PRMT R37, RZ, 0x654, R37 ;  /* 0x00000654ff259816 */ /* 0x000fe20000000025 */
[--C-:B------:R-:W-:Y:S01]  /*ac00*/  FFMA.FTZ R35, R35, UR34, -R36.reuse ;  /* 0x0000002223237c23 */ /* 0x100fe20008010824 */
[--C-:B------:R-:W-:Y:S01]  /*ac10*/  FFMA.FTZ R41, R41, UR34, -R36.reuse ;  /* 0x0000002229297c23 */ /* 0x100fe20008010824 */
[--C-:B------:R-:W-:Y:S01]  /*ac20*/  FFMA.FTZ R43, R43, UR34, -R36.reuse ;  /* 0x000000222b2b7c23 */ /* 0x100fe20008010824 */
[----:B------:R-:W-:Y:S01]  /*ac30*/  MUFU.EX2 R11, R11 ;  /* 0x0000000b000b7308 */ /* 0x000fe20000000800 */
[--C-:B------:R-:W-:Y:S01]  /*ac40*/  FFMA.FTZ R45, R45, UR34, -R36.reuse ;  /* 0x000000222d2d7c23 */ /* 0x100fe20008010824 */
[--C-:B------:R-:W-:Y:S01]  /*ac50*/  FFMA.FTZ R14, R48, UR34, -R36.reuse ;  /* 0x00000022300e7c23 */ /* 0x100fe20008010824 */
[--C-:B------:R-:W-:Y:S01]  /*ac60*/  FFMA.FTZ R49, R49, UR34, -R36.reuse ;  /* 0x0000002231317c23 */ /* 0x100fe20008010824 */
[--C-:B------:R-:W-:Y:S01]  /*ac70*/  FFMA.FTZ R51, R51, UR34, -R36.reuse ;  /* 0x0000002233337c23 */ /* 0x100fe20008010824 */
[--C-:B------:R-:W-:Y:S01]  /*ac80*/  FFMA.FTZ R69, R69, UR34, -R36.reuse ;  /* 0x0000002245457c23 */ /* 0x100fe20008010824 */
[--C-:B------:R-:W-:Y:S01]  /*ac90*/  FFMA.FTZ R70, R70, UR34, -R36.reuse ;  /* 0x0000002246467c23 */ /* 0x100fe20008010824 */
[--C-:B------:R-:W-:Y:S01]  /*aca0*/  FFMA.FTZ R71, R71, UR34, -R36.reuse ;  /* 0x0000002247477c23 */ /* 0x100fe20008010824 */
[----:B------:R-:W-:Y:S01]  /*acb0*/  MUFU.EX2 R39, R39 ;  /* 0x0000002700277308 */ /* 0x000fe20000000800 */
[----:B0-----:R-:W-:Y:S01]  /*acc0*/  FFMA.FTZ R2, R7, R2, R9 ;  /* 0x0000000207027223 */ /* 0x001fe20000010009 */
[--C-:B------:R-:W-:Y:S01]  /*acd0*/  FFMA.FTZ R72, R72, UR34, -R36.reuse ;  /* 0x0000002248487c23 */ /* 0x100fe20008010824 */
[--C-:B------:R-:W-:Y:S01]  /*ace0*/  FFMA.FTZ R73, R73, UR34, -R36.reuse ;  /* 0x0000002249497c23 */ /* 0x100fe20008010824 */
[--C-:B------:R-:W-:Y:S01]  /*acf0*/  FFMA.FTZ R74, R74, UR34, -R36.reuse ;  /* 0x000000224a4a7c23 */ /* 0x100fe20008010824 */
[--C-:B------:R-:W-:Y:S01]  /*ad00*/  FFMA.FTZ R75, R75, UR34, -R36.reuse ;  /* 0x000000224b4b7c23 */ /* 0x100fe20008010824 */
[--C-:B------:R-:W-:Y:S01]  /*ad10*/  FFMA.FTZ R76, R76, UR34, -R36.reuse ;  /* 0x000000224c4c7c23 */ /* 0x100fe20008010824 */
[----:B------:R-:W-:Y:S01]  /*ad20*/  FFMA.FTZ R77, R77, UR34, -R36 ;  /* 0x000000224d4d7c23 */ /* 0x000fe20008010824 */
[----:B------:R-:W-:Y:S01]  /*ad30*/  MUFU.EX2 R83, R83 ;  /* 0x0000005300537308 */ /* 0x000fe20000000800 */
[C---:B------:R-:W-:Y:S01]  /*ad40*/  ISETP.GT.AND P2, PT, R0.reuse, R6, PT ;  /* 0x000000060000720c */ /* 0x040fe20003f44270 */
[----:B------:R-:W-:-:S06]  /*ad50*/  VIADD R0, R0, 0xffffffff ;  /* 0xffffffff00007836 */ /* 0x000fcc0000000000 */
        /* <DEDUP_REMOVED lines=27> */
[----:B------:R-:W-:-:S06]  /*af10*/  UMOV UR28, UR50 ;  /* 0x00000032001c7c82 */ /* 0x000fcc0008000000 */
[----:B------:R-:W-:Y:S08]  /*af20*/  MUFU.EX2 R44, R44 ;  /* 0x0000002c002c7308 */ /* 0x000ff00000000800 */
[----:B------:R-:W-:Y:S08]  /*af30*/  MUFU.EX2 R45, R45 ;  /* 0x0000002d002d7308 */ /* 0x000ff00000000800 */
[----:B------:R-:W-:Y:S08]  /*af40*/  MUFU.EX2 R46, R46 ;  /* 0x0000002e002e7308 */ /* 0x000ff00000000800 */
[----:B------:R-:W-:Y:S08]  /*af50*/  MUFU.EX2 R14, R14 ;  /* 0x0000000e000e7308 */ /* 0x000ff00000000800 */
[----:B------:R-:W0:Y:S08]  /*af60*/  MUFU.EX2 R47, R47 ;  /* 0x0000002f002f7308 */ /* 0x000e300000000800 */
[----:B------:R-:W-:Y:S08]  /*af70*/  MUFU.EX2 R49, R49 ;  /* 0x0000003100317308 */ /* 0x000ff00000000800 */
[----:B------:R-:W-:Y:S01]  /*af80*/  MUFU.EX2 R50, R50 ;  /* 0x0000003200327308 */ /* 0x000fe20000000800 */
[----:B0-----:R-:W-:-:S07]  /*af90*/  F2FP.BF16.F32.PACK_AB R48, R47, R46 ;  /* 0x0000002e2f30723e */ /* 0x001fce00000010ff */
        /* <DEDUP_REMOVED lines=10> */
[-C--:B------:R-:W-:Y:S01]  /*b040*/  FMUL.FTZ R88, R88, R5.reuse ;  /* 0x0000000558587220 */ /* 0x080fe20000410000 */
[-C--:B------:R-:W-:Y:S01]  /*b050*/  FMUL.FTZ R89, R89, R5.reuse ;  /* 0x0000000559597220 */ /* 0x080fe20000410000 */
[-C--:B------:R-:W-:Y:S01]  /*b060*/  FMUL.FTZ R92, R92, R5.reuse ;  /* 0x000000055c5c7220 */ /* 0x080fe20000410000 */
[-C--:B------:R-:W-:Y:S01]  /*b070*/  FMUL.FTZ R93, R93, R5.reuse ;  /* 0x000000055d5d7220 */ /* 0x080fe20000410000 */
[-C--:B------:R-:W-:Y:S01]  /*b080*/  FMUL.FTZ R96, R96, R5.reuse ;  /* 0x0000000560607220 */ /* 0x080fe20000410000 */
[----:B------:R-:W-:Y:S01]  /*b090*/  FMUL.FTZ R97, R97, R5 ;  /* 0x0000000561617220 */ /* 0x000fe20000410000 */
[----:B-1----:R-:W-:Y:S01]  /*b0a0*/  FFMA.FTZ R37, R63, UR34, -R36 ;  /* 0x000000223f257c23 */ /* 0x002fe20008010824 */
[----:B------:R-:W-:Y:S01]  /*b0b0*/  FFMA.FTZ R63, R5, R3, R78 ;  /* 0x00000003053f7223 */ /* 0x000fe2000001004e */
[--C-:B------:R-:W-:Y:S01]  /*b0c0*/  FFMA.FTZ R3, R66, UR34, -R36.reuse ;  /* 0x0000002242037c23 */ /* 0x100fe20008010824 */
[--C-:B------:R-:W-:Y:S01]  /*b0d0*/  FFMA.FTZ R66, R67, UR34, -R36.reuse ;  /* 0x0000002243427c23 */ /* 0x100fe20008010824 */
[----:B------:R1:W-:Y:S01]  /*b0e0*/  @!P1 SYNCS.ARRIVE.TRANS64.RED.A1T0 RZ, [R38+URZ], RZ ;  /* 0x000000ff26ff99a7 */ /* 0x0003e2000810043f */
[----:B------:R-:W-:Y:S01]  /*b0f0*/  FADD.FTZ R67, R10, R63 ;  /* 0x0000003f0a437221 */ /* 0x000fe20000010000 */
[----:B------:R-:W-:Y:S01]  /*b100*/  FFMA.FTZ R63, R68, UR34, -R36 ;  /* 0x00000022443f7c23 */ /* 0x000fe20008010824 */
[----:B------:R-:W-:Y:S01]  /*b110*/  F2FP.BF16.F32.PACK_AB R36, R10, R78 ;  /* 0x0000004e0a24723e */ /* 0x000fe200000010ff */
[----:B------:R-:W-:Y:S01]  /*b120*/  MUFU.EX2 R3, R3 ;  /* 0x0000000300037308 */ /* 0x000fe20000000800 */
[----:B0-----:R-:W-:Y:S01]  /*b130*/  FADD.FTZ R40, R12, R67 ;  /* 0x000000430c287221 */ /* 0x001fe20000010000 */
[-C--:B------:R-:W-:Y:S01]  /*b140*/  FMUL.FTZ R100, R100, R5.reuse ;  /* 0x0000000564647220 */ /* 0x080fe20000410000 */
[----:B------:R-:W-:Y:S01]  /*b150*/  FMUL.FTZ R101, R101, R5 ;  /* 0x0000000565657220 */ /* 0x000fe20000410000 */
[----:B-1----:R-:W-:Y:S01]  /*b160*/  FADD.FTZ R38, R11, R2 ;  /* 0x000000020b267221 */ /* 0x002fe20000010000 */
[----:B------:R-:W-:Y:S01]  /*b170*/  FADD.FTZ R67, R13, R40 ;  /* 0x000000280d437221 */ /* 0x000fe20000010000 */
[----:B------:R-:W-:Y:S01]  /*b180*/  F2FP.BF16.F32.PACK_AB R40, R82, R81 ;  /* 0x000000515228723e */ /* 0x000fe200000010ff */
[----:B------:R-:W-:Y:S01]  /*b190*/  FMUL.FTZ R104, R104, R5 ;  /* 0x0000000568687220 */ /* 0x000fe20000410000 */
[----:B------:R-:W-:Y:S01]  /*b1a0*/  FADD.FTZ R38, R39, R38 ;  /* 0x0000002627267221 */ /* 0x000fe20000010000 */
[----:B------:R-:W-:Y:S01]  /*b1b0*/  FADD.FTZ R67, R20, R67 ;  /* 0x0000004314437221 */ /* 0x000fe20000010000 */
[----:B------:R0:W-:Y:S01]  /*b1c0*/  MUFU.EX2 R2, R37 ;  /* 0x0000002500027308 */ /* 0x0001e20000000800 */
[C---:B------:R-:W-:Y:S01]  /*b1d0*/  F2FP.BF16.F32.PACK_AB R39, R83.reuse, R39 ;  /* 0x000000275327723e */ /* 0x040fe200000010ff */
[----:B------:R-:W-:Y:S01]  /*b1e0*/  FADD.FTZ R38, R83, R38 ;  /* 0x0000002653267221 */ /* 0x000fe20000010000 */
[C---:B------:R-:W-:Y:S01]  /*b1f0*/  FADD.FTZ R67, R24.reuse, R67 ;  /* 0x0000004318437221 */ /* 0x040fe20000010000 */
[----:B------:R-:W-:Y:S01]  /*b200*/  F2FP.BF16.F32.PACK_AB R24, R24, R20 ;  /* 0x000000141818723e */ /* 0x000fe200000010ff */
[----:B------:R-:W-:Y:S01]  /*b210*/  FMUL.FTZ R105, R105, R5 ;  /* 0x0000000569697220 */ /* 0x000fe20000410000 */
[----:B------:R-:W-:Y:S01]  /*b220*/  FADD.FTZ R38, R79, R38 ;  /* 0x000000264f267221 */ /* 0x000fe20000010000 */
[----:B------:R-:W-:Y:S01]  /*b230*/  FADD.FTZ R67, R26, R67 ;  /* 0x000000431a437221 */ /* 0x000fe20000010000 */
[----:B------:R-:W1:Y:S01]  /*b240*/  MUFU.EX2 R66, R66 ;  /* 0x0000004200427308 */ /* 0x000e620000000800 */
[----:B0-----:R-:W-:Y:S01]  /*b250*/  F2FP.BF16.F32.PACK_AB R37, R11, R9 ;  /* 0x000000090b25723e */ /* 0x001fe200000010ff */
[C---:B------:R-:W-:Y:S01]  /*b260*/  FADD.FTZ R38, R25.reuse, R38 ;  /* 0x0000002619267221 */ /* 0x040fe20000010000 */
[----:B------:R-:W-:Y:S01]  /*b270*/  FADD.FTZ R67, R28, R67 ;  /* 0x000000431c437221 */ /* 0x000fe20000010000 */
[----:B------:R-:W-:Y:S01]  /*b280*/  F2FP.BF16.F32.PACK_AB R25, R25, R79 ;  /* 0x0000004f1919723e */ /* 0x000fe200000010ff */
[----:B------:R-:W-:Y:S01]  /*b290*/  FMUL.FTZ R108, R108, R5 ;  /* 0x000000056c6c7220 */ /* 0x000fe20000410000 */
[----:B------:R-:W-:Y:S01]  /*b2a0*/  FADD.FTZ R38, R27, R38 ;  /* 0x000000261b267221 */ /* 0x000fe20000010000 */
[----:B------:R-:W-:Y:S01]  /*b2b0*/  FADD.FTZ R67, R30, R67 ;  /* 0x000000431e437221 */ /* 0x000fe20000010000 */
[----:B------:R-:W-:Y:S01]  /*b2c0*/  MUFU.EX2 R63, R63 ;  /* 0x0000003f003f7308 */ /* 0x000fe20000000800 */
[C---:B------:R-:W-:Y:S01]  /*b2d0*/  F2FP.BF16.F32.PACK_AB R27, R29.reuse, R27 ;  /* 0x0000001b1d1b723e */ /* 0x040fe200000010ff */
[----:B------:R-:W-:Y:S01]  /*b2e0*/  FADD.FTZ R38, R29, R38 ;  /* 0x000000261d267221 */ /* 0x000fe20000010000 */
[----:B------:R-:W-:Y:S01]  /*b2f0*/  FADD.FTZ R67, R32, R67 ;  /* 0x0000004320437221 */ /* 0x000fe20000010000 */
[----:B------:R-:W-:Y:S01]  /*b300*/  F2FP.BF16.F32.PACK_AB R26, R28, R26 ;  /* 0x0000001a1c1a723e */ /* 0x000fe200000010ff */
[----:B------:R-:W-:Y:S01]  /*b310*/  FMUL.FTZ R109, R109, R5 ;  /* 0x000000056d6d7220 */ /* 0x000fe20000410000 */
[----:B------:R-:W-:Y:S01]  /*b320*/  FADD.FTZ R10, R21, R38 ;  /* 0x00000026150a7221 */ /* 0x000fe20000010000 */
[----:B------:R-:W-:Y:S01]  /*b330*/  F2FP.BF16.F32.PACK_AB R38, R13, R12 ;  /* 0x0000000c0d26723e */ /* 0x000fe200000010ff */
[----:B------:R-:W-:Y:S01]  /*b340*/  FADD.FTZ R67, R34, R67 ;  /* 0x0000004322437221 */ /* 0x000fe20000010000 */
[----:B------:R-:W-:Y:S01]  /*b350*/  MUFU.EX2 R70, R70 ;  /* 0x0000004600467308 */ /* 0x000fe20000000800 */
[C---:B------:R-:W-:Y:S01]  /*b360*/  FADD.FTZ R12, R33.reuse, R10 ;  /* 0x0000000a210c7221 */ /* 0x040fe20000010000 */
[----:B------:R-:W-:Y:S01]  /*b370*/  F2FP.BF16.F32.PACK_AB R33, R33, R21 ;  /* 0x000000152121723e */ /* 0x000fe200000010ff */
[----:B------:R-:W-:Y:S01]  /*b380*/  FADD.FTZ R20, R80, R67 ;  /* 0x0000004350147221 */ /* 0x000fe20000010000 */
[----:B-1----:R-:W-:Y:S01]  /*b390*/  F2FP.BF16.F32.PACK_AB R13, R66, R3 ;  /* 0x00000003420d723e */ /* 0x002fe200000010ff */
[----:B------:R-:W-:Y:S01]  /*b3a0*/  FADD.FTZ R12, R35, R12 ;  /* 0x0000000c230c7221 */ /* 0x000fe20000010000 */
[----:B------:R-:W-:Y:S01]  /*b3b0*/  F2FP.BF16.F32.PACK_AB R32, R32, R30 ;  /* 0x0000001e2020723e */ /* 0x000fe200000010ff */
[----:B------:R-:W-:Y:S01]  /*b3c0*/  FADD.FTZ R9, R81, R20 ;  /* 0x0000001451097221 */ /* 0x000fe20000010000 */
[----:B------:R-:W0:Y:S01]  /*b3d0*/  MUFU.EX2 R10, R69 ;  /* 0x00000045000a7308 */ /* 0x000e220000000800 */
[C---:B------:R-:W-:Y:S01]  /*b3e0*/  FADD.FTZ R12, R31.reuse, R12 ;  /* 0x0000000c1f0c7221 */ /* 0x040fe20000010000 */
[----:B------:R-:W-:Y:S01]  /*b3f0*/  F2FP.BF16.F32.PACK_AB R34, R80, R34 ;  /* 0x000000225022723e */ /* 0x000fe200000010ff */
[----:B------:R-:W-:Y:S01]  /*b400*/  FADD.FTZ R9, R82, R9 ;  /* 0x0000000952097221 */ /* 0x000fe20000010000 */
[----:B------:R-:W-:Y:S01]  /*b410*/  F2FP.BF16.F32.PACK_AB R35, R31, R35 ;  /* 0x000000231f23723e */ /* 0x000fe200000010ff */
[----:B------:R-:W-:Y:S01]  /*b420*/  FADD.FTZ R12, R15, R12 ;  /* 0x0000000c0f0c7221 */ /* 0x000fe20000010000 */
[----:B------:R-:W-:Y:S01]  /*b430*/  STSM.16.M88.4 [R17+0x21800], R36 ;  /* 0x0218002411007844 */ /* 0x000fe20000000200 */
[----:B------:R-:W-:Y:S01]  /*b440*/  FADD.FTZ R9, R42, R9 ;  /* 0x000000092a097221 */ /* 0x000fe20000010000 */
[----:B------:R-:W1:Y:S01]  /*b450*/  MUFU.EX2 R71, R71 ;  /* 0x0000004700477308 */ /* 0x000e620000000800 */
[C---:B------:R-:W-:Y:S01]  /*b460*/  FADD.FTZ R12, R41.reuse, R12 ;  /* 0x0000000c290c7221 */ /* 0x040fe20000010000 */
[----:B------:R-:W-:Y:S01]  /*b470*/  F2FP.BF16.F32.PACK_AB R41, R41, R15 ;  /* 0x0000000f2929723e */ /* 0x000fe200000010ff */
[C---:B------:R-:W-:Y:S01]  /*b480*/  FADD.FTZ R9, R44.reuse, R9 ;  /* 0x000000092c097221 */ /* 0x040fe20000010000 */
[----:B------:R-:W-:Y:S01]  /*b490*/  F2FP.BF16.F32.PACK_AB R42, R44, R42 ;  /* 0x0000002a2c2a723e */ /* 0x000fe200000010ff */
[----:B------:R-:W-:Y:S01]  /*b4a0*/  FADD.FTZ R12, R43, R12 ;  /* 0x0000000c2b0c7221 */ /* 0x000fe20000010000 */
[C---:B------:R-:W-:Y:S01]  /*b4b0*/  F2FP.BF16.F32.PACK_AB R43, R45.reuse, R43 ;  /* 0x0000002b2d2b723e */ /* 0x040fe200000010ff */
[----:B------:R1:W-:Y:S01]  /*b4c0*/  STSM.16.M88.4 [R23], R24 ;  /* 0x0000001817007844 */ /* 0x0003e20000000200 */
[----:B------:R-:W-:Y:S01]  /*b4d0*/  MUFU.EX2 R72, R72 ;  /* 0x0000004800487308 */ /* 0x000fe20000000800 */
[----:B------:R-:W-:Y:S01]  /*b4e0*/  FADD.FTZ R11, R45, R12 ;  /* 0x0000000c2d0b7221 */ /* 0x000fe20000010000 */
[----:B------:R-:W-:Y:S01]  /*b4f0*/  FADD.FTZ R12, R46, R9 ;  /* 0x000000092e0c7221 */ /* 0x000fe20000010000 */
[----:B0-----:R-:W-:Y:S01]  /*b500*/  F2FP.BF16.F32.PACK_AB R15, R10, R63 ;  /* 0x0000003f0a0f723e */ /* 0x001fe200000010ff */
[----:B------:R0:W-:Y:S01]  /*b510*/  STSM.16.M88.4 [R22], R32 ;  /* 0x0000002016007844 */ /* 0x0001e20000000200 */
[----:B------:R-:W-:Y:S01]  /*b520*/  FADD.FTZ R20, R14, R11 ;  /* 0x0000000b0e147221 */ /* 0x000fe20000010000 */
[----:B------:R-:W-:Y:S01]  /*b530*/  FADD.FTZ R9, R47, R12 ;  /* 0x0000000c2f097221 */ /* 0x000fe20000010000 */
[----:B------:R-:W-:Y:S01]  /*b540*/  FMUL.FTZ R112, R112, R5 ;  /* 0x0000000570707220 */ /* 0x000fe20000410000 */
[----:B------:R-:W2:Y:S01]  /*b550*/  MUFU.EX2 R58, R58 ;  /* 0x0000003a003a7308 */ /* 0x000ea20000000800 */
[C---:B------:R-:W-:Y:S01]  /*b560*/  FADD.FTZ R20, R49.reuse, R20 ;  /* 0x0000001431147221 */ /* 0x040fe20000010000 */
[----:B------:R-:W-:Y:S01]  /*b570*/  FADD.FTZ R9, R50, R9 ;  /* 0x0000000932097221 */ /* 0x000fe20000010000 */
[----:B------:R-:W-:Y:S01]  /*b580*/  F2FP.BF16.F32.PACK_AB R49, R49, R14 ;  /* 0x0000000e3131723e */ /* 0x000fe200000010ff */
[----:B------:R0:W-:Y:S01]  /*b590*/  STSM.16.M88.4 [R18], R40 ;  /* 0x0000002812007844 */ /* 0x0001e20000000200 */
[----:B------:R-:W-:Y:S01]  /*b5a0*/  FADD.FTZ R11, R51, R20 ;  /* 0x00000014330b7221 */ /* 0x000fe20000010000 */
[----:B------:R-:W-:Y:S01]  /*b5b0*/  FADD.FTZ R12, R52, R9 ;  /* 0x00000009340c7221 */ /* 0x000fe20000010000 */
[C---:B------:R-:W-:Y:S01]  /*b5c0*/  F2FP.BF16.F32.PACK_AB R51, R2.reuse, R51 ;  /* 0x000000330233723e */ /* 0x040fe200000010ff */
[----:B------:R-:W3:Y:S01]  /*b5d0*/  MUFU.EX2 R73, R73 ;  /* 0x0000004900497308 */ /* 0x000ee20000000800 */
[----:B------:R-:W-:Y:S01]  /*b5e0*/  FADD.FTZ R20, R2, R11 ;  /* 0x0000000b02147221 */ /* 0x000fe20000010000 */
[----:B------:R-:W-:Y:S01]  /*b5f0*/  FADD.FTZ R9, R53, R12 ;  /* 0x0000000c35097221 */ /* 0x000fe20000010000 */
[----:B------:R-:W-:Y:S01]  /*b600*/  F2FP.BF16.F32.PACK_AB R50, R52, R50 ;  /* 0x000000323432723e */ /* 0x000fe200000010ff */
[----:B------:R-:W-:Y:S01]  /*b610*/  FMUL.FTZ R113, R113, R5 ;  /* 0x0000000571717220 */ /* 0x000fe20000410000 */
[----:B------:R-:W-:Y:S01]  /*b620*/  FADD.FTZ R11, R3, R20 ;  /* 0x00000014030b7221 */ /* 0x000fe20000010000 */
[----:B------:R-:W-:Y:S01]  /*b630*/  FADD.FTZ R12, R54, R9 ;  /* 0x00000009360c7221 */ /* 0x000fe20000010000 */
[----:B-1----:R-:W-:Y:S01]  /*b640*/  F2FP.BF16.F32.PACK_AB R25, R71, R70 ;  /* 0x000000464719723e */ /* 0x002fe200000010ff */
[----:B------:R-:W1:Y:S01]  /*b650*/  MUFU.EX2 R59, R59 ;  /* 0x0000003b003b7308 */ /* 0x000e620000000800 */
[----:B------:R-:W-:Y:S01]  /*b660*/  FADD.FTZ R14, R66, R11 ;  /* 0x0000000b420e7221 */ /* 0x000fe20000010000 */
[----:B------:R-:W-:Y:S01]  /*b670*/  FADD.FTZ R9, R55, R12 ;  /* 0x0000000c37097221 */ /* 0x000fe20000010000 */
[----:B------:R-:W-:Y:S01]  /*b680*/  F2FP.BF16.F32.PACK_AB R12, R54, R53 ;  /* 0x00000035360c723e */ /* 0x000fe200000010ff */
[----:B------:R0:W-:Y:S01]  /*b690*/  STSM.16.M88.4 [R17+0x27800], R48 ;  /* 0x0278003011007844 */ /* 0x0001e20000000200 */
[----:B------:R-:W-:Y:S01]  /*b6a0*/  FADD.FTZ R11, R63, R14 ;  /* 0x0000000e3f0b7221 */ /* 0x000fe20000010000 */
[----:B------:R-:W-:Y:S01]  /*b6b0*/  FADD.FTZ R2, R56, R9 ;  /* 0x0000000938027221 */ /* 0x000fe20000010000 */
[----:B--2---:R-:W-:Y:S01]  /*b6c0*/  F2FP.BF16.F32.PACK_AB R24, R58, R57 ;  /* 0x000000393a18723e */ /* 0x004fe200000010ff */
[----:B------:R-:W2:Y:S01]  /*b6d0*/  MUFU.EX2 R60, R60 ;  /* 0x0000003c003c7308 */ /* 0x000ea20000000800 */
[----:B------:R-:W-:Y:S01]  /*b6e0*/  FADD.FTZ R11, R10, R11 ;  /* 0x0000000b0a0b7221 */ /* 0x000fe20000010000 */
[----:B------:R-:W-:Y:S01]  /*b6f0*/  FADD.FTZ R9, R57, R2 ;  /* 0x0000000239097221 */ /* 0x000fe20000010000 */
[----:B---3--:R-:W-:Y:S01]  /*b700*/  F2FP.BF16.F32.PACK_AB R27, R73, R72 ;  /* 0x00000048491b723e */ /* 0x008fe200000010ff */
[-C--:B------:R-:W-:Y:S01]  /*b710*/  FMUL.FTZ R116, R116, R5.reuse ;  /* 0x0000000574747220 */ /* 0x080fe20000410000 */
[----:B------:R-:W-:Y:S01]  /*b720*/  FADD.FTZ R2, R70, R11 ;  /* 0x0000000b46027221 */ /* 0x000fe20000010000 */
[----:B------:R-:W-:Y:S01]  /*b730*/  FADD.FTZ R14, R58, R9 ;  /* 0x000000093a0e7221 */ /* 0x000fe20000010000 */
[----:B------:R-:W-:Y:S01]  /*b740*/  FMUL.FTZ R117, R117, R5 ;  /* 0x0000000575757220 */ /* 0x000fe20000410000 */
[----:B------:R-:W3:Y:S01]  /*b750*/  MUFU.EX2 R29, R74 ;  /* 0x0000004a001d7308 */ /* 0x000ee20000000800 */
[----:B------:R-:W-:Y:S01]  /*b760*/  FADD.FTZ R3, R71, R2 ;  /* 0x0000000247037221 */ /* 0x000fe20000010000 */
[----:B-1----:R-:W-:Y:S01]  /*b770*/  FADD.FTZ R9, R59, R14 ;  /* 0x0000000e3b097221 */ /* 0x002fe20000010000 */
[----:B------:R-:W-:Y:S01]  /*b780*/  F2FP.BF16.F32.PACK_AB R14, R56, R55 ;  /* 0x00000037380e723e */ /* 0x000fe200000010ff */
[-C--:B------:R-:W-:Y:S01]  /*b790*/  FMUL.FTZ R120, R120, R5.reuse ;  /* 0x0000000578787220 */ /* 0x080fe20000410000 */
[----:B------:R-:W-:Y:S01]  /*b7a0*/  FADD.FTZ R2, R72, R3 ;  /* 0x0000000348027221 */ /* 0x000fe20000010000 */
[-C--:B------:R-:W-:Y:S01]  /*b7b0*/  FMUL.FTZ R121, R121, R5.reuse ;  /* 0x0000000579797220 */ /* 0x080fe20000410000 */
[----:B------:R-:W-:Y:S01]  /*b7c0*/  FMUL.FTZ R124, R124, R5 ;  /* 0x000000057c7c7220 */ /* 0x000fe20000410000 */
[----:B------:R-:W1:Y:S01]  /*b7d0*/  MUFU.EX2 R61, R61 ;  /* 0x0000003d003d7308 */ /* 0x000e620000000800 */
[----:B------:R-:W-:Y:S01]  /*b7e0*/  FADD.FTZ R2, R73, R2 ;  /* 0x0000000249027221 */ /* 0x000fe20000010000 */
[C---:B--2---:R-:W-:Y:S01]  /*b7f0*/  F2FP.BF16.F32.PACK_AB R26, R60.reuse, R59 ;  /* 0x0000003b3c1a723e */ /* 0x044fe200000010ff */
[----:B------:R0:W-:Y:S01]  /*b800*/  STSM.16.M88.4 [R136], R12 ;  /* 0x0000000c88007844 */ /* 0x0001e20000000200 */
[----:B------:R-:W-:Y:S01]  /*b810*/  FADD.FTZ R10, R60, R9 ;  /* 0x000000093c0a7221 */ /* 0x000fe20000010000 */
[-C--:B------:R-:W-:Y:S01]  /*b820*/  FMUL.FTZ R125, R125, R5.reuse ;  /* 0x000000057d7d7220 */ /* 0x080fe20000410000 */
[-C--:B------:R-:W-:Y:S01]  /*b830*/  FMUL.FTZ R128, R128, R5.reuse ;  /* 0x0000000580807220 */ /* 0x080fe20000410000 */
[----:B------:R0:W-:Y:S01]  /*b840*/  STSM.16.M88.4 [R22+0x6000], R24 ;  /* 0x0060001816007844 */ /* 0x0001e20000000200 */
[----:B------:R-:W2:Y:S01]  /*b850*/  MUFU.EX2 R62, R62 ;  /* 0x0000003e003e7308 */ /* 0x000ea20000000800 */
[----:B---3--:R-:W-:Y:S01]  /*b860*/  FADD.FTZ R2, R29, R2 ;  /* 0x000000021d027221 */ /* 0x008fe20000010000 */
[-C--:B------:R-:W-:Y:S01]  /*b870*/  FMUL.FTZ R129, R129, R5.reuse ;  /* 0x0000000581817220 */ /* 0x080fe20000410000 */
[-C--:B------:R-:W-:Y:S01]  /*b880*/  FMUL.FTZ R132, R132, R5.reuse ;  /* 0x0000000584847220 */ /* 0x080fe20000410000 */
[----:B------:R-:W-:Y:S01]  /*b890*/  FMUL.FTZ R133, R133, R5 ;  /* 0x0000000585857220 */ /* 0x000fe20000410000 */
        /* <DEDUP_REMOVED lines=12> */
[C---:B--2---:R-:W-:Y:S01]  /*b960*/  F2FP.BF16.F32.PACK_AB R28, R62.reuse, R61 ;  /* 0x0000003d3e1c723e */ /* 0x044fe200000010ff */
[----:B------:R-:W-:Y:S01]  /*b970*/  FADD.FTZ R10, R62, R3 ;  /* 0x000000033e0a7221 */ /* 0x000fe20000010000 */
[-C--:B------:R-:W-:Y:S01]  /*b980*/  FMUL.FTZ R107, R107, R7.reuse ;  /* 0x000000076b6b7220 */ /* 0x080fe20000410000 */
[-C--:B------:R-:W-:Y:S01]  /*b990*/  FMUL.FTZ R110, R110, R7.reuse ;  /* 0x000000076e6e7220 */ /* 0x080fe20000410000 */
[-C--:B------:R-:W-:Y:S01]  /*b9a0*/  FMUL.FTZ R111, R111, R7.reuse ;  /* 0x000000076f6f7220 */ /* 0x080fe20000410000 */
[-C--:B------:R-:W-:Y:S01]  /*b9b0*/  FMUL.FTZ R114, R114, R7.reuse ;  /* 0x0000000772727220 */ /* 0x080fe20000410000 */
[-C--:B------:R-:W-:Y:S01]  /*b9c0*/  FMUL.FTZ R115, R115, R7.reuse ;  /* 0x0000000773737220 */ /* 0x080fe20000410000 */
[----:B------:R-:W2:Y:S01]  /*b9d0*/  MUFU.EX2 R75, R75 ;  /* 0x0000004b004b7308 */ /* 0x000ea20000000800 */
[----:B---3--:R-:W-:Y:S01]  /*b9e0*/  FADD.FTZ R3, R65, R10 ;  /* 0x0000000a41037221 */ /* 0x008fe20000010000 */
[-C--:B------:R-:W-:Y:S01]  /*b9f0*/  FMUL.FTZ R118, R118, R7.reuse ;  /* 0x0000000776767220 */ /* 0x080fe20000410000 */
[-C--:B------:R-:W-:Y:S01]  /*ba00*/  FMUL.FTZ R119, R119, R7.reuse ;  /* 0x0000000777777220 */ /* 0x080fe20000410000 */
[-C--:B------:R-:W-:Y:S01]  /*ba10*/  FMUL.FTZ R122, R122, R7.reuse ;  /* 0x000000077a7a7220 */ /* 0x080fe20000410000 */
[-C--:B------:R-:W-:Y:S01]  /*ba20*/  FMUL.FTZ R123, R123, R7.reuse ;  /* 0x000000077b7b7220 */ /* 0x080fe20000410000 */
[-C--:B------:R-:W-:Y:S01]  /*ba30*/  FMUL.FTZ R126, R126, R7.reuse ;  /* 0x000000077e7e7220 */ /* 0x080fe20000410000 */
[----:B------:R-:W-:Y:S01]  /*ba40*/  FMUL.FTZ R127, R127, R7 ;  /* 0x000000077f7f7220 */ /* 0x000fe20000410000 */
[----:B------:R-:W3:Y:S01]  /*ba50*/  MUFU.EX2 R21, R76 ;  /* 0x0000004c00157308 */ /* 0x000ee20000000800 */
[----:B-1----:R-:W-:Y:S01]  /*ba60*/  F2FP.BF16.F32.PACK_AB R30, R64, R65 ;  /* 0x00000041401e723e */ /* 0x002fe200000010ff */
[-C--:B------:R-:W-:Y:S01]  /*ba70*/  FMUL.FTZ R130, R130, R7.reuse ;  /* 0x0000000782827220 */ /* 0x080fe20000410000 */
[-C--:B------:R-:W-:Y:S01]  /*ba80*/  FMUL.FTZ R131, R131, R7.reuse ;  /* 0x0000000783837220 */ /* 0x080fe20000410000 */
[-C--:B------:R-:W-:Y:S01]  /*ba90*/  FMUL.FTZ R134, R134, R7.reuse ;  /* 0x0000000786867220 */ /* 0x080fe20000410000 */
[----:B------:R-:W-:Y:S01]  /*baa0*/  FMUL.FTZ R135, R135, R7 ;  /* 0x0000000787877220 */ /* 0x000fe20000410000 */
[----:B------:R-:W-:Y:S01]  /*bab0*/  FADD.FTZ R3, R64, R3 ;  /* 0x0000000340037221 */ /* 0x000fe20000010000 */
[----:B------:R-:W-:Y:S01]  /*bac0*/  IMAD.MOV.U32 R7, RZ, RZ, R8 ;  /* 0x000000ffff077224 */ /* 0x000fe200078e0008 */
[----:B------:R-:W1:Y:S01]  /*bad0*/  MUFU.EX2 R77, R77 ;  /* 0x0000004d004d7308 */ /* 0x000e620000000800 */
[C---:B--2---:R-:W-:Y:S01]  /*bae0*/  F2FP.BF16.F32.PACK_AB R29, R75.reuse, R29 ;  /* 0x0000001d4b1d723e */ /* 0x044fe200000010ff */
[----:B------:R-:W-:Y:S01]  /*baf0*/  FADD.FTZ R2, R75, R2 ;  /* 0x000000024b027221 */ /* 0x000fe20000010000 */
[----:B------:R-:W-:-:S03]  /*bb00*/  IMAD.MOV.U32 R5, RZ, RZ, R4 ;  /* 0x000000ffff057224 */ /* 0x000fc600078e0004 */
[----:B---3--:R-:W-:Y:S01]  /*bb10*/  FADD.FTZ R2, R21, R2 ;  /* 0x0000000215027221 */ /* 0x008fe20000010000 */
        /* <DEDUP_REMOVED lines=11> */
.L_x_865:
[----:B------:R-:W-:-:S13]  /*bbd0*/  ISETP.GE.AND P2, PT, R0, UR39, PT ;  /* 0x0000002700007c0c */ /* 0x000fda000bf46270 */
[----:B------:R-:W-:Y:S05]  /*bbe0*/  @!P2 BRA `(.L_x_875) ;  /* 0x00000038004ca947 */ /* 0x000fea0003800000 */
[----:B------:R-:W-:Y:S01]  /*bbf0*/  IMAD.MOV.U32 R6, RZ, RZ, R8 ;  /* 0x000000ffff067224 */ /* 0x000fe200078e0008 */
[----:B------:R-:W-:Y:S01]  /*bc00*/  UMOV UR28, UR50 ;  /* 0x00000032001c7c82 */ /* 0x000fe20008000000 */
[----:B------:R-:W-:Y:S01]  /*bc10*/  IMAD.MOV.U32 R5, RZ, RZ, R4 ;  /* 0x000000ffff057224 */ /* 0x000fe200078e0004 */
[----:B------:R-:W-:Y:S01]  /*bc20*/  UMOV UR54, UR45 ;  /* 0x0000002d00367c82 */ /* 0x000fe20008000000 */
[----:B------:R-:W-:Y:S01]  /*bc30*/  ULDC UR35, c[0x0][0x9e4] ;  /* 0x0002790000237ab9 */ /* 0x000fe20000000800 */
[----:B------:R-:W-:Y:S01]  /*bc40*/  ULDC UR52, c[0x0][0x288] ;  /* 0x0000a20000347ab9 */ /* 0x000fe20000000800 */
[----:B------:R-:W-:Y:S01]  /*bc50*/  ULDC UR53, c[0x0][0x9d8] ;  /* 0x0002760000357ab9 */ /* 0x000fe20000000800 */
[----:B------:R-:W-:Y:S01]  /*bc60*/  ULDC UR34, c[0x0][0x988] ;  /* 0x0002620000227ab9 */ /* 0x000fe20000000800 */
[----:B------:R-:W-:-:S05]  /*bc70*/  ULDC UR51, c[0x0][0x9e0] ;  /* 0x0002780000337ab9 */ /* 0x000fca0000000800 */
.L_x_892:
[----:B------:R-:W-:Y:S01]  /*bc80*/  UIADD3 UR45, UR54, 0x1, URZ ;  /* 0x00000001362d7890 */ /* 0x000fe2000fffe03f */
[----:B------:R-:W-:-:S03]  /*bc90*/  ISETP.NE.AND P2, PT, RZ, UR37, PT ;  /* 0x00000025ff007c0c */ /* 0x000fc6000bf45270 */
[----:B------:R-:W-:-:S04]  /*bca0*/  UISETP.NE.AND UP0, UPT, UR45, 0x2, UPT ;  /* 0x000000022d00788c */ /* 0x000fc8000bf05270 */
[----:B------:R-:W-:Y:S02]  /*bcb0*/  USEL UR50, URZ, 0x1, UP0 ;  /* 0x000000013f327887 */ /* 0x000fe40008000000 */
[----:B------:R-:W-:Y:S02]  /*bcc0*/  USEL UR45, UR45, URZ, UP0 ;  /* 0x0000003f2d2d7287 */ /* 0x000fe40008000000 */
[----:B------:R-:W-:Y:S02]  /*bcd0*/  ULOP3.LUT UR50, UR28, UR50, URZ, 0x3c, !UPT ;  /* 0x000000321c327292 */ /* 0x000fe4000f8e3c3f */
[----:B---3--:R-:W-:Y:S10]  /*bce0*/  @P2 BRA `(.L_x_876) ;  /* 0x00000000002c2947 */ /* 0x008ff40003800000 */
[----:B------:R-:W-:Y:S05]  /*bcf0*/  @!P0 BRA `(.L_x_877) ;  /* 0x0000000000048947 */ /* 0x000fea0003800000 */
[----:B------:R-:W-:Y:S01]  /*bd00*/  BPT.TRAP 0x1 ;  /* 0x000000040000795c */ /* 0x000fe20000300000 */
.L_x_877:
[----:B------:R-:W-:Y:S01]  /*bd10*/  ULEA UR6, UR45, UR42, 0x3 ;  /* 0x0000002a2d067291 */ /* 0x000fe2000f8e183f */
[----:B------:R-:W-:-:S05]  /*bd20*/  IMAD.U32 R4, RZ, RZ, UR50 ;  /* 0x00000032ff047e24 */ /* 0x000fca000f8e00ff */
[----:B------:R-:W-:-:S04]  /*bd30*/  SHF.L.U32 R4, R4, 0x1f, RZ ;  /* 0x0000001f04047819 */ /* 0x000fc800000006ff */
[----:B------:R1:W2:Y:S01]  /*bd40*/  SYNCS.PHASECHK.TRANS64.TRYWAIT P3, [UR6+0x2d830], R4 ;  /* 0x02d83004ff0075a7 */ /* 0x0002a20008060146 */
[----:B------:R-:W-:Y:S05]  /*bd50*/  @!P0 BRA `(.L_x_878) ;  /* 0x0000000000048947 */ /* 0x000fea0003800000 */
[----:B------:R-:W-:Y:S01]  /*bd60*/  BPT.TRAP 0x1 ;  /* 0x000000040000795c */ /* 0x000fe20000300000 */
.L_x_878:
[----:B--2---:R-:W-:Y:S05]  /*bd70*/  @P3 BRA `(.L_x_876) ;  /* 0x0000000000083947 */ /* 0x004fea0003800000 */
[----:B------:R-:W2:Y:S02]  /*bd80*/  SYNCS.PHASECHK.TRANS64.TRYWAIT P3, [UR6+0x2d830], R4 ;  /* 0x02d83004ff0075a7 */ /* 0x000ea40008060146 */
[----:B--2---:R-:W-:Y:S05]  /*bd90*/  @!P3 BRA `(.L_x_879) ;  /* 0x000000a80050b947 */ /* 0x004fea0003800000 */
.L_x_876:
        /* <DEDUP_REMOVED lines=37> */
.L_x_881:
[----:B------:R-:W-:Y:S01]  /*bff0*/  ULEA UR6, UR54, UR42, 0x3 ;  /* 0x0000002a36067291 */ /* 0x000fe2000f8e183f */
[----:B------:R-:W-:-:S05]  /*c000*/  IMAD.U32 R4, RZ, RZ, UR28 ;  /* 0x0000001cff047e24 */ /* 0x000fca000f8e00ff */
[----:B------:R-:W-:-:S04]  /*c010*/  SHF.L.U32 R4, R4, 0x1f, RZ ;  /* 0x0000001f04047819 */ /* 0x000fc800000006ff */
[----:B------:R0:W1:Y:S01]  /*c020*/  SYNCS.PHASECHK.TRANS64.TRYWAIT P2, [UR6+0x2d850], R4 ;  /* 0x02d85004ff0075a7 */ /* 0x0000620008040146 */
[----:B------:R-:W-:Y:S05]  /*c030*/  @!P0 BRA `(.L_x_882) ;  /* 0x0000000000048947 */ /* 0x000fea0003800000 */
[----:B------:R-:W-:Y:S01]  /*c040*/  BPT.TRAP 0x1 ;  /* 0x000000040000795c */ /* 0x000fe20000300000 */
.L_x_882:
[----:B-1----:R-:W-:Y:S05]  /*c050*/  @P2 BRA `(.L_x_880) ;  /* 0x0000000000082947 */ /* 0x002fea0003800000 */
[----:B------:R-:W1:Y:S02]  /*c060*/  SYNCS.PHASECHK.TRANS64.TRYWAIT P2, [UR6+0x2d850], R4 ;  /* 0x02d85004ff0075a7 */ /* 0x000e640008040146 */
[----:B-1----:R-:W-:Y:S05]  /*c070*/  @!P2 BRA `(.L_x_883) ;  /* 0x000000a400b0a947 */ /* 0x002fea0003800000 */
.L_x_880:
[----:B------:R-:W-:Y:S01]  /*c080*/  UIADD3 UR6, UR42, 0x400, URZ ;  /* 0x000004002a067890 */ /* 0x000fe2000fffe03f */
[----:B------:R-:W-:Y:S01]  /*c090*/  WARPGROUP.ARRIVE ;  /* 0x00000000000079c5 */ /* 0x000fe20000000000 */
[----:B------:R-:W-:Y:S01]  /*c0a0*/  UMOV UR29, 0x40000040 ;  /* 0x40000040001d7882 */ /* 0x000fe20000000000 */
[----:B------:R-:W-:Y:S01]  /*c0b0*/  UMOV UR31, 0x80000020 ;  /* 0x80000020001f7882 */ /* 0x000fe20000000000 */
[----:B------:R-:W-:-:S03]  /*c0c0*/  USHF.R.U32.HI UR6, URZ, 0x4, UR6 ;  /* 0x000000043f067899 */ /* 0x000fc60008011606 */
[----:B------:R-:W2:Y:S01]  /*c0d0*/  S2R R151, SR_TID.X ;  /* 0x0000000000977919 */ /* 0x000ea20000002100 */
[----:B------:R-:W-:Y:S01]  /*c0e0*/  FMUL.FTZ R21, R35, UR53 ;  /* 0x0000003523157c20 */ /* 0x000fe20008410000 */
[----:B------:R-:W-:Y:S01]  /*c0f0*/  FMUL.FTZ R35, R47, UR53 ;  /* 0x000000352f237c20 */ /* 0x000fe20008410000 */
[----:B------:R-:W-:Y:S01]  /*c100*/  ULOP3.LUT UR6, UR6, 0x3fff, URZ, 0xc0, !UPT ;  /* 0x00003fff06067892 */ /* 0x000fe2000f8ec03f */
[----:B------:R-:W3:Y:S01]  /*c110*/  @P5 LDC R47, c[0x0][0x44c] ;  /* 0x00011300ff2f5b82 */ /* 0x000ee20000000800 */
[----:B------:R-:W-:Y:S01]  /*c120*/  FMUL.FTZ R20, R34, UR53 ;  /* 0x0000003522147c20 */ /* 0x000fe20008410000 */
[----:B------:R-:W-:Y:S01]  /*c130*/  FMUL.FTZ R34, R46, UR53 ;  /* 0x000000352e227c20 */ /* 0x000fe20008410000 */
[----:B------:R-:W-:Y:S01]  /*c140*/  ULOP3.LUT UR7, UR6, 0x2000000, URZ, 0xfc, !UPT ;  /* 0x0200000006077892 */ /* 0x000fe2000f8efc3f */
[----:B------:R-:W-:Y:S01]  /*c150*/  FMUL.FTZ R12, R30, UR53 ;  /* 0x000000351e0c7c20 */ /* 0x000fe20008410000 */
[----:B------:R-:W-:Y:S01]  /*c160*/  ULOP3.LUT UR6, UR36, 0x10000, URZ, 0xfc, !UPT ;  /* 0x0001000024067892 */ /* 0x000fe2000f8efc3f */
[----:B------:R-:W-:Y:S01]  /*c170*/  FMUL.FTZ R30, R42, UR53 ;  /* 0x000000352a1e7c20 */ /* 0x000fe20008410000 */
[----:B------:R-:W-:Y:S01]  /*c180*/  UIMAD UR7, UR54, 0x600, UR7 ;  /* 0x00000600360778a4 */ /* 0x000fe2000f8e0207 */
[----:B------:R-:W4:Y:S01]  /*c190*/  @P5 LDC R46, c[0x0][0x450] ;  /* 0x00011400ff2e5b82 */ /* 0x000f220000000800 */
[----:B------:R-:W-:Y:S01]  /*c1a0*/  FMUL.FTZ R42, R53, UR53 ;  /* 0x00000035352a7c20 */ /* 0x000fe20008410000 */
[----:B------:R-:W-:Y:S01]  /*c1b0*/  FMUL.FTZ R53, R63, UR53 ;  /* 0x000000353f357c20 */ /* 0x000fe20008410000 */
[----:B------:R-:W-:Y:S01]  /*c1c0*/  FMUL.FTZ R63, R74, UR53 ;  /* 0x000000354a3f7c20 */ /* 0x000fe20008410000 */
[----:B------:R-:W-:Y:S01]  /*c1d0*/  UMOV UR28, UR6 ;  /* 0x00000006001c7c82 */ /* 0x000fe20008000000 */
[----:B------:R-:W-:Y:S01]  /*c1e0*/  VIADD R74, R137, UR41 ;  /* 0x00000029894a7c36 */ /* 0x000fe20008000000 */
[----:B------:R-:W-:Y:S01]  /*c1f0*/  UMOV UR30, UR7 ;  /* 0x00000007001e7c82 */ /* 0x000fe20008000000 */
[----:B-1----:R-:W-:Y:S01]  /*c200*/  FMUL.FTZ R7, R26, UR53 ;  /* 0x000000351a077c20 */ /* 0x002fe20008410000 */
        /* <DEDUP_REMOVED lines=8> */
[----:B---3--:R-:W-:-:S04]  /*c290*/  @P5 IMAD.HI.U32 R47, R74, R47, RZ ;  /* 0x0000002f4a2f5227 */ /* 0x008fc800078e00ff */
[----:B------:R-:W-:Y:S01]  /*c2a0*/  FMUL.FTZ R60, R69, UR53 ;  /* 0x00000035453c7c20 */ /* 0x000fe20008410000 */
[----:B------:R-:W-:Y:S01]  /*c2b0*/  FMUL.FTZ R69, R79, UR53 ;  /* 0x000000354f457c20 */ /* 0x000fe20008410000 */
[----:B------:R-:W-:Y:S01]  /*c2c0*/  FMUL.FTZ R8, R25, UR53 ;  /* 0x0000003519087c20 */ /* 0x000fe20008410000 */
[----:B--2---:R-:W-:Y:S01]  /*c2d0*/  SHF.R.U32.HI R143, RZ, 0x7, R151 ;  /* 0x00000007ff8f7819 */ /* 0x004fe20000011697 */
[----:B------:R-:W1:Y:S01]  /*c2e0*/  LDC R79, c[0x0][0x2f0] ;  /* 0x0000bc00ff4f7b82 */ /* 0x000e620000000800 */
[----:B------:R-:W-:Y:S01]  /*c2f0*/  FMUL.FTZ R25, R37, UR53 ;  /* 0x0000003525197c20 */ /* 0x000fe20008410000 */
[----:B------:R-:W-:Y:S01]  /*c300*/  FMUL.FTZ R37, R49, UR53 ;  /* 0x0000003531257c20 */ /* 0x000fe20008410000 */
[----:B----4-:R-:W-:Y:S01]  /*c310*/  @P5 SHF.R.U32.HI R74, RZ, R46, R47 ;  /* 0x0000002eff4a5219 */ /* 0x010fe2000001162f */
[----:B------:R-:W-:Y:S01]  /*c320*/  VIADD R46, R143, 0x9 ;  /* 0x000000098f2e7836 */ /* 0x000fe20000000000 */
[----:B------:R-:W-:Y:S01]  /*c330*/  ISETP.GE.U32.AND P2, PT, R151, 0x180, PT ;  /* 0x000001809700780c */ /* 0x000fe20003f46070 */
        /* <DEDUP_REMOVED lines=8> */
[----:B------:R-:W-:Y:S01]  /*c3c0*/  SEL R80, R46, 0x9, !P2 ;  /* 0x000000092e507807 */ /* 0x000fe20005000000 */
[----:B------:R-:W-:Y:S01]  /*c3d0*/  FMUL.FTZ R66, R76, UR53 ;  /* 0x000000354c427c20 */ /* 0x000fe20008410000 */
[----:B------:R-:W-:Y:S01]  /*c3e0*/  @!P1 LEA R46, R47, UR42, 0x3 ;  /* 0x0000002a2f2e9c11 */ /* 0x000fe2000f8e18ff */
[----:B------:R-:W-:-:S02]  /*c3f0*/  IMAD.SHL.U32 R76, R0, 0x80, RZ ;  /* 0x00000080004c7824 */ /* 0x000fc400078e00ff */
[----:B0-----:R-:W-:Y:S01]  /*c400*/  FMUL.FTZ R4, R24, UR53 ;  /* 0x0000003518047c20 */ /* 0x001fe20008410000 */
[----:B------:R-:W0:Y:S01]  /*c410*/  SHFL.IDX PT, R152, R74, RZ, 0x1c1f ;  /* 0x001c1fff4a987589 */ /* 0x000e2200000e0000 */
        /* <DEDUP_REMOVED lines=12> */
[----:B------:R-:W-:-:S02]  /*c4e0*/  @!P1 VIADD R46, R46, 0x2d840 ;  /* 0x0002d8402e2e9836 */ /* 0x000fc40000000000 */
[----:B------:R-:W-:Y:S01]  /*c4f0*/  FMUL.FTZ R39, R51, UR53 ;  /* 0x0000003533277c20 */ /* 0x000fe20008410000 */
[----:B------:R-:W-:Y:S01]  /*c500*/  FMUL.FTZ R40, R52, UR53 ;  /* 0x0000003534287c20 */ /* 0x000fe20008410000 */
[----:B------:R-:W-:Y:S01]  /*c510*/  FMUL.FTZ R41, R54, UR53 ;  /* 0x0000003536297c20 */ /* 0x000fe20008410000 */
[----:B------:R-:W-:Y:S01]  /*c520*/  FMUL.FTZ R44, R56, UR53 ;  /* 0x00000035382c7c20 */ /* 0x000fe20008410000 */
        /* <DEDUP_REMOVED lines=21> */
[----:B------:R-:W-:Y:S01]  /*c680*/  @!P1 PRMT R81, RZ, 0x654, R46 ;  /* 0x00000654ff519816 */ /* 0x000fe2000000002e */
[----:B------:R-:W-:Y:S01]  /*c690*/  IMAD R46, R16, -0x2, R47 ;  /* 0xfffffffe102e7824 */ /* 0x000fe200078e022f */
[----:B------:R-:W2:Y:S03]  /*c6a0*/  MUFU.TANH R4, R4 ;  /* 0x0000000400047308 */ /* 0x000ea60000002400 */
[----:B-1----:R-:W-:-:S04]  /*c6b0*/  IMAD R46, R79, UR43, R46 ;  /* 0x0000002b4f2e7c24 */ /* 0x002fc8000f8e022e */
[----:B------:R-:W-:Y:S01]  /*c6c0*/  VIADD R46, R46, -UR52 ;  /* 0x800000342e2e7c36 */ /* 0x000fe20008000000 */
[----:B------:R-:W1:Y:S03]  /*c6d0*/  MUFU.TANH R8, R8 ;  /* 0x0000000800087308 */ /* 0x000e660000002400 */
[C---:B------:R-:W-:Y:S02]  /*c6e0*/  VIADD R84, R46.reuse, UR51 ;  /* 0x000000332e547c36 */ /* 0x040fe40008000000 */
[----:B------:R-:W-:Y:S02]  /*c6f0*/  VIADD R83, R46, UR33 ;  /* 0x000000212e537c36 */ /* 0x000fe40008000000 */
[----:B0-----:R-:W-:Y:S01]  /*c700*/  IMAD.IADD R82, R152, 0x1, R84 ;  /* 0x0000000198527824 */ /* 0x001fe200078e0254 */
[----:B------:R-:W0:Y:S08]  /*c710*/  MUFU.TANH R7, R7 ;  /* 0x0000000700077308 */ /* 0x000e300000002400 */
[----:B------:R-:W3:Y:S01]  /*c720*/  MUFU.TANH R9, R9 ;  /* 0x0000000900097308 */ /* 0x000ee20000002400 */
[----:B------:R-:W-:-:S02]  /*c730*/  WARPGROUP.DEPBAR.LE gsb0, 0x0 ;  /* 0x00008000000079c5 */ /* 0x000fc40000010000 */
[----:B------:R-:W-:-:S05]  /*c740*/  WARPGROUP.ARRIVE ;  /* 0x00000000000079c5 */ /* 0x000fca0000000000 */
[----:B------:R-:W4:Y:S01]  /*c750*/  MUFU.TANH R10, R10 ;  /* 0x0000000a000a7308 */ /* 0x000f220000002400 */
        /* <DEDUP_REMOVED lines=100> */
[----:B------:R-:W-:Y:S03]  /*cda0*/  HGMMA.64x96x16.F32.BF16 R88, gdesc[UR28].tnspB, R88, gsb0 ;  /* 0x416000001c5879f0 */ /* 0x000fe60008001858 */
[----:B------:R-:W-:Y:S02]  /*cdb0*/  WARPGROUP.DEPBAR.LE gsb0, 0x0 ;  /* 0x00008000000079c5 */ /* 0x000fe40000010000 */
[----:B------:R5:W-:Y:S06]  /*cdc0*/  BAR.ARV R80, 0x100 ;  /* 0x000400500000751d */ /* 0x000bec0000002000 */
[----:B------:R2:W-:Y:S01]  /*cdd0*/  @!P1 SYNCS.ARRIVE.TRANS64.RED.A1T0 RZ, [R81+URZ], RZ ;  /* 0x000000ff51ff99a7 */ /* 0x0005e2000810043f */
[----:B-----5:R-:W-:-:S06]  /*cde0*/  FMUL.FTZ R80, R87, UR53 ;  /* 0x0000003557507c20 */ /* 0x020fcc0008410000 */
[----:B------:R-:W0:Y:S01]  /*cdf0*/  MUFU.TANH R80, R80 ;  /* 0x0000005000507308 */ /* 0x000e220000002400 */
[----:B--2---:R-:W-:Y:S01]  /*ce00*/  IMAD.IADD R81, R152, 0x1, R83 ;  /* 0x0000000198517824 */ /* 0x004fe200078e0253 */
[----:B-1-34-:R-:W-:Y:S06]  /*ce10*/  @!P6 BRA `(.L_x_884) ;  /* 0x00000000005ce947 */ /* 0x01afec0003800000 */
[----:B------:R-:W-:Y:S01]  /*ce20*/  IMAD R46, R79, UR43, R152 ;  /* 0x0000002b4f2e7c24 */ /* 0x000fe2000f8e0298 */
[----:B------:R-:W-:Y:S03]  /*ce30*/  BSSY B0, `(.L_x_885) ;  /* 0x0000011000007945 */ /* 0x000fe60003800000 */
[----:B------:R-:W-:-:S05]  /*ce40*/  VIADD R85, R46, -UR52 ;  /* 0x800000342e557c36 */ /* 0x000fca0008000000 */
[----:B------:R-:W-:-:S13]  /*ce50*/  ISETP.GT.AND P2, PT, R85, -0x1, PT ;  /* 0xffffffff5500780c */ /* 0x000fda0003f44270 */
[----:B------:R-:W-:Y:S05]  /*ce60*/  @P2 BRA `(.L_x_886) ;  /* 0x0000000000202947 */ /* 0x000fea0003800000 */
[----:B------:R-:W-:Y:S01]  /*ce70*/  IMAD.U32 R86, RZ, RZ, UR35 ;  /* 0x00000023ff567e24 */ /* 0x000fe2000f8e00ff */
[----:B------:R-:W-:-:S04]  /*ce80*/  LOP3.LUT R85, RZ, R85, RZ, 0x33, !PT ;  /* 0x00000055ff557212 */ /* 0x000fc800078e33ff */
[----:B------:R-:W-:-:S13]  /*ce90*/  ISETP.NE.AND P2, PT, R86, 0x1, PT ;  /* 0x000000015600780c */ /* 0x000fda0003f45270 */
[----:B------:R-:W1:Y:S02]  /*cea0*/  @P2 LDC.64 R46, c[0x0][0x9e8] ;  /* 0x00027a00ff2e2b82 */ /* 0x000e640000000a00 */
[----:B-1----:R-:W-:-:S05]  /*ceb0*/  @P2 IMAD.HI.U32 R46, R85, R46, RZ ;  /* 0x0000002e552e2227 */ /* 0x002fca00078e00ff */
[----:B------:R-:W-:-:S04]  /*cec0*/  @P2 SHF.R.U32.HI R85, RZ, R47, R46 ;  /* 0x0000002fff552219 */ /* 0x000fc8000001162e */
[----:B------:R-:W-:Y:S01]  /*ced0*/  LOP3.LUT R85, RZ, R85, RZ, 0x33, !PT ;  /* 0x00000055ff557212 */ /* 0x000fe200078e33ff */
[----:B------:R-:W-:Y:S06]  /*cee0*/  BRA `(.L_x_887) ;  /* 0x0000000000147947 */ /* 0x000fec0003800000 */
.L_x_886:
[----:B------:R-:W-:-:S05]  /*cef0*/  IMAD.U32 R86, RZ, RZ, UR35 ;  /* 0x00000023ff567e24 */ /* 0x000fca000f8e00ff */
[----:B------:R-:W-:-:S13]  /*cf00*/  ISETP.NE.AND P2, PT, R86, 0x1, PT ;  /* 0x000000015600780c */ /* 0x000fda0003f45270 */
[----:B------:R-:W1:Y:S02]  /*cf10*/  @P2 LDC.64 R46, c[0x0][0x9e8] ;  /* 0x00027a00ff2e2b82 */ /* 0x000e640000000a00 */
[----:B-1----:R-:W-:-:S05]  /*cf20*/  @P2 IMAD.HI.U32 R46, R85, R46, RZ ;  /* 0x0000002e552e2227 */ /* 0x002fca00078e00ff */
[----:B------:R-:W-:-:S07]  /*cf30*/  @P2 SHF.R.U32.HI R85, RZ, R47, R46 ;  /* 0x0000002fff552219 */ /* 0x000fce000001162e */
.L_x_887:
[----:B------:R-:W-:Y:S05]  /*cf40*/  BSYNC B0 ;  /* 0x0000000000007941 */ /* 0x000fea0003800000 */
.L_x_885:
[----:B------:R-:W-:-:S04]  /*cf50*/  IMAD R85, R85, R86, -R76 ;  /* 0x0000005655557224 */ /* 0x000fc800078e0a4c */
[----:B------:R-:W-:-:S05]  /*cf60*/  IMAD R85, R16, -0x2, R85 ;  /* 0xfffffffe10557824 */ /* 0x000fca00078e0255 */
[----:B------:R-:W-:Y:S02]  /*cf70*/  VIADDMNMX R82, R85, R86, R82, PT ;  /* 0x0000005655527246 */ /* 0x000fe40003800152 */
[----:B------:R-:W-:-:S07]  /*cf80*/  VIMNMX R81, R81, R85, !PT ;  /* 0x0000005551517248 */ /* 0x000fce0007fe0100 */
.L_x_884:
[----:B------:R-:W-:Y:S01]  /*cf90*/  ISETP.GT.AND P2, PT, R0, -0x1, PT ;  /* 0xffffffff0000780c */ /* 0x000fe20003f44270 */
[----:B------:R-:W1:Y:S03]  /*cfa0*/  SHFL.IDX PT, R74, R74, 0x1, 0x1c1f ;  /* 0x003c1f004a4a7f89 */ /* 0x000e6600000e0000 */
[C---:B------:R-:W-:Y:S02]  /*cfb0*/  ISETP.GT.AND P4, PT, R81.reuse, RZ, P2 ;  /* 0x000000ff5100720c */ /* 0x040fe40001784270 */
[----:B------:R-:W-:Y:S02]  /*cfc0*/  ISETP.GT.AND P3, PT, R81, 0x1, P2 ;  /* 0x000000015100780c */ /* 0x000fe40001764270 */
[C---:B------:R-:W-:Y:S02]  /*cfd0*/  ISETP.LT.OR P4, PT, R82.reuse, 0x1, P4 ;  /* 0x000000015200780c */ /* 0x040fe40002781670 */
[----:B------:R-:W-:-:S02]  /*cfe0*/  ISETP.LT.OR P3, PT, R82, 0x2, P3 ;  /* 0x000000025200780c */ /* 0x000fc40001f61670 */
[----:B------:R-:W-:Y:S02]  /*cff0*/  FSEL R46, R4, -INF , !P4 ;  /* 0xff800000042e7808 */ /* 0x000fe40006000000 */
[----:B------:R-:W-:Y:S02]  /*d000*/  FSEL R8, R8, -INF , !P3 ;  /* 0xff80000008087808 */ /* 0x000fe40005800000 */
[C---:B------:R-:W-:Y:S02]  /*d010*/  ISETP.GT.AND P4, PT, R81.reuse, 0x8, P2 ;  /* 0x000000085100780c */ /* 0x040fe40001784270 */
[----:B------:R-:W-:Y:S02]  /*d020*/  ISETP.GT.AND P3, PT, R81, 0x9, P2 ;  /* 0x000000095100780c */ /* 0x000fe40001764270 */
[C---:B------:R-:W-:Y:S02]  /*d030*/  ISETP.LT.OR P4, PT, R82.reuse, 0x9, P4 ;  /* 0x000000095200780c */ /* 0x040fe40002781670 */
[----:B------:R-:W-:-:S02]  /*d040*/  ISETP.LT.OR P3, PT, R82, 0xa, P3 ;  /* 0x0000000a5200780c */ /* 0x000fc40001f61670 */
[----:B------:R-:W-:Y:S01]  /*d050*/  FSEL R47, R10, -INF , !P4 ;  /* 0xff8000000a2f7808 */ /* 0x000fe20006000000 */
[--C-:B-1----:R-:W-:Y:S01]  /*d060*/  IMAD.IADD R84, R84, 0x1, R74.reuse ;  /* 0x0000000154547824 */ /* 0x102fe200078e024a */
[----:B0-----:R-:W-:Y:S01]  /*d070*/  FSEL R85, R11, -INF , !P3 ;  /* 0xff8000000b557808 */ /* 0x001fe20005800000 */
[----:B------:R-:W-:Y:S01]  /*d080*/  IMAD.IADD R83, R83, 0x1, R74 ;  /* 0x0000000153537824 */ /* 0x000fe200078e024a */
[C---:B------:R-:W-:Y:S02]  /*d090*/  ISETP.GT.AND P4, PT, R81.reuse, 0x10, P2 ;  /* 0x000000105100780c */ /* 0x040fe40001784270 */
        /* <DEDUP_REMOVED lines=82> */
[----:B------:R-:W-:Y:S01]  /*d5c0*/  FSEL R77, R77, -INF , !P3 ;  /* 0xff8000004d4d7808 */ /* 0x000fe20005800000 */
[----:B------:R-:W-:Y:S08]  /*d5d0*/  @!P6 BRA `(.L_x_888) ;  /* 0x00000000005ce947 */ /* 0x000ff00003800000 */
        /* <DEDUP_REMOVED lines=13> */
.L_x_890:
[----:B------:R-:W-:-:S05]  /*d6b0*/  IMAD.U32 R4, RZ, RZ, UR35 ;  /* 0x00000023ff047e24 */ /* 0x000fca000f8e00ff */
[----:B------:R-:W-:-:S13]  /*d6c0*/  ISETP.NE.AND P3, PT, R4, 0x1, PT ;  /* 0x000000010400780c */ /* 0x000fda0003f65270 */
[----:B------:R-:W0:Y:S02]  /*d6d0*/  @P3 LDC.64 R10, c[0x0][0x9e8] ;  /* 0x00027a00ff0a3b82 */ /* 0x000e240000000a00 */
[----:B0-----:R-:W-:-:S05]  /*d6e0*/  @P3 IMAD.HI.U32 R10, R79, R10, RZ ;  /* 0x0000000a4f0a3227 */ /* 0x001fca00078e00ff */
[----:B------:R-:W-:-:S07]  /*d6f0*/  @P3 SHF.R.U32.HI R79, RZ, R11, R10 ;  /* 0x0000000bff4f3219 */ /* 0x000fce000001160a */
.L_x_891:
[----:B------:R-:W-:Y:S05]  /*d700*/  BSYNC B0 ;  /* 0x0000000000007941 */ /* 0x000fea0003800000 */
.L_x_889:
[----:B------:R-:W-:-:S04]  /*d710*/  IMAD R79, R79, R4, -R76 ;  /* 0x000000044f4f7224 */ /* 0x000fc800078e0a4c */
[----:B------:R-:W-:-:S05]  /*d720*/  IMAD R79, R16, -0x2, R79 ;  /* 0xfffffffe104f7824 */ /* 0x000fca00078e024f */
[----:B------:R-:W-:Y:S02]  /*d730*/  VIADDMNMX R84, R79, R4, R84, PT ;  /* 0x000000044f547246 */ /* 0x000fe40003800154 */
[----:B------:R-:W-:-:S07]  /*d740*/  VIMNMX R83, R83, R79, !PT ;  /* 0x0000004f53537248 */ /* 0x000fce0007fe0100 */
.L_x_888:
        /* <DEDUP_REMOVED lines=65> */
[C---:B------:R-:W-:Y:S01]  /*db60*/  ISETP.LT.OR P3, PT, R84.reuse, 0x22, P3 ;  /* 0x000000225400780c */ /* 0x040fe20001f61670 */
[----:B------:R-:W0:Y:S01]  /*db70*/  SHFL.BFLY PT, R11, R4, 0x2, 0x1f ;  /* 0x0c401f00040b7f89 */ /* 0x000e2200000e0000 */
[----:B------:R-:W-:-:S02]  /*db80*/  ISETP.LT.OR P4, PT, R84, 0x39, P4 ;  /* 0x000000395400780c */ /* 0x000fc40002781670 */
[----:B------:R-:W-:Y:S02]  /*db90*/  FSEL R31, R31, -INF , !P3 ;  /* 0xff8000001f1f7808 */ /* 0x000fe40005800000 */
[----:B------:R-:W-:Y:S02]  /*dba0*/  ISETP.GT.AND P3, PT, R83, 0x29, P2 ;  /* 0x000000295300780c */ /* 0x000fe40001764270 */
[----:B------:R-:W-:Y:S02]  /*dbb0*/  FSEL R41, R41, -INF , !P4 ;  /* 0xff80000029297808 */ /* 0x000fe40006000000 */
[----:B------:R-:W-:Y:S02]  /*dbc0*/  ISETP.GT.AND P4, PT, R83, 0x40, P2 ;  /* 0x000000405300780c */ /* 0x000fe40001784270 */
[C---:B------:R-:W-:Y:S02]  /*dbd0*/  ISETP.LT.OR P3, PT, R84.reuse, 0x2a, P3 ;  /* 0x0000002a5400780c */ /* 0x040fe40001f61670 */
[----:B------:R-:W-:-:S02]  /*dbe0*/  ISETP.LT.OR P4, PT, R84, 0x41, P4 ;  /* 0x000000415400780c */ /* 0x000fc40002781670 */
[----:B------:R-:W-:Y:S02]  /*dbf0*/  FSEL R35, R35, -INF , !P3 ;  /* 0xff80000023237808 */ /* 0x000fe40005800000 */
[----:B------:R-:W-:Y:S02]  /*dc00*/  ISETP.GT.AND P3, PT, R83, 0x31, P2 ;  /* 0x000000315300780c */ /* 0x000fe40001764270 */
[----:B------:R-:W-:Y:S02]  /*dc10*/  FSEL R45, R45, -INF , !P4 ;  /* 0xff8000002d2d7808 */ /* 0x000fe40006000000 */
[----:B------:R-:W-:Y:S02]  /*dc20*/  ISETP.GT.AND P4, PT, R83, 0x41, P2 ;  /* 0x000000415300780c */ /* 0x000fe40001784270 */
[----:B------:R-:W-:Y:S02]  /*dc30*/  ISETP.LT.OR P3, PT, R84, 0x32, P3 ;  /* 0x000000325400780c */ /* 0x000fe40001f61670 */
[----:B0-----:R-:W-:-:S02]  /*dc40*/  FMNMX.FTZ R4, R4, R11, !PT ;  /* 0x0000000b04047209 */ /* 0x001fc40007810000 */
[C---:B------:R-:W-:Y:S02]  /*dc50*/  ISETP.LT.OR P4, PT, R84.reuse, 0x42, P4 ;  /* 0x000000425400780c */ /* 0x040fe40002781670 */
[----:B------:R-:W-:Y:S01]  /*dc60*/  FSEL R39, R39, -INF , !P3 ;  /* 0xff80000027277808 */ /* 0x000fe20005800000 */
[----:B------:R-:W0:Y:S01]  /*dc70*/  SHFL.BFLY PT, R11, R4, 0x1, 0x1f ;  /* 0x0c201f00040b7f89 */ /* 0x000e2200000e0000 */
[----:B------:R-:W-:Y:S02]  /*dc80*/  ISETP.GT.AND P3, PT, R83, 0x39, P2 ;  /* 0x000000395300780c */ /* 0x000fe40001764270 */
[----:B------:R-:W-:Y:S02]  /*dc90*/  FSEL R49, R49, -INF , !P4 ;  /* 0xff80000031317808 */ /* 0x000fe40006000000 */
[----:B------:R-:W-:Y:S02]  /*dca0*/  ISETP.GT.AND P4, PT, R83, 0x48, P2 ;  /* 0x000000485300780c */ /* 0x000fe40001784270 */
[----:B------:R-:W-:-:S02]  /*dcb0*/  ISETP.LT.OR P3, PT, R84, 0x3a, P3 ;  /* 0x0000003a5400780c */ /* 0x000fc40001f61670 */
[----:B------:R-:W-:Y:S02]  /*dcc0*/  ISETP.LT.OR P4, PT, R84, 0x49, P4 ;  /* 0x000000495400780c */ /* 0x000fe40002781670 */
[----:B------:R-:W-:Y:S02]  /*dcd0*/  FSEL R43, R43, -INF , !P3 ;  /* 0xff8000002b2b7808 */ /* 0x000fe40005800000 */
[----:B------:R-:W-:Y:S02]  /*dce0*/  FSEL R51, R51, -INF , !P4 ;  /* 0xff80000033337808 */ /* 0x000fe40006000000 */
[----:B------:R-:W-:-:S04]  /*dcf0*/  ISETP.GT.AND P4, PT, R83, RZ, P2 ;  /* 0x000000ff5300720c */ /* 0x000fc80001784270 */
[----:B------:R-:W-:Y:S02]  /*dd00*/  ISETP.LT.OR P4, PT, R84, 0x1, P4 ;  /* 0x000000015400780c */ /* 0x000fe40002781670 */
[----:B0-----:R-:W-:-:S04]  /*dd10*/  FMNMX.FTZ R4, R4, R11, !PT ;  /* 0x0000000b04047209 */ /* 0x001fc80007810000 */
[C---:B------:R-:W-:Y:S01]  /*dd20*/  FSETP.NEU.FTZ.AND P3, PT, R4.reuse, -INF , PT ;  /* 0xff8000000400780b */ /* 0x040fe20003f7d000 */
[----:B------:R-:W-:-:S05]  /*dd30*/  FMUL.FTZ R11, R4, UR34 ;  /* 0x00000022040b7c20 */ /* 0x000fca0008410000 */
[----:B------:R-:W-:-:S05]  /*dd40*/  FSEL R11, R11, RZ, P3 ;  /* 0x000000ff0b0b7208 */ /* 0x000fca0001800000 */
[--C-:B------:R-:W-:Y:S01]  /*dd50*/  FFMA.FTZ R76, R14, UR34, -R11.reuse ;  /* 0x000000220e4c7c23 */ /* 0x100fe2000801080b */
[----:B------:R-:W-:Y:S01]  /*dd60*/  FSEL R14, R7, -INF , !P4 ;  /* 0xff800000070e7808 */ /* 0x000fe20006000000 */
[--C-:B------:R-:W-:Y:S01]  /*dd70*/  FFMA.FTZ R10, R46, UR34, -R11.reuse ;  /* 0x000000222e0a7c23 */ /* 0x100fe2000801080b */
[--C-:B------:R-:W-:Y:S01]  /*dd80*/  FFMA.FTZ R46, R8, UR34, -R11.reuse ;  /* 0x00000022082e7c23 */ /* 0x100fe2000801080b */
[----:B------:R-:W-:Y:S01]  /*dd90*/  ISETP.GT.AND P4, PT, R83, 0x49, P2 ;  /* 0x000000495300780c */ /* 0x000fe20001784270 */
[----:B------:R0:W-:Y:S01]  /*dda0*/  MUFU.EX2 R7, R76 ;  /* 0x0000004c00077308 */ /* 0x0001e20000000800 */
        /* <DEDUP_REMOVED lines=9> */
[--C-:B0-----:R-:W-:Y:S01]  /*de40*/  FFMA.FTZ R76, R72, UR34, -R11.reuse ;  /* 0x00000022484c7c23 */ /* 0x101fe2000801080b */
        /* <DEDUP_REMOVED lines=45> */
[----:B------:R-:W-:Y:S01]  /*e120*/  FFMA.FTZ R77, R77, UR34, -R11 ;  /* 0x000000224d4d7c23 */ /* 0x000fe2000801080b */
[----:B------:R-:W-:Y:S01]  /*e130*/  ISETP.GT.AND P4, PT, R83, 0x60, P2 ;  /* 0x000000605300780c */ /* 0x000fe20001784270 */
[----:B------:R-:W-:Y:S01]  /*e140*/  MUFU.EX2 R10, R10 ;  /* 0x0000000a000a7308 */ /* 0x000fe20000000800 */
[----:B------:R-:W-:-:S02]  /*e150*/  FMNMX.FTZ R8, R41, R8, !PT ;  /* 0x0000000829087209 */ /* 0x000fc40007810000 */
[C---:B------:R-:W-:Y:S02]  /*e160*/  ISETP.LT.OR P4, PT, R84.reuse, 0x61, P4 ;  /* 0x000000615400780c */ /* 0x040fe40002781670 */
[----:B------:R-:W-:Y:S02]  /*e170*/  FMNMX.FTZ R8, R43, R8, !PT ;  /* 0x000000082b087209 */ /* 0x000fe40007810000 */
[----:B------:R-:W-:Y:S01]  /*e180*/  FSEL R63, R63, -INF , !P4 ;  /* 0xff8000003f3f7808 */ /* 0x000fe20006000000 */
[----:B------:R-:W0:Y:S01]  /*e190*/  MUFU.EX2 R46, R46 ;  /* 0x0000002e002e7308 */ /* 0x000e220000000800 */
[----:B------:R-:W-:Y:S02]  /*e1a0*/  ISETP.GT.AND P4, PT, R83, 0x61, P2 ;  /* 0x000000615300780c */ /* 0x000fe40001784270 */
[----:B------:R-:W-:Y:S02]  /*e1b0*/  FMNMX.FTZ R8, R45, R8, !PT ;  /* 0x000000082d087209 */ /* 0x000fe40007810000 */
[----:B------:R-:W-:-:S02]  /*e1c0*/  ISETP.LT.OR P4, PT, R84, 0x62, P4 ;  /* 0x000000625400780c */ /* 0x000fc40002781670 */
[----:B------:R-:W-:Y:S01]  /*e1d0*/  FMNMX.FTZ R8, R49, R8, !PT ;  /* 0x0000000831087209 */ /* 0x000fe20007810000 */
[----:B------:R-:W-:Y:S01]  /*e1e0*/  MUFU.EX2 R47, R47 ;  /* 0x0000002f002f7308 */ /* 0x000fe20000000800 */
[----:B------:R-:W-:Y:S02]  /*e1f0*/  FSEL R65, R65, -INF , !P4 ;  /* 0xff80000041417808 */ /* 0x000fe40006000000 */
[----:B------:R-:W-:Y:S02]  /*e200*/  ISETP.GT.AND P4, PT, R83, 0x68, P2 ;  /* 0x000000685300780c */ /* 0x000fe40001784270 */
[----:B------:R-:W-:Y:S02]  /*e210*/  FMNMX.FTZ R8, R51, R8, !PT ;  /* 0x0000000833087209 */ /* 0x000fe40007810000 */
[----:B------:R-:W-:Y:S01]  /*e220*/  ISETP.LT.OR P4, PT, R84, 0x69, P4 ;  /* 0x000000695400780c */ /* 0x000fe20002781670 */
[----:B------:R-:W-:Y:S01]  /*e230*/  MUFU.EX2 R74, R74 ;  /* 0x0000004a004a7308 */ /* 0x000fe20000000800 */
[----:B------:R-:W-:-:S02]  /*e240*/  FMNMX.FTZ R8, R53, R8, !PT ;  /* 0x0000000835087209 */ /* 0x000fc40007810000 */
[----:B------:R-:W-:Y:S02]  /*e250*/  FSEL R67, R67, -INF , !P4 ;  /* 0xff80000043437808 */ /* 0x000fe40006000000 */
[----:B------:R-:W-:Y:S02]  /*e260*/  FMNMX.FTZ R8, R55, R8, !PT ;  /* 0x0000000837087209 */ /* 0x000fe40007810000 */
[----:B------:R-:W-:Y:S01]  /*e270*/  ISETP.GT.AND P4, PT, R83, 0x69, P2 ;  /* 0x000000695300780c */ /* 0x000fe20001784270 */
[----:B------:R-:W-:Y:S01]  /*e280*/  MUFU.EX2 R15, R15 ;  /* 0x0000000f000f7308 */ /* 0x000fe20000000800 */
[----:B------:R-:W-:Y:S02]  /*e290*/  FMNMX.FTZ R8, R57, R8, !PT ;  /* 0x0000000839087209 */ /* 0x000fe40007810000 */
[----:B------:R-:W-:Y:S02]  /*e2a0*/  ISETP.LT.OR P4, PT, R84, 0x6a, P4 ;  /* 0x0000006a5400780c */ /* 0x000fe40002781670 */
[----:B------:R-:W-:-:S02]  /*e2b0*/  FMNMX.FTZ R8, R59, R8, !PT ;  /* 0x000000083b087209 */ /* 0x000fc40007810000 */
[----:B------:R-:W-:Y:S01]  /*e2c0*/  FSEL R69, R69, -INF , !P4 ;  /* 0xff80000045457808 */ /* 0x000fe20006000000 */
[----:B------:R-:W-:Y:S01]  /*e2d0*/  MUFU.EX2 R24, R24 ;  /* 0x0000001800187308 */ /* 0x000fe20000000800 */
[----:B------:R-:W-:Y:S02]  /*e2e0*/  ISETP.GT.AND P4, PT, R83, 0x70, P2 ;  /* 0x000000705300780c */ /* 0x000fe40001784270 */
[----:B------:R-:W-:Y:S02]  /*e2f0*/  FMNMX.FTZ R8, R61, R8, !PT ;  /* 0x000000083d087209 */ /* 0x000fe40007810000 */
[----:B------:R-:W-:Y:S02]  /*e300*/  ISETP.LT.OR P4, PT, R84, 0x71, P4 ;  /* 0x000000715400780c */ /* 0x000fe40002781670 */
[----:B------:R-:W-:Y:S01]  /*e310*/  FMNMX.FTZ R8, R63, R8, !PT ;  /* 0x000000083f087209 */ /* 0x000fe20007810000 */
[----:B------:R-:W-:Y:S01]  /*e320*/  MUFU.EX2 R25, R25 ;  /* 0x0000001900197308 */ /* 0x000fe20000000800 */
[----:B------:R-:W-:-:S02]  /*e330*/  FSEL R79, R71, -INF , !P4 ;  /* 0xff800000474f7808 */ /* 0x000fc40006000000 */
[----:B------:R-:W-:Y:S02]  /*e340*/  ISETP.GT.AND P4, PT, R83, 0x71, P2 ;  /* 0x000000715300780c */ /* 0x000fe40001784270 */
[----:B------:R-:W-:Y:S02]  /*e350*/  FMNMX.FTZ R8, R65, R8, !PT ;  /* 0x0000000841087209 */ /* 0x000fe40007810000 */
[----:B------:R-:W-:Y:S01]  /*e360*/  ISETP.LT.OR P4, PT, R84, 0x72, P4 ;  /* 0x000000725400780c */ /* 0x000fe20002781670 */
[----:B------:R-:W-:Y:S01]  /*e370*/  MUFU.EX2 R28, R28 ;  /* 0x0000001c001c7308 */ /* 0x000fe20000000800 */
[----:B------:R-:W-:Y:S02]  /*e380*/  FMNMX.FTZ R8, R67, R8, !PT ;  /* 0x0000000843087209 */ /* 0x000fe40007810000 */
[----:B------:R-:W-:Y:S02]  /*e390*/  FSEL R81, R73, -INF , !P4 ;  /* 0xff80000049517808 */ /* 0x000fe40006000000 */
[----:B------:R-:W-:-:S02]  /*e3a0*/  ISETP.GT.AND P4, PT, R83, 0x78, P2 ;  /* 0x000000785300780c */ /* 0x000fc40001784270 */
[----:B------:R-:W-:Y:S01]  /*e3b0*/  FMNMX.FTZ R8, R69, R8, !PT ;  /* 0x0000000845087209 */ /* 0x000fe20007810000 */
[----:B------:R-:W-:Y:S01]  /*e3c0*/  MUFU.EX2 R29, R29 ;  /* 0x0000001d001d7308 */ /* 0x000fe20000000800 */
[----:B------:R-:W-:Y:S02]  /*e3d0*/  ISETP.GT.AND P2, PT, R83, 0x79, P2 ;  /* 0x000000795300780c */ /* 0x000fe40001744270 */
[C---:B------:R-:W-:Y:S02]  /*e3e0*/  ISETP.LT.OR P4, PT, R84.reuse, 0x79, P4 ;  /* 0x000000795400780c */ /* 0x040fe40002781670 */
[----:B------:R-:W-:Y:S02]  /*e3f0*/  FMNMX.FTZ R8, R79, R8, !PT ;  /* 0x000000084f087209 */ /* 0x000fe40007810000 */
[----:B------:R-:W-:Y:S01]  /*e400*/  ISETP.LT.OR P2, PT, R84, 0x7a, P2 ;  /* 0x0000007a5400780c */ /* 0x000fe20001741670 */
[----:B------:R-:W-:Y:S01]  /*e410*/  MUFU.EX2 R32, R32 ;  /* 0x0000002000207308 */ /* 0x000fe20000000800 */
[----:B------:R-:W-:-:S02]  /*e420*/  FSEL R82, R75, -INF , !P4 ;  /* 0xff8000004b527808 */ /* 0x000fc40006000000 */
[----:B------:R-:W-:Y:S02]  /*e430*/  FMNMX.FTZ R71, R81, R8, !PT ;  /* 0x0000000851477209 */ /* 0x000fe40007810000 */
[----:B------:R-:W-:Y:S02]  /*e440*/  FSEL R80, R80, -INF , !P2 ;  /* 0xff80000050507808 */ /* 0x000fe40005000000 */
[----:B------:R-:W-:Y:S01]  /*e450*/  FMNMX.FTZ R71, R82, R71, !PT ;  /* 0x0000004752477209 */ /* 0x000fe20007810000 */
[----:B------:R-:W-:Y:S01]  /*e460*/  MUFU.EX2 R33, R33 ;  /* 0x0000002100217308 */ /* 0x000fe20000000800 */
[----:B------:R-:W-:Y:S02]  /*e470*/  FSEL R72, R4, RZ, P3 ;  /* 0x000000ff04487208 */ /* 0x000fe40001800000 */
[----:B------:R-:W-:-:S03]  /*e480*/  FMNMX.FTZ R71, R80, R71, !PT ;  /* 0x0000004750477209 */ /* 0x000fc60007810000 */
[----:B------:R-:W-:Y:S02]  /*e490*/  FADD.FTZ R72, -R72, R5 ;  /* 0x0000000548487221 */ /* 0x000fe40000010100 */
[----:B------:R-:W1:Y:S01]  /*e4a0*/  SHFL.BFLY PT, R8, R71, 0x2, 0x1f ;  /* 0x0c401f0047087f89 */ /* 0x000e6200000e0000 */
[----:B------:R-:W-:Y:S08]  /*e4b0*/  MUFU.EX2 R5, R77 ;  /* 0x0000004d00057308 */ /* 0x000ff00000000800 */
[----:B------:R-:W-:Y:S08]  /*e4c0*/  MUFU.EX2 R36, R36 ;  /* 0x0000002400247308 */ /* 0x000ff00000000800 */
[----:B------:R-:W-:Y:S01]  /*e4d0*/  MUFU.EX2 R37, R37 ;  /* 0x0000002500257308 */ /* 0x000fe20000000800 */
[----:B-1----:R-:W-:Y:S01]  /*e4e0*/  FMNMX.FTZ R8, R71, R8, !PT ;  /* 0x0000000847087209 */ /* 0x002fe20007810000 */
[----:B------:R-:W-:Y:S01]  /*e4f0*/  FFMA.FTZ R71, R78, UR34, -R11 ;  /* 0x000000224e477c23 */ /* 0x000fe2000801080b */
[----:B------:R-:W-:-:S05]  /*e500*/  FMUL.FTZ R11, R72, UR34 ;  /* 0x00000022480b7c20 */ /* 0x000fca0008410000 */
[----:B------:R-:W-:Y:S01]  /*e510*/  MUFU.EX2 R40, R40 ;  /* 0x0000002800287308 */ /* 0x000fe20000000800 */
[----:B0-----:R-:W-:Y:S01]  /*e520*/  F2FP.BF16.F32.PACK_AB R72, R46, R10 ;  /* 0x0000000a2e48723e */ /* 0x001fe200000010ff */
[----:B------:R-:W0:Y:S06]  /*e530*/  SHFL.BFLY PT, R73, R8, 0x1, 0x1f ;  /* 0x0c201f0008497f89 */ /* 0x000e2c00000e0000 */
[----:B------:R-:W1:Y:S08]  /*e540*/  MUFU.EX2 R11, R11 ;  /* 0x0000000b000b7308 */ /* 0x000e700000000800 */
[----:B------:R-:W-:Y:S08]  /*e550*/  MUFU.EX2 R42, R42 ;  /* 0x0000002a002a7308 */ /* 0x000ff00000000800 */
[----:B------:R-:W-:Y:S01]  /*e560*/  MUFU.EX2 R44, R44 ;  /* 0x0000002c002c7308 */ /* 0x000fe20000000800 */
[----:B-1----:R-:W-:Y:S01]  /*e570*/  FFMA.FTZ R3, R11, R3, R10 ;  /* 0x000000030b037223 */ /* 0x002fe2000001000a */
[----:B0-----:R-:W-:Y:S01]  /*e580*/  FMNMX.FTZ R8, R8, R73, !PT ;  /* 0x0000004908087209 */ /* 0x001fe20007810000 */
[-C--:B------:R-:W-:Y:S01]  /*e590*/  FMUL.FTZ R88, R88, R11.reuse ;  /* 0x0000000b58587220 */ /* 0x080fe20000410000 */
[-C--:B------:R-:W-:Y:S01]  /*e5a0*/  FMUL.FTZ R89, R89, R11.reuse ;  /* 0x0000000b59597220 */ /* 0x080fe20000410000 */
[-C--:B------:R-:W-:Y:S01]  /*e5b0*/  FMUL.FTZ R92, R92, R11.reuse ;  /* 0x0000000b5c5c7220 */ /* 0x080fe20000410000 */
[C---:B------:R-:W-:Y:S01]  /*e5c0*/  FSETP.NEU.FTZ.AND P2, PT, R8.reuse, -INF , PT ;  /* 0xff8000000800780b */ /* 0x040fe20003f5d000 */
[----:B------:R-:W-:Y:S01]  /*e5d0*/  FMUL.FTZ R78, R8, UR34 ;  /* 0x00000022084e7c20 */ /* 0x000fe20008410000 */
[----:B------:R-:W-:Y:S01]  /*e5e0*/  MUFU.EX2 R48, R48 ;  /* 0x0000003000307308 */ /* 0x000fe20000000800 */
[-C--:B------:R-:W-:Y:S01]  /*e5f0*/  FMUL.FTZ R93, R93, R11.reuse ;  /* 0x0000000b5d5d7220 */ /* 0x080fe20000410000 */
[-C--:B------:R-:W-:Y:S01]  /*e600*/  FMUL.FTZ R96, R96, R11.reuse ;  /* 0x0000000b60607220 */ /* 0x080fe20000410000 */
[-C--:B------:R-:W-:Y:S01]  /*e610*/  FMUL.FTZ R97, R97, R11.reuse ;  /* 0x0000000b61617220 */ /* 0x080fe20000410000 */
[----:B------:R-:W-:Y:S01]  /*e620*/  FSEL R78, R78, RZ, P2 ;  /* 0x000000ff4e4e7208 */ /* 0x000fe20001000000 */
[-C--:B------:R-:W-:Y:S01]  /*e630*/  FMUL.FTZ R100, R100, R11.reuse ;  /* 0x0000000b64647220 */ /* 0x080fe20000410000 */
[-C--:B------:R-:W-:Y:S01]  /*e640*/  FMUL.FTZ R101, R101, R11.reuse ;  /* 0x0000000b65657220 */ /* 0x080fe20000410000 */
[----:B------:R-:W-:Y:S01]  /*e650*/  FMUL.FTZ R104, R104, R11 ;  /* 0x0000000b68687220 */ /* 0x000fe20000410000 */
[----:B------:R-:W-:Y:S01]  /*e660*/  MUFU.EX2 R50, R50 ;  /* 0x0000003200327308 */ /* 0x000fe20000000800 */
[--C-:B------:R-:W-:Y:S01]  /*e670*/  FFMA.FTZ R83, R35, UR34, -R78.reuse ;  /* 0x0000002223537c23 */ /* 0x100fe2000801084e */
[----:B------:R-:W-:Y:S01]  /*e680*/  FSEL R35, R8, RZ, P2 ;  /* 0x000000ff08237208 */ /* 0x000fe20001000000 */
[--C-:B------:R-:W-:Y:S01]  /*e690*/  FFMA.FTZ R73, R14, UR34, -R78.reuse ;  /* 0x000000220e497c23 */ /* 0x100fe2000801084e */
[--C-:B------:R-:W-:Y:S01]  /*e6a0*/  FFMA.FTZ R14, R9, UR34, -R78.reuse ;  /* 0x00000022090e7c23 */ /* 0x100fe2000801084e */
[----:B------:R-:W-:Y:S01]  /*e6b0*/  FFMA.FTZ R77, R30, UR34, -R78 ;  /* 0x000000221e4d7c23 */ /* 0x000fe2000801084e */
[----:B------:R-:W-:-:S02]  /*e6c0*/  IMAD.U32 R30, RZ, RZ, UR54 ;  /* 0x00000036ff1e7e24 */ /* 0x000fc4000f8e00ff */
[----:B------:R-:W-:Y:S01]  /*e6d0*/  FADD.FTZ R6, -R35, R6 ;  /* 0x0000000623067221 */ /* 0x000fe20000010100 */
[--C-:B------:R-:W-:Y:S01]  /*e6e0*/  FFMA.FTZ R75, R12, UR34, -R78.reuse ;  /* 0x000000220c4b7c23 */ /* 0x100fe2000801084e */
[----:B------:R-:W-:Y:S01]  /*e6f0*/  MUFU.EX2 R73, R73 ;  /* 0x0000004900497308 */ /* 0x000fe20000000800 */
[--C-:B------:R-:W-:Y:S01]  /*e700*/  FFMA.FTZ R12, R13, UR34, -R78.reuse ;  /* 0x000000220d0c7c23 */ /* 0x100fe2000801084e */
[----:B------:R-:W-:Y:S01]  /*e710*/  FMUL.FTZ R6, R6, UR34 ;  /* 0x0000002206067c20 */ /* 0x000fe20008410000 */
[----:B------:R-:W-:Y:S01]  /*e720*/  @!P1 LEA R30, R30, UR42, 0x3 ;  /* 0x0000002a1e1e9c11 */ /* 0x000fe2000f8e18ff */
[--C-:B------:R-:W-:Y:S01]  /*e730*/  FFMA.FTZ R13, R20, UR34, -R78.reuse ;  /* 0x00000022140d7c23 */ /* 0x100fe2000801084e */
[--C-:B------:R-:W-:Y:S01]  /*e740*/  FFMA.FTZ R21, R21, UR34, -R78.reuse ;  /* 0x0000002215157c23 */ /* 0x100fe2000801084e */
[--C-:B------:R-:W-:Y:S01]  /*e750*/  FFMA.FTZ R9, R38, UR34, -R78.reuse ;  /* 0x0000002226097c23 */ /* 0x100fe2000801084e */
[----:B------:R-:W-:Y:S01]  /*e760*/  FFMA.FTZ R43, R43, UR34, -R78 ;  /* 0x000000222b2b7c23 */ /* 0x000fe2000801084e */
[----:B------:R-:W0:Y:S01]  /*e770*/  MUFU.EX2 R6, R6 ;  /* 0x0000000600067308 */ /* 0x000e220000000800 */
[----:B------:R-:W-:-:S02]  /*e780*/  @!P1 VIADD R30, R30, 0x2d860 ;  /* 0x0002d8601e1e9836 */ /* 0x000fc40000000000 */
[--C-:B------:R-:W-:Y:S01]  /*e790*/  FFMA.FTZ R26, R26, UR34, -R78.reuse ;  /* 0x000000221a1a7c23 */ /* 0x100fe2000801084e */
[--C-:B------:R-:W-:Y:S01]  /*e7a0*/  FFMA.FTZ R27, R27, UR34, -R78.reuse ;  /* 0x000000221b1b7c23 */ /* 0x100fe2000801084e */
[--C-:B------:R-:W-:Y:S01]  /*e7b0*/  FFMA.FTZ R31, R31, UR34, -R78.reuse ;  /* 0x000000221f1f7c23 */ /* 0x100fe2000801084e */
[----:B------:R-:W-:Y:S01]  /*e7c0*/  FFMA.FTZ R34, R34, UR34, -R78 ;  /* 0x0000002222227c23 */ /* 0x000fe2000801084e */
[----:B------:R-:W-:Y:S01]  /*e7d0*/  @!P1 PRMT R38, RZ, 0x654, R30 ;  /* 0x00000654ff269816 */ /* 0x000fe2000000001e */
[----:B------:R-:W-:Y:S01]  /*e7e0*/  FADD.FTZ R30, R46, R3 ;  /* 0x000000032e1e7221 */ /* 0x000fe20000010000 */
[----:B------:R-:W1:Y:S01]  /*e7f0*/  MUFU.EX2 R14, R14 ;  /* 0x0000000e000e7308 */ /* 0x000e620000000800 */
[--C-:B------:R-:W-:Y:S01]  /*e800*/  FFMA.FTZ R20, R39, UR34, -R78.reuse ;  /* 0x0000002227147c23 */ /* 0x100fe2000801084e */
[--C-:B------:R-:W-:Y:S01]  /*e810*/  FFMA.FTZ R39, R41, UR34, -R78.reuse ;  /* 0x0000002229277c23 */ /* 0x100fe2000801084e */
[--C-:B------:R-:W-:Y:S01]  /*e820*/  FFMA.FTZ R41, R45, UR34, -R78.reuse ;  /* 0x000000222d297c23 */ /* 0x100fe2000801084e */
[--C-:B------:R-:W-:Y:S01]  /*e830*/  FFMA.FTZ R49, R49, UR34, -R78.reuse ;  /* 0x0000002231317c23 */ /* 0x100fe2000801084e */
[--C-:B------:R-:W-:Y:S01]  /*e840*/  FFMA.FTZ R51, R51, UR34, -R78.reuse ;  /* 0x0000002233337c23 */ /* 0x100fe2000801084e */
[----:B------:R2:W-:Y:S01]  /*e850*/  @!P1 SYNCS.ARRIVE.TRANS64.RED.A1T0 RZ, [R38+URZ], RZ ;  /* 0x000000ff26ff99a7 */ /* 0x0005e2000810043f */
[--C-:B------:R-:W-:Y:S01]  /*e860*/  FFMA.FTZ R10, R53, UR34, -R78.reuse ;  /* 0x00000022350a7c23 */ /* 0x100fe2000801084e */
[----:B------:R-:W3:Y:S01]  /*e870*/  MUFU.EX2 R75, R75 ;  /* 0x0000004b004b7308 */ /* 0x000ee20000000800 */
[----:B0-----:R-:W-:Y:S01]  /*e880*/  FFMA.FTZ R3, R6, R2, R73 ;  /* 0x0000000206037223 */ /* 0x001fe20000010049 */
[--C-:B------:R-:W-:Y:S01]  /*e890*/  FFMA.FTZ R57, R57, UR34, -R78.reuse ;  /* 0x0000002239397c23 */ /* 0x100fe2000801084e */
[--C-:B------:R-:W-:Y:S01]  /*e8a0*/  FFMA.FTZ R59, R59, UR34, -R78.reuse ;  /* 0x000000223b3b7c23 */ /* 0x100fe2000801084e */
[--C-:B------:R-:W-:Y:S01]  /*e8b0*/  FFMA.FTZ R46, R61, UR34, -R78.reuse ;  /* 0x000000223d2e7c23 */ /* 0x100fe2000801084e */
[--C-:B------:R-:W-:Y:S01]  /*e8c0*/  FFMA.FTZ R65, R65, UR34, -R78.reuse ;  /* 0x0000002241417c23 */ /* 0x100fe2000801084e */
[--C-:B------:R-:W-:Y:S01]  /*e8d0*/  FFMA.FTZ R67, R67, UR34, -R78.reuse ;  /* 0x0000002243437c23 */ /* 0x100fe2000801084e */
[--C-:B------:R-:W-:Y:S01]  /*e8e0*/  FFMA.FTZ R69, R69, UR34, -R78.reuse ;  /* 0x0000002245457c23 */ /* 0x100fe2000801084e */
[----:B------:R-:W0:Y:S01]  /*e8f0*/  MUFU.EX2 R12, R12 ;  /* 0x0000000c000c7308 */ /* 0x000e220000000800 */
[C---:B-1----:R-:W-:Y:S01]  /*e900*/  FADD.FTZ R2, R14.reuse, R3 ;  /* 0x000000030e027221 */ /* 0x042fe20000010000 */
[----:B------:R-:W-:Y:S01]  /*e910*/  F2FP.BF16.F32.PACK_AB R73, R14, R73 ;  /* 0x000000490e49723e */ /* 0x000fe200000010ff */
[--C-:B------:R-:W-:Y:S01]  /*e920*/  FFMA.FTZ R79, R79, UR34, -R78.reuse ;  /* 0x000000224f4f7c23 */ /* 0x100fe2000801084e */
[--C-:B------:R-:W-:Y:S01]  /*e930*/  FFMA.FTZ R82, R82, UR34, -R78.reuse ;  /* 0x0000002252527c23 */ /* 0x100fe2000801084e */
[----:B------:R-:W-:Y:S01]  /*e940*/  FFMA.FTZ R81, R81, UR34, -R78 ;  /* 0x0000002251517c23 */ /* 0x000fe2000801084e */
[----:B------:R-:W-:Y:S01]  /*e950*/  ISETP.GT.AND P2, PT, R0, UR39, PT ;  /* 0x0000002700007c0c */ /* 0x000fe2000bf44270 */
[----:B------:R-:W-:Y:S01]  /*e960*/  UMOV UR54, UR45 ;  /* 0x0000002d00367c82 */ /* 0x000fe20008000000 */
[----:B------:R-:W1:Y:S01]  /*e970*/  MUFU.EX2 R13, R13 ;  /* 0x0000000d000d7308 */ /* 0x000e620000000800 */
[----:B---3--:R-:W-:Y:S01]  /*e980*/  FADD.FTZ R3, R75, R2 ;  /* 0x000000024b037221 */ /* 0x008fe20000010000 */
[----:B------:R-:W-:Y:S01]  /*e990*/  FFMA.FTZ R2, R55, UR34, -R78 ;  /* 0x0000002237027c23 */ /* 0x000fe2000801084e */
[-C--:B------:R-:W-:Y:S01]  /*e9a0*/  FMUL.FTZ R90, R90, R6.reuse ;  /* 0x000000065a5a7220 */ /* 0x080fe20000410000 */
[-C--:B------:R-:W-:Y:S01]  /*e9b0*/  FMUL.FTZ R91, R91, R6.reuse ;  /* 0x000000065b5b7220 */ /* 0x080fe20000410000 */
[-C--:B------:R-:W-:Y:S01]  /*e9c0*/  FMUL.FTZ R94, R94, R6.reuse ;  /* 0x000000065e5e7220 */ /* 0x080fe20000410000 */
[-C--:B------:R-:W-:Y:S01]  /*e9d0*/  FMUL.FTZ R95, R95, R6.reuse ;  /* 0x000000065f5f7220 */ /* 0x080fe20000410000 */
[-C--:B------:R-:W-:Y:S01]  /*e9e0*/  FMUL.FTZ R98, R98, R6.reuse ;  /* 0x0000000662627220 */ /* 0x080fe20000410000 */
[----:B------:R3:W-:Y:S01]  /*e9f0*/  MUFU.EX2 R35, R43 ;  /* 0x0000002b00237308 */ /* 0x0007e20000000800 */
        /* <DEDUP_REMOVED lines=8> */
[----:B---3--:R-:W-:Y:S01]  /*ea80*/  FADD.FTZ R43, R47, R30 ;  /* 0x0000001e2f2b7221 */ /* 0x008fe20000010000 */
[----:B-1----:R-:W-:Y:S01]  /*ea90*/  FADD.FTZ R14, R13, R14 ;  /* 0x0000000e0d0e7221 */ /* 0x002fe20000010000 */
[-C--:B------:R-:W-:Y:S01]  /*eaa0*/  FMUL.FTZ R110, R110, R6.reuse ;  /* 0x000000066e6e7220 */ /* 0x080fe20000410000 */
[-C--:B------:R-:W-:Y:S01]  /*eab0*/  FMUL.FTZ R111, R111, R6.reuse ;  /* 0x000000066f6f7220 */ /* 0x080fe20000410000 */
[C---:B------:R-:W-:Y:S01]  /*eac0*/  FADD.FTZ R30, R74.reuse, R43 ;  /* 0x0000002b4a1e7221 */ /* 0x040fe20000010000 */
[----:B------:R-:W-:Y:S01]  /*ead0*/  F2FP.BF16.F32.PACK_AB R74, R74, R47 ;  /* 0x0000002f4a4a723e */ /* 0x000fe200000010ff */
[-C--:B------:R-:W-:Y:S01]  /*eae0*/  FMUL.FTZ R114, R114, R6.reuse ;  /* 0x0000000672727220 */ /* 0x080fe20000410000 */
[----:B------:R-:W1:Y:S01]  /*eaf0*/  MUFU.EX2 R26, R26 ;  /* 0x0000001a001a7308 */ /* 0x000e620000000800 */
[----:B------:R-:W-:Y:S01]  /*eb00*/  FADD.FTZ R30, R7, R30 ;  /* 0x0000001e071e7221 */ /* 0x000fe20000010000 */
[-C--:B------:R-:W-:Y:S01]  /*eb10*/  FMUL.FTZ R115, R115, R6.reuse ;  /* 0x0000000673737220 */ /* 0x080fe20000410000 */
[----:B------:R-:W-:Y:S01]  /*eb20*/  STSM.16.M88.4 [R17+0x21800], R72 ;  /* 0x0218004811007844 */ /* 0x000fe20000000200 */
[-C--:B------:R-:W-:Y:S01]  /*eb30*/  FMUL.FTZ R118, R118, R6.reuse ;  /* 0x0000000676767220 */ /* 0x080fe20000410000 */
[----:B------:R-:W-:Y:S01]  /*eb40*/  FADD.FTZ R3, R15, R30 ;  /* 0x0000001e0f037221 */ /* 0x000fe20000010000 */
[-C--:B------:R-:W-:Y:S01]  /*eb50*/  FMUL.FTZ R119, R119, R6.reuse ;  /* 0x0000000677777220 */ /* 0x080fe20000410000 */
[-C--:B------:R-:W-:Y:S01]  /*eb60*/  FMUL.FTZ R122, R122, R6.reuse ;  /* 0x000000067a7a7220 */ /* 0x080fe20000410000 */
[----:B------:R-:W3:Y:S01]  /*eb70*/  MUFU.EX2 R27, R27 ;  /* 0x0000001b001b7308 */ /* 0x000ee20000000800 */
[----:B------:R-:W-:Y:S01]  /*eb80*/  FADD.FTZ R12, R24, R3 ;  /* 0x00000003180c7221 */ /* 0x000fe20000010000 */
[----:B0-----:R-:W-:Y:S01]  /*eb90*/  FADD.FTZ R43, R21, R14 ;  /* 0x0000000e152b7221 */ /* 0x001fe20000010000 */
[----:B------:R-:W-:Y:S01]  /*eba0*/  FFMA.FTZ R3, R63, UR34, -R78 ;  /* 0x000000223f037c23 */ /* 0x000fe2000801084e */
[----:B------:R-:W-:Y:S01]  /*ebb0*/  F2FP.BF16.F32.PACK_AB R13, R21, R13 ;  /* 0x0000000d150d723e */ /* 0x000fe200000010ff */
[----:B------:R-:W-:Y:S01]  /*ebc0*/  FADD.FTZ R45, R25, R12 ;  /* 0x0000000c192d7221 */ /* 0x000fe20000010000 */
[----:B------:R-:W-:Y:S01]  /*ebd0*/  FFMA.FTZ R78, R80, UR34, -R78 ;  /* 0x00000022504e7c23 */ /* 0x000fe2000801084e */
[----:B------:R-:W-:Y:S01]  /*ebe0*/  FMUL.FTZ R123, R123, R6 ;  /* 0x000000067b7b7220 */ /* 0x000fe20000410000 */
[----:B------:R-:W0:Y:S01]  /*ebf0*/  MUFU.EX2 R77, R77 ;  /* 0x0000004d004d7308 */ /* 0x000e220000000800 */
[----:B-1----:R-:W-:Y:S01]  /*ec00*/  FADD.FTZ R12, R26, R43 ;  /* 0x0000002b1a0c7221 */ /* 0x002fe20000010000 */
[----:B------:R-:W-:Y:S01]  /*ec10*/  FADD.FTZ R14, R28, R45 ;  /* 0x0000002d1c0e7221 */ /* 0x000fe20000010000 */
[----:B------:R-:W-:Y:S01]  /*ec20*/  F2FP.BF16.F32.PACK_AB R28, R29, R28 ;  /* 0x0000001c1d1c723e */ /* 0x000fe200000010ff */
[-C--:B------:R-:W-:Y:S01]  /*ec30*/  FMUL.FTZ R126, R126, R6.reuse ;  /* 0x000000067e7e7220 */ /* 0x080fe20000410000 */
[-C--:B------:R-:W-:Y:S01]  /*ec40*/  FMUL.FTZ R127, R127, R6.reuse ;  /* 0x000000067f7f7220 */ /* 0x080fe20000410000 */
[----:B------:R-:W-:Y:S01]  /*ec50*/  FADD.FTZ R43, R29, R14 ;  /* 0x0000000e1d2b7221 */ /* 0x000fe20000010000 */
[-C--:B------:R-:W-:Y:S01]  /*ec60*/  FMUL.FTZ R130, R130, R6.reuse ;  /* 0x0000000682827220 */ /* 0x080fe20000410000 */
[----:B------:R-:W1:Y:S01]  /*ec70*/  MUFU.EX2 R31, R31 ;  /* 0x0000001f001f7308 */ /* 0x000e620000000800 */
[----:B---3--:R-:W-:Y:S01]  /*ec80*/  FADD.FTZ R12, R27, R12 ;  /* 0x0000000c1b0c7221 */ /* 0x008fe20000010000 */
[----:B------:R-:W-:Y:S01]  /*ec90*/  FADD.FTZ R14, R32, R43 ;  /* 0x0000002b200e7221 */ /* 0x000fe20000010000 */
[-C--:B------:R-:W-:Y:S01]  /*eca0*/  FMUL.FTZ R131, R131, R6.reuse ;  /* 0x0000000683837220 */ /* 0x080fe20000410000 */
[-C--:B------:R-:W-:Y:S01]  /*ecb0*/  FMUL.FTZ R134, R134, R6.reuse ;  /* 0x0000000686867220 */ /* 0x080fe20000410000 */
[----:B------:R-:W-:Y:S01]  /*ecc0*/  FMUL.FTZ R135, R135, R6 ;  /* 0x0000000687877220 */ /* 0x000fe20000410000 */
[----:B------:R-:W-:Y:S01]  /*ecd0*/  FADD.FTZ R45, R33, R14 ;  /* 0x0000000e212d7221 */ /* 0x000fe20000010000 */
[-C--:B------:R-:W-:Y:S01]  /*ece0*/  FMUL.FTZ R105, R105, R11.reuse ;  /* 0x0000000b69697220 */ /* 0x080fe20000410000 */
[----:B------:R-:W3:Y:S01]  /*ecf0*/  MUFU.EX2 R34, R34 ;  /* 0x0000002200227308 */ /* 0x000ee20000000800 */
[----:B0-----:R-:W-:Y:S01]  /*ed00*/  FADD.FTZ R12, R77, R12 ;  /* 0x0000000c4d0c7221 */ /* 0x001fe20000010000 */
[----:B------:R-:W-:Y:S01]  /*ed10*/  FADD.FTZ R30, R36, R45 ;  /* 0x0000002d241e7221 */ /* 0x000fe20000010000 */
[----:B------:R-:W-:Y:S01]  /*ed20*/  F2FP.BF16.F32.PACK_AB R36, R37, R36 ;  /* 0x000000242524723e */ /* 0x000fe200000010ff */
[-C--:B------:R-:W-:Y:S01]  /*ed30*/  FMUL.FTZ R108, R108, R11.reuse ;  /* 0x0000000b6c6c7220 */ /* 0x080fe20000410000 */
[-C--:B------:R-:W-:Y:S01]  /*ed40*/  FMUL.FTZ R109, R109, R11.reuse ;  /* 0x0000000b6d6d7220 */ /* 0x080fe20000410000 */
[-C--:B------:R-:W-:Y:S01]  /*ed50*/  FMUL.FTZ R112, R112, R11.reuse ;  /* 0x0000000b70707220 */ /* 0x080fe20000410000 */
[----:B------:R-:W-:Y:S01]  /*ed60*/  FMUL.FTZ R113, R113, R11 ;  /* 0x0000000b71717220 */ /* 0x000fe20000410000 */
        /* <DEDUP_REMOVED lines=9> */
[----:B---3--:R-:W-:Y:S01]  /*ee00*/  FADD.FTZ R12, R34, R43 ;  /* 0x0000002b220c7221 */ /* 0x008fe20000010000 */
[----:B------:R-:W-:Y:S01]  /*ee10*/  FADD.FTZ R43, R37, R30 ;  /* 0x0000001e252b7221 */ /* 0x000fe20000010000 */
[----:B------:R-:W-:Y:S01]  /*ee20*/  F2FP.BF16.F32.PACK_AB R30, R33, R32 ;  /* 0x00000020211e723e */ /* 0x000fe200000010ff */
[-C--:B------:R-:W-:Y:S01]  /*ee30*/  FMUL.FTZ R125, R125, R11.reuse ;  /* 0x0000000b7d7d7220 */ /* 0x080fe20000410000 */
[-C--:B------:R-:W-:Y:S01]  /*ee40*/  FMUL.FTZ R128, R128, R11.reuse ;  /* 0x0000000b80807220 */ /* 0x080fe20000410000 */
[----:B------:R-:W-:Y:S01]  /*ee50*/  FADD.FTZ R43, R40, R43 ;  /* 0x0000002b282b7221 */ /* 0x000fe20000010000 */
[----:B------:R-:W-:Y:S01]  /*ee60*/  FMUL.FTZ R129, R129, R11 ;  /* 0x0000000b81817220 */ /* 0x000fe20000410000 */
[----:B------:R-:W2:Y:S01]  /*ee70*/  MUFU.EX2 R20, R20 ;  /* 0x0000001400147308 */ /* 0x000ea20000000800 */
[----:B0-----:R-:W-:Y:S01]  /*ee80*/  FADD.FTZ R14, R83, R12 ;  /* 0x0000000c530e7221 */ /* 0x001fe20000010000 */
[----:B------:R-:W-:Y:S01]  /*ee90*/  F2FP.BF16.F32.PACK_AB R12, R15, R7 ;  /* 0x000000070f0c723e */ /* 0x000fe200000010ff */
[----:B------:R-:W-:Y:S01]  /*eea0*/  FADD.FTZ R43, R42, R43 ;  /* 0x0000002b2a2b7221 */ /* 0x000fe20000010000 */
[----:B------:R-:W-:Y:S01]  /*eeb0*/  F2FP.BF16.F32.PACK_AB R15, R27, R26 ;  /* 0x0000001a1b0f723e */ /* 0x000fe200000010ff */
[-C--:B------:R-:W-:Y:S01]  /*eec0*/  FMUL.FTZ R132, R132, R11.reuse ;  /* 0x0000000b84847220 */ /* 0x080fe20000410000 */
[----:B------:R-:W-:Y:S01]  /*eed0*/  F2FP.BF16.F32.PACK_AB R31, R83, R34 ;  /* 0x00000022531f723e */ /* 0x000fe200000010ff */
[----:B------:R-:W-:Y:S01]  /*eee0*/  FADD.FTZ R43, R44, R43 ;  /* 0x0000002b2c2b7221 */ /* 0x000fe20000010000 */
[----:B------:R-:W0:Y:S01]  /*eef0*/  MUFU.EX2 R39, R39 ;  /* 0x0000002700277308 */ /* 0x000e220000000800 */
[----:B-1----:R-:W-:Y:S01]  /*ef00*/  FADD.FTZ R7, R9, R14 ;  /* 0x0000000e09077221 */ /* 0x002fe20000010000 */
[----:B------:R-:W-:Y:S01]  /*ef10*/  F2FP.BF16.F32.PACK_AB R14, R25, R24 ;  /* 0x00000018190e723e */ /* 0x000fe200000010ff */
[C---:B------:R-:W-:Y:S01]  /*ef20*/  FADD.FTZ R43, R48.reuse, R43 ;  /* 0x0000002b302b7221 */ /* 0x040fe20000010000 */
[----:B------:R-:W-:Y:S01]  /*ef30*/  F2FP.BF16.F32.PACK_AB R48, R48, R44 ;  /* 0x0000002c3030723e */ /* 0x000fe200000010ff */
[----:B------:R-:W-:Y:S01]  /*ef40*/  FMUL.FTZ R133, R133, R11 ;  /* 0x0000000b85857220 */ /* 0x000fe20000410000 */
[----:B------:R-:W-:-:S02]  /*ef50*/  VIADD R0, R0, 0xffffffff ;  /* 0xffffffff00007836 */ /* 0x000fc40000000000 */
[----:B------:R-:W-:Y:S01]  /*ef60*/  FADD.FTZ R43, R50, R43 ;  /* 0x0000002b322b7221 */ /* 0x000fe20000010000 */
[----:B------:R-:W1:Y:S01]  /*ef70*/  MUFU.EX2 R41, R41 ;  /* 0x0000002900297308 */ /* 0x000e620000000800 */
[C---:B--2---:R-:W-:Y:S01]  /*ef80*/  FADD.FTZ R38, R20.reuse, R7 ;  /* 0x0000000714267221 */ /* 0x044fe20000010000 */
[----:B------:R2:W-:Y:S01]  /*ef90*/  STSM.16.M88.4 [R23], R12 ;  /* 0x0000000c17007844 */ /* 0x0005e20000000200 */
[----:B------:R-:W-:Y:S01]  /*efa0*/  F2FP.BF16.F32.PACK_AB R37, R20, R9 ;  /* 0x000000091425723e */ /* 0x000fe200000010ff */
[----:B------:R-:W-:Y:S02]  /*efb0*/  IMAD.MOV.U32 R6, RZ, RZ, R8 ;  /* 0x000000ffff067224 */ /* 0x000fe400078e0008 */
[----:B------:R3:W-:Y:S02]  /*efc0*/  STSM.16.M88.4 [R22], R28 ;  /* 0x0000001c16007844 */ /* 0x0007e40000000200 */
[----:B------:R-:W4:Y:S01]  /*efd0*/  MUFU.EX2 R49, R49 ;  /* 0x0000003100317308 */ /* 0x000f220000000800 */
[----:B0-----:R-:W-:Y:S01]  /*efe0*/  FADD.FTZ R38, R39, R38 ;  /* 0x0000002627267221 */ /* 0x001fe20000010000 */
[----:B------:R-:W-:-:S03]  /*eff0*/  F2FP.BF16.F32.PACK_AB R39, R35, R39 ;  /* 0x000000272327723e */ /* 0x000fc600000010ff */
[----:B------:R-:W-:-:S03]  /*f000*/  FADD.FTZ R38, R35, R38 ;  /* 0x0000002623267221 */ /* 0x000fc60000010000 */
[----:B------:R-:W0:Y:S01]  /*f010*/  MUFU.EX2 R51, R51 ;  /* 0x0000003300337308 */ /* 0x000e220000000800 */
[----:B-1----:R-:W-:-:S07]  /*f020*/  FADD.FTZ R38, R41, R38 ;  /* 0x0000002629267221 */ /* 0x002fce0000010000 */
[----:B------:R-:W1:Y:S01]  /*f030*/  MUFU.EX2 R52, R52 ;  /* 0x0000003400347308 */ /* 0x000e620000000800 */
[C---:B----4-:R-:W-:Y:S01]  /*f040*/  FADD.FTZ R38, R49.reuse, R38 ;  /* 0x0000002631267221 */ /* 0x050fe20000010000 */
[----:B------:R-:W-:-:S06]  /*f050*/  F2FP.BF16.F32.PACK_AB R49, R49, R41 ;  /* 0x000000293131723e */ /* 0x000fcc00000010ff */
[----:B------:R-:W4:Y:S01]  /*f060*/  MUFU.EX2 R10, R10 ;  /* 0x0000000a000a7308 */ /* 0x000f220000000800 */
[----:B0-----:R-:W-:Y:S01]  /*f070*/  FADD.FTZ R7, R51, R38 ;  /* 0x0000002633077221 */ /* 0x001fe20000010000 */
[----:B------:R-:W-:-:S05]  /*f080*/  F2FP.BF16.F32.PACK_AB R38, R42, R40 ;  /* 0x000000282a26723e */ /* 0x000fca00000010ff */
[----:B------:R3:W-:Y:S01]  /*f090*/  STSM.16.M88.4 [R18], R36 ;  /* 0x0000002412007844 */ /* 0x0007e20000000200 */
[----:B------:R-:W0:Y:S01]  /*f0a0*/  MUFU.EX2 R54, R54 ;  /* 0x0000003600367308 */ /* 0x000e220000000800 */
[C---:B-1----:R-:W-:Y:S01]  /*f0b0*/  FADD.FTZ R43, R52.reuse, R43 ;  /* 0x0000002b342b7221 */ /* 0x042fe20000010000 */
[----:B------:R-:W-:-:S06]  /*f0c0*/  F2FP.BF16.F32.PACK_AB R50, R52, R50 ;  /* 0x000000323432723e */ /* 0x000fcc00000010ff */
[----:B------:R-:W2:Y:S01]  /*f0d0*/  MUFU.EX2 R2, R2 ;  /* 0x0000000200027308 */ /* 0x000ea20000000800 */
[C---:B----4-:R-:W-:Y:S01]  /*f0e0*/  FADD.FTZ R7, R10.reuse, R7 ;  /* 0x000000070a077221 */ /* 0x050fe20000010000 */
[----:B------:R-:W-:-:S05]  /*f0f0*/  F2FP.BF16.F32.PACK_AB R51, R10, R51 ;  /* 0x000000330a33723e */ /* 0x000fca00000010ff */
[----:B------:R3:W-:Y:S01]  /*f100*/  STSM.16.M88.4 [R17+0x27800], R48 ;  /* 0x0278003011007844 */ /* 0x0007e20000000200 */
[----:B------:R-:W1:Y:S01]  /*f110*/  MUFU.EX2 R56, R56 ;  /* 0x0000003800387308 */ /* 0x000e620000000800 */
[----:B0-----:R-:W-:-:S07]  /*f120*/  FADD.FTZ R43, R54, R43 ;  /* 0x0000002b362b7221 */ /* 0x001fce0000010000 */
[----:B------:R-:W0:Y:S01]  /*f130*/  MUFU.EX2 R57, R57 ;  /* 0x0000003900397308 */ /* 0x000e220000000800 */
[----:B--2---:R-:W-:-:S07]  /*f140*/  FADD.FTZ R12, R2, R7 ;  /* 0x00000007020c7221 */ /* 0x004fce0000010000 */
[----:B------:R-:W2:Y:S01]  /*f150*/  MUFU.EX2 R58, R58 ;  /* 0x0000003a003a7308 */ /* 0x000ea20000000800 */
[C---:B-1----:R-:W-:Y:S01]  /*f160*/  FADD.FTZ R43, R56.reuse, R43 ;  /* 0x0000002b382b7221 */ /* 0x042fe20000010000 */
[----:B------:R-:W-:-:S06]  /*f170*/  F2FP.BF16.F32.PACK_AB R56, R56, R54 ;  /* 0x000000363838723e */ /* 0x000fcc00000010ff */
[----:B------:R-:W1:Y:S01]  /*f180*/  MUFU.EX2 R59, R59 ;  /* 0x0000003b003b7308 */ /* 0x000e620000000800 */
[C---:B0-----:R-:W-:Y:S01]  /*f190*/  FADD.FTZ R12, R57.reuse, R12 ;  /* 0x0000000c390c7221 */ /* 0x041fe20000010000 */
[----:B------:R-:W-:-:S06]  /*f1a0*/  F2FP.BF16.F32.PACK_AB R57, R57, R2 ;  /* 0x000000023939723e */ /* 0x000fcc00000010ff */
[----:B------:R-:W0:Y:S01]  /*f1b0*/  MUFU.EX2 R60, R60 ;  /* 0x0000003c003c7308 */ /* 0x000e220000000800 */
[----:B--2---:R-:W-:-:S07]  /*f1c0*/  FADD.FTZ R43, R58, R43 ;  /* 0x0000002b3a2b7221 */ /* 0x004fce0000010000 */
[----:B------:R-:W2:Y:S01]  /*f1d0*/  MUFU.EX2 R46, R46 ;  /* 0x0000002e002e7308 */ /* 0x000ea20000000800 */
[----:B-1----:R-:W-:-:S07]  /*f1e0*/  FADD.FTZ R7, R59, R12 ;  /* 0x0000000c3b077221 */ /* 0x002fce0000010000 */
[----:B------:R-:W1:Y:S01]  /*f1f0*/  MUFU.EX2 R62, R62 ;  /* 0x0000003e003e7308 */ /* 0x000e620000000800 */
[C---:B0-----:R-:W-:Y:S01]  /*f200*/  FADD.FTZ R43, R60.reuse, R43 ;  /* 0x0000002b3c2b7221 */ /* 0x041fe20000010000 */
[----:B------:R-:W-:-:S06]  /*f210*/  F2FP.BF16.F32.PACK_AB R58, R60, R58 ;  /* 0x0000003a3c3a723e */ /* 0x000fcc00000010ff */
[----:B------:R-:W0:Y:S01]  /*f220*/  MUFU.EX2 R3, R3 ;  /* 0x0000000300037308 */ /* 0x000e220000000800 */
[C---:B--2---:R-:W-:Y:S01]  /*f230*/  FADD.FTZ R10, R46.reuse, R7 ;  /* 0x000000072e0a7221 */ /* 0x044fe20000010000 */
[----:B------:R-:W-:-:S05]  /*f240*/  F2FP.BF16.F32.PACK_AB R59, R46, R59 ;  /* 0x0000003b2e3b723e */ /* 0x000fca00000010ff */
[----:B------:R3:W-:Y:S01]  /*f250*/  STSM.16.M88.4 [R136], R56 ;  /* 0x0000003888007844 */ /* 0x0007e20000000200 */
[----:B------:R-:W2:Y:S01]  /*f260*/  MUFU.EX2 R64, R64 ;  /* 0x0000004000407308 */ /* 0x000ea20000000800 */
[----:B-1----:R-:W-:-:S07]  /*f270*/  FADD.FTZ R43, R62, R43 ;  /* 0x0000002b3e2b7221 */ /* 0x002fce0000010000 */
[----:B------:R-:W1:Y:S01]  /*f280*/  MUFU.EX2 R24, R65 ;  /* 0x0000004100187308 */ /* 0x000e620000000800 */
[----:B0-----:R-:W-:-:S07]  /*f290*/  FADD.FTZ R7, R3, R10 ;  /* 0x0000000a03077221 */ /* 0x001fce0000010000 */
[----:B------:R-:W0:Y:S01]  /*f2a0*/  MUFU.EX2 R66, R66 ;  /* 0x0000004200427308 */ /* 0x000e220000000800 */
[C---:B--2---:R-:W-:Y:S01]  /*f2b0*/  FADD.FTZ R43, R64.reuse, R43 ;  /* 0x0000002b402b7221 */ /* 0x044fe20000010000 */
[----:B------:R-:W-:-:S06]  /*f2c0*/  F2FP.BF16.F32.PACK_AB R64, R64, R62 ;  /* 0x0000003e4040723e */ /* 0x000fcc00000010ff */
[----:B------:R-:W2:Y:S01]  /*f2d0*/  MUFU.EX2 R67, R67 ;  /* 0x0000004300437308 */ /* 0x000ea20000000800 */
[C---:B-1----:R-:W-:Y:S01]  /*f2e0*/  FADD.FTZ R10, R24.reuse, R7 ;  /* 0x00000007180a7221 */ /* 0x042fe20000010000 */
[----:B------:R-:W-:-:S06]  /*f2f0*/  F2FP.BF16.F32.PACK_AB R65, R24, R3 ;  /* 0x000000031841723e */ /* 0x000fcc00000010ff */
        /* <DEDUP_REMOVED lines=9> */
[----:B------:R-:W-:-:S05]  /*f390*/  F2FP.BF16.F32.PACK_AB R67, R26, R67 ;  /* 0x000000431a43723e */ /* 0x000fca00000010ff */
[----:B------:R3:W-:Y:S01]  /*f3a0*/  STSM.16.M88.4 [R22+0x6000], R64 ;  /* 0x0060004016007844 */ /* 0x0007e20000000200 */
        /* <DEDUP_REMOVED lines=9> */
[----:B------:R-:W-:-:S06]  /*f440*/  F2FP.BF16.F32.PACK_AB R77, R77, R14 ;  /* 0x0000000e4d4d723e */ /* 0x000fcc00000010ff */
[----:B------:R2:W4:Y:S01]  /*f450*/  MUFU.EX2 R9, R78 ;  /* 0x0000004e00097308 */ /* 0x0005220000000800 */
[----:B-1----:R-:W-:-:S04]  /*f460*/  FADD.FTZ R10, R71, R10 ;  /* 0x0000000a470a7221 */ /* 0x002fc80000010000 */
[C---:B------:R-:W-:Y:S01]  /*f470*/  FADD.FTZ R3, R5.reuse, R10 ;  /* 0x0000000a05037221 */ /* 0x040fe20000010000 */
[----:B--2---:R-:W-:Y:S01]  /*f480*/  F2FP.BF16.F32.PACK_AB R78, R5, R71 ;  /* 0x00000047054e723e */ /* 0x004fe200000010ff */
[----:B0-----:R-:W-:Y:S01]  /*f490*/  FADD.FTZ R7, R82, R7 ;  /* 0x0000000752077221 */ /* 0x001fe20000010000 */
[----:B------:R-:W-:Y:S01]  /*f4a0*/  IMAD.MOV.U32 R5, RZ, RZ, R4 ;  /* 0x000000ffff057224 */ /* 0x000fe200078e0004 */
[C---:B----4-:R-:W-:Y:S02]  /*f4b0*/  F2FP.BF16.F32.PACK_AB R79, R9.reuse, R82 ;  /* 0x00000052094f723e */ /* 0x050fe400000010ff */
[----:B------:R-:W-:-:S03]  /*f4c0*/  FADD.FTZ R2, R9, R7 ;  /* 0x0000000709027221 */ /* 0x000fc60000010000 */
[----:B------:R3:W-:Y:S01]  /*f4d0*/  STSM.16.M88.4 [R18+0x6000], R76 ;  /* 0x0060004c12007844 */ /* 0x0007e20000000200 */
[----:B------:R0:W-:Y:S06]  /*f4e0*/  MEMBAR.ALL.CTA ;  /* 0x0000000000007992 */ /* 0x0001ec0000008000 */
[----:B0-----:R-:W0:Y:S02]  /*f4f0*/  FENCE.VIEW.ASYNC.S ;  /* 0x00000000000073c6 */ /* 0x001e240000000000 */
[----:B0-----:R-:W-:Y:S01]  /*f500*/  NOP ;  /* 0x0000000000007918 */ /* 0x001fe20000000000 */
[----:B------:R-:W-:Y:S05]  /*f510*/  @P2 BRA `(.L_x_892) ;  /* 0xffffffc400d82947 */ /* 0x000fea000383ffff */
.L_x_875:
[----:B------:R-:W-:Y:S06]  /*f520*/  BAR.ARV 0x8, 0x200 ;  /* 0x0208000000007b1d */ /* 0x000fec0000002000 */
[----:B------:R-:W-:Y:S05]  /*f530*/  @!P0 BRA `(.L_x_893) ;  /* 0x0000000000048947 */ /* 0x000fea0003800000 */
[----:B------:R-:W-:Y:S01]  /*f540*/  BPT.TRAP 0x1 ;  /* 0x000000040000795c */ /* 0x000fe20000300000 */
.L_x_893:
[----:B------:R-:W-:Y:S01]  /*f550*/  ULEA UR9, UR45, UR42, 0x3 ;  /* 0x0000002a2d097291 */ /* 0x000fe2000f8e183f */
[----:B------:R-:W-:-:S05]  /*f560*/  IMAD.U32 R0, RZ, RZ, UR50 ;  /* 0x00000032ff007e24 */ /* 0x000fca000f8e00ff */
[----:B------:R-:W-:-:S04]  /*f570*/  SHF.L.U32 R0, R0, 0x1f, RZ ;  /* 0x0000001f00007819 */ /* 0x000fc800000006ff */
[----:B------:R1:W2:Y:S01]  /*f580*/  SYNCS.PHASECHK.TRANS64.TRYWAIT P2, [UR9+0x2d850], R0 ;  /* 0x02d85000ff0075a7 */ /* 0x0002a20008040149 */
[----:B------:R-:W-:Y:S05]  /*f590*/  @!P0 BRA `(.L_x_894) ;  /* 0x0000000000048947 */ /* 0x000fea0003800000 */
[----:B------:R-:W-:Y:S01]  /*f5a0*/  BPT.TRAP 0x1 ;  /* 0x000000040000795c */ /* 0x000fe20000300000 */
.L_x_894:
[----:B--2---:R-:W-:Y:S05]  /*f5b0*/  @P2 BRA `(.L_x_895) ;  /* 0x0000000000082947 */ /* 0x004fea0003800000 */
[----:B------:R-:W2:Y:S02]  /*f5c0*/  SYNCS.PHASECHK.TRANS64.TRYWAIT P0, [UR9+0x2d850], R0 ;  /* 0x02d85000ff0075a7 */ /* 0x000ea40008000149 */
[----:B--2---:R-:W-:Y:S05]  /*f5d0*/  @!P0 BRA `(.L_x_896) ;  /* 0x0000007000708947 */ /* 0x004fea0003800000 */
.L_x_895:
[----:B------:R-:W-:Y:S01]  /*f5e0*/  UIADD3 UR42, UR42, 0x400, URZ ;  /* 0x000004002a2a7890 */ /* 0x000fe2000fffe03f */
[----:B------:R-:W-:Y:S01]  /*f5f0*/  WARPGROUP.ARRIVE ;  /* 0x00000000000079c5 */ /* 0x000fe20000000000 */
[----:B------:R-:W-:Y:S01]  /*f600*/  ULOP3.LUT UR36, UR36, 0x10000, URZ, 0xfc, !UPT ;  /* 0x0001000024247892 */ /* 0x000fe2000f8efc3f */
[----:B-12---:R-:W1:Y:S01]  /*f610*/  SHFL.BFLY PT, R0, R3, 0x2, 0x1f ;  /* 0x0c401f0003007f89 */ /* 0x006e6200000e0000 */
[----:B------:R-:W-:Y:S01]  /*f620*/  USHF.R.U32.HI UR42, URZ, 0x4, UR42 ;  /* 0x000000043f2a7899 */ /* 0x000fe2000801162a */
[----:B------:R-:W-:Y:S01]  /*f630*/  IMAD.U32 R11, RZ, RZ, UR9 ;  /* 0x00000009ff0b7e24 */ /* 0x000fe2000f8e00ff */
[----:B------:R-:W-:Y:S01]  /*f640*/  UMOV UR5, 0x40000040 ;  /* 0x4000004000057882 */ /* 0x000fe20000000000 */
[----:B------:R-:W-:Y:S01]  /*f650*/  UMOV UR7, 0x80000020 ;  /* 0x8000002000077882 */ /* 0x000fe20000000000 */
[----:B------:R-:W-:Y:S01]  /*f660*/  ULOP3.LUT UR42, UR42, 0x3fff, URZ, 0xc0, !UPT ;  /* 0x00003fff2a2a7892 */ /* 0x000fe2000f8ec03f */
[----:B------:R-:W2:Y:S01]  /*f670*/  SHFL.BFLY PT, R5, R2, 0x2, 0x1f ;  /* 0x0c401f0002057f89 */ /* 0x000ea200000e0000 */
[----:B------:R-:W-:Y:S01]  /*f680*/  UMOV UR4, UR36 ;  /* 0x0000002400047c82 */ /* 0x000fe20008000000 */
[----:B0--3--:R-:W-:Y:S01]  /*f690*/  IMAD.MOV.U32 R48, RZ, RZ, RZ ;  /* 0x000000ffff307224 */ /* 0x009fe200078e00ff */
[----:B------:R-:W-:Y:S01]  /*f6a0*/  ULOP3.LUT UR8, UR42, 0x2000000, URZ, 0xfc, !UPT ;  /* 0x020000002a087892 */ /* 0x000fe2000f8efc3f */
[----:B------:R-:W-:Y:S01]  /*f6b0*/  IMAD.U32 R12, RZ, RZ, UR34 ;  /* 0x00000022ff0c7e24 */ /* 0x000fe2000f8e00ff */
[----:B------:R-:W-:Y:S01]  /*f6c0*/  UIADD3 UR46, UR46, 0x1, URZ ;  /* 0x000000012e2e7890 */ /* 0x000fe2000fffe03f */
[----:B------:R-:W-:Y:S01]  /*f6d0*/  IMAD.MOV.U32 R36, RZ, RZ, -0x800000 ;  /* 0xff800000ff247424 */ /* 0x000fe200078e00ff */
[----:B------:R-:W-:-:S02]  /*f6e0*/  UIMAD UR8, UR45, 0x600, UR8 ;  /* 0x000006002d0878a4 */ /* 0x000fc4000f8e0208 */
[----:B------:R-:W-:-:S04]  /*f6f0*/  UIADD3 UR45, UR45, 0x1, URZ ;  /* 0x000000012d2d7890 */ /* 0x000fc8000fffe03f */
[----:B------:R-:W-:Y:S01]  /*f700*/  UISETP.NE.AND UP0, UPT, UR45, 0x2, UPT ;  /* 0x000000022d00788c */ /* 0x000fe2000bf05270 */
[----:B------:R-:W-:Y:S02]  /*f710*/  UMOV UR6, UR8 ;  /* 0x0000000800067c82 */ /* 0x000fe40008000000 */
[----:B------:R-:W-:Y:S01]  /*f720*/  HGMMA.64x96x16.F32.BF16 R88, gdesc[UR4].tnspB, R88, gsb0 ;  /* 0x41600000045879f0 */ /* 0x000fe20008001858 */
[----:B------:R-:W-:Y:S01]  /*f730*/  UIADD3 UR4, UR36, 0x2, URZ ;  /* 0x0000000224047890 */ /* 0x000fe2000fffe03f */
[----:B-1----:R-:W-:Y:S01]  /*f740*/  FADD.FTZ R0, R0, R3 ;  /* 0x0000000300007221 */ /* 0x002fe20000010000 */
[----:B------:R-:W-:Y:S01]  /*f750*/  UIADD3 UR6, UR8, 0x40, URZ ;  /* 0x0000004008067890 */ /* 0x000fe2000fffe03f */
[----:B------:R-:W-:Y:S01]  /*f760*/  IMAD.U32 R3, RZ, RZ, UR34 ;  /* 0x00000022ff037e24 */ /* 0x000fe2000f8e00ff */
[----:B------:R-:W-:Y:S01]  /*f770*/  UMOV UR5, 0x40000040 ;  /* 0x4000004000057882 */ /* 0x000fe20000000000 */
[----:B------:R-:W-:Y:S01]  /*f780*/  UMOV UR7, 0x80000020 ;  /* 0x8000002000077882 */ /* 0x000fe20000000000 */
[----:B--2---:R-:W-:Y:S01]  /*f790*/  FADD.FTZ R6, R5, R2 ;  /* 0x0000000205067221 */ /* 0x004fe20000010000 */
[----:B------:R-:W-:Y:S01]  /*f7a0*/  IMAD.MOV.U32 R2, RZ, RZ, RZ ;  /* 0x000000ffff027224 */ /* 0x000fe200078e00ff */
[----:B------:R-:W0:Y:S01]  /*f7b0*/  SHFL.BFLY PT, R5, R0, 0x1, 0x1f ;  /* 0x0c201f0000057f89 */ /* 0x000e2200000e0000 */
[----:B------:R-:W-:-:S03]  /*f7c0*/  USEL UR45, UR45, URZ, UP0 ;  /* 0x0000003f2d2d7287 */ /* 0x000fc60008000000 */
[----:B------:R-:W1:Y:S01]  /*f7d0*/  SHFL.BFLY PT, R7, R6, 0x1, 0x1f ;  /* 0x0c201f0006077f89 */ /* 0x000e6200000e0000 */
[----:B0-----:R-:W-:Y:S01]  /*f7e0*/  FADD.FTZ R9, R0, R5 ;  /* 0x0000000500097221 */ /* 0x001fe20000010000 */
[----:B------:R-:W-:Y:S02]  /*f7f0*/  IMAD.MOV.U32 R0, RZ, RZ, -0x800000 ;  /* 0xff800000ff007424 */ /* 0x000fe400078e00ff */
[----:B-1----:R-:W-:Y:S02]  /*f800*/  FADD.FTZ R10, R6, R7 ;  /* 0x00000007060a7221 */ /* 0x002fe40000010000 */
[----:B------:R-:W-:-:S03]  /*f810*/  FSETP.NE.FTZ.AND P0, PT, R9, RZ, PT ;  /* 0x000000ff0900720b */ /* 0x000fc60003f15000 */
[----:B------:R-:W-:-:S10]  /*f820*/  FSETP.NE.FTZ.AND P2, PT, R10, RZ, PT ;  /* 0x000000ff0a00720b */ /* 0x000fd40003f55000 */
[----:B------:R-:W0:Y:S01]  /*f830*/  @P0 MUFU.LG2 R5, R9 ;  /* 0x0000000900050308 */ /* 0x000e220000000c00 */
[----:B------:R-:W-:Y:S02]  /*f840*/  @P0 FMUL.FTZ R3, R3, 0.69314718246459960938 ;  /* 0x3f31721803030820 */ /* 0x000fe40000410000 */
[----:B------:R-:W-:-:S05]  /*f850*/  @P2 FMUL.FTZ R12, R12, 0.69314718246459960938 ;  /* 0x3f3172180c0c2820 */ /* 0x000fca0000410000 */
[----:B------:R-:W1:Y:S08]  /*f860*/  @P2 MUFU.LG2 R7, R10 ;  /* 0x0000000a00072308 */ /* 0x000e700000000c00 */
[----:B------:R-:W2:Y:S01]  /*f870*/  @P2 MUFU.RCP R48, R10 ;  /* 0x0000000a00302308 */ /* 0x000ea20000001000 */
[----:B0-----:R-:W-:Y:S01]  /*f880*/  @P0 FMUL.FTZ R6, R5, 0.69314718246459960938 ;  /* 0x3f31721805060820 */ /* 0x001fe20000410000 */
[----:B------:R-:W-:-:S03]  /*f890*/  @!P1 VIADD R5, R11, 0x2d860 ;  /* 0x0002d8600b059836 */ /* 0x000fc60000000000 */
[----:B------:R-:W-:Y:S02]  /*f8a0*/  @P0 FFMA.FTZ R0, R3, R4, R6 ;  /* 0x0000000403000223 */ /* 0x000fe40000010006 */
[----:B------:R-:W-:Y:S01]  /*f8b0*/  @!P1 PRMT R5, RZ, 0x654, R5 ;  /* 0x00000654ff059816 */ /* 0x000fe20000000005 */
[----:B------:R-:W0:Y:S01]  /*f8c0*/  @P0 MUFU.RCP R2, R9 ;  /* 0x0000000900020308 */ /* 0x000e220000001000 */
[----:B-1----:R-:W-:Y:S01]  /*f8d0*/  @P2 FMUL.FTZ R7, R7, 0.69314718246459960938 ;  /* 0x3f31721807072820 */ /* 0x002fe20000410000 */
[----:B------:R-:W-:-:S03]  /*f8e0*/  PLOP3.LUT P0, PT, PT, PT, PT, 0x8, 0x0 ;  /* 0x000000000000781c */ /* 0x000fc60003f0e170 */
        /* <DEDUP_REMOVED lines=46> */
[----:B------:R-:W-:-:S04]  /*fbd0*/  USEL UR4, URZ, 0x1, UP0 ;  /* 0x000000013f047887 */ /* 0x000fc80008000000 */
[----:B------:R-:W-:Y:S01]  /*fbe0*/  ULOP3.LUT UR50, UR50, UR4, URZ, 0x3c, !UPT ;  /* 0x0000000432327292 */ /* 0x000fe2000f8e3c3f */
[----:B------:R-:W-:Y:S02]  /*fbf0*/  WARPGROUP.DEPBAR.LE gsb0, 0x0 ;  /* 0x00008000000079c5 */ /* 0x000fe40000010000 */
[----:B------:R1:W-:Y:S01]  /*fc00*/  @!P1 SYNCS.ARRIVE.TRANS64.RED.A1T0 RZ, [R5+URZ], RZ ;  /* 0x000000ff05ff99a7 */ /* 0x0003e2000810043f */
[-C--:B--2---:R-:W-:Y:S01]  /*fc10*/  FMUL.FTZ R90, R90, R48.reuse ;  /* 0x000000305a5a7220 */ /* 0x084fe20000410000 */
        /* <DEDUP_REMOVED lines=46> */
[----:B-1----:R-:W-:-:S07]  /*ff00*/  FMUL.FTZ R48, R135, R48 ;  /* 0x0000003087307220 */ /* 0x002fce0000410000 */
.L_x_826:
[----:B------:R-:W0:Y:S08]  /*ff10*/  S2UR UR4, SR_CgaCtaId ;  /* 0x00000000000479c3 */ /* 0x000e300000008800 */
[----:B------:R-:W-:Y:S06]  /*ff20*/  BAR.SYNC.DEFER_BLOCKING 0x5, 0x200 ;  /* 0x0148000000007b1d */ /* 0x000fec0000010000 */
[----:B------:R-:W-:Y:S01]  /*ff30*/  UMOV UR42, 0x400 ;  /* 0x00000400002a7882 */ /* 0x000fe20000000000 */
[----:B------:R-:W-:Y:S01]  /*ff40*/  BSSY B0, `(.L_x_897) ;  /* 0x0000170000007945 */ /* 0x000fe20003800000 */
[----:B0-----:R-:W-:-:S09]  /*ff50*/  ULEA UR42, UR4, UR42, 0x18 ;  /* 0x0000002a042a7291 */ /* 0x001fd2000f8ec03f */
[----:B------:R-:W0:Y:S02]  /*ff60*/  LDS R2, [UR42+0x2d8d0] ;  /* 0x02d8d02aff027984 */ /* 0x000e240008000800 */
[----:B0-----:R-:W-:Y:S01]  /*ff70*/  R2UR UR4, R2 ;  /* 0x00000000020472ca */ /* 0x001fe200000e0000 */
[----:B------:R-:W-:Y:S06]  /*ff80*/  BAR.ARV 0x4, 0x200 ;  /* 0x0108000000007b1d */ /* 0x000fec0000002000 */
[----:B------:R-:W-:Y:S08]  /*ff90*/  @P0 BRA `(.L_x_898) ;  /* 0x0000000c00bc0947 */ /* 0x000ff00003800000 */
[----:B------:R-:W0:Y:S01]  /*ffa0*/  S2UR UR5, SR_SWINHI ;  /* 0x00000000000579c3 */ /* 0x000e220000002f00 */
[----:B------:R-:W-:-:S07]  /*ffb0*/  IMAD R3, R142, 0x20, R138 ;  /* 0x000000208e037824 */ /* 0x000fce00078e028a */
[----:B------:R-:W-:Y:S01]  /*ffc0*/  BAR.SYNC.DEFER_BLOCKING 0x1, 0x180 ;  /* 0x0046000000007b1d */ /* 0x000fe20000010000 */
[----:B------:R-:W-:Y:S01]  /*ffd0*/  USHF.R.S32.HI UR10, URZ, 0x1f, UR40 ;  /* 0x0000001f3f0a7899 */ /* 0x000fe20008011428 */
[----:B------:R-:W-:Y:S01]  /*ffe0*/  VIADD R52, R137, UR41 ;  /* 0x0000002989347c36 */ /* 0x000fe20008000000 */
[----:B------:R-:W-:Y:S01]  /*fff0*/  USHF.R.S32.HI UR12, URZ, 0x1f, UR44 ;  /* 0x0000001f3f0c7899 */ /* 0x000fe2000801142c */
[----:B------:R-:W-:-:S04]  /*10000*/  F2FP.BF16.F32.PACK_AB R6, R93, R6 ;  /* 0x000000065d06723e */ /* 0x000fc800000010ff */
[----:B------:R-:W1:Y:S01]  /*10010*/  LDC R37, c[0x0][0xbe8] ;  /* 0x0002fa00ff257b82 */ /* 0x000e620000000800 */
[----:B------:R-:W-:Y:S01]  /*10020*/  ULDC.64 UR8, c[0x0][0xb90] ;  /* 0x0002e40000087ab9 */ /* 0x000fe20000000a00 */
[----:B------:R-:W-:Y:S02]  /*10030*/  F2FP.BF16.F32.PACK_AB R26, R125, R26 ;  /* 0x0000001a7d1a723e */ /* 0x000fe400000010ff */
[----:B------:R-:W-:Y:S02]  /*10040*/  F2FP.BF16.F32.PACK_AB R27, R46, R27 ;  /* 0x0000001b2e1b723e */ /* 0x000fe400000010ff */
[----:B------:R-:W-:Y:S02]  /*10050*/  F2FP.BF16.F32.PACK_AB R28, R129, R28 ;  /* 0x0000001c811c723e */ /* 0x000fe400000010ff */
[----:B------:R-:W-:Y:S02]  /*10060*/  F2FP.BF16.F32.PACK_AB R29, R44, R29 ;  /* 0x0000001d2c1d723e */ /* 0x000fe400000010ff */
[----:B------:R-:W-:-:S02]  /*10070*/  F2FP.BF16.F32.PACK_AB R30, R133, R30 ;  /* 0x0000001e851e723e */ /* 0x000fc400000010ff */
[----:B------:R-:W-:Y:S01]  /*10080*/  F2FP.BF16.F32.PACK_AB R31, R48, R31 ;  /* 0x0000001f301f723e */ /* 0x000fe200000010ff */
[----:B------:R-:W-:Y:S01]  /*10090*/  UMOV UR6, UR42 ;  /* 0x0000002a00067c82 */ /* 0x000fe20008000000 */
[----:B0-----:R-:W-:Y:S01]  /*100a0*/  UMOV UR7, UR5 ;  /* 0x0000000500077c82 */ /* 0x001fe20008000000 */
[----:B------:R-:W-:Y:S01]  /*100b0*/  UIMAD UR5, UR10, UR8, URZ ;  /* 0x000000080a0572a4 */ /* 0x000fe2000f8e023f */
[----:B------:R-:W-:Y:S02]  /*100c0*/  IMAD.U32 R40, RZ, RZ, UR6 ;  /* 0x00000006ff287e24 */ /* 0x000fe4000f8e00ff */
[----:B------:R-:W-:Y:S01]  /*100d0*/  IMAD.U32 R41, RZ, RZ, UR7 ;  /* 0x00000007ff297e24 */ /* 0x000fe2000f8e00ff */
[----:B------:R-:W-:Y:S02]  /*100e0*/  UIMAD.WIDE.U32 UR6, UR40, UR8, URZ ;  /* 0x00000008280672a5 */ /* 0x000fe4000f8e003f */
[----:B------:R-:W-:Y:S01]  /*100f0*/  UIMAD UR5, UR40, UR9, UR5 ;  /* 0x00000009280572a4 */ /* 0x000fe2000f8e0205 */
[----:B------:R-:W-:-:S02]  /*10100*/  IMAD.WIDE R4, R147, 0x2, R40 ;  /* 0x0000000293047825 */ /* 0x000fc400078e0228 */
[----:B------:R-:W-:Y:S01]  /*10110*/  ULDC.64 UR8, c[0x0][0xb98] ;  /* 0x0002e60000087ab9 */ /* 0x000fe20000000a00 */
[----:B------:R-:W-:Y:S01]  /*10120*/  UIADD3 UR7, UR7, UR5, URZ ;  /* 0x0000000507077290 */ /* 0x000fe2000fffe03f */
[----:B------:R-:W-:Y:S01]  /*10130*/  IMAD.WIDE R40, R3, 0x2, R40 ;  /* 0x0000000203287825 */ /* 0x000fe200078e0228 */
[C---:B------:R-:W-:Y:S01]  /*10140*/  IADD3 R35, P1, R4.reuse, 0x6000, RZ ;  /* 0x0000600004237810 */ /* 0x040fe20007f3e0ff */
[----:B------:R-:W-:Y:S01]  /*10150*/  UIMAD UR5, UR12, UR8, URZ ;  /* 0x000000080c0572a4 */ /* 0x000fe2000f8e023f */
[C---:B------:R-:W-:Y:S01]  /*10160*/  LOP3.LUT R3, R4.reuse, 0x180, RZ, 0xc0, !PT ;  /* 0x0000018004037812 */ /* 0x040fe200078ec0ff */
[----:B------:R-:W-:Y:S01]  /*10170*/  UIMAD.WIDE.U32 UR6, UR44, UR8, UR6 ;  /* 0x000000082c0672a5 */ /* 0x000fe2000f8e0006 */
[C---:B------:R-:W-:Y:S01]  /*10180*/  IADD3 R8, P3, R4.reuse, 0x3000, RZ ;  /* 0x0000300004087810 */ /* 0x040fe20007f7e0ff */
[--C-:B------:R-:W-:Y:S01]  /*10190*/  IMAD.X R25, RZ, RZ, R5.reuse, P1 ;  /* 0x000000ffff197224 */ /* 0x100fe200008e0605 */
[----:B-1----:R-:W-:Y:S01]  /*101a0*/  ISETP.NE.AND P1, PT, R37, 0x1, PT ;  /* 0x000000012500780c */ /* 0x002fe20003f25270 */
[----:B------:R-:W-:Y:S01]  /*101b0*/  UIMAD UR5, UR44, UR9, UR5 ;  /* 0x000000092c0572a4 */ /* 0x000fe2000f8e0205 */
[----:B------:R-:W-:Y:S01]  /*101c0*/  SHF.R.U64 R3, R3, 0x3, RZ ;  /* 0x0000000303037819 */ /* 0x000fe200000012ff */
[----:B------:R-:W-:Y:S01]  /*101d0*/  IMAD.X R13, RZ, RZ, R5, P3 ;  /* 0x000000ffff0d7224 */ /* 0x000fe200018e0605 */
[C---:B------:R-:W-:Y:S01]  /*101e0*/  IADD3 R21, P4, R4.reuse, 0x20, RZ ;  /* 0x0000002004157810 */ /* 0x040fe20007f9e0ff */
[----:B------:R-:W-:Y:S01]  /*101f0*/  ULDC.64 UR8, c[0x0][0xae8] ;  /* 0x0002ba0000087ab9 */ /* 0x000fe20000000a00 */
[----:B------:R-:W-:-:S02]  /*10200*/  IADD3 R15, P0, R4, 0x6020, RZ ;  /* 0x00006020040f7810 */ /* 0x000fc40007f1e0ff */
[----:B------:R-:W-:Y:S01]  /*10210*/  IADD3 R33, P2, R4, 0x3020, RZ ;  /* 0x0000302004217810 */ /* 0x000fe20007f5e0ff */
[--C-:B------:R-:W-:Y:S01]  /*10220*/  IMAD.X R9, RZ, RZ, R5.reuse, P4 ;  /* 0x000000ffff097224 */ /* 0x100fe200020e0605 */
[----:B------:R-:W-:Y:S02]  /*10230*/  LOP3.LUT R4, R3, R4, RZ, 0x3c, !PT ;  /* 0x0000000403047212 */ /* 0x000fe400078e3cff */
[----:B------:R-:W-:Y:S01]  /*10240*/  LOP3.LUT R12, R35, 0x180, RZ, 0xc0, !PT ;  /* 0x00000180230c7812 */ /* 0x000fe200078ec0ff */
[----:B------:R-:W0:Y:S01]  /*10250*/  @P1 LDC R45, c[0x0][0xbec] ;  /* 0x0002fb00ff2d1b82 */ /* 0x000e220000000800 */
[----:B------:R-:W-:Y:S01]  /*10260*/  LOP3.LUT R3, R8, 0x180, RZ, 0xc0, !PT ;  /* 0x0000018008037812 */ /* 0x000fe200078ec0ff */
[----:B------:R-:W-:Y:S01]  /*10270*/  IMAD.X R11, RZ, RZ, R5, P2 ;  /* 0x000000ffff0b7224 */ /* 0x000fe200010e0605 */
[----:B------:R-:W-:Y:S02]  /*10280*/  LOP3.LUT R2, R21, 0x180, RZ, 0xc0, !PT ;  /* 0x0000018015027812 */ /* 0x000fe400078ec0ff */
[----:B------:R-:W-:-:S02]  /*10290*/  SHF.R.U64 R12, R12, 0x3, RZ ;  /* 0x000000030c0c7819 */ /* 0x000fc400000012ff */
[----:B------:R-:W-:Y:S01]  /*102a0*/  SHF.R.U64 R3, R3, 0x3, RZ ;  /* 0x0000000303037819 */ /* 0x000fe200000012ff */
[----:B------:R-:W1:Y:S01]  /*102b0*/  @P1 LDC R50, c[0x0][0xbf0] ;  /* 0x0002fc00ff321b82 */ /* 0x000e620000000800 */
[----:B------:R-:W-:Y:S02]  /*102c0*/  SHF.R.U64 R2, R2, 0x3, RZ ;  /* 0x0000000302027819 */ /* 0x000fe400000012ff */
[----:B------:R-:W-:Y:S02]  /*102d0*/  IADD3 R43, P5, R40, 0x7800, RZ ;  /* 0x00007800282b7810 */ /* 0x000fe40007fbe0ff */
[----:B------:R-:W-:Y:S02]  /*102e0*/  LOP3.LUT R24, R12, R35, RZ, 0x3c, !PT ;  /* 0x000000230c187212 */ /* 0x000fe400078e3cff */
[----:B------:R-:W-:Y:S02]  /*102f0*/  LOP3.LUT R14, R15, 0x180, RZ, 0xc0, !PT ;  /* 0x000001800f0e7812 */ /* 0x000fe400078ec0ff */
[----:B------:R-:W-:-:S02]  /*10300*/  LOP3.LUT R12, R3, R8, RZ, 0x3c, !PT ;  /* 0x00000008030c7212 */ /* 0x000fc400078e3cff */
[----:B------:R-:W-:Y:S02]  /*10310*/  LOP3.LUT R8, R2, R21, RZ, 0x3c, !PT ;  /* 0x0000001502087212 */ /* 0x000fe400078e3cff */
[----:B------:R-:W-:Y:S02]  /*10320*/  LOP3.LUT R2, R43, 0x180, RZ, 0xc0, !PT ;  /* 0x000001802b027812 */ /* 0x000fe400078ec0ff */
[----:B------:R-:W-:Y:S01]  /*10330*/  SHF.R.U64 R14, R14, 0x3, RZ ;  /* 0x000000030e0e7819 */ /* 0x000fe200000012ff */
[----:B0-----:R-:W-:Y:S01]  /*10340*/  @P1 IMAD.HI.U32 R45, R52, R45, RZ ;  /* 0x0000002d342d1227 */ /* 0x001fe200078e00ff */
[----:B------:R-:W-:Y:S02]  /*10350*/  SHF.R.U64 R2, R2, 0x3, RZ ;  /* 0x0000000302027819 */ /* 0x000fe400000012ff */
[----:B------:R-:W-:Y:S01]  /*10360*/  LOP3.LUT R14, R14, R15, RZ, 0x3c, !PT ;  /* 0x0000000f0e0e7212 */ /* 0x000fe200078e3cff */
[----:B------:R-:W-:Y:S01]  /*10370*/  IMAD.X R15, RZ, RZ, R5, P0 ;  /* 0x000000ffff0f7224 */ /* 0x000fe200000e0605 */
[----:B------:R-:W-:-:S02]  /*10380*/  IADD3 R39, P0, R40, 0x1800, RZ ;  /* 0x0000180028277810 */ /* 0x000fc40007f1e0ff */
[----:B------:R-:W-:Y:S01]  /*10390*/  LOP3.LUT R2, R2, R43, RZ, 0x3c, !PT ;  /* 0x0000002b02027212 */ /* 0x000fe200078e3cff */
[----:B------:R-:W-:Y:S01]  /*103a0*/  IMAD.MOV.U32 R43, RZ, RZ, R52 ;  /* 0x000000ffff2b7224 */ /* 0x000fe200078e0034 */
[----:B-1----:R-:W-:Y:S02]  /*103b0*/  @P1 SHF.R.U32.HI R43, RZ, R50, R45 ;  /* 0x00000032ff2b1219 */ /* 0x002fe4000001162d */
[----:B------:R-:W-:Y:S02]  /*103c0*/  LOP3.LUT R38, R39, 0x180, RZ, 0xc0, !PT ;  /* 0x0000018027267812 */ /* 0x000fe400078ec0ff */
[----:B------:R-:W-:Y:S02]  /*103d0*/  MOV R47, R4 ;  /* 0x00000004002f7202 */ /* 0x000fe40000000f00 */
[----:B------:R-:W-:Y:S01]  /*103e0*/  F2FP.BF16.F32.PACK_AB R4, R42, R7 ;  /* 0x000000072a04723e */ /* 0x000fe200000010ff */
[----:B------:R-:W-:Y:S01]  /*103f0*/  IMAD.MOV R42, RZ, RZ, -R43 ;  /* 0x000000ffff2a7224 */ /* 0x000fe200078e0a2b */
[----:B------:R-:W-:-:S02]  /*10400*/  LOP3.LUT R10, R33, 0x180, RZ, 0xc0, !PT ;  /* 0x00000180210a7812 */ /* 0x000fc400078ec0ff */
[----:B------:R-:W-:Y:S02]  /*10410*/  SHF.R.U64 R38, R38, 0x3, RZ ;  /* 0x0000000326267819 */ /* 0x000fe400000012ff */
[----:B------:R-:W-:Y:S02]  /*10420*/  F2FP.BF16.F32.PACK_AB R5, R91, R90 ;  /* 0x0000005a5b05723e */ /* 0x000fe400000010ff */
[----:B------:R-:W-:Y:S02]  /*10430*/  F2FP.BF16.F32.PACK_AB R7, R95, R94 ;  /* 0x0000005e5f07723e */ /* 0x000fe400000010ff */
[----:B------:R-:W-:Y:S01]  /*10440*/  MOV R57, R14 ;  /* 0x0000000e00397202 */ /* 0x000fe20000000f00 */
[C---:B------:R-:W-:Y:S01]  /*10450*/  IMAD R15, R37.reuse, R42, R52 ;  /* 0x0000002a250f7224 */ /* 0x040fe200078e0234 */
[----:B------:R-:W-:Y:S01]  /*10460*/  SHF.R.U64 R10, R10, 0x3, RZ ;  /* 0x000000030a0a7819 */ /* 0x000fe200000012ff */
[----:B------:R0:W-:Y:S01]  /*10470*/  STSM.16.M88.4 [R47], R4 ;  /* 0x000000042f007844 */ /* 0x0001e20000000200 */
[----:B------:R-:W-:Y:S01]  /*10480*/  LOP3.LUT R38, R38, R39, RZ, 0x3c, !PT ;  /* 0x0000002726267212 */ /* 0x000fe200078e3cff */
[----:B------:R-:W-:Y:S01]  /*10490*/  IMAD.X R39, RZ, RZ, R41, P0 ;  /* 0x000000ffff277224 */ /* 0x000fe200000e0629 */
[----:B------:R-:W-:Y:S01]  /*104a0*/  MOV R62, R24 ;  /* 0x00000018003e7202 */ /* 0x000fe20000000f00 */
[----:B------:R-:W-:Y:S01]  /*104b0*/  IMAD.U32 R25, RZ, RZ, UR5 ;  /* 0x00000005ff197e24 */ /* 0x000fe2000f8e00ff */
[----:B------:R-:W-:Y:S01]  /*104c0*/  SHF.R.S32.HI R14, RZ, 0x1f, R43 ;  /* 0x0000001fff0e7819 */ /* 0x000fe2000001142b */
[----:B------:R-:W-:Y:S01]  /*104d0*/  ULDC UR5, c[0x0][0xa88] ;  /* 0x0002a20000057ab9 */ /* 0x000fe20000000800 */
[----:B------:R-:W-:Y:S01]  /*104e0*/  LOP3.LUT R10, R10, R33, RZ, 0x3c, !PT ;  /* 0x000000210a0a7212 */ /* 0x000fe200078e3cff */
[----:B------:R-:W-:Y:S01]  /*104f0*/  IMAD R56, R37, UR5, RZ ;  /* 0x0000000525387c24 */ /* 0x000fe2000f8e02ff */
[----:B------:R-:W-:-:S02]  /*10500*/  IADD3 R33, P3, R40, 0x4800, RZ ;  /* 0x0000480028217810 */ /* 0x000fc40007f7e0ff */
[----:B------:R-:W-:Y:S02]  /*10510*/  IADD3 R35, P2, R40, 0x3000, RZ ;  /* 0x0000300028237810 */ /* 0x000fe40007f5e0ff */
[----:B------:R-:W-:Y:S02]  /*10520*/  LOP3.LUT R32, R33, 0x180, RZ, 0xc0, !PT ;  /* 0x0000018021207812 */ /* 0x000fe400078ec0ff */
[----:B------:R-:W-:Y:S02]  /*10530*/  LOP3.LUT R34, R35, 0x180, RZ, 0xc0, !PT ;  /* 0x0000018023227812 */ /* 0x000fe400078ec0ff */
[----:B0-----:R-:W-:Y:S02]  /*10540*/  IADD3 R4, P0, R43, UR6, RZ ;  /* 0x000000062b047c10 */ /* 0x001fe4000ff1e0ff */
[----:B------:R-:W-:Y:S02]  /*10550*/  SHF.R.S32.HI R6, RZ, 0x1f, R15 ;  /* 0x0000001fff067819 */ /* 0x000fe4000001140f */
[----:B------:R-:W-:Y:S01]  /*10560*/  IADD3.X R5, R14, UR7, R25, P0, !PT ;  /* 0x000000070e057c10 */ /* 0x000fe200087fe419 */
[----:B------:R-:W-:Y:S01]  /*10570*/  ULDC.64 UR6, c[0x0][0xb88] ;  /* 0x0002e20000067ab9 */ /* 0x000fe20000000a00 */
[----:B------:R-:W-:Y:S01]  /*10580*/  SHF.R.U64 R32, R32, 0x3, RZ ;  /* 0x0000000320207819 */ /* 0x000fe200000012ff */
[----:B------:R-:W-:Y:S01]  /*10590*/  IMAD R6, R6, UR6, RZ ;  /* 0x0000000606067c24 */ /* 0x000fe2000f8e02ff */
[----:B------:R-:W-:Y:S01]  /*105a0*/  MOV R63, R10 ;  /* 0x0000000a003f7202 */ /* 0x000fe20000000f00 */
[----:B------:R-:W-:Y:S01]  /*105b0*/  IMAD.WIDE.U32 R4, R15, UR6, R4 ;  /* 0x000000060f047c25 */ /* 0x000fe2000f8e0004 */
[----:B------:R-:W-:-:S02]  /*105c0*/  SHF.R.U64 R34, R34, 0x3, RZ ;  /* 0x0000000322227819 */ /* 0x000fc400000012ff */
[----:B------:R-:W-:Y:S01]  /*105d0*/  LOP3.LUT R32, R32, R33, RZ, 0x3c, !PT ;  /* 0x0000002120207212 */ /* 0x000fe200078e3cff */
[----:B------:R-:W-:Y:S01]  /*105e0*/  IMAD R15, R15, UR7, R6 ;  /* 0x000000070f0f7c24 */ /* 0x000fe2000f8e0206 */
[----:B------:R-:W-:Y:S01]  /*105f0*/  ULDC.64 UR6, c[0x0][0xb50] ;  /* 0x0002d40000067ab9 */ /* 0x000fe20000000a00 */
[----:B------:R-:W-:Y:S01]  /*10600*/  VIADD R11, R146, UR41 ;  /* 0x00000029920b7c36 */ /* 0x000fe20008000000 */
[----:B------:R-:W-:Y:S01]  /*10610*/  LOP3.LUT P0, RZ, R144, 0x3, RZ, 0xc0, !PT ;  /* 0x0000000390ff7812 */ /* 0x000fe2000780c0ff */
[----:B------:R-:W-:Y:S01]  /*10620*/  IMAD.X R33, RZ, RZ, R41, P3 ;  /* 0x000000ffff217224 */ /* 0x000fe200018e0629 */
[----:B------:R-:W-:Y:S01]  /*10630*/  LEA R42, P3, R4, UR6, 0x2 ;  /* 0x00000006042a7c11 */ /* 0x000fe2000f8610ff */
[----:B------:R-:W-:Y:S01]  /*10640*/  VIADD R7, R11, 0x8 ;  /* 0x000000080b077836 */ /* 0x000fe20000000000 */
[----:B------:R-:W-:Y:S01]  /*10650*/  LOP3.LUT R34, R34, R35, RZ, 0x3c, !PT ;  /* 0x0000002322227212 */ /* 0x000fe200078e3cff */
[----:B------:R-:W-:Y:S01]  /*10660*/  IMAD.IADD R5, R5, 0x1, R15 ;  /* 0x0000000105057824 */ /* 0x000fe200078e020f */
[----:B------:R-:W-:Y:S01]  /*10670*/  MOV R53, R8 ;  /* 0x0000000800357202 */ /* 0x000fe20000000f00 */
[----:B------:R-:W-:Y:S01]  /*10680*/  IMAD.X R35, RZ, RZ, R41, P2 ;  /* 0x000000ffff237224 */ /* 0x000fe200010e0629 */
[-C--:B------:R-:W-:Y:S01]  /*10690*/  ISETP.GE.OR P2, PT, R11, R56.reuse, P0 ;  /* 0x000000380b00720c */ /* 0x080fe20000746670 */
[----:B------:R-:W-:Y:S01]  /*106a0*/  SHFL.IDX PT, R58, R42, RZ, 0x1c1f ;  /* 0x001c1fff2a3a7589 */ /* 0x000fe200000e0000 */
[----:B------:R-:W-:-:S02]  /*106b0*/  ISETP.GE.OR P0, PT, R7, R56, P0 ;  /* 0x000000380700720c */ /* 0x000fc40000706670 */
[----:B------:R-:W-:Y:S01]  /*106c0*/  LEA.HI.X R43, R4, UR7, R5, 0x2, P3 ;  /* 0x00000007042b7c11 */ /* 0x000fe200098f1405 */
[----:B------:R-:W-:Y:S01]  /*106d0*/  SHFL.IDX PT, R60, R42, 0x1, 0x1c1f ;  /* 0x003c1f002a3c7f89 */ /* 0x000fe200000e0000 */
[----:B------:R-:W-:Y:S02]  /*106e0*/  F2FP.BF16.F32.PACK_AB R4, R97, R96 ;  /* 0x000000606104723e */ /* 0x000fe400000010ff */
[----:B------:R-:W-:Y:S01]  /*106f0*/  F2FP.BF16.F32.PACK_AB R5, R99, R98 ;  /* 0x000000626305723e */ /* 0x000fe200000010ff */
[----:B------:R-:W0:Y:S01]  /*10700*/  SHFL.IDX PT, R59, R43, RZ, 0x1c1f ;  /* 0x001c1fff2b3b7589 */ /* 0x000e2200000e0000 */
[----:B------:R-:W-:Y:S02]  /*10710*/  F2FP.BF16.F32.PACK_AB R6, R101, R100 ;  /* 0x000000646506723e */ /* 0x000fe400000010ff */
[----:B------:R-:W-:Y:S01]  /*10720*/  F2FP.BF16.F32.PACK_AB R7, R103, R102 ;  /* 0x000000666707723e */ /* 0x000fe200000010ff */
[----:B------:R-:W1:Y:S01]  /*10730*/  SHFL.IDX PT, R61, R43, 0x1, 0x1c1f ;  /* 0x003c1f002b3d7f89 */ /* 0x000e6200000e0000 */
[----:B------:R-:W-:-:S02]  /*10740*/  MOV R52, R12 ;  /* 0x0000000c00347202 */ /* 0x000fc40000000f00 */
[----:B------:R-:W-:Y:S01]  /*10750*/  F2FP.BF16.F32.PACK_AB R8, R105, R104 ;  /* 0x000000686908723e */ /* 0x000fe200000010ff */
[----:B------:R-:W-:Y:S01]  /*10760*/  STSM.16.M88.4 [R53], R4 ;  /* 0x0000000435007844 */ /* 0x000fe20000000200 */
[----:B------:R-:W-:Y:S02]  /*10770*/  F2FP.BF16.F32.PACK_AB R9, R107, R106 ;  /* 0x0000006a6b09723e */ /* 0x000fe400000010ff */
[----:B------:R-:W-:Y:S02]  /*10780*/  F2FP.BF16.F32.PACK_AB R10, R109, R108 ;  /* 0x0000006c6d0a723e */ /* 0x000fe400000010ff */
[----:B------:R-:W-:Y:S02]  /*10790*/  F2FP.BF16.F32.PACK_AB R11, R111, R110 ;  /* 0x0000006e6f0b723e */ /* 0x000fe400000010ff */
[----:B------:R-:W-:Y:S02]  /*107a0*/  F2FP.BF16.F32.PACK_AB R12, R113, R112 ;  /* 0x00000070710c723e */ /* 0x000fe400000010ff */
[----:B------:R-:W-:Y:S01]  /*107b0*/  F2FP.BF16.F32.PACK_AB R13, R115, R114 ;  /* 0x00000072730d723e */ /* 0x000fe200000010ff */
[----:B------:R-:W-:Y:S01]  /*107c0*/  STSM.16.M88.4 [R52], R8 ;  /* 0x0000000834007844 */ /* 0x000fe20000000200 */
[----:B------:R-:W-:-:S02]  /*107d0*/  F2FP.BF16.F32.PACK_AB R14, R117, R116 ;  /* 0x00000074750e723e */ /* 0x000fc400000010ff */
[----:B------:R-:W-:Y:S02]  /*107e0*/  F2FP.BF16.F32.PACK_AB R15, R119, R118 ;  /* 0x00000076770f723e */ /* 0x000fe400000010ff */
[----:B------:R-:W-:Y:S02]  /*107f0*/  F2FP.BF16.F32.PACK_AB R24, R121, R120 ;  /* 0x000000787918723e */ /* 0x000fe400000010ff */
[----:B------:R-:W-:Y:S01]  /*10800*/  F2FP.BF16.F32.PACK_AB R25, R123, R122 ;  /* 0x0000007a7b19723e */ /* 0x000fe200000010ff */
[----:B------:R2:W-:Y:S01]  /*10810*/  STSM.16.M88.4 [R63], R12 ;  /* 0x0000000c3f007844 */ /* 0x0005e20000000200 */
[C---:B------:R-:W-:Y:S02]  /*10820*/  IADD3 R21, P4, R40.reuse, 0x6000, RZ ;  /* 0x0000600028157810 */ /* 0x040fe40007f9e0ff */
[----:B------:R-:W-:Y:S01]  /*10830*/  LOP3.LUT R3, R40, 0x180, RZ, 0xc0, !PT ;  /* 0x0000018028037812 */ /* 0x000fe200078ec0ff */
[----:B------:R3:W-:Y:S01]  /*10840*/  STSM.16.M88.4 [R62], R24 ;  /* 0x000000183e007844 */ /* 0x0007e20000000200 */
[----:B------:R-:W-:Y:S01]  /*10850*/  UIMAD UR5, UR10, UR8, URZ ;  /* 0x000000080a0572a4 */ /* 0x000fe2000f8e023f */
[----:B------:R-:W-:-:S02]  /*10860*/  LOP3.LUT R20, R21, 0x180, RZ, 0xc0, !PT ;  /* 0x0000018015147812 */ /* 0x000fc400078ec0ff */
[----:B------:R-:W-:Y:S01]  /*10870*/  STSM.16.M88.4 [R57], R28 ;  /* 0x0000001c39007844 */ /* 0x000fe20000000200 */
[----:B------:R-:W-:Y:S01]  /*10880*/  UIMAD.WIDE.U32 UR6, UR40, UR8, URZ ;  /* 0x00000008280672a5 */ /* 0x000fe2000f8e003f */
[----:B------:R-:W-:Y:S01]  /*10890*/  SHF.R.U64 R3, R3, 0x3, RZ ;  /* 0x0000000303037819 */ /* 0x000fe200000012ff */
[----:B------:R-:W-:Y:S01]  /*108a0*/  ULDC.64 UR10, c[0x0][0xaf0] ;  /* 0x0002bc00000a7ab9 */ /* 0x000fe20000000a00 */
[----:B------:R-:W-:Y:S08]  /*108b0*/  BAR.SYNC.DEFER_BLOCKING 0x1, 0x180 ;  /* 0x0046000000007b1d */ /* 0x000ff00000010000 */
[----:B--2---:R-:W2:Y:S08]  /*108c0*/  @P1 LDC R15, c[0x0][0xbec] ;  /* 0x0002fb00ff0f1b82 */ /* 0x004eb00000000800 */
[----:B---3--:R-:W3:Y:S01]  /*108d0*/  @P1 LDC R25, c[0x0][0xbf0] ;  /* 0x0002fc00ff191b82 */ /* 0x008ee20000000800 */
[----:B------:R-:W-:Y:S01]  /*108e0*/  UIMAD UR5, UR40, UR9, UR5 ;  /* 0x00000009280572a4 */ /* 0x000fe2000f8e0205 */
[----:B------:R-:W-:-:S02]  /*108f0*/  SHF.R.U64 R20, R20, 0x3, RZ ;  /* 0x0000000314147819 */ /* 0x000fc400000012ff */
[----:B------:R-:W-:Y:S01]  /*10900*/  LOP3.LUT R40, R3, R40, RZ, 0x3c, !PT ;  /* 0x0000002803287212 */ /* 0x000fe200078e3cff */
[----:B0-----:R0:W-:Y:S01]  /*10910*/  @!P2 ST.E desc[UR48][R58.64], R0 ;  /* 0x000000003a00a985 */ /* 0x0011e2000c101930 */
[----:B------:R-:W-:Y:S01]  /*10920*/  UIMAD UR8, UR12, UR10, URZ ;  /* 0x0000000a0c0872a4 */ /* 0x000fe2000f8e023f */
[--C-:B------:R-:W-:Y:S01]  /*10930*/  IMAD.X R3, RZ, RZ, R41.reuse, P5 ;  /* 0x000000ffff037224 */ /* 0x100fe200028e0629 */
[----:B------:R-:W-:Y:S01]  /*10940*/  UIADD3 UR7, UR7, UR5, URZ ;  /* 0x0000000507077290 */ /* 0x000fe2000fffe03f */
[----:B------:R-:W-:Y:S01]  /*10950*/  LOP3.LUT R20, R20, R21, RZ, 0x3c, !PT ;  /* 0x0000001514147212 */ /* 0x000fe200078e3cff */
[----:B0-----:R-:W-:Y:S01]  /*10960*/  IMAD R0, R141, 0x60, R142 ;  /* 0x000000608d007824 */ /* 0x001fe200078e028e */
[----:B------:R-:W-:Y:S01]  /*10970*/  UIMAD UR5, UR44, UR11, UR8 ;  /* 0x0000000b2c0572a4 */ /* 0x000fe2000f8e0208 */
[----:B------:R-:W-:Y:S01]  /*10980*/  IMAD.X R21, RZ, RZ, R41, P4 ;  /* 0x000000ffff157224 */ /* 0x000fe200020e0629 */
[----:B-1----:R0:W-:Y:S01]  /*10990*/  @!P0 ST.E desc[UR48][R60.64], R36 ;  /* 0x000000243c008985 */ /* 0x0021e2000c101930 */
[----:B------:R-:W-:Y:S01]  /*109a0*/  VIADD R14, R0, UR41 ;  /* 0x00000029000e7c36 */ /* 0x000fe20008000000 */
[----:B------:R-:W-:Y:S01]  /*109b0*/  UIMAD.WIDE.U32 UR6, UR44, UR10, UR6 ;  /* 0x0000000a2c0672a5 */ /* 0x000fe2000f8e0006 */
[----:B------:R-:W-:-:S02]  /*109c0*/  ULDC.64 UR8, c[0x0][0xae0] ;  /* 0x0002b80000087ab9 */ /* 0x000fc40000000a00 */
[----:B--2---:R-:W-:Y:S01]  /*109d0*/  @P1 IMAD.HI.U32 R0, R14, R15, RZ ;  /* 0x0000000f0e001227 */ /* 0x004fe200078e00ff */
[----:B------:R1:W5:Y:S03]  /*109e0*/  LD.E.128 R8, desc[UR48][R2.64] ;  /* 0x0000003002087980 */ /* 0x000366000c101d00 */
[----:B------:R-:W-:Y:S01]  /*109f0*/  IMAD.MOV.U32 R13, RZ, RZ, R14 ;  /* 0x000000ffff0d7224 */ /* 0x000fe200078e000e */
[----:B---3--:R-:W-:Y:S01]  /*10a00*/  @P1 SHF.R.U32.HI R13, RZ, R25, R0 ;  /* 0x00000019ff0d1219 */ /* 0x008fe20000011600 */
[----:B------:R-:W-:Y:S01]  /*10a10*/  UIADD3 UR5, UR7, UR5, URZ ;  /* 0x0000000507057290 */ /* 0x000fe2000fffe03f */
[----:B------:R-:W5:Y:S02]  /*10a20*/  LD.E.128 R40, desc[UR48][R40.64] ;  /* 0x0000003028287980 */ /* 0x000f64000c101d00 */
[--C-:B------:R-:W-:Y:S01]  /*10a30*/  SHF.R.S32.HI R0, RZ, 0x1f, R13.reuse ;  /* 0x0000001fff007819 */ /* 0x100fe2000001140d */
[----:B------:R-:W-:Y:S01]  /*10a40*/  IMAD.MOV R12, RZ, RZ, -R13 ;  /* 0x000000ffff0c7224 */ /* 0x000fe200078e0a0d */
[----:B------:R0:W5:Y:S01]  /*10a50*/  LD.E.128 R44, desc[UR48][R38.64] ;  /* 0x00000030262c7980 */ /* 0x000162000c101d00 */
[----:B-1----:R-:W-:-:S02]  /*10a60*/  IMAD.U32 R3, RZ, RZ, UR7 ;  /* 0x00000007ff037e24 */ /* 0x002fc4000f8e00ff */
[----:B------:R-:W-:Y:S01]  /*10a70*/  IMAD R0, R0, UR8, RZ ;  /* 0x0000000800007c24 */ /* 0x000fe2000f8e02ff */
[----:B------:R0:W5:Y:S01]  /*10a80*/  LD.E.128 R48, desc[UR48][R34.64] ;  /* 0x0000003022307980 */ /* 0x000162000c101d00 */
[----:B------:R-:W-:Y:S02]  /*10a90*/  IMAD R37, R37, R12, R14 ;  /* 0x0000000c25257224 */ /* 0x000fe400078e020e */
[----:B------:R-:W-:Y:S01]  /*10aa0*/  IMAD.U32 R2, RZ, RZ, UR6 ;  /* 0x00000006ff027e24 */ /* 0x000fe2000f8e00ff */
[----:B------:R0:W5:Y:S01]  /*10ab0*/  LD.E.128 R4, desc[UR48][R32.64] ;  /* 0x0000003020047980 */ /* 0x000162000c101d00 */
[----:B------:R-:W-:Y:S01]  /*10ac0*/  IMAD.U32 R3, RZ, RZ, UR5 ;  /* 0x00000005ff037e24 */ /* 0x000fe2000f8e00ff */
[----:B------:R-:W-:Y:S01]  /*10ad0*/  ULDC.64 UR6, c[0x0][0xad8] ;  /* 0x0002b60000067ab9 */ /* 0x000fe20000000a00 */
[C---:B------:R-:W-:Y:S01]  /*10ae0*/  IMAD R15, R13.reuse, UR9, R0 ;  /* 0x000000090d0f7c24 */ /* 0x040fe2000f8e0200 */
[----:B------:R0:W5:Y:S01]  /*10af0*/  LD.E.128 R52, desc[UR48][R20.64] ;  /* 0x0000003014347980 */ /* 0x000162000c101d00 */
[----:B------:R-:W-:Y:S01]  /*10b00*/  SHF.R.S32.HI R0, RZ, 0x1f, R37 ;  /* 0x0000001fff007819 */ /* 0x000fe20000011425 */
[----:B------:R-:W-:Y:S01]  /*10b10*/  IMAD.WIDE.U32 R2, R13, UR8, R2 ;  /* 0x000000080d027c25 */ /* 0x000fe2000f8e0002 */
[----:B------:R-:W-:Y:S01]  /*10b20*/  @!PT LDS RZ, [RZ] ;  /* 0x00000000fffff984 */ /* 0x000fe20000000800 */
[----:B------:R-:W-:Y:S01]  /*10b30*/  @!PT LDS RZ, [RZ] ;  /* 0x00000000fffff984 */ /* 0x000fe20000000800 */
[----:B------:R-:W-:Y:S01]  /*10b40*/  @!PT LDS RZ, [RZ] ;  /* 0x00000000fffff984 */ /* 0x000fe20000000800 */
[----:B------:R-:W-:Y:S01]  /*10b50*/  @!PT LDS RZ, [RZ] ;  /* 0x00000000fffff984 */ /* 0x000fe20000000800 */
[----:B------:R1:W-:Y:S06]  /*10b60*/  MEMBAR.ALL.CTA ;  /* 0x0000000000007992 */ /* 0x0003ec0000008000 */
[----:B-1----:R-:W1:Y:S01]  /*10b70*/  FENCE.VIEW.ASYNC.S ;  /* 0x00000000000073c6 */ /* 0x002e620000000000 */
[----:B------:R-:W-:-:S02]  /*10b80*/  IMAD.IADD R3, R3, 0x1, R15 ;  /* 0x0000000103037824 */ /* 0x000fc400078e020f */
[----:B------:R-:W-:Y:S02]  /*10b90*/  IMAD R0, R0, UR6, RZ ;  /* 0x0000000600007c24 */ /* 0x000fe4000f8e02ff */
[----:B------:R-:W-:Y:S01]  /*10ba0*/  VIADD R25, R142, UR41 ;  /* 0x000000298e197c36 */ /* 0x000fe20008000000 */
[----:B------:R-:W-:Y:S01]  /*10bb0*/  UIADD3 UR5, UR42, 0x2d820, URZ ;  /* 0x0002d8202a057890 */ /* 0x000fe2000fffe03f */
[C---:B------:R-:W-:Y:S02]  /*10bc0*/  IMAD R13, R37.reuse, UR7, R0 ;  /* 0x00000007250d7c24 */ /* 0x040fe4000f8e0200 */
[----:B------:R-:W-:Y:S01]  /*10bd0*/  IMAD.WIDE.U32 R2, R37, UR6, R2 ;  /* 0x0000000625027c25 */ /* 0x000fe2000f8e0002 */
[----:B------:R-:W-:Y:S01]  /*10be0*/  ISETP.GE.AND P0, PT, R25, R56, PT ;  /* 0x000000381900720c */ /* 0x000fe20003f06270 */
[----:B------:R-:W-:Y:S01]  /*10bf0*/  ULDC.64 UR6, c[0x0][0xa80] ;  /* 0x0002a00000067ab9 */ /* 0x000fe20000000a00 */
[----:B------:R-:W-:Y:S01]  /*10c00*/  UPRMT UR5, URZ, 0x654, UR5 ;  /* 0x000006543f057896 */ /* 0x000fe20008000005 */
[----:B------:R-:W-:Y:S01]  /*10c10*/  IMAD.IADD R3, R3, 0x1, R13 ;  /* 0x0000000103037824 */ /* 0x000fe200078e020d */
[----:B------:R-:W-:-:S04]  /*10c20*/  LEA R0, P1, R2, UR6, 0x1 ;  /* 0x0000000602007c11 */ /* 0x000fc8000f8208ff */
[----:B------:R-:W-:Y:S01]  /*10c30*/  LEA.HI.X R24, R2, UR7, R3, 0x1, P1 ;  /* 0x0000000702187c11 */ /* 0x000fe200088f0c03 */
[----:B-1----:R0:W1:Y:S01]  /*10c40*/  SHFL.IDX PT, R12, R0, RZ, 0x1c1f ;  /* 0x001c1fff000c7589 */ /* 0x00206200000e0000 */
[----:B------:R-:W-:Y:S03]  /*10c50*/  BSSY B1, `(.L_x_899) ;  /* 0x0000010000017945 */ /* 0x000fe60003800000 */
[----:B------:R0:W2:Y:S01]  /*10c60*/  SHFL.IDX PT, R13, R24, RZ, 0x1c1f ;  /* 0x001c1fff180d7589 */ /* 0x0000a200000e0000 */
[----:B------:R-:W-:Y:S01]  /*10c70*/  SYNCS.ARRIVE.TRANS64.RED.A1T0 RZ, [UR5], RZ ;  /* 0x000000ffffff79a7 */ /* 0x000fe20008100405 */
[----:B------:R-:W-:Y:S05]  /*10c80*/  @P0 BRA `(.L_x_900) ;  /* 0x0000000000300947 */ /* 0x000fea0003800000 */
[----:B------:R-:W-:Y:S02]  /*10c90*/  ULDC UR5, c[0x0][0xac8] ;  /* 0x0002b20000057ab9 */ /* 0x000fe40000000800 */
[----:B------:R-:W-:Y:S02]  /*10ca0*/  ISETP.GE.AND P1, PT, R139, UR5, PT ;  /* 0x000000058b007c0c */ /* 0x000fe4000bf26270 */
[----:B------:R-:W-:Y:S02]  /*10cb0*/  ISETP.GE.AND P2, PT, R140, UR5, PT ;  /* 0x000000058c007c0c */ /* 0x000fe4000bf46270 */
[----:B------:R-:W-:-:S09]  /*10cc0*/  ISETP.GE.AND P0, PT, R138, UR5, PT ;  /* 0x000000058a007c0c */ /* 0x000fd2000bf06270 */
[CC--:B-1----:R-:W-:Y:S02]  /*10cd0*/  @!P1 LEA R14, P3, R139.reuse, R12.reuse, 0x1 ;  /* 0x0000000c8b0e9211 */ /* 0x0c2fe400078608ff */
[----:B0-----:R-:W-:Y:S02]  /*10ce0*/  @!P2 LEA R20, P4, R140, R12, 0x1 ;  /* 0x0000000c8c14a211 */ /* 0x001fe400078808ff */
[----:B--2---:R-:W-:Y:S01]  /*10cf0*/  @!P0 IMAD.WIDE R2, R138, 0x2, R12 ;  /* 0x000000028a028825 */ /* 0x004fe200078e020c */
[-C--:B------:R-:W-:Y:S02]  /*10d00*/  @!P1 LEA.HI.X R15, R139, R13.reuse, R149, 0x1, P3 ;  /* 0x0000000d8b0f9211 */ /* 0x080fe400018f0c95 */
[----:B------:R-:W-:Y:S02]  /*10d10*/  @!P2 LEA.HI.X R21, R140, R13, R148, 0x1, P4 ;  /* 0x0000000d8c15a211 */ /* 0x000fe400020f0c94 */
[----:B-----5:R3:W-:Y:S04]  /*10d20*/  @!P0 ST.E.128 desc[UR48][R2.64], R40 ;  /* 0x0000002802008985 */ /* 0x0207e8000c101d30 */
[----:B------:R3:W-:Y:S04]  /*10d30*/  @!P1 ST.E.128 desc[UR48][R14.64], R48 ;  /* 0x000000300e009985 */ /* 0x0007e8000c101d30 */
[----:B------:R3:W-:Y:S02]  /*10d40*/  @!P2 ST.E.128 desc[UR48][R20.64], R52 ;  /* 0x000000341400a985 */ /* 0x0007e4000c101d30 */
.L_x_900:
[----:B------:R-:W-:Y:S05]  /*10d50*/  BSYNC B1 ;  /* 0x0000000000017941 */ /* 0x000fea0003800000 */
.L_x_899:
[----:B---3--:R-:W-:Y:S01]  /*10d60*/  VIADD R3, R25, 0x60 ;  /* 0x0000006019037836 */ /* 0x008fe20000000000 */
[----:B--2---:R2:W3:Y:S04]  /*10d70*/  SHFL.IDX PT, R13, R24, 0x1, 0x1c1f ;  /* 0x003c1f00180d7f89 */ /* 0x0044e800000e0000 */
[----:B------:R-:W-:Y:S01]  /*10d80*/  ISETP.GE.AND P0, PT, R3, R56, PT ;  /* 0x000000380300720c */ /* 0x000fe20003f06270 */
[----:B-1----:R2:W1:-:S12]  /*10d90*/  SHFL.IDX PT, R12, R0, 0x1, 0x1c1f ;  /* 0x003c1f00000c7f89 */ /* 0x00245800000e0000 */
[----:B--2---:R-:W-:Y:S05]  /*10da0*/  @P0 BRA `(.L_x_901) ;  /* 0x0000000800240947 */ /* 0x004fea0003800000 */
[----:B------:R-:W-:Y:S02]  /*10db0*/  ULDC UR5, c[0x0][0xac8] ;  /* 0x0002b20000057ab9 */ /* 0x000fe40000000800 */
[----:B------:R-:W-:Y:S02]  /*10dc0*/  ISETP.GE.AND P2, PT, R139, UR5, PT ;  /* 0x000000058b007c0c */ /* 0x000fe4000bf46270 */
[----:B------:R-:W-:-:S11]  /*10dd0*/  ISETP.GE.AND P1, PT, R138, UR5, PT ;  /* 0x000000058a007c0c */ /* 0x000fd6000bf26270 */
[C---:B-1----:R-:W-:Y:S02]  /*10de0*/  @!P2 LEA R14, P0, R139.reuse, R12, 0x1 ;  /* 0x0000000c8b0ea211 */ /* 0x042fe400078008ff */
[----:B---3--:R-:W-:Y:S02]  /*10df0*/  @!P1 IMAD.WIDE R2, R138, 0x2, R12 ;  /* 0x000000028a029825 */ /* 0x008fe400078e020c */
[----:B------:R-:W-:Y:S02]  /*10e00*/  @!P2 LEA.HI.X R15, R139, R13, R149, 0x1, P0 ;  /* 0x0000000d8b0fa211 */ /* 0x000fe400000f0c95 */
[----:B------:R-:W-:Y:S01]  /*10e10*/  ISETP.GE.AND P0, PT, R140, UR5, PT ;  /* 0x000000058c007c0c */ /* 0x000fe2000bf06270 */
[----:B-----5:R1:W-:Y:S04]  /*10e20*/  @!P1 ST.E.128 desc[UR48][R2.64], R44 ;  /* 0x0000002c02009985 */ /* 0x0203e8000c101d30 */
[----:B------:R1:W-:Y:S08]  /*10e30*/  @!P2 ST.E.128 desc[UR48][R14.64], R4 ;  /* 0x000000040e00a985 */ /* 0x0003f0000c101d30 */
[----:B------:R-:W-:Y:S05]  /*10e40*/  @P0 BRA `(.L_x_901) ;  /* 0x0000000400fc0947 */ /* 0x000fea0003800000 */
[----:B-1----:R-:W-:-:S04]  /*10e50*/  LEA R2, P0, R140, R12, 0x1 ;  /* 0x0000000c8c027211 */ /* 0x002fc800078008ff */
[----:B------:R-:W-:-:S05]  /*10e60*/  LEA.HI.X R3, R140, R13, R148, 0x1, P0 ;  /* 0x0000000d8c037211 */ /* 0x000fca00000f0c94 */
[----:B------:R1:W-:Y:S01]  /*10e70*/  ST.E.128 desc[UR48][R2.64], R8 ;  /* 0x0000000802007985 */ /* 0x0003e2000c101d30 */
[----:B------:R-:W-:Y:S05]  /*10e80*/  BRA `(.L_x_901) ;  /* 0x0000000400ec7947 */ /* 0x000fea0003800000 */
.L_x_898:
[----:B------:R-:W0:Y:S01]  /*10e90*/  LDC R8, c[0x0][0xbe8] ;  /* 0x0002fa00ff087b82 */ /* 0x000e220000000800 */
[----:B------:R-:W-:Y:S01]  /*10ea0*/  ISETP.GE.AND P0, PT, R150, 0xc0, PT ;  /* 0x000000c09600780c */ /* 0x000fe20003f06270 */
[----:B------:R-:W-:Y:S01]  /*10eb0*/  USHF.R.S32.HI UR8, URZ, 0x1f, UR40 ;  /* 0x0000001f3f087899 */ /* 0x000fe20008011428 */
[----:B------:R-:W-:Y:S01]  /*10ec0*/  BSSY B1, `(.L_x_902) ;  /* 0x000002f000017945 */ /* 0x000fe20003800000 */
[----:B------:R-:W-:Y:S01]  /*10ed0*/  USHF.R.S32.HI UR9, URZ, 0x1f, UR44 ;  /* 0x0000001f3f097899 */ /* 0x000fe2000801142c */
[----:B------:R-:W-:Y:S01]  /*10ee0*/  IMAD R6, R141, 0x60, R142 ;  /* 0x000000608d067824 */ /* 0x000fe200078e028e */
[----:B0-----:R-:W-:-:S13]  /*10ef0*/  ISETP.NE.AND P1, PT, R8, 0x1, PT ;  /* 0x000000010800780c */ /* 0x001fda0003f25270 */
[----:B------:R-:W0:Y:S08]  /*10f00*/  @P1 LDC R9, c[0x0][0xbec] ;  /* 0x0002fb00ff091b82 */ /* 0x000e300000000800 */
[----:B------:R-:W1:Y:S01]  /*10f10*/  @P1 LDC R11, c[0x0][0xbf0] ;  /* 0x0002fc00ff0b1b82 */ /* 0x000e620000000800 */
[----:B------:R-:W-:Y:S05]  /*10f20*/  @P0 BRA `(.L_x_903) ;  /* 0x0000000000a00947 */ /* 0x000fea0003800000 */
[----:B------:R-:W2:Y:S01]  /*10f30*/  S2R R0, SR_TID.X ;  /* 0x0000000000007919 */ /* 0x000ea20000002100 */
[----:B------:R-:W3:Y:S01]  /*10f40*/  LDC R3, c[0x0][0xbe8] ;  /* 0x0002fa00ff037b82 */ /* 0x000ee20000000800 */
[----:B------:R-:W-:Y:S01]  /*10f50*/  IMAD.U32 R4, RZ, RZ, UR41 ;  /* 0x00000029ff047e24 */ /* 0x000fe2000f8e00ff */
[----:B------:R-:W-:Y:S02]  /*10f60*/  ULDC UR5, c[0x0][0xa88] ;  /* 0x0002a20000057ab9 */ /* 0x000fe40000000800 */
[----:B---3--:R-:W-:Y:S02]  /*10f70*/  IMAD R5, R3, UR5, RZ ;  /* 0x0000000503057c24 */ /* 0x008fe4000f8e02ff */
[----:B--2---:R-:W-:-:S04]  /*10f80*/  IADD3 R4, R4, -0x80, R0 ;  /* 0xffffff8004047810 */ /* 0x004fc80007ffe000 */
[----:B------:R-:W-:-:S13]  /*10f90*/  ISETP.GE.AND P0, PT, R4, R5, PT ;  /* 0x000000050400720c */ /* 0x000fda0003f06270 */
[----:B------:R-:W-:Y:S05]  /*10fa0*/  @P0 BRA `(.L_x_903) ;  /* 0x0000000000800947 */ /* 0x000fea0003800000 */
[----:B------:R-:W-:Y:S01]  /*10fb0*/  ISETP.NE.AND P0, PT, R3, 0x1, PT ;  /* 0x000000010300780c */ /* 0x000fe20003f05270 */
[----:B------:R-:W-:Y:S01]  /*10fc0*/  ULDC.64 UR10, c[0x0][0xb90] ;  /* 0x0002e400000a7ab9 */ /* 0x000fe20000000a00 */
[----:B------:R-:W-:Y:S01]  /*10fd0*/  IMAD.MOV.U32 R2, RZ, RZ, R4 ;  /* 0x000000ffff027224 */ /* 0x000fe200078e0004 */
[----:B------:R-:W-:Y:S02]  /*10fe0*/  UIMAD UR5, UR8, UR10, URZ ;  /* 0x0000000a080572a4 */ /* 0x000fe4000f8e023f */
[----:B------:R-:W-:Y:S02]  /*10ff0*/  UIMAD.WIDE.U32 UR6, UR40, UR10, URZ ;  /* 0x0000000a280672a5 */ /* 0x000fe4000f8e003f */
[----:B------:R-:W-:-:S03]  /*11000*/  UIMAD UR5, UR40, UR11, UR5 ;  /* 0x0000000b280572a4 */ /* 0x000fc6000f8e0205 */
[----:B------:R-:W-:Y:S01]  /*11010*/  ULDC.64 UR10, c[0x0][0xb98] ;  /* 0x0002e600000a7ab9 */ /* 0x000fe20000000a00 */
[----:B------:R-:W-:Y:S02]  /*11020*/  UIADD3 UR7, UR7, UR5, URZ ;  /* 0x0000000507077290 */ /* 0x000fe4000fffe03f */
[----:B------:R-:W2:Y:S01]  /*11030*/  @P0 LDC R5, c[0x0][0xbec] ;  /* 0x0002fb00ff050b82 */ /* 0x000ea20000000800 */
[----:B------:R-:W-:Y:S02]  /*11040*/  UIMAD UR5, UR9, UR10, URZ ;  /* 0x0000000a090572a4 */ /* 0x000fe4000f8e023f */
[----:B------:R-:W-:Y:S02]  /*11050*/  UIMAD.WIDE.U32 UR6, UR44, UR10, UR6 ;  /* 0x0000000a2c0672a5 */ /* 0x000fe4000f8e0006 */
[----:B------:R-:W-:-:S03]  /*11060*/  UIMAD UR5, UR44, UR11, UR5 ;  /* 0x0000000b2c0572a4 */ /* 0x000fc6000f8e0205 */
[----:B------:R-:W3:Y:S01]  /*11070*/  @P0 LDC R7, c[0x0][0xbf0] ;  /* 0x0002fc00ff070b82 */ /* 0x000ee20000000800 */
[----:B------:R-:W-:Y:S01]  /*11080*/  ULDC.64 UR10, c[0x0][0xb88] ;  /* 0x0002e200000a7ab9 */ /* 0x000fe20000000a00 */
[----:B--2---:R-:W-:-:S05]  /*11090*/  @P0 IMAD.HI.U32 R0, R4, R5, RZ ;  /* 0x0000000504000227 */ /* 0x004fca00078e00ff */
[----:B---3--:R-:W-:-:S05]  /*110a0*/  @P0 SHF.R.U32.HI R2, RZ, R7, R0 ;  /* 0x00000007ff020219 */ /* 0x008fca0000011600 */
[----:B------:R-:W-:-:S04]  /*110b0*/  IMAD.MOV R5, RZ, RZ, -R2 ;  /* 0x000000ffff057224 */ /* 0x000fc800078e0a02 */
[----:B------:R-:W-:Y:S01]  /*110c0*/  IMAD R5, R3, R5, R4 ;  /* 0x0000000503057224 */ /* 0x000fe200078e0204 */
[----:B------:R-:W-:Y:S01]  /*110d0*/  SHF.R.S32.HI R3, RZ, 0x1f, R2 ;  /* 0x0000001fff037819 */ /* 0x000fe20000011402 */
[----:B------:R-:W-:Y:S01]  /*110e0*/  IMAD.U32 R4, RZ, RZ, UR5 ;  /* 0x00000005ff047e24 */ /* 0x000fe2000f8e00ff */
[----:B------:R-:W-:Y:S02]  /*110f0*/  IADD3 R2, P0, R2, UR6, RZ ;  /* 0x0000000602027c10 */ /* 0x000fe4000ff1e0ff */
[----:B------:R-:W-:Y:S02]  /*11100*/  SHF.R.S32.HI R0, RZ, 0x1f, R5 ;  /* 0x0000001fff007819 */ /* 0x000fe40000011405 */
[----:B------:R-:W-:Y:S01]  /*11110*/  IADD3.X R3, R3, UR7, R4, P0, !PT ;  /* 0x0000000703037c10 */ /* 0x000fe200087fe404 */
[----:B------:R-:W-:Y:S02]  /*11120*/  ULDC.64 UR6, c[0x0][0xb50] ;  /* 0x0002d40000067ab9 */ /* 0x000fe40000000a00 */
[----:B------:R-:W-:-:S02]  /*11130*/  IMAD R0, R0, UR10, RZ ;  /* 0x0000000a00007c24 */ /* 0x000fc4000f8e02ff */
[----:B------:R-:W-:-:S04]  /*11140*/  IMAD.WIDE.U32 R2, R5, UR10, R2 ;  /* 0x0000000a05027c25 */ /* 0x000fc8000f8e0002 */
[----:B------:R-:W-:Y:S01]  /*11150*/  IMAD R7, R5, UR11, R0 ;  /* 0x0000000b05077c24 */ /* 0x000fe2000f8e0200 */
[----:B------:R-:W-:-:S03]  /*11160*/  LEA R4, P0, R2, UR6, 0x2 ;  /* 0x0000000602047c11 */ /* 0x000fc6000f8010ff */
[----:B------:R-:W-:-:S05]  /*11170*/  IMAD.IADD R3, R3, 0x1, R7 ;  /* 0x0000000103037824 */ /* 0x000fca00078e0207 */
[----:B------:R-:W-:Y:S01]  /*11180*/  LEA.HI.X R5, R2, UR7, R3, 0x2, P0 ;  /* 0x0000000702057c11 */ /* 0x000fe200080f1403 */
[----:B------:R-:W-:-:S05]  /*11190*/  IMAD.MOV.U32 R3, RZ, RZ, -0x800000 ;  /* 0xff800000ff037424 */ /* 0x000fca00078e00ff */
[----:B------:R2:W-:Y:S02]  /*111a0*/  STG.E desc[UR48][R4.64], R3 ;  /* 0x0000000304007986 */ /* 0x0005e4000c101930 */
.L_x_903:
[----:B------:R-:W-:Y:S05]  /*111b0*/  BSYNC B1 ;  /* 0x0000000000017941 */ /* 0x000fea0003800000 */
.L_x_902:
[----:B------:R-:W-:Y:S01]  /*111c0*/  ULDC.64 UR10, c[0x0][0xae8] ;  /* 0x0002ba00000a7ab9 */ /* 0x000fe20000000a00 */
[----:B------:R-:W-:Y:S01]  /*111d0*/  VIADD R6, R6, UR41 ;  /* 0x0000002906067c36 */ /* 0x000fe20008000000 */
[----:B------:R-:W-:Y:S01]  /*111e0*/  UIMAD UR5, UR8, UR10, URZ ;  /* 0x0000000a080572a4 */ /* 0x000fe2000f8e023f */
[----:B------:R-:W-:Y:S01]  /*111f0*/  BSSY B1, `(.L_x_904) ;  /* 0x0000033000017945 */ /* 0x000fe20003800000 */
[----:B------:R-:W-:Y:S01]  /*11200*/  UIMAD.WIDE.U32 UR6, UR40, UR10, URZ ;  /* 0x0000000a280672a5 */ /* 0x000fe2000f8e003f */
[----:B0-----:R-:W-:Y:S01]  /*11210*/  @P1 IMAD.HI.U32 R0, R6, R9, RZ ;  /* 0x0000000906001227 */ /* 0x001fe200078e00ff */
[----:B------:R-:W-:-:S03]  /*11220*/  UIMAD UR5, UR40, UR11, UR5 ;  /* 0x0000000b280572a4 */ /* 0x000fc6000f8e0205 */
[----:B------:R-:W-:Y:S01]  /*11230*/  ULDC.64 UR10, c[0x0][0xaf0] ;  /* 0x0002bc00000a7ab9 */ /* 0x000fe20000000a00 */
[----:B------:R-:W-:Y:S01]  /*11240*/  UIADD3 UR7, UR7, UR5, URZ ;  /* 0x0000000507077290 */ /* 0x000fe2000fffe03f */
[----:B--2---:R-:W-:Y:S01]  /*11250*/  IMAD.MOV.U32 R5, RZ, RZ, R6 ;  /* 0x000000ffff057224 */ /* 0x004fe200078e0006 */
[----:B------:R-:W-:Y:S01]  /*11260*/  UIMAD UR5, UR9, UR10, URZ ;  /* 0x0000000a090572a4 */ /* 0x000fe2000f8e023f */
[----:B-1----:R-:W-:Y:S01]  /*11270*/  @P1 SHF.R.U32.HI R5, RZ, R11, R0 ;  /* 0x0000000bff051219 */ /* 0x002fe20000011600 */
[----:B------:R-:W-:Y:S02]  /*11280*/  UIMAD.WIDE.U32 UR6, UR44, UR10, UR6 ;  /* 0x0000000a2c0672a5 */ /* 0x000fe4000f8e0006 */
[----:B------:R-:W-:Y:S01]  /*11290*/  UIMAD UR5, UR44, UR11, UR5 ;  /* 0x0000000b2c0572a4 */ /* 0x000fe2000f8e0205 */
[--C-:B------:R-:W-:Y:S01]  /*112a0*/  SHF.R.S32.HI R0, RZ, 0x1f, R5.reuse ;  /* 0x0000001fff007819 */ /* 0x100fe20000011405 */
[----:B------:R-:W-:Y:S01]  /*112b0*/  IMAD.MOV R7, RZ, RZ, -R5 ;  /* 0x000000ffff077224 */ /* 0x000fe200078e0a05 */
[----:B------:R-:W-:Y:S01]  /*112c0*/  ULDC.64 UR8, c[0x0][0xae0] ;  /* 0x0002b80000087ab9 */ /* 0x000fe20000000a00 */
[----:B------:R-:W-:-:S02]  /*112d0*/  UIADD3 UR5, UR7, UR5, URZ ;  /* 0x0000000507057290 */ /* 0x000fc4000fffe03f */
[----:B------:R-:W-:Y:S02]  /*112e0*/  IMAD.U32 R3, RZ, RZ, UR7 ;  /* 0x00000007ff037e24 */ /* 0x000fe4000f8e00ff */
[----:B------:R-:W-:Y:S02]  /*112f0*/  IMAD R7, R8, R7, R6 ;  /* 0x0000000708077224 */ /* 0x000fe400078e0206 */
[----:B------:R-:W-:Y:S02]  /*11300*/  IMAD R0, R0, UR8, RZ ;  /* 0x0000000800007c24 */ /* 0x000fe4000f8e02ff */
[----:B------:R-:W-:Y:S01]  /*11310*/  IMAD.U32 R2, RZ, RZ, UR6 ;  /* 0x00000006ff027e24 */ /* 0x000fe2000f8e00ff */
[----:B------:R-:W-:Y:S01]  /*11320*/  ULDC.64 UR6, c[0x0][0xad8] ;  /* 0x0002b60000067ab9 */ /* 0x000fe20000000a00 */
[----:B------:R-:W-:Y:S01]  /*11330*/  IMAD.U32 R3, RZ, RZ, UR5 ;  /* 0x00000005ff037e24 */ /* 0x000fe2000f8e00ff */
[----:B------:R-:W-:Y:S01]  /*11340*/  ULDC UR5, c[0x0][0xa88] ;  /* 0x0002a20000057ab9 */ /* 0x000fe20000000800 */
[C---:B------:R-:W-:Y:S01]  /*11350*/  IMAD R9, R5.reuse, UR9, R0 ;  /* 0x0000000905097c24 */ /* 0x040fe2000f8e0200 */
[----:B------:R-:W-:Y:S01]  /*11360*/  SHF.R.S32.HI R0, RZ, 0x1f, R7 ;  /* 0x0000001fff007819 */ /* 0x000fe20000011407 */
[----:B------:R-:W-:-:S04]  /*11370*/  IMAD.WIDE.U32 R2, R5, UR8, R2 ;  /* 0x0000000805027c25 */ /* 0x000fc8000f8e0002 */
[----:B------:R-:W-:Y:S02]  /*11380*/  IMAD R0, R0, UR6, RZ ;  /* 0x0000000600007c24 */ /* 0x000fe4000f8e02ff */
[----:B------:R-:W-:Y:S02]  /*11390*/  IMAD.IADD R3, R3, 0x1, R9 ;  /* 0x0000000103037824 */ /* 0x000fe400078e0209 */
[C---:B------:R-:W-:Y:S02]  /*113a0*/  IMAD R5, R7.reuse, UR7, R0 ;  /* 0x0000000707057c24 */ /* 0x040fe4000f8e0200 */
[----:B------:R-:W-:Y:S01]  /*113b0*/  IMAD.WIDE.U32 R2, R7, UR6, R2 ;  /* 0x0000000607027c25 */ /* 0x000fe2000f8e0002 */
[----:B------:R-:W-:-:S03]  /*113c0*/  ULDC.64 UR6, c[0x0][0xa80] ;  /* 0x0002a00000067ab9 */ /* 0x000fc60000000a00 */
[----:B------:R-:W-:Y:S01]  /*113d0*/  IMAD R7, R8, UR5, RZ ;  /* 0x0000000508077c24 */ /* 0x000fe2000f8e02ff */
[----:B------:R-:W-:Y:S01]  /*113e0*/  LEA R4, P1, R2, UR6, 0x1 ;  /* 0x0000000602047c11 */ /* 0x000fe2000f8208ff */
[----:B------:R-:W-:Y:S02]  /*113f0*/  VIADD R0, R142, UR41 ;  /* 0x000000298e007c36 */ /* 0x000fe40008000000 */
[----:B------:R-:W-:-:S03]  /*11400*/  IMAD.IADD R3, R3, 0x1, R5 ;  /* 0x0000000103037824 */ /* 0x000fc600078e0205 */
[----:B------:R-:W-:Y:S02]  /*11410*/  ISETP.GE.AND P0, PT, R0, R7, PT ;  /* 0x000000070000720c */ /* 0x000fe40003f06270 */
[----:B------:R-:W-:Y:S02]  /*11420*/  LEA.HI.X R5, R2, UR7, R3, 0x1, P1 ;  /* 0x0000000702057c11 */ /* 0x000fe400088f0c03 */
[----:B------:R0:W1:Y:S04]  /*11430*/  SHFL.IDX PT, R2, R4, RZ, 0x1c1f ;  /* 0x001c1fff04027589 */ /* 0x00006800000e0000 */
[----:B------:R0:W2:Y:S05]  /*11440*/  SHFL.IDX PT, R3, R5, RZ, 0x1c1f ;  /* 0x001c1fff05037589 */ /* 0x0000aa00000e0000 */
[----:B------:R-:W-:Y:S05]  /*11450*/  @P0 BRA `(.L_x_905) ;  /* 0x0000000000300947 */ /* 0x000fea0003800000 */
[----:B------:R-:W-:Y:S02]  /*11460*/  ULDC UR5, c[0x0][0xac8] ;  /* 0x0002b20000057ab9 */ /* 0x000fe40000000800 */
[----:B------:R-:W-:Y:S02]  /*11470*/  ISETP.GE.AND P3, PT, R139, UR5, PT ;  /* 0x000000058b007c0c */ /* 0x000fe4000bf66270 */
[----:B------:R-:W-:Y:S02]  /*11480*/  ISETP.GE.AND P4, PT, R140, UR5, PT ;  /* 0x000000058c007c0c */ /* 0x000fe4000bf86270 */
[----:B------:R-:W-:-:S09]  /*11490*/  ISETP.GE.AND P2, PT, R138, UR5, PT ;  /* 0x000000058a007c0c */ /* 0x000fd2000bf46270 */
[CC--:B-1----:R-:W-:Y:S02]  /*114a0*/  @!P3 LEA R10, P0, R139.reuse, R2.reuse, 0x1 ;  /* 0x000000028b0ab211 */ /* 0x0c2fe400078008ff */
[----:B------:R-:W-:Y:S02]  /*114b0*/  @!P4 LEA R12, P1, R140, R2, 0x1 ;  /* 0x000000028c0cc211 */ /* 0x000fe400078208ff */
[----:B--2---:R-:W-:Y:S01]  /*114c0*/  @!P2 IMAD.WIDE R8, R138, 0x2, R2 ;  /* 0x000000028a08a825 */ /* 0x004fe200078e0202 */
[-C--:B------:R-:W-:Y:S02]  /*114d0*/  @!P3 LEA.HI.X R11, R139, R3.reuse, R149, 0x1, P0 ;  /* 0x000000038b0bb211 */ /* 0x080fe400000f0c95 */
[----:B------:R-:W-:Y:S02]  /*114e0*/  @!P4 LEA.HI.X R13, R140, R3, R148, 0x1, P1 ;  /* 0x000000038c0dc211 */ /* 0x000fe400008f0c94 */
[----:B------:R3:W-:Y:S04]  /*114f0*/  @!P2 ST.E.128 desc[UR48][R8.64], RZ ;  /* 0x000000ff0800a985 */ /* 0x0007e8000c101d30 */
[----:B------:R3:W-:Y:S04]  /*11500*/  @!P3 ST.E.128 desc[UR48][R10.64], RZ ;  /* 0x000000ff0a00b985 */ /* 0x0007e8000c101d30 */
[----:B------:R3:W-:Y:S02]  /*11510*/  @!P4 ST.E.128 desc[UR48][R12.64], RZ ;  /* 0x000000ff0c00c985 */ /* 0x0007e4000c101d30 */
.L_x_905:
[----:B------:R-:W-:Y:S05]  /*11520*/  BSYNC B1 ;  /* 0x0000000000017941 */ /* 0x000fea0003800000 */
.L_x_904:
[----:B------:R-:W-:Y:S01]  /*11530*/  VIADD R0, R0, 0x60 ;  /* 0x0000006000007836 */ /* 0x000fe20000000000 */
[----:B--2---:R2:W4:Y:S04]  /*11540*/  SHFL.IDX PT, R3, R5, 0x1, 0x1c1f ;  /* 0x003c1f0005037f89 */ /* 0x00452800000e0000 */
[----:B------:R-:W-:Y:S01]  /*11550*/  ISETP.GE.AND P0, PT, R0, R7, PT ;  /* 0x000000070000720c */ /* 0x000fe20003f06270 */
[----:B-1----:R2:W1:-:S12]  /*11560*/  SHFL.IDX PT, R2, R4, 0x1, 0x1c1f ;  /* 0x003c1f0004027f89 */ /* 0x00245800000e0000 */
[----:B--2---:R-:W-:Y:S05]  /*11570*/  @P0 BRA `(.L_x_901) ;  /* 0x0000000000300947 */ /* 0x004fea0003800000 */
[----:B------:R-:W-:Y:S02]  /*11580*/  ULDC UR5, c[0x0][0xac8] ;  /* 0x0002b20000057ab9 */ /* 0x000fe40000000800 */
[----:B------:R-:W-:Y:S02]  /*11590*/  ISETP.GE.AND P3, PT, R139, UR5, PT ;  /* 0x000000058b007c0c */ /* 0x000fe4000bf66270 */
[----:B------:R-:W-:Y:S02]  /*115a0*/  ISETP.GE.AND P4, PT, R140, UR5, PT ;  /* 0x000000058c007c0c */ /* 0x000fe4000bf86270 */
[----:B------:R-:W-:-:S09]  /*115b0*/  ISETP.GE.AND P2, PT, R138, UR5, PT ;  /* 0x000000058a007c0c */ /* 0x000fd2000bf46270 */
[CC--:B-1----:R-:W-:Y:S02]  /*115c0*/  @!P3 LEA R6, P0, R139.reuse, R2.reuse, 0x1 ;  /* 0x000000028b06b211 */ /* 0x0c2fe400078008ff */
[----:B---3--:R-:W-:Y:S02]  /*115d0*/  @!P4 LEA R8, P1, R140, R2, 0x1 ;  /* 0x000000028c08c211 */ /* 0x008fe400078208ff */
[----:B0---4-:R-:W-:Y:S01]  /*115e0*/  @!P2 IMAD.WIDE R4, R138, 0x2, R2 ;  /* 0x000000028a04a825 */ /* 0x011fe200078e0202 */
[-C--:B------:R-:W-:Y:S02]  /*115f0*/  @!P3 LEA.HI.X R7, R139, R3.reuse, R149, 0x1, P0 ;  /* 0x000000038b07b211 */ /* 0x080fe400000f0c95 */
[----:B------:R-:W-:Y:S02]  /*11600*/  @!P4 LEA.HI.X R9, R140, R3, R148, 0x1, P1 ;  /* 0x000000038c09c211 */ /* 0x000fe400008f0c94 */
[----:B------:R2:W-:Y:S04]  /*11610*/  @!P2 ST.E.128 desc[UR48][R4.64], RZ ;  /* 0x000000ff0400a985 */ /* 0x0005e8000c101d30 */
[----:B------:R2:W-:Y:S04]  /*11620*/  @!P3 ST.E.128 desc[UR48][R6.64], RZ ;  /* 0x000000ff0600b985 */ /* 0x0005e8000c101d30 */
[----:B------:R2:W-:Y:S02]  /*11630*/  @!P4 ST.E.128 desc[UR48][R8.64], RZ ;  /* 0x000000ff0800c985 */ /* 0x0005e4000c101d30 */
.L_x_901:
[----:B------:R-:W-:Y:S05]  /*11640*/  BSYNC B0 ;  /* 0x0000000000007941 */ /* 0x000fea0003800000 */
.L_x_897:
[----:B------:R-:W-:Y:S02]  /*11650*/  ULDC UR5, c[0x0][0xc38] ;  /* 0x00030e0000057ab9 */ /* 0x000fe40000000800 */
[----:B------:R-:W-:-:S06]  /*11660*/  UISETP.GE.AND UP0, UPT, UR4, UR5, UPT ;  /* 0x000000050400728c */ /* 0x000fcc000bf06270 */
[----:B------:R-:W-:-:S13]  /*11670*/  PLOP3.LUT P0, PT, PT, PT, UP0, 0x80, 0x0 ;  /* 0x000000000000781c */ /* 0x000fda0003f0f008 */
[----:B------:R-:W-:Y:S05]  /*11680*/  @!P0 BRA `(.L_x_906) ;  /* 0xfffffef800208947 */ /* 0x000fea000383ffff */
[----:B------:R-:W-:Y:S05]  /*11690*/  EXIT ;  /* 0x000000000000794d */ /* 0x000fea0003800000 */
.L_x_816:
[----:B------:R-:W-:-:S08]  /*116a0*/  NOP ;  /* 0x0000000000007918 */ /* 0x000fd00000000000 */
[----:B------:R-:W0:-:S00]  /*116b0*/  USETMAXREG.DEALLOC.CTAPOOL 0x20 ;  /* 0x00000020000079c8 */ /* 0x000e0000080e0500 */
[----:B0-----:R-:W-:-:S06]  /*116c0*/  LOP3.LUT R0, R0, 0x3, RZ, 0xc0, !PT ;  /* 0x0000000300007812 */ /* 0x001fcc00078ec0ff */
[----:B------:R-:W0:Y:S01]  /*116d0*/  S2UR UR6, SR_CTAID.X ;  /* 0x00000000000679c3 */ /* 0x000e220000002500 */
[----:B------:R-:W-:Y:S01]  /*116e0*/  LOP3.LUT R19, R19, 0xfffffffb, RZ, 0xc0, !PT ;  /* 0xfffffffb13137812 */ /* 0x000fe200078ec0ff */
[----:B------:R-:W-:Y:S01]  /*116f0*/  IMAD.MOV.U32 R16, RZ, RZ, RZ ;  /* 0x000000ffff107224 */ /* 0x000fe200078e00ff */
[----:B------:R1:W2:Y:S01]  /*11700*/  SHFL.IDX PT, R2, R0, RZ, 0x1f ;  /* 0x00001fff00027589 */ /* 0x0002a200000e0000 */
[----:B------:R-:W-:Y:S02]  /*11710*/  IMAD.MOV.U32 R24, RZ, RZ, 0x1 ;  /* 0x00000001ff187424 */ /* 0x000fe400078e00ff */
[----:B------:R-:W-:Y:S02]  /*11720*/  IMAD.MOV.U32 R29, RZ, RZ, RZ ;  /* 0x000000ffff1d7224 */ /* 0x000fe400078e00ff */
[----:B-1----:R-:W0:Y:S01]  /*11730*/  LDC R0, c[0x0][0xc38] ;  /* 0x00030e00ff007b82 */ /* 0x002e220000000800 */
[----:B--2---:R-:W-:-:S13]  /*11740*/  ISETP.NE.AND P0, PT, R2, RZ, PT ;  /* 0x000000ff0200720c */ /* 0x004fda0003f05270 */
[----:B------:R-:W-:Y:S01]  /*11750*/  @P0 LOP3.LUT R19, R19, 0x4, RZ, 0xfc, !PT ;  /* 0x0000000413130812 */ /* 0x000fe200078efcff */
[----:B------:R-:W-:Y:S06]  /*11760*/  @P0 BAR.ARV 0x4, 0x200 ;  /* 0x0108000000000b1d */ /* 0x000fec0000002000 */
[----:B0-----:R-:W-:-:S13]  /*11770*/  ISETP.LE.AND P0, PT, R0, UR6, PT ;  /* 0x0000000600007c0c */ /* 0x001fda000bf03270 */
[----:B------:R-:W-:Y:S05]  /*11780*/  @P0 BRA `(.L_x_907) ;  /* 0x0000004800640947 */ /* 0x000fea0003800000 */
[----:B------:R-:W0:Y:S01]  /*11790*/  S2R R6, SR_TID.X ;  /* 0x0000000000067919 */ /* 0x000e220000002100 */
[----:B------:R-:W1:Y:S01]  /*117a0*/  S2UR UR5, SR_CgaCtaId ;  /* 0x00000000000579c3 */ /* 0x000e620000008800 */
[----:B------:R-:W-:Y:S01]  /*117b0*/  UMOV UR4, 0x400 ;  /* 0x0000040000047882 */ /* 0x000fe20000000000 */
[----:B------:R-:W-:Y:S01]  /*117c0*/  IMAD.U32 R27, RZ, RZ, UR6 ;  /* 0x00000006ff1b7e24 */ /* 0x000fe2000f8e00ff */
[----:B------:R-:W-:Y:S01]  /*117d0*/  ULDC UR42, c[0x0][0xc] ;  /* 0x00000300002a7ab9 */ /* 0x000fe20000000800 */
[----:B------:R-:W-:Y:S01]  /*117e0*/  IMAD.MOV.U32 R24, RZ, RZ, 0x1 ;  /* 0x00000001ff187424 */ /* 0x000fe200078e00ff */
[----:B------:R-:W-:Y:S01]  /*117f0*/  ULDC.64 UR46, c[0x0][0x198] ;  /* 0x00006600002e7ab9 */ /* 0x000fe20000000a00 */
[----:B------:R-:W-:Y:S02]  /*11800*/  IMAD.MOV.U32 R29, RZ, RZ, RZ ;  /* 0x000000ffff1d7224 */ /* 0x000fe400078e00ff */
[----:B------:R-:W-:Y:S01]  /*11810*/  IMAD.MOV.U32 R16, RZ, RZ, RZ ;  /* 0x000000ffff107224 */ /* 0x000fe200078e00ff */
[----:B-1----:R-:W-:-:S06]  /*11820*/  ULEA UR4, UR5, UR4, 0x18 ;  /* 0x0000000405047291 */ /* 0x002fcc000f8ec03f */
[----:B------:R-:W-:Y:S01]  /*11830*/  IMAD.U32 R17, RZ, RZ, UR4 ;  /* 0x00000004ff117e24 */ /* 0x000fe2000f8e00ff */
[C---:B0-----:R-:W-:Y:S01]  /*11840*/  LOP3.LUT R5, R6.reuse, 0x7f, RZ, 0xc0, !PT ;  /* 0x0000007f06057812 */ /* 0x041fe200078ec0ff */
[C---:B------:R-:W-:Y:S01]  /*11850*/  IMAD.SHL.U32 R0, R6.reuse, 0x8, RZ ;  /* 0x0000000806007824 */ /* 0x040fe200078e00ff */
[----:B------:R-:W-:-:S03]  /*11860*/  LOP3.LUT R28, R6, 0x1f, RZ, 0xc0, !PT ;  /* 0x0000001f061c7812 */ /* 0x000fc600078ec0ff */
[----:B------:R-:W-:Y:S01]  /*11870*/  IMAD.SHL.U32 R4, R5, 0x8, RZ ;  /* 0x0000000805047824 */ /* 0x000fe200078e00ff */
[C---:B------:R-:W-:Y:S02]  /*11880*/  LOP3.LUT R3, R0.reuse, 0x20, RZ, 0xc0, !PT ;  /* 0x0000002000037812 */ /* 0x040fe400078ec0ff */
[----:B------:R-:W-:Y:S02]  /*11890*/  LOP3.LUT R2, R0, 0xd8, RZ, 0xc0, !PT ;  /* 0x000000d800027812 */ /* 0x000fe400078ec0ff */
[----:B------:R-:W-:Y:S02]  /*118a0*/  LOP3.LUT R3, R3, 0x300, R4, 0xf8, !PT ;  /* 0x0000030003037812 */ /* 0x000fe400078ef804 */
[----:B------:R-:W-:Y:S02]  /*118b0*/  LOP3.LUT R2, R2, 0x18, R6, 0x78, !PT ;  /* 0x0000001802027812 */ /* 0x000fe400078e7806 */
[----:B------:R-:W-:Y:S02]  /*118c0*/  LOP3.LUT R0, R0, 0x18, RZ, 0xc0, !PT ;  /* 0x0000001800007812 */ /* 0x000fe400078ec0ff */
[----:B------:R-:W-:Y:S01]  /*118d0*/  LOP3.LUT R26, R3, R2, RZ, 0xfc, !PT ;  /* 0x00000002031a7212 */ /* 0x000fe200078efcff */
[----:B------:R-:W-:Y:S01]  /*118e0*/  IMAD.SHL.U32 R2, R6, 0x20, RZ ;  /* 0x0000002006027824 */ /* 0x000fe200078e00ff */
[----:B------:R-:W-:-:S03]  /*118f0*/  SHF.R.U32.HI R3, RZ, 0x2, R5 ;  /* 0x00000002ff037819 */ /* 0x000fc60000011605 */
[----:B------:R-:W-:Y:S01]  /*11900*/  IMAD R26, R26, 0x2, R17 ;  /* 0x000000021a1a7824 */ /* 0x000fe200078e0211 */
[----:B------:R-:W-:Y:S02]  /*11910*/  LOP3.LUT R3, R3, 0x60, R2, 0xf8, !PT ;  /* 0x0000006003037812 */ /* 0x000fe400078ef802 */
[C---:B------:R-:W-:Y:S02]  /*11920*/  LOP3.LUT R2, R0.reuse, 0x20, RZ, 0xfc, !PT ;  /* 0x0000002000027812 */ /* 0x040fe400078efcff */
[----:B------:R-:W-:-:S07]  /*11930*/  LOP3.LUT R0, R0, 0x40, RZ, 0xfc, !PT ;  /* 0x0000004000007812 */ /* 0x000fce00078efcff */
.L_x_1005:
[----:B------:R-:W-:Y:S01]  /*11940*/  ULDC UR8, c[0x0][0xc60] ;  /* 0x0003180000087ab9 */ /* 0x000fe20000000800 */
[C---:B------:R-:W-:Y:S01]  /*11950*/  R2UR UR7, R27.reuse ;  /* 0x000000001b0772ca */ /* 0x040fe200000e0000 */
[----:B------:R-:W-:Y:S01]  /*11960*/  UISETP.NE.AND UP0, UPT, UR8, 0x1, UPT ;  /* 0x000000010800788c */ /* 0x000fe2000bf05270 */
[----:B------:R-:W-:-:S10]  /*11970*/  R2UR UR6, R27 ;  /* 0x000000001b0672ca */ /* 0x000fd400000e0000 */
        /* <DEDUP_REMOVED lines=9> */
[----:B0-----:R-:W-:Y:S05]  /*11a10*/  @!P0 BRA `(.L_x_908) ;  /* 0x0000000000208947 */ /* 0x001fea0003800000 */
        /* <DEDUP_REMOVED lines=8> */
.L_x_908:
[----:B------:R-:W-:Y:S01]  /*11aa0*/  ULDC UR9, c[0x0][0xc54] ;  /* 0x0003150000097ab9 */ /* 0x000fe20000000800 */
[----:B------:R-:W-:Y:S01]  /*11ab0*/  UMOV UR6, UR8 ;  /* 0x0000000800067c82 */ /* 0x000fe20008000000 */
[----:B------:R-:W-:-:S11]  /*11ac0*/  UISETP.NE.AND UP0, UPT, UR9, 0x1, UPT ;  /* 0x000000010900788c */ /* 0x000fd6000bf05270 */
[----:B------:R-:W-:Y:S02]  /*11ad0*/  @UP0 ULDC.64 UR10, c[0x0][0xc58] ;  /* 0x00031600000a0ab9 */ /* 0x000fe40000000a00 */
[----:B------:R-:W-:-:S04]  /*11ae0*/  UIMAD.WIDE.U32 UR4, UR8, UR10, URZ ;  /* 0x0000000a080472a5 */ /* 0x000fc8000f8e003f */
[----:B------:R-:W-:-:S04]  /*11af0*/  @UP0 USHF.R.U32.HI UR6, URZ, UR11, UR5 ;  /* 0x0000000b3f060299 */ /* 0x000fc80008011605 */
[----:B------:R-:W-:-:S12]  /*11b00*/  UIMAD UR4, UR6, UR9, URZ ;  /* 0x00000009060472a4 */ /* 0x000fd8000f8e023f */
.L_x_909:
[----:B------:R-:W-:Y:S02]  /*11b10*/  ULOP3.LUT UR5, URZ, UR6, URZ, 0x33, !UPT ;  /* 0x000000063f057292 */ /* 0x000fe4000f8e333f */
[----:B------:R-:W-:Y:S01]  /*11b20*/  UIADD3 UR4, UR8, -UR4, URZ ;  /* 0x8000000408047290 */ /* 0x000fe2000fffe03f */
[----:B------:R-:W-:Y:S01]  /*11b30*/  ULDC UR15, c[0x0][0xc48] ;  /* 0x00031200000f7ab9 */ /* 0x000fe20000000800 */
[----:B------:R-:W-:Y:S01]  /*11b40*/  ULDC UR9, c[0x0][0x448] ;  /* 0x0001120000097ab9 */ /* 0x000fe20000000800 */
[----:B------:R-:W-:Y:S01]  /*11b50*/  ULDC UR41, c[0x0][0xc3c] ;  /* 0x00030f0000297ab9 */ /* 0x000fe20000000800 */
[----:B------:R-:W-:Y:S02]  /*11b60*/  UISETP.NE.AND UP2, UPT, UR15, 0x1, UPT ;  /* 0x000000010f00788c */ /* 0x000fe4000bf45270 */
[----:B------:R-:W-:Y:S02]  /*11b70*/  UISETP.NE.AND UP1, UPT, UR9, 0x1, UPT ;  /* 0x000000010900788c */ /* 0x000fe4000bf25270 */
[----:B------:R-:W-:Y:S01]  /*11b80*/  UIADD3 UR41, UR5, UR41, URZ ;  /* 0x0000002905297290 */ /* 0x000fe2000fffe03f */
[----:B------:R-:W-:Y:S01]  /*11b90*/  ULDC UR14, c[0x0][0xc54] ;  /* 0x00031500000e7ab9 */ /* 0x000fe20000000800 */
[----:B------:R-:W-:Y:S01]  /*11ba0*/  ULDC.64 UR10, c[0x0][0x418] ;  /* 0x00010600000a7ab9 */ /* 0x000fe20000000a00 */
[----:B------:R-:W-:-:S02]  /*11bb0*/  UIMAD UR14, UR7, UR14, UR4 ;  /* 0x0000000e070e72a4 */ /* 0x000fc4000f8e0204 */
[----:B------:R-:W-:Y:S01]  /*11bc0*/  UISETP.NE.U32.AND UP0, UPT, UR10, URZ, UPT ;  /* 0x0000003f0a00728c */ /* 0x000fe2000bf05070 */
[----:B------:R-:W-:Y:S01]  /*11bd0*/  ULDC.64 UR4, c[0x0][0x9e0] ;  /* 0x0002780000047ab9 */ /* 0x000fe20000000a00 */
[----:B------:R-:W-:Y:S02]  /*11be0*/  UIMAD UR41, UR41, 0xc0, URZ ;  /* 0x000000c0292978a4 */ /* 0x000fe4000f8e023f */
[----:B------:R-:W-:Y:S02]  /*11bf0*/  UISETP.GE.AND UP3, UPT, UR5, 0x1, UPT ;  /* 0x000000010500788c */ /* 0x000fe4000bf66270 */
[----:B------:R-:W-:Y:S02]  /*11c00*/  UISETP.NE.AND.EX UP0, UPT, UR11, URZ, UPT, UP0 ;  /* 0x0000003f0b00728c */ /* 0x000fe4000bf05300 */
[----:B------:R-:W-:Y:S01]  /*11c10*/  UIADD3 UR9, UR41, 0xbf, URZ ;  /* 0x000000bf29097890 */ /* 0x000fe2000fffe03f */
[----:B------:R-:W-:Y:S01]  /*11c20*/  ULDC UR8, c[0x0][0x424] ;  /* 0x0001090000087ab9 */ /* 0x000fe20000000800 */
[----:B------:R-:W-:Y:S01]  /*11c30*/  ULDC UR6, c[0x0][0x288] ;  /* 0x0000a20000067ab9 */ /* 0x000fe20000000800 */
[----:B------:R-:W-:Y:S01]  /*11c40*/  @UP2 ULDC UR10, c[0x0][0xc4c] ;  /* 0x00031300000a2ab9 */ /* 0x000fe20000000800 */
[----:B------:R-:W-:Y:S01]  /*11c50*/  @UP1 ULDC UR12, c[0x0][0x44c] ;  /* 0x00011300000c1ab9 */ /* 0x000fe20000000800 */
[----:B------:R-:W-:Y:S01]  /*11c60*/  UIADD3 UR16, -UR6, 0x1, URZ ;  /* 0x0000000106107890 */ /* 0x000fe2000fffe13f */
[----:B------:R-:W-:Y:S01]  /*11c70*/  PLOP3.LUT P1, PT, PT, PT, UP3, 0x80, 0x0 ;  /* 0x000000000000781c */ /* 0x000fe20003f2f038 */
[----:B------:R-:W-:-:S02]  /*11c80*/  UIMAD.WIDE.U32 UR10, UR14, UR10, URZ ;  /* 0x0000000a0e0a72a5 */ /* 0x000fc4000f8e003f */
[----:B------:R-:W-:Y:S02]  /*11c90*/  USEL UR8, UR8, 0x1, UP0 ;  /* 0x0000000108087887 */ /* 0x000fe40008000000 */
[----:B------:R-:W-:Y:S01]  /*11ca0*/  UIMAD.WIDE.U32 UR12, UR9, UR12, URZ ;  /* 0x0000000c090c72a5 */ /* 0x000fe2000f8e003f */
[----:B------:R-:W-:Y:S01]  /*11cb0*/  ULDC UR7, c[0x0][0x2f0] ;  /* 0x0000bc0000077ab9 */ /* 0x000fe20000000800 */
[----:B------:R-:W-:Y:S01]  /*11cc0*/  @UP2 ULDC UR17, c[0x0][0xc50] ;  /* 0x0003140000112ab9 */ /* 0x000fe20000000800 */
[----:B------:R-:W-:Y:S01]  /*11cd0*/  @UP1 ULDC UR18, c[0x0][0x450] ;  /* 0x0001140000121ab9 */ /* 0x000fe20000000800 */
[----:B------:R-:W-:Y:S01]  /*11ce0*/  UMOV UR43, UR14 ;  /* 0x0000000e002b7c82 */ /* 0x000fe20008000000 */
[----:B------:R-:W-:Y:S02]  /*11cf0*/  UIMAD UR16, UR8, UR7, UR16 ;  /* 0x00000007081072a4 */ /* 0x000fe4000f8e0210 */
[----:B------:R-:W-:Y:S02]  /*11d00*/  @UP2 USHF.R.U32.HI UR43, URZ, UR17, UR11 ;  /* 0x000000113f2b2299 */ /* 0x000fe4000801160b */
[----:B------:R-:W-:-:S02]  /*11d10*/  @UP1 USHF.R.U32.HI UR9, URZ, UR18, UR13 ;  /* 0x000000123f091299 */ /* 0x000fc4000801160d */
[----:B------:R-:W-:Y:S02]  /*11d20*/  UIADD3 UR36, -UR43, URZ, URZ ;  /* 0x0000003f2b247290 */ /* 0x000fe4000fffe13f */
[----:B------:R-:W-:Y:S02]  /*11d30*/  UIADD3 UR10, UR16, UR9, URZ ;  /* 0x00000009100a7290 */ /* 0x000fe4000fffe03f */
[----:B------:R-:W-:Y:S02]  /*11d40*/  UIMAD UR36, UR15, UR36, UR14 ;  /* 0x000000240f2472a4 */ /* 0x000fe4000f8e020e */
[----:B------:R-:W-:Y:S01]  /*11d50*/  UIADD3 UR4, UR10, UR4, URZ ;  /* 0x000000040a047290 */ /* 0x000fe2000fffe03f */
[----:B------:R-:W-:Y:S11]  /*11d60*/  @!P1 BRA `(.L_x_910) ;  /* 0x0000000000449947 */ /* 0x000ff60003800000 */
        /* <DEDUP_REMOVED lines=10> */
.L_x_911:
[----:B------:R-:W-:-:S11]  /*11e10*/  UISETP.NE.AND UP0, UPT, UR5, 0x1, UPT ;  /* 0x000000010500788c */ /* 0x000fd6000bf05270 */
[----:B------:R-:W-:Y:S02]  /*11e20*/  @UP0 ULDC.64 UR12, c[0x0][0x9e8] ;  /* 0x00027a00000c0ab9 */ /* 0x000fe40000000a00 */
[----:B------:R-:W-:-:S04]  /*11e30*/  UIMAD.WIDE.U32 UR10, UR9, UR12, URZ ;  /* 0x0000000c090a72a5 */ /* 0x000fc8000f8e003f */
[----:B------:R-:W-:-:S12]  /*11e40*/  @UP0 USHF.R.U32.HI UR9, URZ, UR13, UR11 ;  /* 0x0000000d3f090299 */ /* 0x000fd8000801160b */
.L_x_912:
[----:B------:R-:W-:-:S04]  /*11e50*/  UIMAD UR9, UR9, UR5, UR5 ;  /* 0x00000005090972a4 */ /* 0x000fc8000f8e0205 */
[----:B------:R-:W-:-:S04]  /*11e60*/  UISETP.LT.AND UP0, UPT, UR4, UR9, UPT ;  /* 0x000000090400728c */ /* 0x000fc8000bf01270 */
[----:B------:R-:W-:-:S12]  /*11e70*/  USEL UR4, UR4, UR9, UP0 ;  /* 0x0000000904047287 */ /* 0x000fd80008000000 */
.L_x_910:
[----:B------:R-:W-:Y:S02]  /*11e80*/  UIMAD UR13, UR8, UR7, 0x7f ;  /* 0x0000007f080d74a4 */ /* 0x000fe4000f8e0207 */
[----:B------:R-:W-:Y:S02]  /*11e90*/  UIADD3 UR4, UR4, 0x7f, URZ ;  /* 0x0000007f04047890 */ /* 0x000fe4000fffe03f */
[----:B------:R-:W-:Y:S02]  /*11ea0*/  USHF.R.S32.HI UR14, URZ, 0x1f, UR13 ;  /* 0x0000001f3f0e7899 */ /* 0x000fe4000801140d */
[----:B------:R-:W-:Y:S01]  /*11eb0*/  USHF.R.S32.HI UR9, URZ, 0x1f, UR4 ;  /* 0x0000001f3f097899 */ /* 0x000fe20008011404 */
[----:B------:R-:W-:Y:S01]  /*11ec0*/  @UP1 ULDC UR10, c[0x0][0x44c] ;  /* 0x00011300000a1ab9 */ /* 0x000fe20000000800 */
[----:B------:R-:W-:Y:S02]  /*11ed0*/  ULEA.HI UR14, UR14, UR13, URZ, 0x7 ;  /* 0x0000000d0e0e7291 */ /* 0x000fe4000f8f383f */
[----:B------:R-:W-:-:S02]  /*11ee0*/  UIMAD.WIDE.U32 UR10, UR41, UR10, URZ ;  /* 0x0000000a290a72a5 */ /* 0x000fc4000f8e003f */
[----:B------:R-:W-:Y:S01]  /*11ef0*/  ULEA.HI UR9, UR9, UR4, URZ, 0x7 ;  /* 0x0000000409097291 */ /* 0x000fe2000f8f383f */
[----:B------:R-:W-:Y:S01]  /*11f00*/  @UP1 ULDC UR15, c[0x0][0x450] ;  /* 0x00011400000f1ab9 */ /* 0x000fe20000000800 */
[----:B------:R-:W-:Y:S01]  /*11f10*/  UMOV UR12, UR41 ;  /* 0x00000029000c7c82 */ /* 0x000fe20008000000 */
[----:B------:R-:W-:Y:S02]  /*11f20*/  UIMAD UR4, UR8, UR7, -UR6 ;  /* 0x00000007080472a4 */ /* 0x000fe4000f8e0a06 */
[----:B------:R-:W-:Y:S02]  /*11f30*/  USHF.R.S32.HI UR14, URZ, 0x7, UR14 ;  /* 0x000000073f0e7899 */ /* 0x000fe4000801140e */
[----:B------:R-:W-:Y:S02]  /*11f40*/  USHF.R.S32.HI UR9, URZ, 0x7, UR9 ;  /* 0x000000073f097899 */ /* 0x000fe40008011409 */
[----:B------:R-:W-:Y:S02]  /*11f50*/  @UP1 USHF.R.U32.HI UR12, URZ, UR15, UR11 ;  /* 0x0000000f3f0c1299 */ /* 0x000fe4000801160b */
[----:B------:R-:W-:-:S02]  /*11f60*/  UISETP.LT.AND UP0, UPT, UR14, UR9, UPT ;  /* 0x000000090e00728c */ /* 0x000fc4000bf01270 */
[----:B------:R-:W-:Y:S01]  /*11f70*/  UIADD3 UR4, UR4, UR12, URZ ;  /* 0x0000000c04047290 */ /* 0x000fe2000fffe03f */
[----:B------:R-:W-:Y:S01]  /*11f80*/  ULDC UR8, c[0x0][0x9dc] ;  /* 0x0002770000087ab9 */ /* 0x000fe20000000800 */
[----:B------:R-:W-:Y:S02]  /*11f90*/  USEL UR40, UR14, UR9, UP0 ;  /* 0x000000090e287287 */ /* 0x000fe40008000000 */
        /* <DEDUP_REMOVED lines=12> */
.L_x_914:
[----:B------:R-:W-:-:S11]  /*12060*/  UISETP.NE.AND UP0, UPT, UR5, 0x1, UPT ;  /* 0x000000010500788c */ /* 0x000fd6000bf05270 */
[----:B------:R-:W-:Y:S02]  /*12070*/  @UP0 ULDC.64 UR10, c[0x0][0x9e8] ;  /* 0x00027a00000a0ab9 */ /* 0x000fe40000000a00 */
[----:B------:R-:W-:-:S04]  /*12080*/  UIMAD.WIDE.U32 UR6, UR4, UR10, URZ ;  /* 0x0000000a040672a5 */ /* 0x000fc8000f8e003f */
[----:B------:R-:W-:-:S12]  /*12090*/  @UP0 USHF.R.U32.HI UR4, URZ, UR11, UR7 ;  /* 0x0000000b3f040299 */ /* 0x000fd80008011607 */
.L_x_915:
[----:B------:R-:W-:-:S04]  /*120a0*/  UIMAD UR4, UR4, UR5, URZ ;  /* 0x00000005040472a4 */ /* 0x000fc8000f8e023f */
[----:B------:R-:W-:-:S04]  /*120b0*/  UISETP.LT.AND UP0, UPT, UR8, UR4, UPT ;  /* 0x000000040800728c */ /* 0x000fc8000bf01270 */
[----:B------:R-:W-:-:S12]  /*120c0*/  USEL UR8, UR8, UR4, !UP0 ;  /* 0x0000000408087287 */ /* 0x000fd8000c000000 */
.L_x_913:
[----:B------:R-:W-:Y:S01]  /*120d0*/  USHF.R.S32.HI UR4, URZ, 0x1f, UR8 ;  /* 0x0000001f3f047899 */ /* 0x000fe20008011408 */
[----:B------:R-:W-:Y:S03]  /*120e0*/  BSSY B7, `(.L_x_916) ;  /* 0x00003ea000077945 */ /* 0x000fe60003800000 */
[----:B------:R-:W-:-:S04]  /*120f0*/  ULEA.HI UR4, UR4, UR8, URZ, 0x7 ;  /* 0x0000000804047291 */ /* 0x000fc8000f8f383f */
[----:B------:R-:W-:-:S04]  /*12100*/  USHF.R.S32.HI UR4, URZ, 0x7, UR4 ;  /* 0x000000073f047899 */ /* 0x000fc80008011404 */
[----:B------:R-:W-:-:S04]  /*12110*/  UISETP.LT.AND UP0, UPT, URZ, UR4, UPT ;  /* 0x000000043f00728c */ /* 0x000fc8000bf01270 */
[----:B------:R-:W-:-:S04]  /*12120*/  USEL UR39, URZ, UR4, !UP0 ;  /* 0x000000043f277287 */ /* 0x000fc8000c000000 */
[----:B------:R-:W-:-:S06]  /*12130*/  UISETP.GT.AND UP0, UPT, UR40, UR39, UPT ;  /* 0x000000272800728c */ /* 0x000fcc000bf04270 */
[----:B------:R-:W-:-:S13]  /*12140*/  PLOP3.LUT P0, PT, PT, PT, UP0, 0x80, 0x0 ;  /* 0x000000000000781c */ /* 0x000fda0003f0f008 */
[----:B------:R-:W-:Y:S05]  /*12150*/  @P0 BRA `(.L_x_917) ;  /* 0x0000000000440947 */ /* 0x000fea0003800000 */
[----:B------:R-:W0:Y:S02]  /*12160*/  S2R R0, SR_TID.X ;  /* 0x0000000000007919 */ /* 0x000e240000002100 */
[----:B0-----:R-:W-:-:S04]  /*12170*/  LOP3.LUT R0, R0, 0x7f, RZ, 0xc0, !PT ;  /* 0x0000007f00007812 */ /* 0x001fc800078ec0ff */
[----:B------:R-:W-:-:S13]  /*12180*/  ISETP.NE.AND P1, PT, R0, RZ, PT ;  /* 0x000000ff0000720c */ /* 0x000fda0003f25270 */
[----:B------:R-:W-:Y:S05]  /*12190*/  @P1 BRA `(.L_x_918) ;  /* 0x0000003c00781947 */ /* 0x000fea0003800000 */
[----:B------:R-:W0:Y:S01]  /*121a0*/  S2R R5, SR_LANEID ;  /* 0x0000000000057919 */ /* 0x000e220000000000 */
[----:B------:R-:W-:Y:S01]  /*121b0*/  VOTEU.ANY UR4, UPT, PT ;  /* 0x0000000000047886 */ /* 0x000fe200038e0100 */
[----:B------:R-:W1:Y:S01]  /*121c0*/  LDC.64 R2, c[0x0][0xc80] ;  /* 0x00032000ff027b82 */ /* 0x000e620000000a00 */
[----:B------:R-:W0:Y:S02]  /*121d0*/  FLO.U32 R0, UR4 ;  /* 0x0000000400007d00 */ /* 0x000e2400080e0000 */
[----:B0-----:R-:W-:-:S06]  /*121e0*/  ISETP.EQ.U32.AND P0, PT, R0, R5, PT ;  /* 0x000000050000720c */ /* 0x001fcc0003f02070 */
[----:B------:R-:W1:Y:S07]  /*121f0*/  POPC R5, UR4 ;  /* 0x0000000400057d09 */ /* 0x000e6e0008000000 */
[----:B-1----:R-:W2:Y:S01]  /*12200*/  @P0 ATOMG.E.ADD.STRONG.GPU PT, R3, desc[UR48][R2.64], R5 ;  /* 0x00000005020309a8 */ /* 0x002ea200081ee1f0 */
[----:B------:R-:W0:Y:S02]  /*12210*/  S2R R4, SR_LTMASK ;  /* 0x0000000000047919 */ /* 0x000e240000003900 */
[----:B0-----:R-:W-:-:S04]  /*12220*/  LOP3.LUT R4, R4, UR4, RZ, 0xc0, !PT ;  /* 0x0000000404047c12 */ /* 0x001fc8000f8ec0ff */
[----:B------:R-:W0:Y:S01]  /*12230*/  POPC R27, R4 ;  /* 0x00000004001b7309 */ /* 0x000e220000000000 */
[----:B--2---:R-:W0:Y:S02]  /*12240*/  SHFL.IDX PT, R0, R3, R0, 0x1f ;  /* 0x00001f0003007589 */ /* 0x004e2400000e0000 */
[----:B0-----:R-:W-:Y:S01]  /*12250*/  IADD3 R27, R0, UR42, R27 ;  /* 0x0000002a001b7c10 */ /* 0x001fe2000fffe01b */
[----:B------:R-:W-:Y:S06]  /*12260*/  BRA `(.L_x_918) ;  /* 0x0000003c00447947 */ /* 0x000fec0003800000 */
.L_x_917:
        /* <DEDUP_REMOVED lines=20> */
.L_x_920:
[----:B------:R-:W-:Y:S05]  /*123b0*/  BSYNC B6 ;  /* 0x0000000000067941 */ /* 0x000fea0003800000 */
.L_x_919:
        /* <DEDUP_REMOVED lines=8> */
[----:B------:R0:W1:Y:S01]  /*12440*/  LDC.64 R2, c[0x4][R18] ;  /* 0x0100000012027b82 */ /* 0x0000620000000a00 */
        /* <DEDUP_REMOVED lines=11> */
.L_x_923:
        /* <DEDUP_REMOVED lines=15> */
.L_x_922:
[----:B------:R-:W-:Y:S05]  /*125f0*/  BSYNC B6 ;  /* 0x0000000000067941 */ /* 0x000fea0003800000 */
.L_x_921:
[----:B------:R-:W-:Y:S01]  /*12600*/  ULDC.64 UR4, c[0x0][0x9f8] ;  /* 0x00027e0000047ab9 */ /* 0x000fe20000000a00 */
[----:B------:R-:W-:Y:S01]  /*12610*/  IMAD.U32 R23, RZ, RZ, UR43 ;  /* 0x0000002bff177e24 */ /* 0x000fe2000f8e00ff */
[----:B------:R-:W-:-:S04]  /*12620*/  UISETP.NE.U32.AND UP0, UPT, UR4, URZ, UPT ;  /* 0x0000003f0400728c */ /* 0x000fc8000bf05070 */
[----:B------:R-:W-:-:S06]  /*12630*/  UISETP.NE.AND.EX UP0, UPT, UR5, URZ, UPT, UP0 ;  /* 0x0000003f0500728c */ /* 0x000fcc000bf05300 */
[----:B------:R-:W-:-:S05]  /*12640*/  PLOP3.LUT P0, PT, PT, PT, UP0, 0x80, 0x0 ;  /* 0x000000000000781c */ /* 0x000fca0003f0f008 */
[----:B------:R-:W-:Y:S02]  /*12650*/  @UP0 ULDC.64 UR4, c[0x0][0x9f8] ;  /* 0x00027e0000040ab9 */ /* 0x000fe40000000a00 */
[----:B------:R-:W-:-:S06]  /*12660*/  @UP0 UIMAD.WIDE UR4, UR43, 0x4, UR4 ;  /* 0x000000042b0408a5 */ /* 0x000fcc000f8e0204 */
[----:B------:R-:W-:Y:S02]  /*12670*/  IMAD.U32 R2, RZ, RZ, UR4 ;  /* 0x00000004ff027e24 */ /* 0x000fe4000f8e00ff */
[----:B------:R-:W-:-:S05]  /*12680*/  IMAD.U32 R3, RZ, RZ, UR5 ;  /* 0x00000005ff037e24 */ /* 0x000fca000f8e00ff */
[----:B------:R0:W2:Y:S01]  /*12690*/  @P0 LDG.E R23, desc[UR48][R2.64] ;  /* 0x0000003002170981 */ /* 0x0000a2000c1e1900 */
[----:B------:R-:W-:Y:S01]  /*126a0*/  UMOV UR4, 0xffffffff ;  /* 0xffffffff00047882 */ /* 0x000fe20000000000 */
[----:B------:R-:W-:Y:S01]  /*126b0*/  IMAD.U32 R22, RZ, RZ, UR40 ;  /* 0x00000028ff167e24 */ /* 0x000fe2000f8e00ff */
[----:B------:R-:W-:Y:S01]  /*126c0*/  LOP3.LUT R19, R19, 0xfffffffe, RZ, 0xc0, !PT ;  /* 0xfffffffe13137812 */ /* 0x000fe200078ec0ff */
[----:B------:R-:W1:Y:S02]  /*126d0*/  S2R R18, SR_TID.X ;  /* 0x0000000000127919 */ /* 0x000e640000002100 */
[----:B------:R-:W-:Y:S01]  /*126e0*/  VIADD R22, R22, 0xffffffff ;  /* 0xffffffff16167836 */ /* 0x000fe20000000000 */
[----:B0-----:R-:W0:Y:S02]  /*126f0*/  LDC.64 R2, c[0x0][0x418] ;  /* 0x00010600ff027b82 */ /* 0x001e240000000a00 */
[----:B0-----:R-:W-:Y:S02]  /*12700*/  ISETP.NE.U32.AND P0, PT, R2, RZ, PT ;  /* 0x000000ff0200720c */ /* 0x001fe40003f05070 */
[----:B-1----:R-:W-:-:S02]  /*12710*/  SHF.R.U32.HI R20, RZ, 0x5, R18 ;  /* 0x00000005ff147819 */ /* 0x002fc40000011612 */
[----:B------:R-:W-:Y:S02]  /*12720*/  ISETP.NE.AND.EX P1, PT, R3, RZ, PT, P0 ;  /* 0x000000ff0300720c */ /* 0x000fe40003f25300 */
[----:B------:R-:W-:-:S11]  /*12730*/  LOP3.LUT R20, R20, 0x3, RZ, 0xc0, !PT ;  /* 0x0000000314147812 */ /* 0x000fd600078ec0ff */
[----:B------:R-:W-:Y:S02]  /*12740*/  @P1 LOP3.LUT R19, R19, 0x1, RZ, 0xfc, !PT ;  /* 0x0000000113131812 */ /* 0x000fe400078efcff */
[----:B--2---:R-:W-:Y:S02]  /*12750*/  SHF.R.S32.HI R25, RZ, 0x1f, R23 ;  /* 0x0000001fff197819 */ /* 0x004fe40000011417 */
[----:B------:R-:W-:Y:S01]  /*12760*/  SEL R18, R23, RZ, !P1 ;  /* 0x000000ff17127207 */ /* 0x000fe20004800000 */
[----:B------:R-:W-:Y:S06]  /*12770*/  BRA.DIV UR4, `(.L_x_924) ;  /* 0x0000004204207947 */ /* 0x000fec000b800000 */
[----:B------:R0:W1:Y:S02]  /*12780*/  SHFL.IDX PT, R14, R20, RZ, 0x1f ;  /* 0x00001fff140e7589 */ /* 0x00006400000e0000 */
.L_x_1020:
[----:B-1----:R-:W-:Y:S02]  /*12790*/  ISETP.NE.AND P0, PT, R14, RZ, PT ;  /* 0x000000ff0e00720c */ /* 0x002fe40003f05270 */
[----:B------:R-:W-:Y:S02]  /*127a0*/  PLOP3.LUT P2, PT, PT, PT, PT, 0x8, 0x0 ;  /* 0x000000000000781c */ /* 0x000fe40003f4e170 */
[----:B------:R-:W-:-:S11]  /*127b0*/  LOP3.LUT R19, R19, 0xfffffffd, RZ, 0xc0, !PT ;  /* 0xfffffffd13137812 */ /* 0x000fd600078ec0ff */
[----:B------:R-:W-:Y:S01]  /*127c0*/  @P2 LOP3.LUT R19, R19, 0x2, RZ, 0xfc, !PT ;  /* 0x0000000213132812 */ /* 0x000fe200078efcff */
[----:B------:R-:W-:Y:S06]  /*127d0*/  @P0 BRA `(.L_x_925) ;  /* 0x0000000400140947 */ /* 0x000fec0003800000 */
[----:B------:R-:W-:-:S03]  /*127e0*/  UMOV UR4, 0xffffffff ;  /* 0xffffffff00047882 */ /* 0x000fc60000000000 */
[----:B------:R-:W-:Y:S05]  /*127f0*/  BRA.DIV UR4, `(.L_x_926) ;  /* 0x0000004204207947 */ /* 0x000fea000b800000 */
[----:B------:R-:W-:-:S13]  /*12800*/  ELECT P6, URZ, PT ;  /* 0x00000000003f782f */ /* 0x000fda00038c0000 */
.L_x_1023:
[----:B------:R-:W-:Y:S05]  /*12810*/  @!P6 BRA `(.L_x_925) ;  /* 0x000000040004e947 */ /* 0x000fea0003800000 */
[----:B------:R-:W-:Y:S01]  /*12820*/  IMAD.MOV.U32 R18, RZ, RZ, R23 ;  /* 0x000000ffff127224 */ /* 0x000fe200078e0017 */
[----:B------:R-:W-:Y:S06]  /*12830*/  @!P1 BRA `(.L_x_927) ;  /* 0x0000000000489947 */ /* 0x000fec0003800000 */
[----:B------:R-:W1:Y:S01]  /*12840*/  LDC R0, c[0x0][0x43c] ;  /* 0x00010f00ff007b82 */ /* 0x000e620000000800 */
[----:B------:R-:W-:Y:S01]  /*12850*/  IMAD.MOV.U32 R6, RZ, RZ, R22 ;  /* 0x000000ffff067224 */ /* 0x000fe200078e0016 */
[----:B------:R-:W-:Y:S02]  /*12860*/  ULDC.64 UR4, c[0x0][0x428] ;  /* 0x00010a0000047ab9 */ /* 0x000fe40000000a00 */
[----:B------:R-:W-:-:S04]  /*12870*/  IMAD R8, R25, UR4, RZ ;  /* 0x0000000419087c24 */ /* 0x000fc8000f8e02ff */
[----:B------:R-:W-:Y:S01]  /*12880*/  IMAD R7, R23, UR5, R8 ;  /* 0x0000000517077c24 */ /* 0x000fe2000f8e0208 */
[----:B-1----:R-:W-:-:S13]  /*12890*/  ISETP.NE.AND P0, PT, R0, 0x1, PT ;  /* 0x000000010000780c */ /* 0x002fda0003f05270 */
[----:B------:R-:W1:Y:S02]  /*128a0*/  @P0 LDC.64 R4, c[0x0][0x440] ;  /* 0x00011000ff040b82 */ /* 0x000e640000000a00 */
[----:B-1----:R-:W-:-:S05]  /*128b0*/  @P0 IMAD.HI.U32 R4, R22, R4, RZ ;  /* 0x0000000416040227 */ /* 0x002fca00078e00ff */
[----:B------:R-:W-:-:S04]  /*128c0*/  @P0 SHF.R.U32.HI R6, RZ, R5, R4 ;  /* 0x00000005ff060219 */ /* 0x000fc80000011604 */
[--C-:B------:R-:W-:Y:S01]  /*128d0*/  SHF.R.S32.HI R5, RZ, 0x1f, R6.reuse ;  /* 0x0000001fff057819 */ /* 0x100fe20000011406 */
[----:B------:R-:W-:-:S04]  /*128e0*/  IMAD.MOV.U32 R4, RZ, RZ, R6 ;  /* 0x000000ffff047224 */ /* 0x000fc800078e0006 */
[----:B------:R-:W-:-:S04]  /*128f0*/  IMAD.WIDE.U32 R4, R23, UR4, R4 ;  /* 0x0000000417047c25 */ /* 0x000fc8000f8e0004 */
[----:B------:R-:W-:Y:S01]  /*12900*/  IMAD.IADD R5, R5, 0x1, R7 ;  /* 0x0000000105057824 */ /* 0x000fe200078e0207 */
[----:B------:R-:W-:-:S04]  /*12910*/  LEA R2, P0, R4, R2, 0x2 ;  /* 0x0000000204027211 */ /* 0x000fc800078010ff */
[----:B------:R-:W-:-:S05]  /*12920*/  LEA.HI.X R3, R4, R3, R5, 0x2, P0 ;  /* 0x0000000304037211 */ /* 0x000fca00000f1405 */
[----:B------:R1:W5:Y:S01]  /*12930*/  LDG.E R18, desc[UR48][R2.64] ;  /* 0x0000003002127981 */ /* 0x000362000c1e1900 */
[----:B------:R-:W-:-:S04]  /*12940*/  IMAD.MOV R5, RZ, RZ, -R6 ;  /* 0x000000ffff057224 */ /* 0x000fc800078e0a06 */
[----:B------:R-:W-:-:S07]  /*12950*/  IMAD R22, R0, R5, R22 ;  /* 0x0000000500167224 */ /* 0x000fce00078e0216 */
.L_x_927:
[----:B------:R-:W2:Y:S01]  /*12960*/  S2R R0, SR_TID.X ;  /* 0x0000000000007919 */ /* 0x000ea20000002100 */
[----:B-1----:R-:W-:Y:S01]  /*12970*/  IMAD R3, R16, 0x8, R17 ;  /* 0x0000000810037824 */ /* 0x002fe200078e0211 */
[----:B--2---:R-:W-:Y:S02]  /*12980*/  LOP3.LUT R2, R0, 0x7f, RZ, 0xc0, !PT ;  /* 0x0000007f00027812 */ /* 0x004fe400078ec0ff */
[----:B------:R-:W-:Y:S02]  /*12990*/  SHF.L.U32 R0, R24, 0x1f, RZ ;  /* 0x0000001f18007819 */ /* 0x000fe400000006ff */
[----:B------:R-:W-:Y:S02]  /*129a0*/  ISETP.NE.AND P1, PT, R2, RZ, PT ;  /* 0x000000ff0200720c */ /* 0x000fe40003f25270 */
[----:B------:R-:W1:Y:S02]  /*129b0*/  SYNCS.PHASECHK.TRANS64.TRYWAIT P0, [R3+URZ+0x2d840], R0 ;  /* 0x02d84000030075a7 */ /* 0x000e64000800017f */
[----:B-1----:R-:W-:Y:S09]  /*129c0*/  @!P0 BRA `(.L_x_928) ;  /* 0x0000003c00cc8947 */ /* 0x002ff20003800000 */
.L_x_1024:
[----:B------:R-:W-:Y:S05]  /*129d0*/  @P1 BRA `(.L_x_929) ;  /* 0x0000000000141947 */ /* 0x000fea0003800000 */
[----:B------:R-:W-:Y:S01]  /*129e0*/  ISETP.NE.AND P0, PT, R28, RZ, PT ;  /* 0x000000ff1c00720c */ /* 0x000fe20003f05270 */
[----:B-1----:R-:W-:-:S04]  /*129f0*/  IMAD.MOV.U32 R0, RZ, RZ, 0x6000 ;  /* 0x00006000ff007424 */ /* 0x002fc800078e00ff */
[----:B------:R2:W-:Y:S08]  /*12a00*/  SYNCS.ARRIVE.TRANS64 RZ, [R3+URZ+0x2d830], R0 ;  /* 0x02d8300003ff79a7 */ /* 0x0005f0000800003f */
[----:B------:R-:W-:Y:S05]  /*12a10*/  @!P0 BRA `(.L_x_929) ;  /* 0x0000000000048947 */ /* 0x000fea0003800000 */
[----:B------:R-:W-:Y:S01]  /*12a20*/  BPT.TRAP 0x1 ;  /* 0x000000040000795c */ /* 0x000fe20000300000 */
.L_x_929:
[----:B-12---:R-:W-:Y:S01]  /*12a30*/  IMAD R0, R16, 0x6000, R17 ;  /* 0x0000600010007824 */ /* 0x006fe200078e0211 */
[----:B------:R-:W-:Y:S01]  /*12a40*/  R2UR UR33, R3 ;  /* 0x00000000032172ca */ /* 0x000fe200000e0000 */
[----:B------:R-:W-:Y:S01]  /*12a50*/  UIADD3 UR4, UP0, UR46, 0x370, URZ ;  /* 0x000003702e047890 */ /* 0x000fe2000ff1e03f */
[----:B------:R-:W-:Y:S01]  /*12a60*/  R2UR UR35, R22 ;  /* 0x00000000162372ca */ /* 0x000fe200000e0000 */
[----:B------:R-:W-:Y:S01]  /*12a70*/  UMOV UR6, 0x0 ;  /* 0x0000000000067882 */ /* 0x000fe20000000000 */
[----:B------:R-:W-:Y:S01]  /*12a80*/  R2UR UR8, R0 ;  /* 0x00000000000872ca */ /* 0x000fe200000e0000 */
[----:B------:R-:W-:Y:S01]  /*12a90*/  UIADD3.X UR5, URZ, UR47, URZ, UP0, !UPT ;  /* 0x0000002f3f057290 */ /* 0x000fe200087fe43f */
[----:B-----5:R-:W-:Y:S01]  /*12aa0*/  R2UR UR37, R18 ;  /* 0x00000000122572ca */ /* 0x020fe200000e0000 */
[----:B------:R-:W-:Y:S01]  /*12ab0*/  UMOV UR7, 0x14f00000 ;  /* 0x14f0000000077882 */ /* 0x000fe20000000000 */
[----:B------:R-:W-:Y:S01]  /*12ac0*/  UMOV UR34, URZ ;  /* 0x0000003f00227c82 */ /* 0x000fe20008000000 */
[----:B------:R-:W-:Y:S01]  /*12ad0*/  UMOV UR18, 0x20 ;  /* 0x0000002000127882 */ /* 0x000fe20000000000 */
[----:B------:R-:W-:Y:S01]  /*12ae0*/  UMOV UR20, UR36 ;  /* 0x0000002400147c82 */ /* 0x000fe20008000000 */
[----:B------:R-:W-:Y:S01]  /*12af0*/  UMOV UR10, 0x40 ;  /* 0x00000040000a7882 */ /* 0x000fe20000000000 */
[----:B------:R-:W-:Y:S01]  /*12b00*/  UMOV UR12, UR36 ;  /* 0x00000024000c7c82 */ /* 0x000fe20008000000 */
[----:B------:R-:W-:Y:S01]  /*12b10*/  UIADD3 UR33, UR33, 0x2d830, URZ ;  /* 0x0002d83021217890 */ /* 0x000fe2000fffe03f */
[----:B------:R-:W-:Y:S01]  /*12b20*/  PLOP3.LUT P0, PT, PT, PT, PT, 0x80, 0x0 ;  /* 0x000000000000781c */ /* 0x000fe20003f0f070 */
[----:B------:R-:W-:Y:S01]  /*12b30*/  USHF.L.U32 UR35, UR35, 0x7, URZ ;  /* 0x0000000723237899 */ /* 0x000fe2000800063f */
[----:B------:R-:W-:Y:S01]  /*12b40*/  LOP3.LUT R19, R19, 0xfffffffd, RZ, 0xc0, !PT ;  /* 0xfffffffd13137812 */ /* 0x000fe200078ec0ff */
[----:B------:R-:W-:-:S02]  /*12b50*/  UIADD3 UR32, UR8, 0x15400, URZ ;  /* 0x0001540008207890 */ /* 0x000fc4000fffe03f */
[----:B------:R-:W-:Y:S02]  /*12b60*/  UIADD3 UR16, UR8, 0x17400, URZ ;  /* 0x0001740008107890 */ /* 0x000fe4000fffe03f */
[----:B------:R-:W-:Y:S01]  /*12b70*/  UIADD3 UR8, UR8, 0x19400, URZ ;  /* 0x0001940008087890 */ /* 0x000fe2000fffe03f */
[----:B------:R-:W-:Y:S01]  /*12b80*/  UMOV UR21, UR37 ;  /* 0x0000002500157c82 */ /* 0x000fe20008000000 */
[----:B------:R-:W-:Y:S01]  /*12b90*/  UMOV UR17, UR33 ;  /* 0x0000002100117c82 */ /* 0x000fe20008000000 */
[----:B------:R-:W-:Y:S01]  /*12ba0*/  UMOV UR19, UR35 ;  /* 0x0000002300137c82 */ /* 0x000fe20008000000 */
[----:B------:R-:W-:Y:S01]  /*12bb0*/  UMOV UR13, UR37 ;  /* 0x00000025000d7c82 */ /* 0x000fe20008000000 */
[----:B------:R-:W-:Y:S01]  /*12bc0*/  UMOV UR9, UR33 ;  /* 0x0000002100097c82 */ /* 0x000fe20008000000 */
[----:B------:R-:W-:Y:S01]  /*12bd0*/  UMOV UR11, UR35 ;  /* 0x00000023000b7c82 */ /* 0x000fe20008000000 */
[----:B------:R1:W-:Y:S01]  /*12be0*/  UTMALDG.4D [UR32], [UR4], desc[UR6] ;  /* 0x00000620040075b4 */ /* 0x0003e20008019000 */
[----:B------:R-:W-:Y:S01]  /*12bf0*/  @P0 LOP3.LUT R19, R19, 0x2, RZ, 0xfc, !PT ;  /* 0x0000000213130812 */ /* 0x000fe200078efcff */
[----:B------:R1:W-:Y:S01]  /*12c00*/  UTMALDG.4D [UR16], [UR4], desc[UR6] ;  /* 0x00000610040075b4 */ /* 0x0003e20008019000 */
[----:B------:R1:W-:Y:S02]  /*12c10*/  UTMALDG.4D [UR8], [UR4], desc[UR6] ;  /* 0x00000608040075b4 */ /* 0x0003e40008019000 */
[----:B-1----:R-:W-:-:S03]  /*12c20*/  NOP ;  /* 0x0000000000007918 */ /* 0x002fc60000000000 */
.L_x_925:
[----:B------:R-:W-:Y:S05]  /*12c30*/  WARPSYNC.ALL ;  /* 0x0000000000007948 */ /* 0x000fea0003800000 */
[----:B------:R-:W-:Y:S01]  /*12c40*/  VIADD R0, R17, 0xc400 ;  /* 0x0000c40011007836 */ /* 0x000fe20000000000 */
[----:B------:R-:W-:Y:S01]  /*12c50*/  USHF.R.S32.HI UR4, URZ, 0x1f, UR36 ;  /* 0x0000001f3f047899 */ /* 0x000fe20008011424 */
[----:B------:R-:W-:Y:S01]  /*12c60*/  BAR.SYNC.DEFER_BLOCKING 0x8, 0x200 ;  /* 0x0208000000007b1d */ /* 0x000fe20000010000 */
[----:B------:R-:W-:Y:S02]  /*12c70*/  USHF.R.S32.HI UR37, URZ, 0x1f, UR43 ;  /* 0x0000001f3f257899 */ /* 0x000fe4000801142b */
[----:B------:R-:W-:-:S03]  /*12c80*/  LOP3.LUT P0, RZ, R0, 0x1bf, RZ, 0xc0, !PT ;  /* 0x000001bf00ff7812 */ /* 0x000fc6000780c0ff */
[----:B------:R-:W-:Y:S01]  /*12c90*/  ULDC.64 UR6, c[0x0][0x2d8] ;  /* 0x0000b60000067ab9 */ /* 0x000fe20000000a00 */
[----:B------:R-:W-:Y:S01]  /*12ca0*/  BSSY B6, `(.L_x_930) ;  /* 0x0000016000067945 */ /* 0x000fe20003800000 */
[----:B------:R-:W-:Y:S02]  /*12cb0*/  UIMAD UR4, UR4, UR6, URZ ;  /* 0x00000006040472a4 */ /* 0x000fe4000f8e023f */
[----:B------:R-:W-:Y:S02]  /*12cc0*/  UIMAD.WIDE.U32 UR50, UR36, UR6, URZ ;  /* 0x00000006243272a5 */ /* 0x000fe4000f8e003f */
[----:B------:R-:W-:-:S04]  /*12cd0*/  UIMAD UR4, UR36, UR7, UR4 ;  /* 0x00000007240472a4 */ /* 0x000fc8000f8e0204 */
[----:B------:R-:W-:Y:S01]  /*12ce0*/  UIADD3 UR45, UR51, UR4, URZ ;  /* 0x00000004332d7290 */ /* 0x000fe2000fffe03f */
[----:B------:R-:W-:Y:S11]  /*12cf0*/  @!P0 BRA `(.L_x_931) ;  /* 0x0000000000408947 */ /* 0x000ff60003800000 */
        /* <DEDUP_REMOVED lines=14> */
[----:B0-----:R-:W-:-:S07]  /*12de0*/  LEPC R20, `(.L_x_931) ;  /* 0x000000001014794e */ /* 0x001fce0000000000 */
[----:B-1----:R-:W-:Y:S05]  /*12df0*/  CALL.ABS.NOINC R2 ;  /* 0x0000000002007343 */ /* 0x002fea0003c00000 */
.L_x_931:
[----:B------:R-:W-:Y:S05]  /*12e00*/  BSYNC B6 ;  /* 0x0000000000067941 */ /* 0x000fea0003800000 */
.L_x_930:
[----:B------:R-:W1:Y:S01]  /*12e10*/  LDC R9, c[0x0][0x448] ;  /* 0x00011200ff097b82 */ /* 0x000e620000000800 */
[----:B0-----:R-:W0:Y:S01]  /*12e20*/  S2R R20, SR_TID.X ;  /* 0x0000000000147919 */ /* 0x001e220000002100 */
[----:B------:R-:W-:Y:S01]  /*12e30*/  ULDC.64 UR8, c[0x0][0x2e0] ;  /* 0x0000b80000087ab9 */ /* 0x000fe20000000a00 */
[----:B------:R-:W-:Y:S01]  /*12e40*/  UMOV UR44, UR50 ;  /* 0x00000032002c7c82 */ /* 0x000fe20008000000 */
[----:B------:R-:W-:Y:S01]  /*12e50*/  UIMAD UR6, UR37, UR8, URZ ;  /* 0x00000008250672a4 */ /* 0x000fe2000f8e023f */
[----:B------:R-:W2:Y:S01]  /*12e60*/  S2R R10, SR_TID.X ;  /* 0x00000000000a7919 */ /* 0x000ea20000002100 */
[----:B------:R-:W-:Y:S02]  /*12e70*/  UIMAD.WIDE.U32 UR4, UR43, UR8, UR44 ;  /* 0x000000082b0472a5 */ /* 0x000fe4000f8e002c */
[----:B------:R-:W-:-:S03]  /*12e80*/  UIMAD UR6, UR43, UR9, UR6 ;  /* 0x000000092b0672a4 */ /* 0x000fc6000f8e0206 */
[----:B------:R-:W-:Y:S01]  /*12e90*/  ULDC.64 UR8, c[0x0][0x2d0] ;  /* 0x0000b40000087ab9 */ /* 0x000fe20000000a00 */
[----:B------:R-:W-:Y:S01]  /*12ea0*/  UIADD3 UR6, UR5, UR6, URZ ;  /* 0x0000000605067290 */ /* 0x000fe2000fffe03f */
[----:B------:R-:W-:-:S04]  /*12eb0*/  IMAD.U32 R4, RZ, RZ, UR4 ;  /* 0x00000004ff047e24 */ /* 0x000fc8000f8e00ff */
[----:B------:R-:W-:Y:S01]  /*12ec0*/  IMAD.MOV.U32 R2, RZ, RZ, R4 ;  /* 0x000000ffff027224 */ /* 0x000fe200078e0004 */
[----:B-1----:R-:W-:Y:S02]  /*12ed0*/  ISETP.NE.AND P1, PT, R9, 0x1, PT ;  /* 0x000000010900780c */ /* 0x002fe40003f25270 */
[C---:B0-----:R-:W-:Y:S01]  /*12ee0*/  LOP3.LUT R21, R20.reuse, 0x7f, RZ, 0xc0, !PT ;  /* 0x0000007f14157812 */ /* 0x041fe200078ec0ff */
[----:B------:R-:W-:-:S10]  /*12ef0*/  IMAD.SHL.U32 R20, R20, 0x20, RZ ;  /* 0x0000002014147824 */ /* 0x000fd400078e00ff */
[----:B------:R-:W0:Y:S01]  /*12f00*/  @P1 LDC R3, c[0x0][0x44c] ;  /* 0x00011300ff031b82 */ /* 0x000e220000000800 */
[----:B------:R-:W-:Y:S01]  /*12f10*/  SHF.R.U32.HI R21, RZ, 0x2, R21 ;  /* 0x00000002ff157819 */ /* 0x000fe20000011615 */
[----:B--2---:R-:W-:-:S03]  /*12f20*/  IMAD.SHL.U32 R10, R10, 0x8, RZ ;  /* 0x000000080a0a7824 */ /* 0x004fc600078e00ff */
[----:B------:R-:W-:Y:S02]  /*12f30*/  LOP3.LUT R20, R21, 0x60, R20, 0xf8, !PT ;  /* 0x0000006015147812 */ /* 0x000fe400078ef814 */
[----:B------:R-:W1:Y:S01]  /*12f40*/  S2R R21, SR_TID.X ;  /* 0x0000000000157919 */ /* 0x000e620000002100 */
[----:B------:R-:W2:Y:S01]  /*12f50*/  @P1 LDC R5, c[0x0][0x450] ;  /* 0x00011400ff051b82 */ /* 0x000ea20000000800 */
[----:B------:R-:W-:Y:S01]  /*12f60*/  LOP3.LUT R10, R10, 0x18, RZ, 0xc0, !PT ;  /* 0x000000180a0a7812 */ /* 0x000fe200078ec0ff */
[----:B------:R-:W-:-:S03]  /*12f70*/  VIADD R6, R20, UR41 ;  /* 0x0000002914067c36 */ /* 0x000fc60008000000 */
[C---:B------:R-:W-:Y:S01]  /*12f80*/  LOP3.LUT R12, R10.reuse, 0x20, RZ, 0xfc, !PT ;  /* 0x000000200a0c7812 */ /* 0x040fe200078efcff */
[----:B------:R-:W-:Y:S01]  /*12f90*/  IMAD.MOV.U32 R7, RZ, RZ, R6 ;  /* 0x000000ffff077224 */ /* 0x000fe200078e0006 */
[----:B------:R-:W-:Y:S01]  /*12fa0*/  LOP3.LUT R10, R10, 0x40, RZ, 0xfc, !PT ;  /* 0x000000400a0a7812 */ /* 0x000fe200078efcff */
[----:B0-----:R-:W-:-:S04]  /*12fb0*/  @P1 IMAD.HI.U32 R0, R6, R3, RZ ;  /* 0x0000000306001227 */ /* 0x001fc800078e00ff */
[----:B------:R-:W-:Y:S01]  /*12fc0*/  IMAD.U32 R3, RZ, RZ, UR6 ;  /* 0x00000006ff037e24 */ /* 0x000fe2000f8e00ff */
[----:B------:R-:W-:Y:S01]  /*12fd0*/  ULDC.64 UR6, c[0x0][0x280] ;  /* 0x0000a00000067ab9 */ /* 0x000fe20000000a00 */
[----:B--2---:R-:W-:Y:S01]  /*12fe0*/  @P1 SHF.R.U32.HI R7, RZ, R5, R0 ;  /* 0x00000005ff071219 */ /* 0x004fe20000011600 */
[----:B------:R-:W-:Y:S01]  /*12ff0*/  IMAD.U32 R5, RZ, RZ, UR5 ;  /* 0x00000005ff057e24 */ /* 0x000fe2000f8e00ff */
[----:B------:R-:W-:Y:S02]  /*13000*/  ULDC.64 UR4, c[0x0][0x2c8] ;  /* 0x0000b20000047ab9 */ /* 0x000fe40000000a00 */
[----:B------:R-:W-:Y:S01]  /*13010*/  SHF.R.S32.HI R0, RZ, 0x1f, R7 ;  /* 0x0000001fff007819 */ /* 0x000fe20000011407 */
[----:B------:R-:W-:-:S04]  /*13020*/  IMAD.WIDE.U32 R4, R7, UR8, R2 ;  /* 0x0000000807047c25 */ /* 0x000fc8000f8e0002 */
[----:B------:R-:W-:Y:S02]  /*13030*/  IMAD R0, R0, UR8, RZ ;  /* 0x0000000800007c24 */ /* 0x000fe4000f8e02ff */
[C---:B-1----:R-:W-:Y:S01]  /*13040*/  IMAD.SHL.U32 R20, R21.reuse, 0x8, RZ ;  /* 0x0000000815147824 */ /* 0x042fe200078e00ff */
[----:B------:R-:W-:Y:S01]  /*13050*/  LOP3.LUT R21, R21, 0x7f, RZ, 0xc0, !PT ;  /* 0x0000007f15157812 */ /* 0x000fe200078ec0ff */
[----:B------:R-:W-:Y:S02]  /*13060*/  IMAD R11, R7, UR9, R0 ;  /* 0x00000009070b7c24 */ /* 0x000fe4000f8e0200 */
[----:B------:R-:W-:Y:S01]  /*13070*/  IMAD.MOV R0, RZ, RZ, -R7 ;  /* 0x000000ffff007224 */ /* 0x000fe200078e0a07 */
[----:B------:R-:W-:Y:S01]  /*13080*/  LOP3.LUT R20, R20, 0x18, RZ, 0xc0, !PT ;  /* 0x0000001814147812 */ /* 0x000fe200078ec0ff */
[----:B------:R-:W-:Y:S01]  /*13090*/  IMAD.IADD R5, R5, 0x1, R11 ;  /* 0x0000000105057824 */ /* 0x000fe200078e020b */
[----:B------:R-:W-:Y:S01]  /*130a0*/  SHF.R.U32.HI R21, RZ, 0x2, R21 ;  /* 0x00000002ff157819 */ /* 0x000fe20000011615 */
[----:B------:R-:W-:-:S02]  /*130b0*/  IMAD R7, R9, R0, R6 ;  /* 0x0000000009077224 */ /* 0x000fc400078e0206 */
[----:B------:R-:W-:Y:S02]  /*130c0*/  VIADD R6, R6, 0x80 ;  /* 0x0000008006067836 */ /* 0x000fe40000000000 */
[----:B------:R-:W-:Y:S01]  /*130d0*/  IMAD.WIDE.U32 R4, R7, UR4, R4 ;  /* 0x0000000407047c25 */ /* 0x000fe2000f8e0004 */
[----:B------:R-:W-:-:S05]  /*130e0*/  SHF.R.S32.HI R0, RZ, 0x1f, R7 ;  /* 0x0000001fff007819 */ /* 0x000fca0000011407 */
[----:B------:R-:W-:-:S04]  /*130f0*/  IMAD R0, R0, UR4, RZ ;  /* 0x0000000400007c24 */ /* 0x000fc8000f8e02ff */
[----:B------:R-:W-:Y:S01]  /*13100*/  IMAD R11, R7, UR5, R0 ;  /* 0x00000005070b7c24 */ /* 0x000fe2000f8e0200 */
[----:B------:R-:W-:Y:S01]  /*13110*/  LEA R0, P0, R4, UR6, 0x1 ;  /* 0x0000000604007c11 */ /* 0x000fe2000f8008ff */
[----:B------:R-:W0:Y:S02]  /*13120*/  @P1 LDC R7, c[0x0][0x44c] ;  /* 0x00011300ff071b82 */ /* 0x000e240000000800 */
[----:B------:R-:W-:-:S05]  /*13130*/  IMAD.IADD R5, R5, 0x1, R11 ;  /* 0x0000000105057824 */ /* 0x000fca00078e020b */
[----:B------:R-:W-:Y:S02]  /*13140*/  LEA.HI.X R4, R4, UR7, R5, 0x1, P0 ;  /* 0x0000000704047c11 */ /* 0x000fe400080f0c05 */
[----:B------:R-:W1:Y:S01]  /*13150*/  @P1 LDC R5, c[0x0][0x450] ;  /* 0x00011400ff051b82 */ /* 0x000e620000000800 */
[----:B0-----:R-:W-:-:S04]  /*13160*/  @P1 IMAD.HI.U32 R8, R6, R7, RZ ;  /* 0x0000000706081227 */ /* 0x001fc800078e00ff */
[----:B------:R-:W-:Y:S01]  /*13170*/  IMAD.MOV.U32 R7, RZ, RZ, R6 ;  /* 0x000000ffff077224 */ /* 0x000fe200078e0006 */
[----:B-1----:R-:W-:-:S05]  /*13180*/  @P1 SHF.R.U32.HI R7, RZ, R5, R8 ;  /* 0x00000005ff071219 */ /* 0x002fca0000011608 */
[----:B------:R-:W-:Y:S02]  /*13190*/  IMAD.MOV R5, RZ, RZ, -R7 ;  /* 0x000000ffff057224 */ /* 0x000fe400078e0a07 */
[----:B------:R-:W-:-:S04]  /*131a0*/  IMAD.WIDE.U32 R2, R7, UR8, R2 ;  /* 0x0000000807027c25 */ /* 0x000fc8000f8e0002 */
[----:B------:R-:W-:Y:S01]  /*131b0*/  IMAD R5, R9, R5, R6 ;  /* 0x0000000509057224 */ /* 0x000fe200078e0206 */
[----:B------:R-:W-:-:S05]  /*131c0*/  SHF.R.S32.HI R6, RZ, 0x1f, R7 ;  /* 0x0000001fff067819 */ /* 0x000fca0000011407 */
[----:B------:R-:W-:-:S04]  /*131d0*/  IMAD R6, R6, UR8, RZ ;  /* 0x0000000806067c24 */ /* 0x000fc8000f8e02ff */
[----:B------:R-:W-:Y:S01]  /*131e0*/  IMAD R7, R7, UR9, R6 ;  /* 0x0000000907077c24 */ /* 0x000fe2000f8e0206 */
[----:B------:R-:W-:-:S03]  /*131f0*/  SHF.R.S32.HI R6, RZ, 0x1f, R5 ;  /* 0x0000001fff067819 */ /* 0x000fc60000011405 */
[----:B------:R-:W-:Y:S02]  /*13200*/  IMAD.IADD R3, R3, 0x1, R7 ;  /* 0x0000000103037824 */ /* 0x000fe400078e0207 */
[----:B------:R-:W-:Y:S02]  /*13210*/  IMAD R6, R6, UR4, RZ ;  /* 0x0000000406067c24 */ /* 0x000fe4000f8e02ff */
[C---:B------:R-:W-:Y:S01]  /*13220*/  IMAD.WIDE.U32 R2, R5.reuse, UR4, R2 ;  /* 0x0000000405027c25 */ /* 0x040fe2000f8e0002 */
[----:B------:R-:W-:Y:S02]  /*13230*/  ULDC UR4, c[0x0][0x2b8] ;  /* 0x0000ae0000047ab9 */ /* 0x000fe40000000800 */
[----:B------:R-:W-:Y:S01]  /*13240*/  ISETP.GE.AND P1, PT, R12, UR4, PT ;  /* 0x000000040c007c0c */ /* 0x000fe2000bf26270 */
[----:B------:R-:W-:Y:S01]  /*13250*/  IMAD R7, R5, UR5, R6 ;  /* 0x0000000505077c24 */ /* 0x000fe2000f8e0206 */
[----:B------:R-:W-:Y:S02]  /*13260*/  LEA R8, P0, R2, UR6, 0x1 ;  /* 0x0000000602087c11 */ /* 0x000fe4000f8008ff */
[----:B------:R-:W-:Y:S01]  /*13270*/  ISETP.GE.AND P2, PT, R10, UR4, PT ;  /* 0x000000040a007c0c */ /* 0x000fe2000bf46270 */
[----:B------:R-:W-:-:S05]  /*13280*/  IMAD.IADD R7, R3, 0x1, R7 ;  /* 0x0000000103077824 */ /* 0x000fca00078e0207 */
[----:B------:R-:W-:Y:S02]  /*13290*/  LEA.HI.X R7, R2, UR7, R7, 0x1, P0 ;  /* 0x0000000702077c11 */ /* 0x000fe400080f0c07 */
[----:B------:R-:W-:Y:S01]  /*132a0*/  ISETP.GE.AND P0, PT, R20, UR4, PT ;  /* 0x0000000414007c0c */ /* 0x000fe2000bf06270 */
[----:B------:R-:W-:-:S03]  /*132b0*/  UMOV UR4, 0xffffffff ;  /* 0xffffffff00047882 */ /* 0x000fc60000000000 */
[----:B------:R-:W-:Y:S09]  /*132c0*/  BRA.DIV UR4, `(.L_x_932) ;  /* 0x0000003604a07947 */ /* 0x000ff2000b800000 */
[----:B------:R-:W0:Y:S01]  /*132d0*/  SHFL.IDX PT, R14, R0, RZ, 0x1c1f ;  /* 0x001c1fff000e7589 */ /* 0x000e2200000e0000 */
[----:B------:R-:W-:Y:S01]  /*132e0*/  ULDC UR4, c[0x0][0x288] ;  /* 0x0000a20000047ab9 */ /* 0x000fe20000000800 */
[----:B------:R-:W-:Y:S02]  /*132f0*/  VIADD R6, R21, UR41 ;  /* 0x0000002915067c36 */ /* 0x000fe40008000000 */
[----:B------:R-:W1:Y:S01]  /*13300*/  SHFL.IDX PT, R2, R4, RZ, 0x1c1f ;  /* 0x001c1fff04027589 */ /* 0x000e6200000e0000 */
[----:B------:R-:W-:Y:S02]  /*13310*/  IMAD R5, R9, UR4, RZ ;  /* 0x0000000409057c24 */ /* 0x000fe4000f8e02ff */
[----:B------:R-:W-:-:S03]  /*13320*/  VIADD R10, R6, 0x20 ;  /* 0x00000020060a7836 */ /* 0x000fc60000000000 */
[----:B------:R-:W-:-:S13]  /*13330*/  ISETP.GE.AND P4, PT, R6, R5, PT ;  /* 0x000000050600720c */ /* 0x000fda0003f86270 */
[----:B0-----:R-:W-:-:S05]  /*13340*/  @!P4 LEA R14, P3, R20, R14, 0x1 ;  /* 0x0000000e140ec211 */ /* 0x001fca00078608ff */
[----:B-1----:R-:W-:Y:S02]  /*13350*/  @!P4 IMAD.X R3, RZ, RZ, R2, P3 ;  /* 0x000000ffff03c224 */ /* 0x002fe400018e0602 */
[----:B------:R-:W-:Y:S02]  /*13360*/  @!P4 IMAD.MOV.U32 R2, RZ, RZ, R14 ;  /* 0x000000ffff02c224 */ /* 0x000fe400078e000e */
[----:B------:R-:W0:Y:S04]  /*13370*/  SHFL.IDX PT, R14, R0, 0x1, 0x1c1f ;  /* 0x003c1f00000e7f89 */ /* 0x000e2800000e0000 */
[----:B------:R-:W-:Y:S04]  /*13380*/  @!P4 LDGSTS.E.BYPASS.LTC128B.128 [R26+0xc400], desc[UR48][R2.64], !P0 ;  /* 0x0c400000021acfae */ /* 0x000fe8000c101d70 */
[----:B------:R-:W-:Y:S04]  /*13390*/  @!P4 LDGSTS.E.BYPASS.LTC128B.128 [R26+0xf400], desc[UR48][R2.64+0x40], !P1 ;  /* 0x0f400040021acfae */ /* 0x000fe8000c901d70 */
[----:B------:R1:W-:Y:S01]  /*133a0*/  @!P4 LDGSTS.E.BYPASS.LTC128B.128 [R26+0x12400], desc[UR48][R2.64+0x80], !P2 ;  /* 0x12400080021acfae */ /* 0x0003e2000d101d70 */
[----:B------:R-:W-:Y:S01]  /*133b0*/  ISETP.GE.AND P4, PT, R10, R5, PT ;  /* 0x000000050a00720c */ /* 0x000fe20003f86270 */
[----:B------:R-:W-:-:S02]  /*133c0*/  VIADD R10, R6, 0x40 ;  /* 0x00000040060a7836 */ /* 0x000fc40000000000 */
[----:B-1----:R-:W1:Y:S10]  /*133d0*/  SHFL.IDX PT, R2, R4, 0x1, 0x1c1f ;  /* 0x003c1f0004027f89 */ /* 0x002e7400000e0000 */
[----:B0-----:R-:W-:-:S05]  /*133e0*/  @!P4 LEA R14, P3, R20, R14, 0x1 ;  /* 0x0000000e140ec211 */ /* 0x001fca00078608ff */
[----:B-1----:R-:W-:Y:S02]  /*133f0*/  @!P4 IMAD.X R9, RZ, RZ, R2, P3 ;  /* 0x000000ffff09c224 */ /* 0x002fe400018e0602 */
[----:B------:R-:W-:Y:S02]  /*13400*/  @!P4 IMAD.MOV.U32 R2, RZ, RZ, R14 ;  /* 0x000000ffff02c224 */ /* 0x000fe400078e000e */
[----:B------:R-:W-:Y:S01]  /*13410*/  @!P4 IMAD.MOV.U32 R3, RZ, RZ, R9 ;  /* 0x000000ffff03c224 */ /* 0x000fe200078e0009 */
[----:B------:R-:W0:Y:S04]  /*13420*/  SHFL.IDX PT, R14, R0, 0x2, 0x1c1f ;  /* 0x005c1f00000e7f89 */ /* 0x000e2800000e0000 */
[----:B------:R-:W-:Y:S04]  /*13430*/  @!P4 LDGSTS.E.BYPASS.LTC128B.128 [R26+0xcc00], desc[UR48][R2.64], !P0 ;  /* 0x0cc00000021acfae */ /* 0x000fe8000c101d70 */
[----:B------:R-:W-:Y:S04]  /*13440*/  @!P4 LDGSTS.E.BYPASS.LTC128B.128 [R26+0xfc00], desc[UR48][R2.64+0x40], !P1 ;  /* 0x0fc00040021acfae */ /* 0x000fe8000c901d70 */
[----:B------:R1:W-:Y:S01]  /*13450*/  @!P4 LDGSTS.E.BYPASS.LTC128B.128 [R26+0x12c00], desc[UR48][R2.64+0x80], !P2 ;  /* 0x12c00080021acfae */ /* 0x0003e2000d101d70 */
[----:B------:R-:W-:Y:S01]  /*13460*/  ISETP.GE.AND P4, PT, R10, R5, PT ;  /* 0x000000050a00720c */ /* 0x000fe20003f86270 */
[----:B------:R-:W-:-:S02]  /*13470*/  VIADD R10, R6, 0x60 ;  /* 0x00000060060a7836 */ /* 0x000fc40000000000 */
[----:B-1----:R-:W1:Y:S10]  /*13480*/  SHFL.IDX PT, R2, R4, 0x2, 0x1c1f ;  /* 0x005c1f0004027f89 */ /* 0x002e7400000e0000 */
[----:B0-----:R-:W-:Y:S01]  /*13490*/  @!P4 LEA R14, P3, R20, R14, 0x1 ;  /* 0x0000000e140ec211 */ /* 0x001fe200078608ff */
[----:B------:R-:W-:Y:S04]  /*134a0*/  SHFL.IDX PT, R4, R4, 0x3, 0x1c1f ;  /* 0x007c1f0004047f89 */ /* 0x000fe800000e0000 */
[----:B-1----:R-:W-:-:S02]  /*134b0*/  @!P4 IMAD.X R9, RZ, RZ, R2, P3 ;  /* 0x000000ffff09c224 */ /* 0x002fc400018e0602 */
[----:B------:R-:W-:Y:S02]  /*134c0*/  @!P4 IMAD.MOV.U32 R2, RZ, RZ, R14 ;  /* 0x000000ffff02c224 */ /* 0x000fe400078e000e */
[----:B------:R-:W0:Y:S01]  /*134d0*/  SHFL.IDX PT, R14, R0, 0x3, 0x1c1f ;  /* 0x007c1f00000e7f89 */ /* 0x000e2200000e0000 */
[----:B------:R-:W-:-:S03]  /*134e0*/  @!P4 IMAD.MOV.U32 R3, RZ, RZ, R9 ;  /* 0x000000ffff03c224 */ /* 0x000fc600078e0009 */
[----:B------:R-:W-:Y:S04]  /*134f0*/  SHFL.IDX PT, R0, R7, RZ, 0x1c1f ;  /* 0x001c1fff07007589 */ /* 0x000fe800000e0000 */
[----:B------:R-:W-:Y:S04]  /*13500*/  @!P4 LDGSTS.E.BYPASS.LTC128B.128 [R26+0xd400], desc[UR48][R2.64], !P0 ;  /* 0x0d400000021acfae */ /* 0x000fe8000c101d70 */
[----:B------:R-:W-:Y:S04]  /*13510*/  @!P4 LDGSTS.E.BYPASS.LTC128B.128 [R26+0x10400], desc[UR48][R2.64+0x40], !P1 ;  /* 0x10400040021acfae */ /* 0x000fe8000c901d70 */
[----:B------:R1:W-:Y:S01]  /*13520*/  @!P4 LDGSTS.E.BYPASS.LTC128B.128 [R26+0x13400], desc[UR48][R2.64+0x80], !P2 ;  /* 0x13400080021acfae */ /* 0x0003e2000d101d70 */
[----:B------:R-:W-:Y:S01]  /*13530*/  ISETP.GE.AND P4, PT, R10, R5, PT ;  /* 0x000000050a00720c */ /* 0x000fe20003f86270 */
[----:B------:R-:W-:-:S02]  /*13540*/  VIADD R10, R6, 0x80 ;  /* 0x00000080060a7836 */ /* 0x000fc40000000000 */
[----:B------:R-:W-:Y:S10]  /*13550*/  SHFL.IDX PT, R7, R7, 0x1, 0x1c1f ;  /* 0x003c1f0007077f89 */ /* 0x000ff400000e0000 */
[----:B0-----:R-:W-:-:S05]  /*13560*/  @!P4 LEA R14, P3, R20, R14, 0x1 ;  /* 0x0000000e140ec211 */ /* 0x001fca00078608ff */
[----:B------:R-:W-:Y:S02]  /*13570*/  @!P4 IMAD.X R9, RZ, RZ, R4, P3 ;  /* 0x000000ffff09c224 */ /* 0x000fe400018e0604 */
[----:B-1----:R-:W-:Y:S02]  /*13580*/  @!P4 IMAD.MOV.U32 R2, RZ, RZ, R14 ;  /* 0x000000ffff02c224 */ /* 0x002fe400078e000e */
[----:B------:R-:W0:Y:S01]  /*13590*/  SHFL.IDX PT, R14, R8, RZ, 0x1c1f ;  /* 0x001c1fff080e7589 */ /* 0x000e2200000e0000 */
[----:B------:R-:W-:-:S05]  /*135a0*/  @!P4 IMAD.MOV.U32 R3, RZ, RZ, R9 ;  /* 0x000000ffff03c224 */ /* 0x000fca00078e0009 */
[----:B------:R-:W-:Y:S04]  /*135b0*/  @!P4 LDGSTS.E.BYPASS.LTC128B.128 [R26+0xdc00], desc[UR48][R2.64], !P0 ;  /* 0x0dc00000021acfae */ /* 0x000fe8000c101d70 */
[----:B------:R-:W-:Y:S04]  /*135c0*/  @!P4 LDGSTS.E.BYPASS.LTC128B.128 [R26+0x10c00], desc[UR48][R2.64+0x40], !P1 ;  /* 0x10c00040021acfae */ /* 0x000fe8000c901d70 */
[----:B------:R1:W-:Y:S01]  /*135d0*/  @!P4 LDGSTS.E.BYPASS.LTC128B.128 [R26+0x13c00], desc[UR48][R2.64+0x80], !P2 ;  /* 0x13c00080021acfae */ /* 0x0003e2000d101d70 */
[----:B------:R-:W-:-:S13]  /*135e0*/  ISETP.GE.AND P4, PT, R10, R5, PT ;  /* 0x000000050a00720c */ /* 0x000fda0003f86270 */
[----:B0-----:R-:W-:-:S05]  /*135f0*/  @!P4 LEA R14, P3, R20, R14, 0x1 ;  /* 0x0000000e140ec211 */ /* 0x001fca00078608ff */
[----:B------:R-:W-:Y:S02]  /*13600*/  @!P4 IMAD.X R9, RZ, RZ, R0, P3 ;  /* 0x000000ffff09c224 */ /* 0x000fe400018e0600 */
[----:B-1----:R-:W-:Y:S02]  /*13610*/  @!P4 IMAD.MOV.U32 R2, RZ, RZ, R14 ;  /* 0x000000ffff02c224 */ /* 0x002fe400078e000e */
[----:B------:R-:W-:Y:S01]  /*13620*/  @!P4 IMAD.MOV.U32 R3, RZ, RZ, R9 ;  /* 0x000000ffff03c224 */ /* 0x000fe200078e0009 */
[----:B------:R0:W1:Y:S04]  /*13630*/  SHFL.IDX PT, R14, R8, 0x1, 0x1c1f ;  /* 0x003c1f00080e7f89 */ /* 0x00006800000e0000 */
[----:B------:R0:W-:Y:S04]  /*13640*/  @!P4 LDGSTS.E.BYPASS.LTC128B.128 [R26+0xe400], desc[UR48][R2.64], !P0 ;  /* 0x0e400000021acfae */ /* 0x0001e8000c101d70 */
[----:B------:R0:W-:Y:S04]  /*13650*/  @!P4 LDGSTS.E.BYPASS.LTC128B.128 [R26+0x11400], desc[UR48][R2.64+0x40], !P1 ;  /* 0x11400040021acfae */ /* 0x0001e8000c901d70 */
[----:B------:R0:W-:Y:S02]  /*13660*/  @!P4 LDGSTS.E.BYPASS.LTC128B.128 [R26+0x14400], desc[UR48][R2.64+0x80], !P2 ;  /* 0x14400080021acfae */ /* 0x0001e4000d101d70 */
.L_x_1037:
[----:B------:R-:W-:Y:S02]  /*13670*/  VIADD R6, R6, 0xa0 ;  /* 0x000000a006067836 */ /* 0x000fe40000000000 */
[----:B------:R-:W-:-:S03]  /*13680*/  VIADD R0, R17, 0x2d800 ;  /* 0x0002d80011007836 */ /* 0x000fc60000000000 */
[----:B------:R-:W-:-:S13]  /*13690*/  ISETP.GE.AND P3, PT, R6, R5, PT ;  /* 0x000000050600720c */ /* 0x000fda0003f66270 */
[----:B01----:R-:W-:-:S05]  /*136a0*/  @!P3 LEA R2, P4, R20, R14, 0x1 ;  /* 0x0000000e1402b211 */ /* 0x003fca00078808ff */
[----:B------:R-:W-:-:S05]  /*136b0*/  @!P3 IMAD.X R3, RZ, RZ, R7, P4 ;  /* 0x000000ffff03b224 */ /* 0x000fca00020e0607 */
[----:B------:R-:W-:Y:S01]  /*136c0*/  @!PT LDS RZ, [RZ] ;  /* 0x00000000fffff984 */ /* 0x000fe20000000800 */
[----:B------:R-:W-:Y:S01]  /*136d0*/  @!PT LDS RZ, [RZ] ;  /* 0x00000000fffff984 */ /* 0x000fe20000000800 */
[----:B------:R-:W-:Y:S01]  /*136e0*/  @!PT LDS RZ, [RZ] ;  /* 0x00000000fffff984 */ /* 0x000fe20000000800 */
[----:B------:R0:W-:Y:S01]  /*136f0*/  @!P3 LDGSTS.E.BYPASS.LTC128B.128 [R26+0xec00], desc[UR48][R2.64], !P0 ;  /* 0x0ec00000021abfae */ /* 0x0001e2000c101d70 */
[----:B------:R-:W-:-:S03]  /*13700*/  PLOP3.LUT P0, PT, PT, PT, PT, 0x80, 0x0 ;  /* 0x000000000000781c */ /* 0x000fc60003f0f070 */
[----:B------:R0:W-:Y:S04]  /*13710*/  @!P3 LDGSTS.E.BYPASS.LTC128B.128 [R26+0x11c00], desc[UR48][R2.64+0x40], !P1 ;  /* 0x11c00040021abfae */ /* 0x0001e8000c901d70 */
[----:B------:R0:W-:Y:S01]  /*13720*/  @!P3 LDGSTS.E.BYPASS.LTC128B.128 [R26+0x14c00], desc[UR48][R2.64+0x80], !P2 ;  /* 0x14c00080021abfae */ /* 0x0001e2000d101d70 */
[----:B------:R-:W-:-:S05]  /*13730*/  NOP ;  /* 0x0000000000007918 */ /* 0x000fca0000000000 */
.L_x_933:
[----:B------:R-:W-:Y:S02]  /*13740*/  PLOP3.LUT P1, PT, P1, P0, PT, 0xa2, 0x0 ;  /* 0x000000000000781c */ /* 0x000fe40000f21472 */
[----:B------:R-:W-:-:S08]  /*13750*/  @P0 R2UR P1, UR4, R17 ;  /* 0x00000000110402ca */ /* 0x000fd00000020000 */
[----:B------:R-:W-:-:S05]  /*13760*/  @P0 PLOP3.LUT P0, PT, P1, PT, PT, 0x80, 0x0 ;  /* 0x000000000000081c */ /* 0x000fca0000f0f070 */
[----:B------:R-:W-:Y:S01]  /*13770*/  @!P1 SYNCS.ARRIVE.TRANS64.RED.A0T1 RZ, [UR4+0x2d800], RZ ;  /* 0x02d800ffffff99a7 */ /* 0x000fe20008200404 */
[----:B------:R-:W-:Y:S07]  /*13780*/  @!P1 ARRIVES.LDGSTSBAR.64.TRANSCNT [UR4+0x2d800] ;  /* 0x02d80000ff0099b0 */ /* 0x000fee0008000a84 */
[----:B------:R-:W-:Y:S05]  /*13790*/  @P0 BRA.U.ANY `(.L_x_933) ;  /* 0xfffffffd00e80947 */ /* 0x000fea000393ffff */
[----:B------:R-:W-:-:S05]  /*137a0*/  VIADD R29, R29, 0x1 ;  /* 0x000000011d1d7836 */ /* 0x000fca0000000000 */
[----:B0-----:R-:W-:-:S04]  /*137b0*/  LEA.HI R2, R29, R29, RZ, 0x1 ;  /* 0x0000001d1d027211 */ /* 0x001fc800078f08ff */
[----:B------:R-:W-:-:S05]  /*137c0*/  LOP3.LUT R2, R2, 0xfffffffe, RZ, 0xc0, !PT ;  /* 0xfffffffe02027812 */ /* 0x000fca00078ec0ff */
[----:B------:R-:W-:-:S05]  /*137d0*/  IMAD.IADD R2, R29, 0x1, -R2 ;  /* 0x000000011d027824 */ /* 0x000fca00078e0a02 */
[----:B------:R-:W-:Y:S01]  /*137e0*/  SHF.L.U32 R2, R2, 0x1f, RZ ;  /* 0x0000001f02027819 */ /* 0x000fe200000006ff */
[----:B------:R-:W-:Y:S01]  /*137f0*/  NOP ;  /* 0x0000000000007918 */ /* 0x000fe20000000000 */
[----:B------:R0:W-:Y:S01]  /*13800*/  SYNCS.ARRIVE.TRANS64.A1T0 RZ, [R17+URZ+0x2d800], RZ ;  /* 0x02d800ff11ff79a7 */ /* 0x0001e2000810003f */
[----:B------:R-:W-:Y:S01]  /*13810*/  BSSY B0, `(.L_x_934) ;  /* 0x0000003000007945 */ /* 0x000fe20003800000 */
[----:B------:R-:W1:Y:S03]  /*13820*/  SYNCS.PHASECHK.TRANS64.TRYWAIT P0, [R17+URZ+0x2d820], R2 ;  /* 0x02d82002110075a7 */ /* 0x000e66000800017f */
[----:B01----:R-:W-:Y:S05]  /*13830*/  @!P0 BRA `(.L_x_935) ;  /* 0x0000003800348947 */ /* 0x003fea0003800000 */
.L_x_1038:
[----:B------:R-:W-:Y:S05]  /*13840*/  BSYNC B0 ;  /* 0x0000000000007941 */ /* 0x000fea0003800000 */
.L_x_934:
[----:B------:R-:W-:-:S04]  /*13850*/  UIADD3 UR4, UR40, -0x2, URZ ;  /* 0xfffffffe28047890 */ /* 0x000fc8000fffe03f */
[----:B------:R-:W-:-:S06]  /*13860*/  UISETP.GE.AND UP0, UPT, UR4, UR39, UPT ;  /* 0x000000270400728c */ /* 0x000fcc000bf06270 */
[----:B------:R-:W-:-:S13]  /*13870*/  PLOP3.LUT P0, PT, PT, PT, UP0, 0x80, 0x0 ;  /* 0x000000000000781c */ /* 0x000fda0003f0f008 */
[----:B------:R-:W-:Y:S05]  /*13880*/  @!P0 BRA `(.L_x_936) ;  /* 0x00000020004c8947 */ /* 0x000fea0003800000 */
[----:B0-----:R-:W-:Y:S01]  /*13890*/  IMAD R2, RZ, RZ, -UR40 ;  /* 0x80000028ff027e24 */ /* 0x001fe2000f8e02ff */
[----:B------:R-:W-:Y:S01]  /*138a0*/  LOP3.LUT R7, RZ, UR39, RZ, 0x33, !PT ;  /* 0x00000027ff077c12 */ /* 0x000fe2000f8e33ff */
[----:B------:R-:W-:-:S03]  /*138b0*/  IMAD.U32 R6, RZ, RZ, UR4 ;  /* 0x00000004ff067e24 */ /* 0x000fc6000f8e00ff */
[----:B------:R-:W-:-:S05]  /*138c0*/  VIADDMNMX R7, R2, 0x1, R7, !PT ;  /* 0x0000000102077846 */ /* 0x000fca0007800107 */
[----:B------:R-:W-:-:S05]  /*138d0*/  VIADD R2, R7, UR40 ;  /* 0x0000002807027c36 */ /* 0x000fca0008000000 */
[----:B------:R-:W-:-:S04]  /*138e0*/  LOP3.LUT R2, R2, 0x1, RZ, 0xc0, !PT ;  /* 0x0000000102027812 */ /* 0x000fc800078ec0ff */
[----:B------:R-:W-:-:S13]  /*138f0*/  ISETP.NE.U32.AND P0, PT, R2, 0x1, PT ;  /* 0x000000010200780c */ /* 0x000fda0003f05070 */
[----:B------:R-:W-:Y:S05]  /*13900*/  @P0 BRA `(.L_x_937) ;  /* 0x0000000800b80947 */ /* 0x000fea0003800000 */
[----:B------:R-:W-:Y:S01]  /*13910*/  LOP3.LUT P1, RZ, R19, 0x2, RZ, 0xc0, !PT ;  /* 0x0000000213ff7812 */ /* 0x000fe2000782c0ff */
[----:B------:R-:W-:Y:S01]  /*13920*/  VIADD R8, R16, 0x1 ;  /* 0x0000000110087836 */ /* 0x000fe20000000000 */
[----:B------:R-:W-:Y:S04]  /*13930*/  BSSY B0, `(.L_x_938) ;  /* 0x00000a7000007945 */ /* 0x000fe80003800000 */
[----:B------:R-:W-:-:S04]  /*13940*/  ISETP.NE.AND P0, PT, R8, 0x2, PT ;  /* 0x000000020800780c */ /* 0x000fc80003f05270 */
[----:B------:R-:W-:Y:S02]  /*13950*/  SEL R9, RZ, 0x1, P0 ;  /* 0x00000001ff097807 */ /* 0x000fe40000000000 */
[----:B------:R-:W-:Y:S02]  /*13960*/  SEL R8, R8, RZ, P0 ;  /* 0x000000ff08087207 */ /* 0x000fe40000000000 */
[----:B------:R-:W-:Y:S01]  /*13970*/  LOP3.LUT R9, R24, R9, RZ, 0x3c, !PT ;  /* 0x0000000918097212 */ /* 0x000fe200078e3cff */
[----:B------:R-:W-:Y:S06]  /*13980*/  @!P1 BRA `(.L_x_939) ;  /* 0x0000000800849947 */ /* 0x000fec0003800000 */
[----:B------:R-:W-:Y:S01]  /*13990*/  LOP3.LUT P1, RZ, R19, 0x1, RZ, 0xc0, !PT ;  /* 0x0000000113ff7812 */ /* 0x000fe2000782c0ff */
[----:B------:R-:W-:-:S12]  /*139a0*/  IMAD.MOV.U32 R4, RZ, RZ, R18 ;  /* 0x000000ffff047224 */ /* 0x000fd800078e0012 */
[----:B------:R-:W-:Y:S05]  /*139b0*/  @!P1 BRA `(.L_x_940) ;  /* 0x0000000000489947 */ /* 0x000fea0003800000 */
[----:B------:R-:W0:Y:S01]  /*139c0*/  LDC R5, c[0x0][0x43c] ;  /* 0x00010f00ff057b82 */ /* 0x000e220000000800 */
[----:B------:R-:W-:Y:S02]  /*139d0*/  ULDC.64 UR4, c[0x0][0x428] ;  /* 0x00010a0000047ab9 */ /* 0x000fe40000000a00 */
[----:B------:R-:W-:-:S04]  /*139e0*/  IMAD R10, R25, UR4, RZ ;  /* 0x00000004190a7c24 */ /* 0x000fc8000f8e02ff */
[----:B------:R-:W-:Y:S01]  /*139f0*/  IMAD R10, R23, UR5, R10 ;  /* 0x00000005170a7c24 */ /* 0x000fe2000f8e020a */
[----:B0-----:R-:W-:-:S13]  /*13a00*/  ISETP.NE.AND P0, PT, R5, 0x1, PT ;  /* 0x000000010500780c */ /* 0x001fda0003f05270 */
[----:B------:R-:W0:Y:S02]  /*13a10*/  @P0 LDC.64 R2, c[0x0][0x440] ;  /* 0x00011000ff020b82 */ /* 0x000e240000000a00 */
[----:B0-----:R-:W-:-:S04]  /*13a20*/  @P0 IMAD.HI.U32 R4, R6, R2, RZ ;  /* 0x0000000206040227 */ /* 0x001fc800078e00ff */
[----:B------:R-:W-:Y:S01]  /*13a30*/  IMAD.MOV.U32 R2, RZ, RZ, R6 ;  /* 0x000000ffff027224 */ /* 0x000fe200078e0006 */
[----:B------:R-:W-:-:S05]  /*13a40*/  @P0 SHF.R.U32.HI R2, RZ, R3, R4 ;  /* 0x00000003ff020219 */ /* 0x000fca0000011604 */
[----:B------:R-:W-:-:S04]  /*13a50*/  IMAD.MOV R3, RZ, RZ, -R2 ;  /* 0x000000ffff037224 */ /* 0x000fc800078e0a02 */
[----:B------:R-:W-:Y:S01]  /*13a60*/  IMAD R6, R5, R3, R6 ;  /* 0x0000000305067224 */ /* 0x000fe200078e0206 */
[--C-:B------:R-:W-:Y:S01]  /*13a70*/  SHF.R.S32.HI R3, RZ, 0x1f, R2.reuse ;  /* 0x0000001fff037819 */ /* 0x100fe20000011402 */
[----:B------:R-:W0:Y:S02]  /*13a80*/  LDC.64 R4, c[0x0][0x418] ;  /* 0x00010600ff047b82 */ /* 0x000e240000000a00 */
[----:B------:R-:W-:-:S04]  /*13a90*/  IMAD.WIDE.U32 R2, R23, UR4, R2 ;  /* 0x0000000417027c25 */ /* 0x000fc8000f8e0002 */
[----:B------:R-:W-:Y:S01]  /*13aa0*/  IMAD.IADD R10, R10, 0x1, R3 ;  /* 0x000000010a0a7824 */ /* 0x000fe200078e0203 */
[----:B0-----:R-:W-:-:S04]  /*13ab0*/  LEA R4, P0, R2, R4, 0x2 ;  /* 0x0000000402047211 */ /* 0x001fc800078010ff */
[----:B------:R-:W-:-:S05]  /*13ac0*/  LEA.HI.X R5, R2, R5, R10, 0x2, P0 ;  /* 0x0000000502057211 */ /* 0x000fca00000f140a */
[----:B------:R0:W5:Y:S04]  /*13ad0*/  LDG.E R4, desc[UR48][R4.64] ;  /* 0x0000003004047981 */ /* 0x000168000c1e1900 */
.L_x_940:
[----:B------:R-:W0:Y:S01]  /*13ae0*/  S2R R2, SR_TID.X ;  /* 0x0000000000027919 */ /* 0x000e220000002100 */
[----:B------:R-:W-:Y:S01]  /*13af0*/  IMAD R3, R8, 0x8, R17 ;  /* 0x0000000808037824 */ /* 0x000fe200078e0211 */
[----:B------:R-:W-:Y:S01]  /*13b00*/  BSSY B1, `(.L_x_941) ;  /* 0x0000006000017945 */ /* 0x000fe20003800000 */
[----:B0-----:R-:W-:Y:S02]  /*13b10*/  LOP3.LUT R5, R2, 0x7f, RZ, 0xc0, !PT ;  /* 0x0000007f02057812 */ /* 0x001fe400078ec0ff */
[----:B------:R-:W-:Y:S02]  /*13b20*/  SHF.L.U32 R2, R9, 0x1f, RZ ;  /* 0x0000001f09027819 */ /* 0x000fe400000006ff */
[----:B------:R-:W-:Y:S02]  /*13b30*/  ISETP.NE.AND P1, PT, R5, RZ, PT ;  /* 0x000000ff0500720c */ /* 0x000fe40003f25270 */
[----:B------:R-:W0:Y:S02]  /*13b40*/  SYNCS.PHASECHK.TRANS64.TRYWAIT P0, [R3+URZ+0x2d840], R2 ;  /* 0x02d84002030075a7 */ /* 0x000e24000800017f */
[----:B0-----:R-:W-:Y:S09]  /*13b50*/  @!P0 BRA `(.L_x_942) ;  /* 0x0000003400808947 */ /* 0x001ff20003800000 */
.L_x_1039:
[----:B------:R-:W-:Y:S05]  /*13b60*/  BSYNC B1 ;  /* 0x0000000000017941 */ /* 0x000fea0003800000 */
.L_x_941:
[----:B------:R-:W-:Y:S04]  /*13b70*/  BSSY B1, `(.L_x_943) ;  /* 0x0000007000017945 */ /* 0x000fe80003800000 */
[----:B------:R-:W-:Y:S05]  /*13b80*/  @P1 BRA `(.L_x_944) ;  /* 0x0000000000141947 */ /* 0x000fea0003800000 */
[----:B------:R-:W-:Y:S01]  /*13b90*/  ISETP.NE.AND P0, PT, R28, RZ, PT ;  /* 0x000000ff1c00720c */ /* 0x000fe20003f05270 */
[----:B0-----:R-:W-:-:S04]  /*13ba0*/  IMAD.MOV.U32 R2, RZ, RZ, 0x6000 ;  /* 0x00006000ff027424 */ /* 0x001fc800078e00ff */
[----:B------:R1:W-:Y:S08]  /*13bb0*/  SYNCS.ARRIVE.TRANS64 RZ, [R3+URZ+0x2d830], R2 ;  /* 0x02d8300203ff79a7 */ /* 0x0003f0000800003f */
[----:B------:R-:W-:Y:S05]  /*13bc0*/  @!P0 BRA `(.L_x_944) ;  /* 0x0000000000048947 */ /* 0x000fea0003800000 */
[----:B------:R-:W-:Y:S01]  /*13bd0*/  BPT.TRAP 0x1 ;  /* 0x000000040000795c */ /* 0x000fe20000300000 */
.L_x_944:
[----:B------:R-:W-:Y:S05]  /*13be0*/  BSYNC B1 ;  /* 0x0000000000017941 */ /* 0x000fea0003800000 */
.L_x_943:
[----:B------:R-:W-:Y:S01]  /*13bf0*/  IMAD.MOV.U32 R12, RZ, RZ, RZ ;  /* 0x000000ffff0c7224 */ /* 0x000fe200078e00ff */
[----:B------:R-:W-:Y:S01]  /*13c00*/  UIADD3 UR4, UP0, UR46, 0x370, URZ ;  /* 0x000003702e047890 */ /* 0x000fe2000ff1e03f */
[----:B------:R-:W-:Y:S01]  /*13c10*/  IMAD R11, R8, 0x6000, R17 ;  /* 0x00006000080b7824 */ /* 0x000fe200078e0211 */
[----:B------:R-:W-:Y:S01]  /*13c20*/  PLOP3.LUT P0, PT, PT, PT, PT, 0x80, 0x0 ;  /* 0x000000000000781c */ /* 0x000fe20003f0f070 */
[----:B01----:R-:W-:Y:S01]  /*13c30*/  VIADD R3, R3, 0x2d830 ;  /* 0x0002d83003037836 */ /* 0x003fe20000000000 */
[----:B------:R-:W-:Y:S01]  /*13c40*/  R2UR UR10, R12 ;  /* 0x000000000c0a72ca */ /* 0x000fe200000e0000 */
[----:B------:R-:W-:Y:S01]  /*13c50*/  IMAD.SHL.U32 R2, R6, 0x80, RZ ;  /* 0x0000008006027824 */ /* 0x000fe200078e00ff */
[----:B------:R-:W-:Y:S01]  /*13c60*/  UIADD3.X UR5, URZ, UR47, URZ, UP0, !UPT ;  /* 0x0000002f3f057290 */ /* 0x000fe200087fe43f */
[----:B------:R-:W-:Y:S01]  /*13c70*/  VIADD R5, R11, 0x15400 ;  /* 0x000154000b057836 */ /* 0x000fe20000000000 */
[----:B------:R-:W-:Y:S01]  /*13c80*/  UMOV UR6, 0x0 ;  /* 0x0000000000067882 */ /* 0x000fe20000000000 */
[----:B------:R-:W-:-:S10]  /*13c90*/  UMOV UR7, 0x14f00000 ;  /* 0x14f0000000077882 */ /* 0x000fd40000000000 */
.L_x_945:
[----:B------:R-:W-:-:S13]  /*13ca0*/  @P0 ELECT P2, URZ, PT ;  /* 0x00000000003f082f */ /* 0x000fda0003840000 */
[----:B-----5:R-:W-:Y:S01]  /*13cb0*/  @P2 R2UR UR13, R4 ;  /* 0x00000000040d22ca */ /* 0x020fe200000e0000 */
[----:B------:R-:W-:Y:S01]  /*13cc0*/  UMOV UR12, UR36 ;  /* 0x00000024000c7c82 */ /* 0x000fe20008000000 */
[----:B------:R-:W-:Y:S02]  /*13cd0*/  @P2 R2UR UR11, R2 ;  /* 0x00000000020b22ca */ /* 0x000fe400000e0000 */
[----:B------:R-:W-:Y:S02]  /*13ce0*/  @P2 R2UR UR9, R3 ;  /* 0x00000000030922ca */ /* 0x000fe400000e0000 */
[----:B------:R-:W-:Y:S02]  /*13cf0*/  @P2 R2UR UR8, R5 ;  /* 0x00000000050822ca */ /* 0x000fe400000e0000 */
[----:B------:R-:W-:Y:S02]  /*13d00*/  @P2 PLOP3.LUT P0, PT, P2, PT, PT, 0x8, 0x0 ;  /* 0x000000000000281c */ /* 0x000fe4000170e170 */
        /* <DEDUP_REMOVED lines=9> */
.L_x_946:
[----:B------:R-:W-:-:S13]  /*13da0*/  @P0 ELECT P2, URZ, PT ;  /* 0x00000000003f082f */ /* 0x000fda0003840000 */
[----:B------:R-:W-:Y:S01]  /*13db0*/  @P2 R2UR UR13, R4 ;  /* 0x00000000040d22ca */ /* 0x000fe200000e0000 */
        /* <DEDUP_REMOVED lines=14> */
.L_x_947:
        /* <DEDUP_REMOVED lines=15> */
.L_x_1040:
[----:B------:R-:W-:Y:S05]  /*13f90*/  BSYNC B1 ;  /* 0x0000000000017941 */ /* 0x000fea0003800000 */
.L_x_948:
[----:B------:R-:W-:Y:S01]  /*13fa0*/  BSSY B1, `(.L_x_950) ;  /* 0x000000a000017945 */ /* 0x000fe20003800000 */
[----:B0-----:R-:W-:Y:S02]  /*13fb0*/  IMAD.MOV.U32 R2, RZ, RZ, 0x0 ;  /* 0x00000000ff027424 */ /* 0x001fe400078e00ff */
[----:B------:R-:W-:Y:S01]  /*13fc0*/  IMAD.MOV.U32 R3, RZ, RZ, 0x14f00000 ;  /* 0x14f00000ff037424 */ /* 0x000fe200078e00ff */
[----:B------:R-:W-:Y:S06]  /*13fd0*/  @P1 BRA `(.L_x_951) ;  /* 0x0000000000181947 */ /* 0x000fec0003800000 */
[----:B------:R-:W-:Y:S01]  /*13fe0*/  ISETP.NE.AND P0, PT, R28, RZ, PT ;  /* 0x000000ff1c00720c */ /* 0x000fe20003f05270 */
[----:B------:R-:W-:Y:S02]  /*13ff0*/  IMAD R11, R16, 0x8, R17 ;  /* 0x00000008100b7824 */ /* 0x000fe400078e0211 */
[----:B------:R-:W-:-:S04]  /*14000*/  IMAD.MOV.U32 R13, RZ, RZ, 0x6000 ;  /* 0x00006000ff0d7424 */ /* 0x000fc800078e00ff */
[----:B------:R0:W-:Y:S06]  /*14010*/  SYNCS.ARRIVE.TRANS64 RZ, [R11+URZ+0x2d850], R13 ;  /* 0x02d8500d0bff79a7 */ /* 0x0001ec000800003f */
[----:B------:R-:W-:Y:S05]  /*14020*/  @!P0 BRA `(.L_x_951) ;  /* 0x0000000000048947 */ /* 0x000fea0003800000 */
[----:B------:R-:W-:Y:S01]  /*14030*/  BPT.TRAP 0x1 ;  /* 0x000000040000795c */ /* 0x000fe20000300000 */
.L_x_951:
[----:B------:R-:W-:Y:S05]  /*14040*/  BSYNC B1 ;  /* 0x0000000000017941 */ /* 0x000fea0003800000 */
.L_x_950:
[----:B------:R-:W-:Y:S01]  /*14050*/  R2UR UR6, R2 ;  /* 0x00000000020672ca */ /* 0x000fe200000e0000 */
[--C-:B0-----:R-:W-:Y:S01]  /*14060*/  IMAD R11, R16, 0x8, R17.reuse ;  /* 0x00000008100b7824 */ /* 0x101fe200078e0211 */
[----:B------:R-:W-:Y:S01]  /*14070*/  R2UR UR7, R3 ;  /* 0x00000000030772ca */ /* 0x000fe200000e0000 */
[----:B------:R-:W-:Y:S01]  /*14080*/  UIADD3 UR4, UP0, UR46, 0x470, URZ ;  /* 0x000004702e047890 */ /* 0x000fe2000ff1e03f */
[----:B------:R-:W-:Y:S01]  /*14090*/  R2UR UR10, R12 ;  /* 0x000000000c0a72ca */ /* 0x000fe200000e0000 */
[----:B------:R-:W-:Y:S01]  /*140a0*/  IMAD R12, R16, 0x6000, R17 ;  /* 0x00006000100c7824 */ /* 0x000fe200078e0211 */
[----:B------:R-:W-:Y:S01]  /*140b0*/  PLOP3.LUT P0, PT, PT, PT, PT, 0x80, 0x0 ;  /* 0x000000000000781c */ /* 0x000fe20003f0f070 */
[----:B------:R-:W-:Y:S01]  /*140c0*/  IMAD.SHL.U32 R13, R22, 0x80, RZ ;  /* 0x00000080160d7824 */ /* 0x000fe200078e00ff */
[----:B------:R-:W-:Y:S01]  /*140d0*/  UIADD3.X UR5, URZ, UR47, URZ, UP0, !UPT ;  /* 0x0000002f3f057290 */ /* 0x000fe200087fe43f */
[----:B------:R-:W-:Y:S02]  /*140e0*/  VIADD R11, R11, 0x2d850 ;  /* 0x0002d8500b0b7836 */ /* 0x000fe40000000000 */
[----:B------:R-:W-:-:S09]  /*140f0*/  VIADD R14, R12, 0x400 ;  /* 0x000004000c0e7836 */ /* 0x000fd20000000000 */
.L_x_952:
        /* <DEDUP_REMOVED lines=15> */
.L_x_953:
        /* <DEDUP_REMOVED lines=15> */
.L_x_954:
        /* <DEDUP_REMOVED lines=10> */
[----:B------:R-:W-:Y:S02]  /*14380*/  IMAD.MOV.U32 R18, RZ, RZ, R4 ;  /* 0x000000ffff127224 */ /* 0x000fe400078e0004 */
[----:B------:R-:W-:-:S07]  /*14390*/  IMAD.MOV.U32 R22, RZ, RZ, R6 ;  /* 0x000000ffff167224 */ /* 0x000fce00078e0006 */
.L_x_939:
[----:B------:R-:W-:Y:S05]  /*143a0*/  BSYNC B0 ;  /* 0x0000000000007941 */ /* 0x000fea0003800000 */
.L_x_938:
[----:B------:R-:W-:Y:S01]  /*143b0*/  UIADD3 UR4, UR40, -0x3, URZ ;  /* 0xfffffffd28047890 */ /* 0x000fe2000fffe03f */
[----:B------:R-:W-:Y:S02]  /*143c0*/  IMAD.MOV.U32 R16, RZ, RZ, R8 ;  /* 0x000000ffff107224 */ /* 0x000fe400078e0008 */
[----:B------:R-:W-:-:S03]  /*143d0*/  IMAD.MOV.U32 R24, RZ, RZ, R9 ;  /* 0x000000ffff187224 */ /* 0x000fc600078e0009 */
[----:B------:R-:W-:-:S07]  /*143e0*/  IMAD.U32 R6, RZ, RZ, UR4 ;  /* 0x00000004ff067e24 */ /* 0x000fce000f8e00ff */
.L_x_937:
[----:B------:R-:W-:Y:S01]  /*143f0*/  ULOP3.LUT UR4, URZ, UR40, URZ, 0x33, !UPT ;  /* 0x000000283f047292 */ /* 0x000fe2000f8e333f */
[----:B------:R-:W-:Y:S01]  /*14400*/  VIADD R7, R7, 0xfffffffe ;  /* 0xfffffffe07077836 */ /* 0x000fe20000000000 */
[----:B------:R-:W-:Y:S04]  /*14410*/  BSSY B0, `(.L_x_936) ;  /* 0x000015a000007945 */ /* 0x000fe80003800000 */
[----:B------:R-:W-:-:S13]  /*14420*/  ISETP.NE.AND P0, PT, R7, UR4, PT ;  /* 0x0000000407007c0c */ /* 0x000fda000bf05270 */
[----:B------:R-:W-:Y:S05]  /*14430*/  @!P0 BRA `(.L_x_955) ;  /* 0x00000014005c8947 */ /* 0x000fea0003800000 */
[----:B------:R-:W-:-:S07]  /*14440*/  IMAD.MOV.U32 R4, RZ, RZ, R18 ;  /* 0x000000ffff047224 */ /* 0x000fce00078e0012 */
.L_x_990:
[----:B------:R-:W-:Y:S01]  /*14450*/  LOP3.LUT P1, RZ, R19, 0x2, RZ, 0xc0, !PT ;  /* 0x0000000213ff7812 */ /* 0x000fe2000782c0ff */
[----:B------:R-:W-:Y:S01]  /*14460*/  VIADD R7, R16, 0x1 ;  /* 0x0000000110077836 */ /* 0x000fe20000000000 */
[----:B------:R-:W-:Y:S05]  /*14470*/  YIELD ;  /* 0x0000000000007946 */ /* 0x000fea0003800000 */
[----:B------:R-:W-:Y:S01]  /*14480*/  ISETP.NE.AND P0, PT, R7, 0x2, PT ;  /* 0x000000020700780c */ /* 0x000fe20003f05270 */
[----:B------:R-:W-:Y:S03]  /*14490*/  BSSY B1, `(.L_x_956) ;  /* 0x00000a4000017945 */ /* 0x000fe60003800000 */
[----:B------:R-:W-:-:S02]  /*144a0*/  SEL R3, RZ, 0x1, P0 ;  /* 0x00000001ff037807 */ /* 0x000fc40000000000 */
[----:B------:R-:W-:Y:S02]  /*144b0*/  SEL R7, R7, RZ, P0 ;  /* 0x000000ff07077207 */ /* 0x000fe40000000000 */
[----:B------:R-:W-:Y:S01]  /*144c0*/  LOP3.LUT R8, R24, R3, RZ, 0x3c, !PT ;  /* 0x0000000318087212 */ /* 0x000fe200078e3cff */
[----:B------:R-:W-:Y:S06]  /*144d0*/  @!P1 BRA `(.L_x_957) ;  /* 0x00000008007c9947 */ /* 0x000fec0003800000 */
[----:B------:R-:W-:Y:S01]  /*144e0*/  LOP3.LUT P1, RZ, R19, 0x1, RZ, 0xc0, !PT ;  /* 0x0000000113ff7812 */ /* 0x000fe2000782c0ff */
        /* <DEDUP_REMOVED lines=9> */
[----:B------:R-:W-:-:S03]  /*14580*/  IMAD R4, R25, UR4, RZ ;  /* 0x0000000419047c24 */ /* 0x000fc6000f8e02ff */
[--C-:B------:R-:W-:Y:S01]  /*14590*/  SHF.R.S32.HI R3, RZ, 0x1f, R2.reuse ;  /* 0x0000001fff037819 */ /* 0x100fe20000011402 */
[----:B------:R-:W-:-:S04]  /*145a0*/  IMAD.MOV R9, RZ, RZ, -R2 ;  /* 0x000000ffff097224 */ /* 0x000fc800078e0a02 */
[----:B------:R-:W-:Y:S02]  /*145b0*/  IMAD R9, R5, R9, R6 ;  /* 0x0000000905097224 */ /* 0x000fe400078e0206 */
[C---:B------:R-:W-:Y:S02]  /*145c0*/  IMAD R5, R23.reuse, UR5, R4 ;  /* 0x0000000517057c24 */ /* 0x040fe4000f8e0204 */
[----:B------:R-:W-:Y:S01]  /*145d0*/  IMAD.WIDE.U32 R2, R23, UR4, R2 ;  /* 0x0000000417027c25 */ /* 0x000fe2000f8e0002 */
[----:B------:R-:W-:-:S03]  /*145e0*/  ULDC.64 UR4, c[0x0][0x418] ;  /* 0x0001060000047ab9 */ /* 0x000fc60000000a00 */
[----:B------:R-:W-:Y:S01]  /*145f0*/  IMAD.IADD R5, R5, 0x1, R3 ;  /* 0x0000000105057824 */ /* 0x000fe200078e0203 */
[----:B------:R-:W-:-:S04]  /*14600*/  LEA R4, P0, R2, UR4, 0x2 ;  /* 0x0000000402047c11 */ /* 0x000fc8000f8010ff */
[----:B------:R-:W-:-:S05]  /*14610*/  LEA.HI.X R5, R2, UR5, R5, 0x2, P0 ;  /* 0x0000000502057c11 */ /* 0x000fca00080f1405 */
[----:B------:R0:W5:Y:S04]  /*14620*/  LDG.E R4, desc[UR48][R4.64] ;  /* 0x0000003004047981 */ /* 0x000168000c1e1900 */
.L_x_958:
        /* <DEDUP_REMOVED lines=8> */
.L_x_1041:
[----:B------:R-:W-:Y:S05]  /*146b0*/  BSYNC B2 ;  /* 0x0000000000027941 */ /* 0x000fea0003800000 */
.L_x_959:
[----:B------:R-:W-:Y:S04]  /*146c0*/  BSSY B2, `(.L_x_961) ;  /* 0x0000007000027945 */ /* 0x000fe80003800000 */
[----:B------:R-:W-:Y:S05]  /*146d0*/  @P1 BRA `(.L_x_962) ;  /* 0x0000000000141947 */ /* 0x000fea0003800000 */
[----:B------:R-:W-:Y:S01]  /*146e0*/  ISETP.NE.AND P0, PT, R28, RZ, PT ;  /* 0x000000ff1c00720c */ /* 0x000fe20003f05270 */
[----:B0-----:R-:W-:-:S04]  /*146f0*/  IMAD.MOV.U32 R2, RZ, RZ, 0x6000 ;  /* 0x00006000ff027424 */ /* 0x001fc800078e00ff */
[----:B------:R1:W-:Y:S08]  /*14700*/  SYNCS.ARRIVE.TRANS64 RZ, [R3+URZ+0x2d830], R2 ;  /* 0x02d8300203ff79a7 */ /* 0x0003f0000800003f */
[----:B------:R-:W-:Y:S05]  /*14710*/  @!P0 BRA `(.L_x_962) ;  /* 0x0000000000048947 */ /* 0x000fea0003800000 */
[----:B------:R-:W-:Y:S01]  /*14720*/  BPT.TRAP 0x1 ;  /* 0x000000040000795c */ /* 0x000fe20000300000 */
.L_x_962:
[----:B------:R-:W-:Y:S05]  /*14730*/  BSYNC B2 ;  /* 0x0000000000027941 */ /* 0x000fea0003800000 */
.L_x_961:
        /* <DEDUP_REMOVED lines=11> */
.L_x_963:
        /* <DEDUP_REMOVED lines=16> */
.L_x_964:
        /* <DEDUP_REMOVED lines=16> */
.L_x_965:
        /* <DEDUP_REMOVED lines=15> */
.L_x_1042:
[----:B------:R-:W-:Y:S05]  /*14ae0*/  BSYNC B2 ;  /* 0x0000000000027941 */ /* 0x000fea0003800000 */
.L_x_966:
[----:B------:R-:W-:Y:S01]  /*14af0*/  BSSY B2, `(.L_x_968) ;  /* 0x0000009000027945 */ /* 0x000fe20003800000 */
[----:B------:R-:W-:Y:S02]  /*14b00*/  IMAD.MOV.U32 R2, RZ, RZ, 0x0 ;  /* 0x00000000ff027424 */ /* 0x000fe400078e00ff */
[----:B0-----:R-:W-:Y:S01]  /*14b10*/  IMAD.MOV.U32 R3, RZ, RZ, 0x14f00000 ;  /* 0x14f00000ff037424 */ /* 0x001fe200078e00ff */
[----:B------:R-:W-:Y:S06]  /*14b20*/  @P1 BRA `(.L_x_969) ;  /* 0x0000000000141947 */ /* 0x000fec0003800000 */
[----:B------:R-:W-:Y:S01]  /*14b30*/  ISETP.NE.AND P0, PT, R28, RZ, PT ;  /* 0x000000ff1c00720c */ /* 0x000fe20003f05270 */
[----:B------:R-:W-:-:S04]  /*14b40*/  IMAD.MOV.U32 R13, RZ, RZ, 0x6000 ;  /* 0x00006000ff0d7424 */ /* 0x000fc800078e00ff */
[----:B------:R0:W-:Y:S08]  /*14b50*/  SYNCS.ARRIVE.TRANS64 RZ, [R12+URZ+0x50], R13 ;  /* 0x0000500d0cff79a7 */ /* 0x0001f0000800003f */
[----:B------:R-:W-:Y:S05]  /*14b60*/  @!P0 BRA `(.L_x_969) ;  /* 0x0000000000048947 */ /* 0x000fea0003800000 */
[----:B------:R-:W-:Y:S01]  /*14b70*/  BPT.TRAP 0x1 ;  /* 0x000000040000795c */ /* 0x000fe20000300000 */
.L_x_969:
[----:B------:R-:W-:Y:S05]  /*14b80*/  BSYNC B2 ;  /* 0x0000000000027941 */ /* 0x000fea0003800000 */
.L_x_968:
[----:B------:R-:W-:Y:S01]  /*14b90*/  R2UR UR6, R2 ;  /* 0x00000000020672ca */ /* 0x000fe200000e0000 */
[----:B------:R-:W-:Y:S01]  /*14ba0*/  IMAD R16, R16, 0x6000, R17 ;  /* 0x0000600010107824 */ /* 0x000fe200078e0211 */
[----:B------:R-:W-:Y:S01]  /*14bb0*/  R2UR UR7, R3 ;  /* 0x00000000030772ca */ /* 0x000fe200000e0000 */
[----:B------:R-:W-:Y:S01]  /*14bc0*/  UIADD3 UR4, UP0, UR46, 0x470, URZ ;  /* 0x000004702e047890 */ /* 0x000fe2000ff1e03f */
[----:B------:R-:W-:Y:S01]  /*14bd0*/  R2UR UR10, R5 ;  /* 0x00000000050a72ca */ /* 0x000fe200000e0000 */
[----:B------:R-:W-:Y:S01]  /*14be0*/  IMAD.SHL.U32 R5, R22, 0x80, RZ ;  /* 0x0000008016057824 */ /* 0x000fe200078e00ff */
[----:B------:R-:W-:Y:S01]  /*14bf0*/  PLOP3.LUT P0, PT, PT, PT, PT, 0x80, 0x0 ;  /* 0x000000000000781c */ /* 0x000fe20003f0f070 */
[----:B0-----:R-:W-:Y:S01]  /*14c00*/  VIADD R12, R12, 0x50 ;  /* 0x000000500c0c7836 */ /* 0x001fe20000000000 */
[----:B------:R-:W-:Y:S01]  /*14c10*/  UIADD3.X UR5, URZ, UR47, URZ, UP0, !UPT ;  /* 0x0000002f3f057290 */ /* 0x000fe200087fe43f */
[----:B------:R-:W-:-:S11]  /*14c20*/  VIADD R13, R16, 0x400 ;  /* 0x00000400100d7836 */ /* 0x000fd60000000000 */
.L_x_970:
        /* <DEDUP_REMOVED lines=15> */
.L_x_971:
        /* <DEDUP_REMOVED lines=15> */
.L_x_972:
        /* <DEDUP_REMOVED lines=12> */
.L_x_957:
[----:B------:R-:W-:Y:S05]  /*14ed0*/  BSYNC B1 ;  /* 0x0000000000017941 */ /* 0x000fea0003800000 */
.L_x_956:
[----:B------:R-:W-:Y:S01]  /*14ee0*/  LOP3.LUT P1, RZ, R19, 0x2, RZ, 0xc0, !PT ;  /* 0x0000000213ff7812 */ /* 0x000fe2000782c0ff */
[----:B------:R-:W-:Y:S01]  /*14ef0*/  VIADD R16, R7, 0x1 ;  /* 0x0000000107107836 */ /* 0x000fe20000000000 */
[----:B------:R-:W-:Y:S01]  /*14f00*/  BSSY B1, `(.L_x_973) ;  /* 0x00000a7000017945 */ /* 0x000fe20003800000 */
[----:B------:R-:W-:-:S03]  /*14f10*/  VIADD R9, R6, 0xffffffff ;  /* 0xffffffff06097836 */ /* 0x000fc60000000000 */
        /* <DEDUP_REMOVED lines=26> */
.L_x_975:
[----:B------:R-:W-:Y:S01]  /*150c0*/  IMAD R2, R16, 0x8, R17 ;  /* 0x0000000810027824 */ /* 0x000fe200078e0211 */
[----:B------:R-:W-:Y:S01]  /*150d0*/  SHF.L.U32 R3, R24, 0x1f, RZ ;  /* 0x0000001f18037819 */ /* 0x000fe200000006ff */
[----:B------:R-:W-:Y:S03]  /*150e0*/  BSSY B2, `(.L_x_976) ;  /* 0x0000003000027945 */ /* 0x000fe60003800000 */
[----:B------:R-:W1:Y:S02]  /*150f0*/  SYNCS.PHASECHK.TRANS64.TRYWAIT P0, [R2+URZ+0x2d840], R3 ;  /* 0x02d84003020075a7 */ /* 0x000e64000800017f */
[----:B-1----:R-:W-:Y:S05]  /*15100*/  @!P0 BRA `(.L_x_977) ;  /* 0x0000002000648947 */ /* 0x002fea0003800000 */
.L_x_1043:
[----:B------:R-:W-:Y:S05]  /*15110*/  BSYNC B2 ;  /* 0x0000000000027941 */ /* 0x000fea0003800000 */
.L_x_976:
[----:B0-----:R-:W0:Y:S01]  /*15120*/  S2R R5, SR_TID.X ;  /* 0x0000000000057919 */ /* 0x001e220000002100 */
[----:B------:R-:W-:Y:S01]  /*15130*/  BSSY B2, `(.L_x_978) ;  /* 0x0000009000027945 */ /* 0x000fe20003800000 */
[----:B0-----:R-:W-:-:S04]  /*15140*/  LOP3.LUT R5, R5, 0x7f, RZ, 0xc0, !PT ;  /* 0x0000007f05057812 */ /* 0x001fc800078ec0ff */
[----:B------:R-:W-:-:S13]  /*15150*/  ISETP.NE.AND P1, PT, R5, RZ, PT ;  /* 0x000000ff0500720c */ /* 0x000fda0003f25270 */
[----:B------:R-:W-:Y:S05]  /*15160*/  @P1 BRA `(.L_x_979) ;  /* 0x0000000000141947 */ /* 0x000fea0003800000 */
[----:B------:R-:W-:Y:S01]  /*15170*/  ISETP.NE.AND P0, PT, R28, RZ, PT ;  /* 0x000000ff1c00720c */ /* 0x000fe20003f05270 */
[----:B-1----:R-:W-:-:S04]  /*15180*/  IMAD.MOV.U32 R3, RZ, RZ, 0x6000 ;  /* 0x00006000ff037424 */ /* 0x002fc800078e00ff */
[----:B------:R0:W-:Y:S08]  /*15190*/  SYNCS.ARRIVE.TRANS64 RZ, [R2+URZ+0x2d830], R3 ;  /* 0x02d8300302ff79a7 */ /* 0x0001f0000800003f */
[----:B------:R-:W-:Y:S05]  /*151a0*/  @!P0 BRA `(.L_x_979) ;  /* 0x0000000000048947 */ /* 0x000fea0003800000 */
[----:B------:R-:W-:Y:S01]  /*151b0*/  BPT.TRAP 0x1 ;  /* 0x000000040000795c */ /* 0x000fe20000300000 */
.L_x_979:
[----:B------:R-:W-:Y:S05]  /*151c0*/  BSYNC B2 ;  /* 0x0000000000027941 */ /* 0x000fea0003800000 */
.L_x_978:
[----:B------:R-:W-:Y:S01]  /*151d0*/  IMAD.MOV.U32 R5, RZ, RZ, RZ ;  /* 0x000000ffff057224 */ /* 0x000fe200078e00ff */
[----:B------:R-:W-:Y:S01]  /*151e0*/  UIADD3 UR4, UP0, UR46, 0x370, URZ ;  /* 0x000003702e047890 */ /* 0x000fe2000ff1e03f */
[C---:B01----:R-:W-:Y:S01]  /*151f0*/  IMAD R3, R16.reuse, 0x8, R0 ;  /* 0x0000000810037824 */ /* 0x043fe200078e0200 */
[----:B------:R-:W-:Y:S01]  /*15200*/  PLOP3.LUT P0, PT, PT, PT, PT, 0x80, 0x0 ;  /* 0x000000000000781c */ /* 0x000fe20003f0f070 */
[----:B------:R-:W-:Y:S01]  /*15210*/  IMAD R13, R16, 0x6000, R17 ;  /* 0x00006000100d7824 */ /* 0x000fe200078e0211 */
[----:B------:R-:W-:Y:S01]  /*15220*/  R2UR UR10, R5 ;  /* 0x00000000050a72ca */ /* 0x000fe200000e0000 */
[----:B------:R-:W-:Y:S01]  /*15230*/  VIADD R3, R3, 0x30 ;  /* 0x0000003003037836 */ /* 0x000fe20000000000 */
[----:B------:R-:W-:Y:S01]  /*15240*/  UIADD3.X UR5, URZ, UR47, URZ, UP0, !UPT ;  /* 0x0000002f3f057290 */ /* 0x000fe200087fe43f */
[----:B------:R-:W-:Y:S01]  /*15250*/  IMAD.SHL.U32 R2, R10, 0x80, RZ ;  /* 0x000000800a027824 */ /* 0x000fe200078e00ff */
[----:B------:R-:W-:Y:S01]  /*15260*/  UMOV UR6, 0x0 ;  /* 0x0000000000067882 */ /* 0x000fe20000000000 */
[----:B------:R-:W-:Y:S01]  /*15270*/  VIADD R11, R13, 0x15400 ;  /* 0x000154000d0b7836 */ /* 0x000fe20000000000 */
[----:B------:R-:W-:-:S09]  /*15280*/  UMOV UR7, 0x14f00000 ;  /* 0x14f0000000077882 */ /* 0x000fd20000000000 */
.L_x_980:
        /* <DEDUP_REMOVED lines=16> */
.L_x_981:
        /* <DEDUP_REMOVED lines=16> */
.L_x_982:
        /* <DEDUP_REMOVED lines=15> */
.L_x_1044:
[----:B------:R-:W-:Y:S05]  /*15580*/  BSYNC B2 ;  /* 0x0000000000027941 */ /* 0x000fea0003800000 */
.L_x_983:
[----:B------:R-:W-:Y:S01]  /*15590*/  BSSY B2, `(.L_x_985) ;  /* 0x0000009000027945 */ /* 0x000fe20003800000 */
[----:B0-----:R-:W-:Y:S02]  /*155a0*/  IMAD.MOV.U32 R2, RZ, RZ, 0x0 ;  /* 0x00000000ff027424 */ /* 0x001fe400078e00ff */
[----:B------:R-:W-:Y:S01]  /*155b0*/  IMAD.MOV.U32 R3, RZ, RZ, 0x14f00000 ;  /* 0x14f00000ff037424 */ /* 0x000fe200078e00ff */
[----:B------:R-:W-:Y:S06]  /*155c0*/  @P1 BRA `(.L_x_986) ;  /* 0x0000000000141947 */ /* 0x000fec0003800000 */
[----:B------:R-:W-:Y:S01]  /*155d0*/  ISETP.NE.AND P0, PT, R28, RZ, PT ;  /* 0x000000ff1c00720c */ /* 0x000fe20003f05270 */
[----:B------:R-:W-:-:S04]  /*155e0*/  IMAD.MOV.U32 R13, RZ, RZ, 0x6000 ;  /* 0x00006000ff0d7424 */ /* 0x000fc800078e00ff */
[----:B------:R0:W-:Y:S08]  /*155f0*/  SYNCS.ARRIVE.TRANS64 RZ, [R8+URZ+0x50], R13 ;  /* 0x0000500d08ff79a7 */ /* 0x0001f0000800003f */
[----:B------:R-:W-:Y:S05]  /*15600*/  @!P0 BRA `(.L_x_986) ;  /* 0x0000000000048947 */ /* 0x000fea0003800000 */
[----:B------:R-:W-:Y:S01]  /*15610*/  BPT.TRAP 0x1 ;  /* 0x000000040000795c */ /* 0x000fe20000300000 */
.L_x_986:
[----:B------:R-:W-:Y:S05]  /*15620*/  BSYNC B2 ;  /* 0x0000000000027941 */ /* 0x000fea0003800000 */
.L_x_985:
        /* <DEDUP_REMOVED lines=10> */
.L_x_987:
        /* <DEDUP_REMOVED lines=15> */
.L_x_988:
        /* <DEDUP_REMOVED lines=15> */
.L_x_989:
        /* <DEDUP_REMOVED lines=12> */
.L_x_974:
[----:B------:R-:W-:Y:S05]  /*15970*/  BSYNC B1 ;  /* 0x0000000000017941 */ /* 0x000fea0003800000 */
.L_x_973:
[----:B------:R-:W-:Y:S01]  /*15980*/  ISETP.GT.AND P0, PT, R9, UR39, PT ;  /* 0x0000002709007c0c */ /* 0x000fe2000bf04270 */
[----:B------:R-:W-:-:S12]  /*15990*/  VIADD R6, R6, 0xfffffffe ;  /* 0xfffffffe06067836 */ /* 0x000fd80000000000 */
[----:B------:R-:W-:Y:S05]  /*159a0*/  @P0 BRA `(.L_x_990) ;  /* 0xffffffe800a80947 */ /* 0x000fea000383ffff */
.L_x_955:
[----:B------:R-:W-:Y:S05]  /*159b0*/  BSYNC B0 ;  /* 0x0000000000007941 */ /* 0x000fea0003800000 */
.L_x_936:
[----:B------:R-:W1:Y:S01]  /*159c0*/  S2R R0, SR_TID.X ;  /* 0x0000000000007919 */ /* 0x000e620000002100 */
[----:B------:R-:W-:Y:S01]  /*159d0*/  BSSY B0, `(.L_x_991) ;  /* 0x0000010000007945 */ /* 0x000fe20003800000 */
[----:B-1----:R-:W-:-:S04]  /*159e0*/  LOP3.LUT R6, R0, 0x7f, RZ, 0xc0, !PT ;  /* 0x0000007f00067812 */ /* 0x002fc800078ec0ff */
[----:B------:R-:W-:-:S13]  /*159f0*/  ISETP.NE.AND P1, PT, R6, RZ, PT ;  /* 0x000000ff0600720c */ /* 0x000fda0003f25270 */
[----:B------:R-:W-:Y:S05]  /*15a00*/  @P1 BRA `(.L_x_992) ;  /* 0x0000000000301947 */ /* 0x000fea0003800000 */
[----:B------:R-:W1:Y:S01]  /*15a10*/  S2R R5, SR_LANEID ;  /* 0x0000000000057919 */ /* 0x000e620000000000 */
[----:B------:R-:W-:Y:S01]  /*15a20*/  VOTEU.ANY UR4, UPT, PT ;  /* 0x0000000000047886 */ /* 0x000fe200038e0100 */
[----:B0-----:R-:W0:Y:S01]  /*15a30*/  LDC.64 R2, c[0x0][0xc80] ;  /* 0x00032000ff027b82 */ /* 0x001e220000000a00 */
[----:B------:R-:W1:Y:S02]  /*15a40*/  FLO.U32 R0, UR4 ;  /* 0x0000000400007d00 */ /* 0x000e6400080e0000 */
[----:B-1----:R-:W-:-:S06]  /*15a50*/  ISETP.EQ.U32.AND P0, PT, R0, R5, PT ;  /* 0x000000050000720c */ /* 0x002fcc0003f02070 */
[----:B------:R-:W0:Y:S07]  /*15a60*/  POPC R5, UR4 ;  /* 0x0000000400057d09 */ /* 0x000e2e0008000000 */
[----:B0-----:R-:W2:Y:S01]  /*15a70*/  @P0 ATOMG.E.ADD.STRONG.GPU PT, R3, desc[UR48][R2.64], R5 ;  /* 0x00000005020309a8 */ /* 0x001ea200081ee1f0 */
[----:B------:R-:W0:Y:S02]  /*15a80*/  S2R R4, SR_LTMASK ;  /* 0x0000000000047919 */ /* 0x000e240000003900 */
[----:B0-----:R-:W-:-:S04]  /*15a90*/  LOP3.LUT R4, R4, UR4, RZ, 0xc0, !PT ;  /* 0x0000000404047c12 */ /* 0x001fc8000f8ec0ff */
[----:B------:R-:W0:Y:S01]  /*15aa0*/  POPC R27, R4 ;  /* 0x00000004001b7309 */ /* 0x000e220000000000 */
[----:B--2---:R-:W0:Y:S02]  /*15ab0*/  SHFL.IDX PT, R0, R3, R0, 0x1f ;  /* 0x00001f0003007589 */ /* 0x004e2400000e0000 */
[----:B0-----:R-:W-:-:S07]  /*15ac0*/  IADD3 R27, R0, UR42, R27 ;  /* 0x0000002a001b7c10 */ /* 0x001fce000fffe01b */
.L_x_992:
[----:B------:R-:W-:Y:S05]  /*15ad0*/  BSYNC B0 ;  /* 0x0000000000007941 */ /* 0x000fea0003800000 */
.L_x_991:
[----:B------:R-:W-:Y:S01]  /*15ae0*/  LOP3.LUT P0, RZ, R19, 0x2, RZ, 0xc0, !PT ;  /* 0x0000000213ff7812 */ /* 0x000fe2000780c0ff */
[----:B------:R-:W-:-:S12]  /*15af0*/  BSSY B0, `(.L_x_993) ;  /* 0x0000043000007945 */ /* 0x000fd80003800000 */
[----:B------:R-:W-:Y:S05]  /*15b00*/  @!P0 BRA `(.L_x_994) ;  /* 0x0000000400048947 */ /* 0x000fea0003800000 */
[----:B------:R-:W-:Y:S01]  /*15b10*/  IMAD R3, R16, 0x8, R17 ;  /* 0x0000000810037824 */ /* 0x000fe200078e0211 */
[----:B------:R-:W-:Y:S01]  /*15b20*/  SHF.L.U32 R0, R24, 0x1f, RZ ;  /* 0x0000001f18007819 */ /* 0x000fe200000006ff */
[----:B------:R-:W-:Y:S01]  /*15b30*/  BSSY B1, `(.L_x_995) ;  /* 0x0000004000017945 */ /* 0x000fe20003800000 */
[----:B------:R-:W-:Y:S02]  /*15b40*/  ISETP.NE.AND P2, PT, R6, RZ, PT ;  /* 0x000000ff0600720c */ /* 0x000fe40003f45270 */
[----:B------:R-:W1:Y:S02]  /*15b50*/  SYNCS.PHASECHK.TRANS64.TRYWAIT P0, [R3+URZ+0x2d860], R0 ;  /* 0x02d86000030075a7 */ /* 0x000e64000800017f */
[----:B-1----:R-:W-:Y:S09]  /*15b60*/  @!P0 BRA `(.L_x_996) ;  /* 0x0000001400f48947 */ /* 0x002ff20003800000 */
.L_x_1045:
[----:B------:R-:W-:Y:S05]  /*15b70*/  BSYNC B1 ;  /* 0x0000000000017941 */ /* 0x000fea0003800000 */
.L_x_995:
[----:B------:R-:W-:Y:S04]  /*15b80*/  BSSY B1, `(.L_x_997) ;  /* 0x0000007000017945 */ /* 0x000fe80003800000 */
[----:B------:R-:W-:Y:S05]  /*15b90*/  @P2 BRA `(.L_x_998) ;  /* 0x0000000000142947 */ /* 0x000fea0003800000 */
[----:B------:R-:W-:Y:S01]  /*15ba0*/  ISETP.NE.AND P0, PT, R28, RZ, PT ;  /* 0x000000ff1c00720c */ /* 0x000fe20003f05270 */
[----:B-1----:R-:W-:-:S04]  /*15bb0*/  IMAD.MOV.U32 R0, RZ, RZ, 0x6000 ;  /* 0x00006000ff007424 */ /* 0x002fc800078e00ff */
[----:B------:R2:W-:Y:S08]  /*15bc0*/  SYNCS.ARRIVE.TRANS64 RZ, [R3+URZ+0x2d850], R0 ;  /* 0x02d8500003ff79a7 */ /* 0x0005f0000800003f */
[----:B------:R-:W-:Y:S05]  /*15bd0*/  @!P0 BRA `(.L_x_998) ;  /* 0x0000000000048947 */ /* 0x000fea0003800000 */
[----:B------:R-:W-:Y:S01]  /*15be0*/  BPT.TRAP 0x1 ;  /* 0x000000040000795c */ /* 0x000fe20000300000 */
.L_x_998:
[----:B------:R-:W-:Y:S05]  /*15bf0*/  BSYNC B1 ;  /* 0x0000000000017941 */ /* 0x000fea0003800000 */
.L_x_997:
[----:B-12---:R-:W-:Y:S01]  /*15c00*/  IMAD R0, R16, 0x6000, R17 ;  /* 0x0000600010007824 */ /* 0x006fe200078e0211 */
[----:B------:R-:W-:Y:S01]  /*15c10*/  UIADD3 UR4, UP0, UR46, 0x470, URZ ;  /* 0x000004702e047890 */ /* 0x000fe2000ff1e03f */
[----:B0-----:R-:W-:Y:S01]  /*15c20*/  VIADD R2, R3, 0x2d850 ;  /* 0x0002d85003027836 */ /* 0x001fe20000000000 */
[----:B------:R-:W-:Y:S01]  /*15c30*/  PLOP3.LUT P0, PT, PT, PT, PT, 0x80, 0x0 ;  /* 0x000000000000781c */ /* 0x000fe20003f0f070 */
[----:B------:R-:W-:Y:S01]  /*15c40*/  IMAD.SHL.U32 R22, R22, 0x80, RZ ;  /* 0x0000008016167824 */ /* 0x000fe200078e00ff */
[----:B------:R-:W-:Y:S01]  /*15c50*/  UIADD3.X UR5, URZ, UR47, URZ, UP0, !UPT ;  /* 0x0000002f3f057290 */ /* 0x000fe200087fe43f */
[----:B------:R-:W-:Y:S01]  /*15c60*/  VIADD R3, R0, 0x400 ;  /* 0x0000040000037836 */ /* 0x000fe20000000000 */
[----:B------:R-:W-:Y:S01]  /*15c70*/  UMOV UR6, 0x0 ;  /* 0x0000000000067882 */ /* 0x000fe20000000000 */
[----:B------:R-:W-:Y:S01]  /*15c80*/  UMOV UR7, 0x14f00000 ;  /* 0x14f0000000077882 */ /* 0x000fe20000000000 */
[----:B------:R-:W-:-:S08]  /*15c90*/  UMOV UR10, URZ ;  /* 0x0000003f000a7c82 */ /* 0x000fd00008000000 */
.L_x_999:
        /* <DEDUP_REMOVED lines=15> */
.L_x_1000:
        /* <DEDUP_REMOVED lines=15> */
.L_x_1001:
        /* <DEDUP_REMOVED lines=9> */
[----:B-1----:R-:W-:Y:S05]  /*15f10*/  @P0 BRA.U.ANY `(.L_x_1001) ;  /* 0xfffffffd00d80947 */ /* 0x002fea000393ffff */
.L_x_994:
[----:B------:R-:W-:Y:S05]  /*15f20*/  BSYNC B0 ;  /* 0x0000000000007941 */ /* 0x000fea0003800000 */
.L_x_993:
[----:B------:R-:W-:-:S05]  /*15f30*/  VIADD R16, R16, 0x1 ;  /* 0x0000000110107836 */ /* 0x000fca0000000000 */
[----:B------:R-:W-:-:S04]  /*15f40*/  ISETP.NE.AND P0, PT, R16, 0x2, PT ;  /* 0x000000021000780c */ /* 0x000fc80003f05270 */
[----:B------:R-:W-:Y:S02]  /*15f50*/  SEL R3, RZ, 0x1, P0 ;  /* 0x00000001ff037807 */ /* 0x000fe40000000000 */
[----:B------:R-:W-:Y:S02]  /*15f60*/  SEL R16, R16, RZ, P0 ;  /* 0x000000ff10107207 */ /* 0x000fe40000000000 */
[----:B------:R-:W-:-:S07]  /*15f70*/  LOP3.LUT R24, R24, R3, RZ, 0x3c, !PT ;  /* 0x0000000318187212 */ /* 0x000fce00078e3cff */
.L_x_918:
[----:B------:R-:W-:Y:S05]  /*15f80*/  BSYNC B7 ;  /* 0x0000000000077941 */ /* 0x000fea0003800000 */
.L_x_916:
[----:B------:R-:W-:-:S13]  /*15f90*/  LOP3.LUT P0, RZ, R19, 0x4, RZ, 0xc0, !PT ;  /* 0x0000000413ff7812 */ /* 0x000fda000780c0ff */
[----:B------:R-:W-:Y:S05]  /*15fa0*/  @!P0 BRA `(.L_x_1002) ;  /* 0x0000000000248947 */ /* 0x000fea0003800000 */
[----:B------:R-:W-:Y:S05]  /*15fb0*/  WARPSYNC.ALL ;  /* 0x0000000000007948 */ /* 0x000fea0003800000 */
[----:B------:R-:W1:Y:S08]  /*15fc0*/  S2UR UR5, SR_CgaCtaId ;  /* 0x00000000000579c3 */ /* 0x000e700000008800 */
[----:B------:R-:W-:Y:S06]  /*15fd0*/  BAR.SYNC.DEFER_BLOCKING 0x5, 0x200 ;  /* 0x0148000000007b1d */ /* 0x000fec0000010000 */
[----:B------:R-:W-:-:S02]  /*15fe0*/  UMOV UR4, 0x400 ;  /* 0x0000040000047882 */ /* 0x000fc40000000000 */
[----:B-1----:R-:W-:-:S06]  /*15ff0*/  ULEA UR4, UR5, UR4, 0x18 ;  /* 0x0000000405047291 */ /* 0x002fcc000f8ec03f */
[----:B0-----:R-:W-:-:S05]  /*16000*/  IMAD.U32 R17, RZ, RZ, UR4 ;  /* 0x00000004ff117e24 */ /* 0x001fca000f8e00ff */
[----:B------:R0:W1:Y:S01]  /*16010*/  LDS R27, [R17+0x2d8d0] ;  /* 0x02d8d000111b7984 */ /* 0x0000620000000800 */
[----:B------:R-:W-:Y:S06]  /*16020*/  BAR.ARV 0x4, 0x200 ;  /* 0x0108000000007b1d */ /* 0x000fec0000002000 */
[----:B------:R-:W-:Y:S05]  /*16030*/  BRA `(.L_x_1003) ;  /* 0x00000000002c7947 */ /* 0x000fea0003800000 */
.L_x_1002:
[----:B------:R-:W-:-:S03]  /*16040*/  UMOV UR4, 0xffffffff ;  /* 0xffffffff00047882 */ /* 0x000fc60000000000 */
[----:B------:R-:W-:Y:S05]  /*16050*/  BRA.DIV UR4, `(.L_x_1004) ;  /* 0x0000001204cc7947 */ /* 0x000fea000b800000 */
[----:B------:R1:W2:Y:S02]  /*16060*/  SHFL.IDX PT, R14, R27, RZ, 0x1f ;  /* 0x00001fff1b0e7589 */ /* 0x0002a400000e0000 */
.L_x_1048:
[----:B------:R-:W0:Y:S01]  /*16070*/  @!P1 S2R R3, SR_CgaCtaId ;  /* 0x0000000000039919 */ /* 0x000e220000008800 */
[----:B------:R-:W-:Y:S05]  /*16080*/  WARPSYNC.ALL ;  /* 0x0000000000007948 */ /* 0x000fea0003800000 */
[----:B------:R-:W-:Y:S01]  /*16090*/  BAR.SYNC.DEFER_BLOCKING 0x4, 0x200 ;  /* 0x0108000000007b1d */ /* 0x000fe20000010000 */
[----:B------:R-:W-:-:S04]  /*160a0*/  @!P1 MOV R0, 0x400 ;  /* 0x0000040000009802 */ /* 0x000fc80000000f00 */
[----:B0-----:R-:W-:-:S05]  /*160b0*/  @!P1 LEA R17, R3, R0, 0x18 ;  /* 0x0000000003119211 */ /* 0x001fca00078ec0ff */
[----:B------:R1:W-:Y:S02]  /*160c0*/  @!P1 STS [R17+0x2d8d0], R27 ;  /* 0x02d8d01b11009388 */ /* 0x0003e40000000800 */
[----:B-12---:R-:W-:Y:S01]  /*160d0*/  IMAD.MOV.U32 R27, RZ, RZ, R14 ;  /* 0x000000ffff1b7224 */ /* 0x006fe200078e000e */
[----:B------:R-:W-:Y:S06]  /*160e0*/  BAR.ARV 0x5, 0x200 ;  /* 0x0148000000007b1d */ /* 0x000fec0000002000 */
.L_x_1003:
[----:B------:R-:W-:Y:S02]  /*160f0*/  ULDC UR4, c[0x0][0xc38] ;  /* 0x00030e0000047ab9 */ /* 0x000fe40000000800 */
[----:B-1----:R-:W-:-:S13]  /*16100*/  ISETP.GE.AND P0, PT, R27, UR4, PT ;  /* 0x000000041b007c0c */ /* 0x002fda000bf06270 */
[----:B------:R-:W-:Y:S05]  /*16110*/  @!P0 BRA `(.L_x_1005) ;  /* 0xffffffb800088947 */ /* 0x000fea000383ffff */
.L_x_907:
[----:B------:R-:W1:Y:S01]  /*16120*/  S2R R3, SR_CgaCtaId ;  /* 0x0000000000037919 */ /* 0x000e620000008800 */
[----:B------:R-:W-:Y:S01]  /*16130*/  VIADD R29, R29, 0x1 ;  /* 0x000000011d1d7836 */ /* 0x000fe20000000000 */
[----:B------:R-:W-:Y:S01]  /*16140*/  MOV R2, 0x400 ;  /* 0x0000040000027802 */ /* 0x000fe20000000f00 */
[----:B------:R-:W-:Y:S03]  /*16150*/  BSSY B0, `(.L_x_1006) ;  /* 0x0000008000007945 */ /* 0x000fe60003800000 */
[----:B------:R-:W-:-:S04]  /*16160*/  LEA.HI R0, R29, R29, RZ, 0x1 ;  /* 0x0000001d1d007211 */ /* 0x000fc800078f08ff */
[----:B------:R-:W-:-:S05]  /*16170*/  LOP3.LUT R0, R0, 0xfffffffe, RZ, 0xc0, !PT ;  /* 0xfffffffe00007812 */ /* 0x000fca00078ec0ff */
[----:B------:R-:W-:-:S05]  /*16180*/  IMAD.IADD R0, R29, 0x1, -R0 ;  /* 0x000000011d007824 */ /* 0x000fca00078e0a00 */
[----:B------:R-:W-:Y:S02]  /*16190*/  SHF.L.U32 R0, R0, 0x1f, RZ ;  /* 0x0000001f00007819 */ /* 0x000fe400000006ff */
[----:B-1----:R-:W-:-:S04]  /*161a0*/  LEA R9, R3, R2, 0x18 ;  /* 0x0000000203097211 */ /* 0x002fc800078ec0ff */
[----:B------:R-:W1:Y:S02]  /*161b0*/  SYNCS.PHASECHK.TRANS64.TRYWAIT P0, [R9+URZ+0x2d820], R0 ;  /* 0x02d82000090075a7 */ /* 0x000e64000800017f */
[----:B-1----:R-:W-:Y:S05]  /*161c0*/  @!P0 BRA `(.L_x_1007) ;  /* 0x0000001000988947 */ /* 0x002fea0003800000 */
.L_x_1049:
[----:B------:R-:W-:Y:S05]  /*161d0*/  BSYNC B0 ;  /* 0x0000000000007941 */ /* 0x000fea0003800000 */
.L_x_1006:
[----:B------:R-:W-:-:S03]  /*161e0*/  UMOV UR4, 0xffffffff ;  /* 0xffffffff00047882 */ /* 0x000fc60000000000 */
[----:B------:R-:W-:Y:S05]  /*161f0*/  BRA.DIV UR4, `(.L_x_1008) ;  /* 0x0000001204a07947 */ /* 0x000fea000b800000 */
[----:B-1----:R-:W1:Y:S02]  /*16200*/  S2R R0, SR_TID.X ;  /* 0x0000000000007919 */ /* 0x002e640000002100 */
[----:B-1----:R-:W-:-:S04]  /*16210*/  SHF.R.U32.HI R0, RZ, 0x5, R0 ;  /* 0x00000005ff007819 */ /* 0x002fc80000011600 */
[----:B------:R-:W-:-:S05]  /*16220*/  LOP3.LUT R0, R0, 0x3, RZ, 0xc0, !PT ;  /* 0x0000000300007812 */ /* 0x000fca00078ec0ff */
[----:B------:R1:W2:Y:S02]  /*16230*/  SHFL.IDX PT, R14, R0, RZ, 0x1f ;  /* 0x00001fff000e7589 */ /* 0x0002a400000e0000 */
.L_x_1052:
[----:B--2---:R-:W-:Y:S01]  /*16240*/  ISETP.NE.AND P0, PT, R14, RZ, PT ;  /* 0x000000ff0e00720c */ /* 0x004fe20003f05270 */
[----:B------:R-:W-:-:S12]  /*16250*/  BSSY B0, `(.L_x_1009) ;  /* 0x0000024000007945 */ /* 0x000fd80003800000 */
[----:B------:R-:W-:Y:S05]  /*16260*/  @P0 BRA `(.L_x_1010) ;  /* 0x0000000000880947 */ /* 0x000fea0003800000 */
[----:B------:R-:W-:-:S03]  /*16270*/  UMOV UR4, 0xffffffff ;  /* 0xffffffff00047882 */ /* 0x000fc60000000000 */
[----:B------:R-:W-:Y:S05]  /*16280*/  BRA.DIV UR4, `(.L_x_1011) ;  /* 0x0000001204b07947 */ /* 0x000fea000b800000 */
[----:B------:R-:W-:-:S13]  /*16290*/  ELECT P6, URZ, PT ;  /* 0x00000000003f782f */ /* 0x000fda00038c0000 */
.L_x_1055:
[----:B------:R-:W-:Y:S05]  /*162a0*/  @!P6 BRA `(.L_x_1010) ;  /* 0x000000000078e947 */ /* 0x000fea0003800000 */
[----:B------:R-:W-:-:S06]  /*162b0*/  ULOP3.LUT UR4, UR38, 0x2, URZ, 0xfc, !UPT ;  /* 0x0000000226047892 */ /* 0x000fcc000f8efc3f */
[----:B-1----:R-:W-:-:S05]  /*162c0*/  IMAD.U32 R0, RZ, RZ, UR4 ;  /* 0x00000004ff007e24 */ /* 0x002fca000f8e00ff */
[----:B------:R-:W-:-:S13]  /*162d0*/  ISETP.NE.AND P2, PT, R0, 0x3, PT ;  /* 0x000000030000780c */ /* 0x000fda0003f45270 */
[----:B------:R-:W-:Y:S05]  /*162e0*/  @!P2 BRA `(.L_x_1012) ;  /* 0x000000000004a947 */ /* 0x000fea0003800000 */
[----:B------:R-:W-:Y:S01]  /*162f0*/  BPT.TRAP 0x1 ;  /* 0x000000040000795c */ /* 0x000fe20000300000 */
.L_x_1012:
[----:B------:R-:W-:Y:S01]  /*16300*/  VIADD R3, R9, 0x2d840 ;  /* 0x0002d84009037836 */ /* 0x000fe20000000000 */
[----:B------:R-:W-:Y:S01]  /*16310*/  SHF.L.U32 R2, R24, 0x1f, RZ ;  /* 0x0000001f18027819 */ /* 0x000fe200000006ff */
[C---:B------:R-:W-:Y:S02]  /*16320*/  VIADD R0, R16.reuse, 0x1 ;  /* 0x0000000110007836 */ /* 0x040fe40000000000 */
[----:B------:R-:W-:-:S03]  /*16330*/  IMAD R7, R16, 0x8, R3 ;  /* 0x0000000810077824 */ /* 0x000fc600078e0203 */
[C---:B------:R-:W-:Y:S01]  /*16340*/  ISETP.NE.AND P1, PT, R0.reuse, 0x2, PT ;  /* 0x000000020000780c */ /* 0x040fe20003f25270 */
[----:B------:R-:W1:Y:S03]  /*16350*/  SYNCS.PHASECHK.TRANS64.TRYWAIT P0, [R7+URZ], R2 ;  /* 0x00000002070075a7 */ /* 0x000e66000800017f */
[----:B------:R-:W-:Y:S02]  /*16360*/  SEL R5, RZ, 0x1, P1 ;  /* 0x00000001ff057807 */ /* 0x000fe40000800000 */
[----:B------:R-:W-:Y:S02]  /*16370*/  SEL R4, R0, RZ, P1 ;  /* 0x000000ff00047207 */ /* 0x000fe40000800000 */
[----:B------:R-:W-:-:S03]  /*16380*/  LOP3.LUT R0, R24, R5, RZ, 0x3c, !PT ;  /* 0x0000000518007212 */ /* 0x000fc600078e3cff */
[----:B------:R-:W-:Y:S01]  /*16390*/  IMAD R3, R4, 0x8, R3 ;  /* 0x0000000804037824 */ /* 0x000fe200078e0203 */
[----:B------:R-:W-:Y:S01]  /*163a0*/  SHF.L.U32 R0, R0, 0x1f, RZ ;  /* 0x0000001f00007819 */ /* 0x000fe200000006ff */
[----:B-1----:R-:W-:Y:S06]  /*163b0*/  @!P0 BRA `(.L_x_1013) ;  /* 0x0000001000848947 */ /* 0x002fec0003800000 */
.L_x_1056:
[----:B------:R-:W2:Y:S02]  /*163c0*/  SYNCS.PHASECHK.TRANS64.TRYWAIT P0, [R3+URZ], R0 ;  /* 0x00000000030075a7 */ /* 0x000ea4000800017f */
[----:B--2---:R-:W-:Y:S05]  /*163d0*/  @!P0 BRA `(.L_x_1014) ;  /* 0x0000001000908947 */ /* 0x004fea0003800000 */
.L_x_1057:
[----:B------:R-:W-:Y:S05]  /*163e0*/  @!P2 BRA `(.L_x_1015) ;  /* 0x000000000004a947 */ /* 0x000fea0003800000 */
[----:B------:R-:W-:Y:S01]  /*163f0*/  BPT.TRAP 0x1 ;  /* 0x000000040000795c */ /* 0x000fe20000300000 */
.L_x_1015:
[----:B--2---:R-:W-:-:S04]  /*16400*/  VIADD R3, R9, 0x2d860 ;  /* 0x0002d86009037836 */ /* 0x004fc80000000000 */
[----:B------:R-:W-:-:S04]  /*16410*/  IMAD R5, R16, 0x8, R3 ;  /* 0x0000000810057824 */ /* 0x000fc800078e0203 */
[----:B------:R-:W2:Y:S02]  /*16420*/  SYNCS.PHASECHK.TRANS64.TRYWAIT P0, [R5+URZ], R2 ;  /* 0x00000002050075a7 */ /* 0x000ea4000800017f */
[----:B--2---:R-:W-:Y:S05]  /*16430*/  @!P0 BRA `(.L_x_1016) ;  /* 0x00000010008c8947 */ /* 0x004fea0003800000 */
.L_x_1058:
[----:B------:R-:W-:-:S07]  /*16440*/  IMAD R3, R4, 0x8, R3 ;  /* 0x0000000804037824 */ /* 0x000fce00078e0203 */
.L_x_1017:
[----:B---3--:R3:W4:Y:S02]  /*16450*/  SYNCS.PHASECHK.TRANS64.TRYWAIT P0, [R3+URZ], R0 ;  /* 0x00000000030075a7 */ /* 0x008724000800017f */
[----:B----4-:R-:W-:Y:S05]  /*16460*/  @!P0 NANOSLEEP.SYNCS 0x989680 ;  /* 0x009896800000895d */ /* 0x010fea0003900000 */
[----:B------:R-:W4:Y:S02]  /*16470*/  @!P0 SYNCS.PHASECHK.TRANS64 P0, [R3+URZ], R0 ;  /* 0x00000000030085a7 */ /* 0x000f24000800007f */
[----:B----4-:R-:W-:Y:S05]  /*16480*/  @!P0 BRA `(.L_x_1017) ;  /* 0xfffffffc00f08947 */ /* 0x010fea000383ffff */
.L_x_1010:
[----:B------:R-:W-:Y:S05]  /*16490*/  BSYNC B0 ;  /* 0x0000000000007941 */ /* 0x000fea0003800000 */
.L_x_1009:
[----:B------:R-:W-:Y:S05]  /*164a0*/  EXIT ;  /* 0x000000000000794d */ /* 0x000fea0003800000 */
.L_x_828:
[----:B0-----:R-:W-:-:S04]  /*164b0*/  IMAD.U32 R3, RZ, RZ, UR42 ;  /* 0x0000002aff037e24 */ /* 0x001fc8000f8e00ff */
[----:B------:R0:W1:Y:S03]  /*164c0*/  SYNCS.PHASECHK.TRANS64.TRYWAIT P1, [R3+URZ+0x2d800], R0 ;  /* 0x02d80000030075a7 */ /* 0x000066000802017f */
[----:B-1----:R-:W-:Y:S05]  /*164d0*/  @!P1 NANOSLEEP.SYNCS 0x989680 ;  /* 0x009896800000995d */ /* 0x002fea0003900000 */
[----:B------:R-:W1:Y:S02]  /*164e0*/  @!P1 SYNCS.PHASECHK.TRANS64 P1, [R3+URZ+0x2d800], R0 ;  /* 0x02d80000030095a7 */ /* 0x000e64000802007f */
[----:B-1----:R-:W-:Y:S05]  /*164f0*/  @!P1 BRA `(.L_x_828) ;  /* 0xfffffffc00ec9947 */ /* 0x002fea000383ffff */
[----:B------:R-:W-:Y:S05]  /*16500*/  BRA `(.L_x_1018) ;  /* 0xfffffeb400987947 */ /* 0x000fea000383ffff */
.L_x_832:
[----:B-1----:R1:W2:Y:S02]  /*16510*/  SYNCS.PHASECHK.TRANS64.TRYWAIT P2, [R90+URZ+0x2d830], R3 ;  /* 0x02d830035a0075a7 */ /* 0x0022a4000804017f */
[----:B--2---:R-:W-:Y:S05]  /*16520*/  @!P2 NANOSLEEP.SYNCS 0x989680 ;  /* 0x009896800000a95d */ /* 0x004fea0003900000 */
[----:B------:R-:W2:Y:S02]  /*16530*/  @!P2 SYNCS.PHASECHK.TRANS64 P2, [R90+URZ+0x2d830], R3 ;  /* 0x02d830035a00a5a7 */ /* 0x000ea4000804007f */
[----:B--2---:R-:W-:Y:S05]  /*16540*/  @!P2 BRA `(.L_x_832) ;  /* 0xfffffffc00f0a947 */ /* 0x004fea000383ffff */
[----:B------:R-:W-:Y:S05]  /*16550*/  BRA `(.L_x_831) ;  /* 0xfffffeb400bc7947 */ /* 0x000fea000383ffff */
.L_x_848:
[----:B--2---:R-:W-:-:S04]  /*16560*/  IMAD.U32 R6, RZ, RZ, UR6 ;  /* 0x00000006ff067e24 */ /* 0x004fc8000f8e00ff */
[----:B------:R2:W3:Y:S03]  /*16570*/  SYNCS.PHASECHK.TRANS64.TRYWAIT P2, [R6+URZ+0x2d830], R5 ;  /* 0x02d83005060075a7 */ /* 0x0004e6000804017f */
[----:B---3--:R-:W-:Y:S05]  /*16580*/  @!P2 NANOSLEEP.SYNCS 0x989680 ;  /* 0x009896800000a95d */ /* 0x008fea0003900000 */
[----:B------:R-:W3:Y:S02]  /*16590*/  @!P2 SYNCS.PHASECHK.TRANS64 P2, [R6+URZ+0x2d830], R5 ;  /* 0x02d830050600a5a7 */ /* 0x000ee4000804007f */
[----:B---3--:R-:W-:Y:S05]  /*165a0*/  @!P2 BRA `(.L_x_848) ;  /* 0xfffffffc00eca947 */ /* 0x008fea000383ffff */
[----:B------:R-:W-:Y:S05]  /*165b0*/  BRA `(.L_x_845) ;  /* 0xfffffef000b07947 */ /* 0x000fea000383ffff */
.L_x_852:
[----:B-1----:R-:W-:-:S04]  /*165c0*/  IMAD.U32 R6, RZ, RZ, UR6 ;  /* 0x00000006ff067e24 */ /* 0x002fc8000f8e00ff */
[----:B------:R1:W2:Y:S03]  /*165d0*/  SYNCS.PHASECHK.TRANS64.TRYWAIT P2, [R6+URZ+0x2d850], R5 ;  /* 0x02d85005060075a7 */ /* 0x0002a6000804017f */
[----:B--2---:R-:W-:Y:S05]  /*165e0*/  @!P2 NANOSLEEP.SYNCS 0x989680 ;  /* 0x009896800000a95d */ /* 0x004fea0003900000 */
[----:B------:R-:W2:Y:S02]  /*165f0*/  @!P2 SYNCS.PHASECHK.TRANS64 P2, [R6+URZ+0x2d850], R5 ;  /* 0x02d850050600a5a7 */ /* 0x000ea4000804007f */
[----:B--2---:R-:W-:Y:S05]  /*16600*/  @!P2 BRA `(.L_x_852) ;  /* 0xfffffffc00eca947 */ /* 0x004fea000383ffff */
[----:B------:R-:W-:Y:S05]  /*16610*/  BRA `(.L_x_849) ;  /* 0xfffffef400507947 */ /* 0x000fea000383ffff */
.L_x_869:
[----:B-1----:R-:W-:-:S04]  /*16620*/  IMAD.U32 R9, RZ, RZ, UR6 ;  /* 0x00000006ff097e24 */ /* 0x002fc8000f8e00ff */
[----:B------:R1:W2:Y:S03]  /*16630*/  SYNCS.PHASECHK.TRANS64.TRYWAIT P3, [R9+URZ+0x2d830], R4 ;  /* 0x02d83004090075a7 */ /* 0x0002a6000806017f */
[----:B--2---:R-:W-:Y:S05]  /*16640*/  @!P3 NANOSLEEP.SYNCS 0x989680 ;  /* 0x009896800000b95d */ /* 0x004fea0003900000 */
[----:B------:R-:W2:Y:S02]  /*16650*/  @!P3 SYNCS.PHASECHK.TRANS64 P3, [R9+URZ+0x2d830], R4 ;  /* 0x02d830040900b5a7 */ /* 0x000ea4000806007f */
[----:B--2---:R-:W-:Y:S05]  /*16660*/  @!P3 BRA `(.L_x_869) ;  /* 0xfffffffc00ecb947 */ /* 0x004fea000383ffff */
[----:B------:R-:W-:Y:S05]  /*16670*/  BRA `(.L_x_866) ;  /* 0xffffff2c008c7947 */ /* 0x000fea000383ffff */
.L_x_873:
[----:B-1----:R-:W-:-:S04]  /*16680*/  IMAD.U32 R9, RZ, RZ, UR6 ;  /* 0x00000006ff097e24 */ /* 0x002fc8000f8e00ff */
[----:B------:R1:W2:Y:S03]  /*16690*/  SYNCS.PHASECHK.TRANS64.TRYWAIT P2, [R9+URZ+0x2d850], R4 ;  /* 0x02d85004090075a7 */ /* 0x0002a6000804017f */
[----:B--2---:R-:W-:Y:S05]  /*166a0*/  @!P2 NANOSLEEP.SYNCS 0x989680 ;  /* 0x009896800000a95d */ /* 0x004fea0003900000 */
[----:B------:R-:W2:Y:S02]  /*166b0*/  @!P2 SYNCS.PHASECHK.TRANS64 P2, [R9+URZ+0x2d850], R4 ;  /* 0x02d850040900a5a7 */ /* 0x000ea4000804007f */
[----:B--2---:R-:W-:Y:S05]  /*166c0*/  @!P2 BRA `(.L_x_873) ;  /* 0xfffffffc00eca947 */ /* 0x004fea000383ffff */
[----:B------:R-:W-:Y:S05]  /*166d0*/  BRA `(.L_x_870) ;  /* 0xffffff30002c7947 */ /* 0x000fea000383ffff */
.L_x_879:
[----:B--2---:R-:W-:-:S04]  /*166e0*/  IMAD.U32 R7, RZ, RZ, UR6 ;  /* 0x00000006ff077e24 */ /* 0x004fc8000f8e00ff */
[----:B------:R2:W3:Y:S03]  /*166f0*/  SYNCS.PHASECHK.TRANS64.TRYWAIT P3, [R7+URZ+0x2d830], R4 ;  /* 0x02d83004070075a7 */ /* 0x0004e6000806017f */
[----:B---3--:R-:W-:Y:S05]  /*16700*/  @!P3 NANOSLEEP.SYNCS 0x989680 ;  /* 0x009896800000b95d */ /* 0x008fea0003900000 */
[----:B------:R-:W3:Y:S02]  /*16710*/  @!P3 SYNCS.PHASECHK.TRANS64 P3, [R7+URZ+0x2d830], R4 ;  /* 0x02d830040700b5a7 */ /* 0x000ee4000806007f */
[----:B---3--:R-:W-:Y:S05]  /*16720*/  @!P3 BRA `(.L_x_879) ;  /* 0xfffffffc00ecb947 */ /* 0x008fea000383ffff */
[----:B------:R-:W-:Y:S05]  /*16730*/  BRA `(.L_x_876) ;  /* 0xffffff5400987947 */ /* 0x000fea000383ffff */
.L_x_883:
[----:B-1----:R-:W-:-:S04]  /*16740*/  IMAD.U32 R7, RZ, RZ, UR6 ;  /* 0x00000006ff077e24 */ /* 0x002fc8000f8e00ff */
[----:B------:R1:W2:Y:S03]  /*16750*/  SYNCS.PHASECHK.TRANS64.TRYWAIT P2, [R7+URZ+0x2d850], R4 ;  /* 0x02d85004070075a7 */ /* 0x0002a6000804017f */
[----:B--2---:R-:W-:Y:S05]  /*16760*/  @!P2 NANOSLEEP.SYNCS 0x989680 ;  /* 0x009896800000a95d */ /* 0x004fea0003900000 */
[----:B------:R-:W2:Y:S02]  /*16770*/  @!P2 SYNCS.PHASECHK.TRANS64 P2, [R7+URZ+0x2d850], R4 ;  /* 0x02d850040700a5a7 */ /* 0x000ea4000804007f */
[----:B--2---:R-:W-:Y:S05]  /*16780*/  @!P2 BRA `(.L_x_883) ;  /* 0xfffffffc00eca947 */ /* 0x004fea000383ffff */
[----:B------:R-:W-:Y:S05]  /*16790*/  BRA `(.L_x_880) ;  /* 0xffffff5800387947 */ /* 0x000fea000383ffff */
.L_x_896:
[----:B--2---:R-:W-:-:S04]  /*167a0*/  IMAD.U32 R5, RZ, RZ, UR9 ;  /* 0x00000009ff057e24 */ /* 0x004fc8000f8e00ff */
[----:B------:R2:W4:Y:S03]  /*167b0*/  SYNCS.PHASECHK.TRANS64.TRYWAIT P0, [R5+URZ+0x2d850], R0 ;  /* 0x02d85000050075a7 */ /* 0x000526000800017f */
[----:B----4-:R-:W-:Y:S05]  /*167c0*/  @!P0 NANOSLEEP.SYNCS 0x989680 ;  /* 0x009896800000895d */ /* 0x010fea0003900000 */
[----:B------:R-:W4:Y:S02]  /*167d0*/  @!P0 SYNCS.PHASECHK.TRANS64 P0, [R5+URZ+0x2d850], R0 ;  /* 0x02d85000050085a7 */ /* 0x000f24000800007f */
[----:B----4-:R-:W-:Y:S05]  /*167e0*/  @!P0 BRA `(.L_x_896) ;  /* 0xfffffffc00ec8947 */ /* 0x010fea000383ffff */
[----:B------:R-:W-:Y:S05]  /*167f0*/  BRA `(.L_x_895) ;  /* 0xffffff8c00787947 */ /* 0x000fea000383ffff */
.L_x_924:
[----:B------:R-:W-:Y:S02]  /*16800*/  IMAD.MOV.U32 R13, RZ, RZ, R20 ;  /* 0x000000ffff0d7224 */ /* 0x000fe400078e0014 */
[----:B------:R-:W-:Y:S02]  /*16810*/  IMAD.MOV.U32 R12, RZ, RZ, RZ ;  /* 0x000000ffff0c7224 */ /* 0x000fe400078e00ff */
[----:B------:R-:W-:Y:S02]  /*16820*/  IMAD.MOV.U32 R11, RZ, RZ, 0x1f ;  /* 0x0000001fff0b7424 */ /* 0x000fe400078e00ff */
[----:B------:R-:W-:-:S07]  /*16830*/  IMAD.MOV.U32 R15, RZ, RZ, -0x1 ;  /* 0xffffffffff0f7424 */ /* 0x000fce00078e00ff */
[----:B------:R-:W-:Y:S05]  /*16840*/  WARPSYNC.COLLECTIVE R15, `(.L_x_1019) ;  /* 0x000000000f087348 */ /* 0x000fea0003c00000 */
[----:B------:R0:W1:Y:S02]  /*16850*/  SHFL.IDX P6, R14, R13, R12, R11 ;  /* 0x0000000c0d0e7389 */ /* 0x00006400000c000b */
[----:B01----:R-:W-:Y:S01]  /*16860*/  ENDCOLLECTIVE ;  /* 0x000000000000791b */ /* 0x003fe20003800000 */
.L_x_1019:
[----:B------:R-:W-:Y:S05]  /*16870*/  BRA `(.L_x_1020) ;  /* 0xffffffbc00c47947 */ /* 0x000fea000383ffff */
.L_x_926:
[----:B------:R-:W-:Y:S01]  /*16880*/  BSSY B0, `(.L_x_1021) ;  /* 0x0000006000007945 */ /* 0x000fe20003800000 */
[----:B------:R-:W-:-:S07]  /*16890*/  IMAD.MOV.U32 R15, RZ, RZ, -0x1 ;  /* 0xffffffffff0f7424 */ /* 0x000fce00078e00ff */
[----:B0-----:R-:W-:Y:S05]  /*168a0*/  WARPSYNC.COLLECTIVE R15, `(.L_x_1022) ;  /* 0x000000000f0c7348 */ /* 0x001fea0003c00000 */
[----:B------:R-:W-:Y:S02]  /*168b0*/  ELECT P6, UR62, PT ;  /* 0x00000000003e782f */ /* 0x000fe400038c0000 */
[----:B------:R-:W-:Y:S01]  /*168c0*/  MOV R14, UR62 ;  /* 0x0000003e000e7c02 */ /* 0x000fe20008000f00 */
[----:B0-----:R-:W-:Y:S10]  /*168d0*/  ENDCOLLECTIVE ;  /* 0x000000000000791b */ /* 0x001ff40003800000 */
.L_x_1022:
[----:B------:R-:W-:Y:S05]  /*168e0*/  BSYNC B0 ;  /* 0x0000000000007941 */ /* 0x000fea0003800000 */
.L_x_1021:
[----:B------:R-:W-:Y:S05]  /*168f0*/  BRA `(.L_x_1023) ;  /* 0xffffffbc00c47947 */ /* 0x000fea000383ffff */
.L_x_928:
[----:B-1----:R1:W2:Y:S02]  /*16900*/  SYNCS.PHASECHK.TRANS64.TRYWAIT P0, [R3+URZ+0x2d840], R0 ;  /* 0x02d84000030075a7 */ /* 0x0022a4000800017f */
[----:B--2---:R-:W-:Y:S05]  /*16910*/  @!P0 NANOSLEEP.SYNCS 0x989680 ;  /* 0x009896800000895d */ /* 0x004fea0003900000 */
[----:B------:R-:W2:Y:S02]  /*16920*/  @!P0 SYNCS.PHASECHK.TRANS64 P0, [R3+URZ+0x2d840], R0 ;  /* 0x02d84000030085a7 */ /* 0x000ea4000800007f */
[----:B--2---:R-:W-:Y:S05]  /*16930*/  @!P0 BRA `(.L_x_928) ;  /* 0xfffffffc00f08947 */ /* 0x004fea000383ffff */
[----:B------:R-:W-:Y:S05]  /*16940*/  BRA `(.L_x_1024) ;  /* 0xffffffc000207947 */ /* 0x000fea000383ffff */
.L_x_932:
[----:B------:R-:W-:Y:S02]  /*16950*/  IMAD.MOV.U32 R13, RZ, RZ, R4 ;  /* 0x000000ffff0d7224 */ /* 0x000fe400078e0004 */
[----:B------:R-:W-:Y:S02]  /*16960*/  IMAD.MOV.U32 R12, RZ, RZ, RZ ;  /* 0x000000ffff0c7224 */ /* 0x000fe400078e00ff */
[----:B------:R-:W-:Y:S02]  /*16970*/  IMAD.MOV.U32 R11, RZ, RZ, 0x1c1f ;  /* 0x00001c1fff0b7424 */ /* 0x000fe400078e00ff */
[----:B------:R-:W-:Y:S02]  /*16980*/  IMAD.MOV.U32 R15, RZ, RZ, -0x1 ;  /* 0xffffffffff0f7424 */ /* 0x000fe400078e00ff */
[----:B------:R-:W-:-:S07]  /*16990*/  VIADD R6, R21, UR41 ;  /* 0x0000002915067c36 */ /* 0x000fce0008000000 */
[----:B------:R-:W-:Y:S05]  /*169a0*/  WARPSYNC.COLLECTIVE R15, `(.L_x_1025) ;  /* 0x000000000f087348 */ /* 0x000fea0003c00000 */
[----:B------:R0:W1:Y:S02]  /*169b0*/  SHFL.IDX P6, R14, R13, R12, R11 ;  /* 0x0000000c0d0e7389 */ /* 0x00006400000c000b */
[----:B01----:R-:W-:Y:S01]  /*169c0*/  ENDCOLLECTIVE ;  /* 0x000000000000791b */ /* 0x003fe20003800000 */
.L_x_1025:
[----:B------:R-:W-:Y:S02]  /*169d0*/  VIADD R10, R6, 0x20 ;  /* 0x00000020060a7836 */ /* 0x000fe40000000000 */
[----:B------:R-:W-:Y:S02]  /*169e0*/  IMAD.MOV.U32 R13, RZ, RZ, R0 ;  /* 0x000000ffff0d7224 */ /* 0x000fe400078e0000 */
[----:B------:R-:W-:-:S07]  /*169f0*/  IMAD.MOV.U32 R2, RZ, RZ, R14 ;  /* 0x000000ffff027224 */ /* 0x000fce00078e000e */
[----:B------:R-:W-:Y:S05]  /*16a00*/  WARPSYNC.COLLECTIVE R15, `(.L_x_1026) ;  /* 0x000000000f087348 */ /* 0x000fea0003c00000 */
[----:B------:R0:W1:Y:S02]  /*16a10*/  SHFL.IDX P6, R14, R13, R12, R11 ;  /* 0x0000000c0d0e7389 */ /* 0x00006400000c000b */
[----:B01----:R-:W-:Y:S01]  /*16a20*/  ENDCOLLECTIVE ;  /* 0x000000000000791b */ /* 0x003fe20003800000 */
.L_x_1026:
[----:B------:R-:W-:Y:S02]  /*16a30*/  ULDC UR4, c[0x0][0x288] ;  /* 0x0000a20000047ab9 */ /* 0x000fe40000000800 */
[----:B------:R-:W-:-:S05]  /*16a40*/  IMAD R5, R9, UR4, RZ ;  /* 0x0000000409057c24 */ /* 0x000fca000f8e02ff */
[----:B------:R-:W-:Y:S01]  /*16a50*/  ISETP.GE.AND P4, PT, R6, R5, PT ;  /* 0x000000050600720c */ /* 0x000fe20003f86270 */
[----:B------:R-:W-:Y:S02]  /*16a60*/  IMAD.MOV.U32 R13, RZ, RZ, R4 ;  /* 0x000000ffff0d7224 */ /* 0x000fe400078e0004 */
[----:B------:R-:W-:-:S10]  /*16a70*/  IMAD.MOV.U32 R12, RZ, RZ, 0x1 ;  /* 0x00000001ff0c7424 */ /* 0x000fd400078e00ff */
[----:B------:R-:W-:-:S05]  /*16a80*/  @!P4 LEA R14, P3, R20, R14, 0x1 ;  /* 0x0000000e140ec211 */ /* 0x000fca00078608ff */
[----:B------:R-:W-:Y:S02]  /*16a90*/  @!P4 IMAD.X R3, RZ, RZ, R2, P3 ;  /* 0x000000ffff03c224 */ /* 0x000fe400018e0602 */
[----:B------:R-:W-:-:S07]  /*16aa0*/  @!P4 IMAD.MOV.U32 R2, RZ, RZ, R14 ;  /* 0x000000ffff02c224 */ /* 0x000fce00078e000e */
[----:B------:R-:W-:Y:S05]  /*16ab0*/  WARPSYNC.COLLECTIVE R15, `(.L_x_1027) ;  /* 0x000000000f087348 */ /* 0x000fea0003c00000 */
[----:B------:R0:W1:Y:S02]  /*16ac0*/  SHFL.IDX P6, R14, R13, R12, R11 ;  /* 0x0000000c0d0e7389 */ /* 0x00006400000c000b */
[----:B01----:R-:W-:Y:S01]  /*16ad0*/  ENDCOLLECTIVE ;  /* 0x000000000000791b */ /* 0x003fe20003800000 */
.L_x_1027:
        /* <DEDUP_REMOVED lines=8> */
[----:B------:R-:W-:Y:S02]  /*16b60*/  VIADD R10, R6, 0x40 ;  /* 0x00000040060a7836 */ /* 0x000fe40000000000 */
[----:B0-----:R-:W-:-:S08]  /*16b70*/  IMAD.MOV.U32 R2, RZ, RZ, R14 ;  /* 0x000000ffff027224 */ /* 0x001fd000078e000e */
[----:B------:R-:W-:Y:S05]  /*16b80*/  WARPSYNC.COLLECTIVE R15, `(.L_x_1028) ;  /* 0x000000000f087348 */ /* 0x000fea0003c00000 */
[----:B------:R0:W1:Y:S02]  /*16b90*/  SHFL.IDX P6, R14, R13, R12, R11 ;  /* 0x0000000c0d0e7389 */ /* 0x00006400000c000b */
[----:B01----:R-:W-:Y:S01]  /*16ba0*/  ENDCOLLECTIVE ;  /* 0x000000000000791b */ /* 0x003fe20003800000 */
.L_x_1028:
[----:B------:R-:W-:Y:S02]  /*16bb0*/  IMAD.MOV.U32 R13, RZ, RZ, R4 ;  /* 0x000000ffff0d7224 */ /* 0x000fe400078e0004 */
[----:B------:R-:W-:Y:S01]  /*16bc0*/  IMAD.MOV.U32 R12, RZ, RZ, 0x2 ;  /* 0x00000002ff0c7424 */ /* 0x000fe200078e00ff */
[----:B------:R-:W-:-:S05]  /*16bd0*/  @!P4 LEA R14, P3, R20, R14, 0x1 ;  /* 0x0000000e140ec211 */ /* 0x000fca00078608ff */
[----:B------:R-:W-:Y:S02]  /*16be0*/  @!P4 IMAD.X R9, RZ, RZ, R2, P3 ;  /* 0x000000ffff09c224 */ /* 0x000fe400018e0602 */
[----:B------:R-:W-:-:S07]  /*16bf0*/  @!P4 IMAD.MOV.U32 R2, RZ, RZ, R14 ;  /* 0x000000ffff02c224 */ /* 0x000fce00078e000e */
[----:B------:R-:W-:Y:S05]  /*16c00*/  WARPSYNC.COLLECTIVE R15, `(.L_x_1029) ;  /* 0x000000000f087348 */ /* 0x000fea0003c00000 */
[----:B------:R0:W1:Y:S02]  /*16c10*/  SHFL.IDX P6, R14, R13, R12, R11 ;  /* 0x0000000c0d0e7389 */ /* 0x00006400000c000b */
[----:B01----:R-:W-:Y:S01]  /*16c20*/  ENDCOLLECTIVE ;  /* 0x000000000000791b */ /* 0x003fe20003800000 */
.L_x_1029:
[----:B------:R-:W-:-:S05]  /*16c30*/  @!P4 IMAD.MOV.U32 R3, RZ, RZ, R9 ;  /* 0x000000ffff03c224 */ /* 0x000fca00078e0009 */
[----:B------:R-:W-:Y:S01]  /*16c40*/  @!PT LDS RZ, [RZ] ;  /* 0x00000000fffff984 */ /* 0x000fe20000000800 */
[----:B------:R-:W-:Y:S01]  /*16c50*/  @!PT LDS RZ, [RZ] ;  /* 0x00000000fffff984 */ /* 0x000fe20000000800 */
[----:B------:R-:W-:Y:S01]  /*16c60*/  @!PT LDS RZ, [RZ] ;  /* 0x00000000fffff984 */ /* 0x000fe20000000800 */
[----:B------:R-:W-:Y:S04]  /*16c70*/  @!P4 LDGSTS.E.BYPASS.LTC128B.128 [R26+0xcc00], desc[UR48][R2.64], !P0 ;  /* 0x0cc00000021acfae */ /* 0x000fe8000c101d70 */
[----:B------:R-:W-:Y:S01]  /*16c80*/  @!P4 LDGSTS.E.BYPASS.LTC128B.128 [R26+0xfc00], desc[UR48][R2.64+0x40], !P1 ;  /* 0x0fc00040021acfae */ /* 0x000fe2000c901d70 */
[----:B------:R-:W-:-:S03]  /*16c90*/  IMAD.MOV.U32 R13, RZ, RZ, R0 ;  /* 0x000000ffff0d7224 */ /* 0x000fc600078e0000 */
[----:B------:R0:W-:Y:S01]  /*16ca0*/  @!P4 LDGSTS.E.BYPASS.LTC128B.128 [R26+0x12c00], desc[UR48][R2.64+0x80], !P2 ;  /* 0x12c00080021acfae */ /* 0x0001e2000d101d70 */
[----:B------:R-:W-:Y:S01]  /*16cb0*/  ISETP.GE.AND P4, PT, R10, R5, PT ;  /* 0x000000050a00720c */ /* 0x000fe20003f86270 */
[----:B0-----:R-:W-:-:S12]  /*16cc0*/  IMAD.MOV.U32 R2, RZ, RZ, R14 ;  /* 0x000000ffff027224 */ /* 0x001fd800078e000e */
[----:B------:R-:W-:Y:S05]  /*16cd0*/  WARPSYNC.COLLECTIVE R15, `(.L_x_1030) ;  /* 0x000000000f087348 */ /* 0x000fea0003c00000 */
[----:B------:R0:W1:Y:S02]  /*16ce0*/  SHFL.IDX P6, R14, R13, R12, R11 ;  /* 0x0000000c0d0e7389 */ /* 0x00006400000c000b */
[----:B01----:R-:W-:Y:S01]  /*16cf0*/  ENDCOLLECTIVE ;  /* 0x000000000000791b */ /* 0x003fe20003800000 */
.L_x_1030:
        /* <DEDUP_REMOVED lines=8> */
.L_x_1031:
[----:B------:R-:W-:-:S05]  /*16d80*/  @!P4 IMAD.MOV.U32 R3, RZ, RZ, R9 ;  /* 0x000000ffff03c224 */ /* 0x000fca00078e0009 */
[----:B------:R-:W-:Y:S01]  /*16d90*/  @!PT LDS RZ, [RZ] ;  /* 0x00000000fffff984 */ /* 0x000fe20000000800 */
[----:B------:R-:W-:Y:S01]  /*16da0*/  @!PT LDS RZ, [RZ] ;  /* 0x00000000fffff984 */ /* 0x000fe20000000800 */
[----:B------:R-:W-:Y:S01]  /*16db0*/  @!PT LDS RZ, [RZ] ;  /* 0x00000000fffff984 */ /* 0x000fe20000000800 */
[----:B------:R0:W-:Y:S04]  /*16dc0*/  @!P4 LDGSTS.E.BYPASS.LTC128B.128 [R26+0xd400], desc[UR48][R2.64], !P0 ;  /* 0x0d400000021acfae */ /* 0x0001e8000c101d70 */
[----:B------:R0:W-:Y:S01]  /*16dd0*/  @!P4 LDGSTS.E.BYPASS.LTC128B.128 [R26+0x10400], desc[UR48][R2.64+0x40], !P1 ;  /* 0x10400040021acfae */ /* 0x0001e2000c901d70 */
[----:B------:R-:W-:-:S03]  /*16de0*/  IMAD.MOV.U32 R13, RZ, RZ, R0 ;  /* 0x000000ffff0d7224 */ /* 0x000fc600078e0000 */
[----:B------:R0:W-:Y:S01]  /*16df0*/  @!P4 LDGSTS.E.BYPASS.LTC128B.128 [R26+0x13400], desc[UR48][R2.64+0x80], !P2 ;  /* 0x13400080021acfae */ /* 0x0001e2000d101d70 */
[----:B------:R-:W-:-:S05]  /*16e00*/  VIADD R0, R6, 0x60 ;  /* 0x0000006006007836 */ /* 0x000fca0000000000 */
[----:B------:R-:W-:Y:S01]  /*16e10*/  ISETP.GE.AND P4, PT, R0, R5, PT ;  /* 0x000000050000720c */ /* 0x000fe20003f86270 */
[----:B------:R-:W-:Y:S02]  /*16e20*/  VIADD R0, R6, 0x80 ;  /* 0x0000008006007836 */ /* 0x000fe40000000000 */
[----:B------:R-:W-:-:S10]  /*16e30*/  IMAD.MOV.U32 R4, RZ, RZ, R14 ;  /* 0x000000ffff047224 */ /* 0x000fd400078e000e */
[----:B0-----:R-:W-:Y:S05]  /*16e40*/  WARPSYNC.COLLECTIVE R15, `(.L_x_1032) ;  /* 0x000000000f087348 */ /* 0x001fea0003c00000 */
[----:B------:R1:W2:Y:S02]  /*16e50*/  SHFL.IDX P6, R14, R13, R12, R11 ;  /* 0x0000000c0d0e7389 */ /* 0x0002a400000c000b */
[----:B012---:R-:W-:Y:S01]  /*16e60*/  ENDCOLLECTIVE ;  /* 0x000000000000791b */ /* 0x007fe20003800000 */
.L_x_1032:
[----:B------:R-:W-:Y:S02]  /*16e70*/  IMAD.MOV.U32 R13, RZ, RZ, R7 ;  /* 0x000000ffff0d7224 */ /* 0x000fe400078e0007 */
[----:B------:R-:W-:Y:S01]  /*16e80*/  IMAD.MOV.U32 R12, RZ, RZ, RZ ;  /* 0x000000ffff0c7224 */ /* 0x000fe200078e00ff */
[----:B------:R-:W-:-:S05]  /*16e90*/  @!P4 LEA R14, P3, R20, R14, 0x1 ;  /* 0x0000000e140ec211 */ /* 0x000fca00078608ff */
[----:B------:R-:W-:-:S08]  /*16ea0*/  @!P4 IMAD.MOV.U32 R2, RZ, RZ, R14 ;  /* 0x000000ffff02c224 */ /* 0x000fd000078e000e */
[----:B------:R-:W-:Y:S05]  /*16eb0*/  WARPSYNC.COLLECTIVE R15, `(.L_x_1033) ;  /* 0x000000000f087348 */ /* 0x000fea0003c00000 */
[----:B------:R0:W1:Y:S02]  /*16ec0*/  SHFL.IDX P6, R14, R13, R12, R11 ;  /* 0x0000000c0d0e7389 */ /* 0x00006400000c000b */
[----:B01----:R-:W-:Y:S01]  /*16ed0*/  ENDCOLLECTIVE ;  /* 0x000000000000791b */ /* 0x003fe20003800000 */
.L_x_1033:
[----:B------:R-:W-:-:S04]  /*16ee0*/  @!P4 IMAD.X R9, RZ, RZ, R4, P3 ;  /* 0x000000ffff09c224 */ /* 0x000fc800018e0604 */
[----:B------:R-:W-:-:S05]  /*16ef0*/  @!P4 IMAD.MOV.U32 R3, RZ, RZ, R9 ;  /* 0x000000ffff03c224 */ /* 0x000fca00078e0009 */
[----:B------:R-:W-:Y:S01]  /*16f00*/  @!PT LDS RZ, [RZ] ;  /* 0x00000000fffff984 */ /* 0x000fe20000000800 */
[----:B------:R-:W-:Y:S01]  /*16f10*/  @!PT LDS RZ, [RZ] ;  /* 0x00000000fffff984 */ /* 0x000fe20000000800 */
[----:B------:R-:W-:Y:S01]  /*16f20*/  @!PT LDS RZ, [RZ] ;  /* 0x00000000fffff984 */ /* 0x000fe20000000800 */
[----:B------:R0:W-:Y:S01]  /*16f30*/  @!P4 LDGSTS.E.BYPASS.LTC128B.128 [R26+0xdc00], desc[UR48][R2.64], !P0 ;  /* 0x0dc00000021acfae */ /* 0x0001e2000c101d70 */
[----:B------:R-:W-:-:S03]  /*16f40*/  IMAD.MOV.U32 R13, RZ, RZ, R8 ;  /* 0x000000ffff0d7224 */ /* 0x000fc600078e0008 */
[----:B------:R0:W-:Y:S04]  /*16f50*/  @!P4 LDGSTS.E.BYPASS.LTC128B.128 [R26+0x10c00], desc[UR48][R2.64+0x40], !P1 ;  /* 0x10c00040021acfae */ /* 0x0001e8000c901d70 */
[----:B------:R0:W-:Y:S01]  /*16f60*/  @!P4 LDGSTS.E.BYPASS.LTC128B.128 [R26+0x13c00], desc[UR48][R2.64+0x80], !P2 ;  /* 0x13c00080021acfae */ /* 0x0001e2000d101d70 */
[----:B------:R-:W-:Y:S01]  /*16f70*/  ISETP.GE.AND P4, PT, R0, R5, PT ;  /* 0x000000050000720c */ /* 0x000fe20003f86270 */
[----:B------:R-:W-:-:S12]  /*16f80*/  IMAD.MOV.U32 R0, RZ, RZ, R14 ;  /* 0x000000ffff007224 */ /* 0x000fd800078e000e */
[----:B0-----:R-:W-:Y:S05]  /*16f90*/  WARPSYNC.COLLECTIVE R15, `(.L_x_1034) ;  /* 0x000000000f087348 */ /* 0x001fea0003c00000 */
[----:B------:R1:W2:Y:S02]  /*16fa0*/  SHFL.IDX P6, R14, R13, R12, R11 ;  /* 0x0000000c0d0e7389 */ /* 0x0002a400000c000b */
[----:B012---:R-:W-:Y:S01]  /*16fb0*/  ENDCOLLECTIVE ;  /* 0x000000000000791b */ /* 0x007fe20003800000 */
.L_x_1034:
[----:B------:R-:W-:Y:S02]  /*16fc0*/  IMAD.MOV.U32 R13, RZ, RZ, R7 ;  /* 0x000000ffff0d7224 */ /* 0x000fe400078e0007 */
[----:B------:R-:W-:Y:S01]  /*16fd0*/  IMAD.MOV.U32 R12, RZ, RZ, 0x1 ;  /* 0x00000001ff0c7424 */ /* 0x000fe200078e00ff */
[----:B------:R-:W-:-:S05]  /*16fe0*/  @!P4 LEA R14, P3, R20, R14, 0x1 ;  /* 0x0000000e140ec211 */ /* 0x000fca00078608ff */
[----:B------:R-:W-:-:S08]  /*16ff0*/  @!P4 IMAD.MOV.U32 R2, RZ, RZ, R14 ;  /* 0x000000ffff02c224 */ /* 0x000fd000078e000e */
[----:B------:R-:W-:Y:S05]  /*17000*/  WARPSYNC.COLLECTIVE R15, `(.L_x_1035) ;  /* 0x000000000f087348 */ /* 0x000fea0003c00000 */
[----:B------:R0:W1:Y:S02]  /*17010*/  SHFL.IDX P6, R14, R13, R12, R11 ;  /* 0x0000000c0d0e7389 */ /* 0x00006400000c000b */
[----:B01----:R-:W-:Y:S01]  /*17020*/  ENDCOLLECTIVE ;  /* 0x000000000000791b */ /* 0x003fe20003800000 */
.L_x_1035:
        /* <DEDUP_REMOVED lines=13> */
.L_x_1036:
[----:B------:R-:W-:Y:S05]  /*17100*/  BRA `(.L_x_1037) ;  /* 0xffffffc400587947 */ /* 0x000fea000383ffff */
.L_x_935:
[----:B0-----:R0:W1:Y:S02]  /*17110*/  SYNCS.PHASECHK.TRANS64.TRYWAIT P0, [R17+URZ+0x2d820], R2 ;  /* 0x02d82002110075a7 */ /* 0x001064000800017f */
[----:B-1----:R-:W-:Y:S05]  /*17120*/  @!P0 NANOSLEEP.SYNCS 0x989680 ;  /* 0x009896800000895d */ /* 0x002fea0003900000 */
[----:B------:R-:W1:Y:S02]  /*17130*/  @!P0 SYNCS.PHASECHK.TRANS64 P0, [R17+URZ+0x2d820], R2 ;  /* 0x02d82002110085a7 */ /* 0x000e64000800007f */
[----:B-1----:R-:W-:Y:S05]  /*17140*/  @!P0 BRA `(.L_x_935) ;  /* 0xfffffffc00f08947 */ /* 0x002fea000383ffff */
[----:B------:R-:W-:Y:S05]  /*17150*/  BRA `(.L_x_1038) ;  /* 0xffffffc400b87947 */ /* 0x000fea000383ffff */
.L_x_942:
[----:B0-----:R0:W1:Y:S02]  /*17160*/  SYNCS.PHASECHK.TRANS64.TRYWAIT P0, [R3+URZ+0x2d840], R2 ;  /* 0x02d84002030075a7 */ /* 0x001064000800017f */
[----:B-1----:R-:W-:Y:S05]  /*17170*/  @!P0 NANOSLEEP.SYNCS 0x989680 ;  /* 0x009896800000895d */ /* 0x002fea0003900000 */
[----:B------:R-:W1:Y:S02]  /*17180*/  @!P0 SYNCS.PHASECHK.TRANS64 P0, [R3+URZ+0x2d840], R2 ;  /* 0x02d84002030085a7 */ /* 0x000e64000800007f */
[----:B-1----:R-:W-:Y:S05]  /*17190*/  @!P0 BRA `(.L_x_942) ;  /* 0xfffffffc00f08947 */ /* 0x002fea000383ffff */
[----:B------:R-:W-:Y:S05]  /*171a0*/  BRA `(.L_x_1039) ;  /* 0xffffffc8006c7947 */ /* 0x000fea000383ffff */
.L_x_949:
[----:B0-----:R0:W1:Y:S02]  /*171b0*/  SYNCS.PHASECHK.TRANS64.TRYWAIT P0, [R2+URZ+0x60], R3 ;  /* 0x00006003020075a7 */ /* 0x001064000800017f */
[----:B-1----:R-:W-:Y:S05]  /*171c0*/  @!P0 NANOSLEEP.SYNCS 0x989680 ;  /* 0x009896800000895d */ /* 0x002fea0003900000 */
[----:B------:R-:W1:Y:S02]  /*171d0*/  @!P0 SYNCS.PHASECHK.TRANS64 P0, [R2+URZ+0x60], R3 ;  /* 0x00006003020085a7 */ /* 0x000e64000800007f */
[----:B-1----:R-:W-:Y:S05]  /*171e0*/  @!P0 BRA `(.L_x_949) ;  /* 0xfffffffc00f08947 */ /* 0x002fea000383ffff */
[----:B------:R-:W-:Y:S05]  /*171f0*/  BRA `(.L_x_1040) ;  /* 0xffffffcc00647947 */ /* 0x000fea000383ffff */
.L_x_960:
[----:B0-----:R0:W1:Y:S02]  /*17200*/  SYNCS.PHASECHK.TRANS64.TRYWAIT P0, [R3+URZ+0x2d840], R2 ;  /* 0x02d84002030075a7 */ /* 0x001064000800017f */
[----:B-1----:R-:W-:Y:S05]  /*17210*/  @!P0 NANOSLEEP.SYNCS 0x989680 ;  /* 0x009896800000895d */ /* 0x002fea0003900000 */
[----:B------:R-:W1:Y:S02]  /*17220*/  @!P0 SYNCS.PHASECHK.TRANS64 P0, [R3+URZ+0x2d840], R2 ;  /* 0x02d84002030085a7 */ /* 0x000e64000800007f */
[----:B-1----:R-:W-:Y:S05]  /*17230*/  @!P0 BRA `(.L_x_960) ;  /* 0xfffffffc00f08947 */ /* 0x002fea000383ffff */
[----:B------:R-:W-:Y:S05]  /*17240*/  BRA `(.L_x_1041) ;  /* 0xffffffd400187947 */ /* 0x000fea000383ffff */
.L_x_967:
[----:B0-----:R0:W1:Y:S02]  /*17250*/  SYNCS.PHASECHK.TRANS64.TRYWAIT P0, [R12+URZ+0x60], R3 ;  /* 0x000060030c0075a7 */ /* 0x001064000800017f */
[----:B-1----:R-:W-:Y:S05]  /*17260*/  @!P0 NANOSLEEP.SYNCS 0x989680 ;  /* 0x009896800000895d */ /* 0x002fea0003900000 */
[----:B------:R-:W1:Y:S02]  /*17270*/  @!P0 SYNCS.PHASECHK.TRANS64 P0, [R12+URZ+0x60], R3 ;  /* 0x000060030c0085a7 */ /* 0x000e64000800007f */
[----:B-1----:R-:W-:Y:S05]  /*17280*/  @!P0 BRA `(.L_x_967) ;  /* 0xfffffffc00f08947 */ /* 0x002fea000383ffff */
[----:B------:R-:W-:Y:S05]  /*17290*/  BRA `(.L_x_1042) ;  /* 0xffffffd800107947 */ /* 0x000fea000383ffff */
.L_x_977:
[----:B-1----:R1:W2:Y:S02]  /*172a0*/  SYNCS.PHASECHK.TRANS64.TRYWAIT P0, [R2+URZ+0x2d840], R3 ;  /* 0x02d84003020075a7 */ /* 0x0022a4000800017f */
[----:B--2---:R-:W-:Y:S05]  /*172b0*/  @!P0 NANOSLEEP.SYNCS 0x989680 ;  /* 0x009896800000895d */ /* 0x004fea0003900000 */
[----:B------:R-:W2:Y:S02]  /*172c0*/  @!P0 SYNCS.PHASECHK.TRANS64 P0, [R2+URZ+0x2d840], R3 ;  /* 0x02d84003020085a7 */ /* 0x000ea4000800007f */
[----:B--2---:R-:W-:Y:S05]  /*172d0*/  @!P0 BRA `(.L_x_977) ;  /* 0xfffffffc00f08947 */ /* 0x004fea000383ffff */
[----:B------:R-:W-:Y:S05]  /*172e0*/  BRA `(.L_x_1043) ;  /* 0xffffffdc00887947 */ /* 0x000fea000383ffff */
.L_x_984:
[----:B0-----:R0:W1:Y:S02]  /*172f0*/  SYNCS.PHASECHK.TRANS64.TRYWAIT P0, [R8+URZ+0x60], R2 ;  /* 0x00006002080075a7 */ /* 0x001064000800017f */
[----:B-1----:R-:W-:Y:S05]  /*17300*/  @!P0 NANOSLEEP.SYNCS 0x989680 ;  /* 0x009896800000895d */ /* 0x002fea0003900000 */
[----:B------:R-:W1:Y:S02]  /*17310*/  @!P0 SYNCS.PHASECHK.TRANS64 P0, [R8+URZ+0x60], R2 ;  /* 0x00006002080085a7 */ /* 0x000e64000800007f */
[----:B-1----:R-:W-:Y:S05]  /*17320*/  @!P0 BRA `(.L_x_984) ;  /* 0xfffffffc00f08947 */ /* 0x002fea000383ffff */
[----:B------:R-:W-:Y:S05]  /*17330*/  BRA `(.L_x_1044) ;  /* 0xffffffe000907947 */ /* 0x000fea000383ffff */
.L_x_996:
[----:B-1----:R1:W2:Y:S02]  /*17340*/  SYNCS.PHASECHK.TRANS64.TRYWAIT P0, [R3+URZ+0x2d860], R0 ;  /* 0x02d86000030075a7 */ /* 0x0022a4000800017f */
[----:B--2---:R-:W-:Y:S05]  /*17350*/  @!P0 NANOSLEEP.SYNCS 0x989680 ;  /* 0x009896800000895d */ /* 0x004fea0003900000 */
[----:B------:R-:W2:Y:S02]  /*17360*/  @!P0 SYNCS.PHASECHK.TRANS64 P0, [R3+URZ+0x2d860], R0 ;  /* 0x02d86000030085a7 */ /* 0x000ea4000800007f */
[----:B--2---:R-:W-:Y:S05]  /*17370*/  @!P0 BRA `(.L_x_996) ;  /* 0xfffffffc00f08947 */ /* 0x004fea000383ffff */
[----:B------:R-:W-:Y:S05]  /*17380*/  BRA `(.L_x_1045) ;  /* 0xffffffe400f87947 */ /* 0x000fea000383ffff */
.L_x_1004:
        /* <DEDUP_REMOVED lines=8> */
.L_x_1047:
[----:B------:R-:W-:Y:S05]  /*17410*/  BSYNC B0 ;  /* 0x0000000000007941 */ /* 0x000fea0003800000 */
.L_x_1046:
[----:B------:R-:W-:Y:S05]  /*17420*/  BRA `(.L_x_1048) ;  /* 0xffffffec00107947 */ /* 0x000fea000383ffff */
.L_x_1007:
[----:B-1----:R1:W2:Y:S02]  /*17430*/  SYNCS.PHASECHK.TRANS64.TRYWAIT P0, [R9+URZ+0x2d820], R0 ;  /* 0x02d82000090075a7 */ /* 0x0022a4000800017f */
[----:B--2---:R-:W-:Y:S05]  /*17440*/  @!P0 NANOSLEEP.SYNCS 0x989680 ;  /* 0x009896800000895d */ /* 0x004fea0003900000 */
[----:B------:R-:W2:Y:S02]  /*17450*/  @!P0 SYNCS.PHASECHK.TRANS64 P0, [R9+URZ+0x2d820], R0 ;  /* 0x02d82000090085a7 */ /* 0x000ea4000800007f */
[----:B--2---:R-:W-:Y:S05]  /*17460*/  @!P0 BRA `(.L_x_1007) ;  /* 0xfffffffc00f08947 */ /* 0x004fea000383ffff */
[----:B------:R-:W-:Y:S05]  /*17470*/  BRA `(.L_x_1049) ;  /* 0xffffffec00547947 */ /* 0x000fea000383ffff */
.L_x_1008:
        /* <DEDUP_REMOVED lines=11> */
.L_x_1051:
[----:B------:R-:W-:Y:S05]  /*17530*/  BSYNC B0 ;  /* 0x0000000000007941 */ /* 0x000fea0003800000 */
.L_x_1050:
[----:B------:R-:W-:Y:S05]  /*17540*/  BRA `(.L_x_1052) ;  /* 0xffffffec003c7947 */ /* 0x000fea000383ffff */
.L_x_1011:
[----:B------:R-:W-:Y:S01]  /*17550*/  BSSY B1, `(.L_x_1053) ;  /* 0x0000006000017945 */ /* 0x000fe20003800000 */
[----:B------:R-:W-:-:S07]  /*17560*/  IMAD.MOV.U32 R15, RZ, RZ, -0x1 ;  /* 0xffffffffff0f7424 */ /* 0x000fce00078e00ff */
[----:B01----:R-:W-:Y:S05]  /*17570*/  WARPSYNC.COLLECTIVE R15, `(.L_x_1054) ;  /* 0x000000000f0c7348 */ /* 0x003fea0003c00000 */
[----:B------:R-:W-:Y:S02]  /*17580*/  ELECT P6, UR62, PT ;  /* 0x00000000003e782f */ /* 0x000fe400038c0000 */
[----:B------:R-:W-:Y:S01]  /*17590*/  MOV R14, UR62 ;  /* 0x0000003e000e7c02 */ /* 0x000fe20008000f00 */
[----:B01----:R-:W-:Y:S10]  /*175a0*/  ENDCOLLECTIVE ;  /* 0x000000000000791b */ /* 0x003ff40003800000 */
.L_x_1054:
[----:B------:R-:W-:Y:S05]  /*175b0*/  BSYNC B1 ;  /* 0x0000000000017941 */ /* 0x000fea0003800000 */
.L_x_1053:
[----:B------:R-:W-:Y:S05]  /*175c0*/  BRA `(.L_x_1055) ;  /* 0xffffffec00347947 */ /* 0x000fea000383ffff */
.L_x_1013:
[----:B-1----:R1:W2:Y:S02]  /*175d0*/  SYNCS.PHASECHK.TRANS64.TRYWAIT P0, [R7+URZ], R2 ;  /* 0x00000002070075a7 */ /* 0x0022a4000800017f */
[----:B--2---:R-:W-:Y:S05]  /*175e0*/  @!P0 NANOSLEEP.SYNCS 0x989680 ;  /* 0x009896800000895d */ /* 0x004fea0003900000 */
[----:B------:R-:W2:Y:S02]  /*175f0*/  @!P0 SYNCS.PHASECHK.TRANS64 P0, [R7+URZ], R2 ;  /* 0x00000002070085a7 */ /* 0x000ea4000800007f */
[----:B--2---:R-:W-:Y:S05]  /*17600*/  @!P0 BRA `(.L_x_1013) ;  /* 0xfffffffc00f08947 */ /* 0x004fea000383ffff */
[----:B------:R-:W-:Y:S05]  /*17610*/  BRA `(.L_x_1056) ;  /* 0xffffffec00687947 */ /* 0x000fea000383ffff */
.L_x_1014:
[----:B--2---:R2:W3:Y:S02]  /*17620*/  SYNCS.PHASECHK.TRANS64.TRYWAIT P0, [R3+URZ], R0 ;  /* 0x00000000030075a7 */ /* 0x0044e4000800017f */
[----:B---3--:R-:W-:Y:S05]  /*17630*/  @!P0 NANOSLEEP.SYNCS 0x989680 ;  /* 0x009896800000895d */ /* 0x008fea0003900000 */
[----:B------:R-:W3:Y:S02]  /*17640*/  @!P0 SYNCS.PHASECHK.TRANS64 P0, [R3+URZ], R0 ;  /* 0x00000000030085a7 */ /* 0x000ee4000800007f */
[----:B---3--:R-:W-:Y:S05]  /*17650*/  @!P0 BRA `(.L_x_1014) ;  /* 0xfffffffc00f08947 */ /* 0x008fea000383ffff */
[----:B------:R-:W-:Y:S05]  /*17660*/  BRA `(.L_x_1057) ;  /* 0xffffffec005c7947 */ /* 0x000fea000383ffff */
.L_x_1016:
[----:B--2---:R2:W3:Y:S02]  /*17670*/  SYNCS.PHASECHK.TRANS64.TRYWAIT P0, [R5+URZ], R2 ;  /* 0x00000002050075a7 */ /* 0x0044e4000800017f */
[----:B---3--:R-:W-:Y:S05]  /*17680*/  @!P0 NANOSLEEP.SYNCS 0x989680 ;  /* 0x009896800000895d */ /* 0x008fea0003900000 */
[----:B------:R-:W3:Y:S02]  /*17690*/  @!P0 SYNCS.PHASECHK.TRANS64 P0, [R5+URZ], R2 ;  /* 0x00000002050085a7 */ /* 0x000ee4000800007f */
[----:B---3--:R-:W-:Y:S05]  /*176a0*/  @!P0 BRA `(.L_x_1016) ;  /* 0xfffffffc00f08947 */ /* 0x008fea000383ffff */
[----:B------:R-:W-:Y:S05]  /*176b0*/  BRA `(.L_x_1058) ;  /* 0xffffffec00607947 */ /* 0x000fea000383ffff */
.L_x_1059:
        /* <DEDUP_REMOVED lines=12> */
.L_x_2727:


//--------------------- .text._ZN7cutlass13device_kernelIN5flash11enable_sm90INS1_16FlashAttnFwdSm90INS1_25CollectiveMainloopFwdSm90ILi2EN4cute5tupleIJNS5_1CILi1EEES8_S8_EEENS6_IJNS7_ILi192EEENS7_ILi128EEENS7_ILi96EEEEEELi96ENS_10bfloat16_tEfNS_4arch4Sm90ELb0ELb1ELb1ELb1ELb0ELb0ELb0ELb0ELb1ELb1ELb0ELb0EEENS1_21CollectiveEpilogueFwdINS6_IJSA_SC_SB_EEES9_SE_SG_Li384ELb1ELb1ELb0ELb0EEENS1_36VarlenDynamicPersistentTileSchedulerILi192ELi128ELi384ELi128ELb0ELb1ELb1ELb1ELb0ELb1EEEEEEEEEvNT_6ParamsE --------------------------
	.section	.text._ZN7cutlass13device_kernelIN5flash11enable_sm90INS1_16FlashAttnFwdSm90INS1_25CollectiveMainloopFwdSm90ILi2EN4cute5tupleIJNS5_1CILi1EEES8_S8_EEENS6_IJNS7_ILi192EEENS7_ILi128EEENS7_ILi96EEEEEELi96ENS_10bfloat16_tEfNS_4arch4Sm90ELb0ELb1ELb1ELb1ELb0ELb0ELb0ELb0ELb1ELb1ELb0ELb0EEENS1_21CollectiveEpilogueFwdINS6_IJSA_SC_SB_EEES9_SE_SG_Li384ELb1ELb1ELb0ELb0EEENS1_36VarlenDynamicPersistentTileSchedulerILi192ELi128ELi384ELi128ELb0ELb1ELb1ELb1ELb0ELb1EEEEEEEEEvNT_6ParamsE,"ax",@progbits
	.align	128
.text._ZN7cutlass13device_kernelIN5flash11enable_sm90INS1_16FlashAttnFwdSm90INS1_25CollectiveMainloopFwdSm90ILi2EN4cute5tupleIJNS5_1CILi1EEES8_S8_EEENS6_IJNS7_ILi192EEENS7_ILi128EEENS7_ILi96EEEEEELi96ENS_10bfloat16_tEfNS_4arch4Sm90ELb0ELb1ELb1ELb1ELb0ELb0ELb0ELb0ELb1ELb1ELb0ELb0EEENS1_21CollectiveEpilogueFwdINS6_IJSA_SC_SB_EEES9_SE_SG_Li384ELb1ELb1ELb0ELb0EEENS1_36VarlenDynamicPersistentTileSchedulerILi192ELi128ELi384ELi128ELb0ELb1ELb1ELb1ELb0ELb1EEEEEEEEEvNT_6ParamsE:
        .type           _ZN7cutlass13device_kernelIN5flash11enable_sm90INS1_16FlashAttnFwdSm90INS1_25CollectiveMainloopFwdSm90ILi2EN4cute5tupleIJNS5_1CILi1EEES8_S8_EEENS6_IJNS7_ILi192EEENS7_ILi128EEENS7_ILi96EEEEEELi96ENS_10bfloat16_tEfNS_4arch4Sm90ELb0ELb1ELb1ELb1ELb0ELb0ELb0ELb0ELb1ELb1ELb0ELb0EEENS1_21CollectiveEpilogueFwdINS6_IJSA_SC_SB_EEES9_SE_SG_Li384ELb1ELb1ELb0ELb0EEENS1_36VarlenDynamicPersistentTileSchedulerILi192ELi128ELi384ELi128ELb0ELb1ELb1ELb1ELb0ELb1EEEEEEEEEvNT_6ParamsE,@function
        .size           _ZN7cutlass13device_kernelIN5flash11enable_sm90INS1_16FlashAttnFwdSm90INS1_25CollectiveMainloopFwdSm90ILi2EN4cute5tupleIJNS5_1CILi1EEES8_S8_EEENS6_IJNS7_ILi192EEENS7_ILi128EEENS7_ILi96EEEEEELi96ENS_10bfloat16_tEfNS_4arch4Sm90ELb0ELb1ELb1ELb1ELb0ELb0ELb0ELb0ELb1ELb1ELb0ELb0EEENS1_21CollectiveEpilogueFwdINS6_IJSA_SC_SB_EEES9_SE_SG_Li384ELb1ELb1ELb0ELb0EEENS1_36VarlenDynamicPersistentTileSchedulerILi192ELi128ELi384ELi128ELb0ELb1ELb1ELb1ELb0ELb1EEEEEEEEEvNT_6ParamsE,(.L_x_2728 - _ZN7cutlass13device_kernelIN5flash11enable_sm90INS1_16FlashAttnFwdSm90INS1_25CollectiveMainloopFwdSm90ILi2EN4cute5tupleIJNS5_1CILi1EEES8_S8_EEENS6_IJNS7_ILi192EEENS7_ILi128EEENS7_ILi96EEEEEELi96ENS_10bfloat16_tEfNS_4arch4Sm90ELb0ELb1ELb1ELb1ELb0ELb0ELb0ELb0ELb1ELb1ELb0ELb0EEENS1_21CollectiveEpilogueFwdINS6_IJSA_SC_SB_EEES9_SE_SG_Li384ELb1ELb1ELb0ELb0EEENS1_36VarlenDynamicPersistentTileSchedulerILi192ELi128ELi384ELi128ELb0ELb1ELb1ELb1ELb0ELb1EEEEEEEEEvNT_6ParamsE)
        .other          _ZN7cutlass13device_kernelIN5flash11enable_sm90INS1_16FlashAttnFwdSm90INS1_25CollectiveMainloopFwdSm90ILi2EN4cute5tupleIJNS5_1CILi1EEES8_S8_EEENS6_IJNS7_ILi192EEENS7_ILi128EEENS7_ILi96EEEEEELi96ENS_10bfloat16_tEfNS_4arch4Sm90ELb0ELb1ELb1ELb1ELb0ELb0ELb0ELb0ELb1ELb1ELb0ELb0EEENS1_21CollectiveEpilogueFwdINS6_IJSA_SC_SB_EEES9_SE_SG_Li384ELb1ELb1ELb0ELb0EEENS1_36VarlenDynamicPersistentTileSchedulerILi192ELi128ELi384ELi128ELb0ELb1ELb1ELb1ELb0ELb1EEEEEEEEEvNT_6ParamsE,@"STO_CUDA_ENTRY STV_DEFAULT"
_ZN7cutlass13device_kernelIN5flash11enable_sm90INS1_16FlashAttnFwdSm90INS1_25CollectiveMainloopFwdSm90ILi2EN4cute5tupleIJNS5_1CILi1EEES8_S8_EEENS6_IJNS7_ILi192EEENS7_ILi128EEENS7_ILi96EEEEEELi96ENS_10bfloat16_tEfNS_4arch4Sm90ELb0ELb1ELb1ELb1ELb0ELb0ELb0ELb0ELb1ELb1ELb0ELb0EEENS1_21CollectiveEpilogueFwdINS6_IJSA_SC_SB_EEES9_SE_SG_Li384ELb1ELb1ELb0ELb0EEENS1_36VarlenDynamicPersistentTileSchedulerILi192ELi128ELi384ELi128ELb0ELb1ELb1ELb1ELb0ELb1EEEEEEEEEvNT_6ParamsE:
[----:B------:R-:W0:Y:S02]  /*0000*/  LDC R1, c[0x0][0x28] ;  /* 0x00000a00ff017b82 */ /* 0x000e240000000800 */
[----:B0-----:R-:W-:Y:S01]  /*0010*/  VIADD R1, R1, 0xffffffc8 ;  /* 0xffffffc801017836 */ /* 0x001fe20000000000 */
[----:B------:R-:W0:Y:S01]  /*0020*/  S2R R3, SR_TID.X ;  /* 0x0000000000037919 */ /* 0x000e220000002100 */
[----:B------:R-:W-:Y:S01]  /*0030*/  ELECT P0, URZ, PT ;  /* 0x00000000003f782f */ /* 0x000fe20003800000 */
[----:B------:R-:W-:Y:S01]  /*0040*/  BSSY B0, `(.L_x_1060) ;  /* 0x000000e000007945 */ /* 0x000fe20003800000 */
[--C-:B0-----:R-:W-:Y:S02]  /*0050*/  SHF.R.U32.HI R0, RZ, 0x5, R3.reuse ;  /* 0x00000005ff007819 */ /* 0x101fe40000011603 */
[----:B------:R-:W-:-:S03]  /*0060*/  SHF.R.U32.HI R3, RZ, 0x7, R3 ;  /* 0x00000007ff037819 */ /* 0x000fc60000011603 */
        /* <DEDUP_REMOVED lines=11> */
.L_x_1061:
[----:B------:R-:W-:Y:S05]  /*0120*/  BSYNC B0 ;  /* 0x0000000000007941 */ /* 0x000fea0003800000 */
.L_x_1060:
        /* <DEDUP_REMOVED lines=41> */
.L_x_1062:
        /* <DEDUP_REMOVED lines=22> */
.L_x_1063:
        /* <DEDUP_REMOVED lines=18> */
.L_x_1064:
        /* <DEDUP_REMOVED lines=22> */
.L_x_1065:
        /* <DEDUP_REMOVED lines=22> */
.L_x_1066:
[----:B------:R-:W-:Y:S01]  /*0900*/  PLOP3.LUT P0, PT, PT, PT, UP0, 0x80, 0x0 ;  /* 0x000000000000781c */ /* 0x000fe20003f0f008 */
[----:B------:R-:W-:Y:S01]  /*0910*/  UMOV UR36, 0x1 ;  /* 0x0000000100247882 */ /* 0x000fe20000000000 */
[----:B------:R-:W-:Y:S01]  /*0920*/  NOP ;  /* 0x0000000000007918 */ /* 0x000fe20000000000 */
[----:B------:R-:W-:Y:S01]  /*0930*/  USEL UR36, UR36, 0x2, !UP0 ;  /* 0x0000000224247887 */ /* 0x000fe2000c000000 */
[----:B------:R-:W-:Y:S01]  /*0940*/  ULDC.64 UR50, c[0x0][0x208] ;  /* 0x0000820000327ab9 */ /* 0x000fe20000000a00 */
[----:B012-4-:R-:W-:Y:S08]  /*0950*/  BAR.SYNC.DEFER_BLOCKING 0x0 ;  /* 0x0000000000007b1d */ /* 0x017ff00000010000 */
[----:B------:R-:W-:Y:S05]  /*0960*/  @!P0 BRA `(.L_x_1067) ;  /* 0x0000011000c48947 */ /* 0x000fea0003800000 */
.L_x_1068:
[----:B------:R-:W-:-:S08]  /*0970*/  NOP ;  /* 0x0000000000007918 */ /* 0x000fd00000000000 */
[----:B------:R-:W0:Y:S02]  /*0980*/  USETMAXREG.TRY_ALLOC.CTAPOOL UP0, 0xa0 ;  /* 0x000000a0000079c8 */ /* 0x000e240008000600 */
[----:B0-----:R-:W-:-:S13]  /*0990*/  PLOP3.LUT P0, PT, PT, PT, UP0, 0x80, 0x0 ;  /* 0x000000000000781c */ /* 0x001fda0003f0f008 */
[----:B------:R-:W-:Y:S05]  /*09a0*/  @!P0 BRA `(.L_x_1068) ;  /* 0xfffffffc00f08947 */ /* 0x000fea000383ffff */
[----:B------:R-:W0:Y:S01]  /*09b0*/  S2R R2, SR_TID.X ;  /* 0x0000000000027919 */ /* 0x000e220000002100 */
        /* <DEDUP_REMOVED lines=13> */
[----:B------:R-:W-:Y:S01]  /*0a90*/  VIADD R148, R2, 0xffffff80 ;  /* 0xffffff8002947836 */ /* 0x000fe20000000000 */
[----:B------:R-:W-:Y:S01]  /*0aa0*/  R2UR UR5, R9 ;  /* 0x00000000090572ca */ /* 0x000fe200000e0000 */
[----:B------:R-:W-:Y:S01]  /*0ab0*/  IMAD.MOV.U32 R18, RZ, RZ, 0x40 ;  /* 0x00000040ff127424 */ /* 0x000fe200078e00ff */
[----:B------:R-:W-:Y:S01]  /*0ac0*/  R2UR UR7, R10 ;  /* 0x000000000a0772ca */ /* 0x000fe200000e0000 */
[----:B------:R-:W-:Y:S01]  /*0ad0*/  ULOP3.LUT UR48, UR36, 0x1, URZ, 0xfc, !UPT ;  /* 0x0000000124307892 */ /* 0x000fe2000f8efc3f */
[----:B------:R-:W-:Y:S01]  /*0ae0*/  SHF.R.S32.HI R3, RZ, 0x1f, R148 ;  /* 0x0000001fff037819 */ /* 0x000fe20000011494 */
[----:B------:R-:W-:Y:S01]  /*0af0*/  UMOV UR47, URZ ;  /* 0x0000003f002f7c82 */ /* 0x000fe20008000000 */
[----:B------:R-:W-:Y:S01]  /*0b00*/  R2UR UR6, R11 ;  /* 0x000000000b0672ca */ /* 0x000fe200000e0000 */
[----:B------:R-:W-:Y:S01]  /*0b10*/  UMOV UR49, URZ ;  /* 0x0000003f00317c82 */ /* 0x000fe20008000000 */
[CC--:B------:R-:W-:Y:S01]  /*0b20*/  LEA.HI R143, R3.reuse, R148.reuse, RZ, 0x7 ;  /* 0x00000094038f7211 */ /* 0x0c0fe200078f38ff */
[----:B------:R-:W-:Y:S01]  /*0b30*/  UMOV UR46, URZ ;  /* 0x0000003f002e7c82 */ /* 0x000fe20008000000 */
[----:B------:R-:W-:-:S02]  /*0b40*/  LEA.HI R0, R3, R148, RZ, 0x4 ;  /* 0x0000009403007211 */ /* 0x000fc400078f20ff */
[----:B------:R-:W-:Y:S02]  /*0b50*/  LOP3.LUT R7, R143, 0xffffff80, RZ, 0xc0, !PT ;  /* 0xffffff808f077812 */ /* 0x000fe400078ec0ff */
[----:B------:R-:W-:Y:S02]  /*0b60*/  LOP3.LUT R5, R0, 0xfffffff0, RZ, 0xc0, !PT ;  /* 0xfffffff000057812 */ /* 0x000fe400078ec0ff */
[----:B------:R-:W-:Y:S01]  /*0b70*/  LEA.HI R4, R3, R148, RZ, 0x5 ;  /* 0x0000009403047211 */ /* 0x000fe200078f28ff */
[C---:B------:R-:W-:Y:S01]  /*0b80*/  IMAD.IADD R142, R148.reuse, 0x1, -R7 ;  /* 0x00000001948e7824 */ /* 0x040fe200078e0a07 */
[----:B------:R-:W-:Y:S01]  /*0b90*/  SHF.R.S32.HI R7, RZ, 0x4, R0 ;  /* 0x00000004ff077819 */ /* 0x000fe20000011400 */
[----:B------:R-:W-:Y:S01]  /*0ba0*/  IMAD.IADD R5, R148, 0x1, -R5 ;  /* 0x0000000194057824 */ /* 0x000fe200078e0a05 */
[----:B------:R-:W-:Y:S02]  /*0bb0*/  SHF.R.S32.HI R6, RZ, 0x5, R4 ;  /* 0x00000005ff067819 */ /* 0x000fe40000011404 */
[----:B------:R-:W-:-:S02]  /*0bc0*/  LEA.HI R2, R0, R7, RZ, 0x1 ;  /* 0x0000000700027211 */ /* 0x000fc400078f08ff */
[--C-:B------:R-:W-:Y:S01]  /*0bd0*/  SHF.R.S32.HI R0, RZ, 0x1f, R5.reuse ;  /* 0x0000001fff007819 */ /* 0x100fe20000011405 */
[----:B------:R-:W-:Y:S01]  /*0be0*/  IMAD R12, R6, 0x10, R5 ;  /* 0x00000010060c7824 */ /* 0x000fe200078e0205 */
[----:B------:R-:W-:Y:S02]  /*0bf0*/  LOP3.LUT R2, R2, 0x1ffffffe, RZ, 0xc0, !PT ;  /* 0x1ffffffe02027812 */ /* 0x000fe400078ec0ff */
[----:B------:R-:W-:Y:S02]  /*0c00*/  LEA.HI R0, R0, R5, RZ, 0x3 ;  /* 0x0000000500007211 */ /* 0x000fe400078f18ff */
[----:B------:R-:W-:Y:S01]  /*0c10*/  SHF.R.S32.HI R143, RZ, 0x7, R143 ;  /* 0x00000007ff8f7819 */ /* 0x000fe2000001148f */
[----:B------:R-:W-:Y:S01]  /*0c20*/  IMAD.IADD R2, R7, 0x1, -R2 ;  /* 0x0000000107027824 */ /* 0x000fe200078e0a02 */
[----:B------:R-:W-:Y:S01]  /*0c30*/  LEA.HI R141, R3, R148, RZ, 0x2 ;  /* 0x00000094038d7211 */ /* 0x000fe200078f10ff */
[C---:B------:R-:W-:Y:S01]  /*0c40*/  IMAD.SHL.U32 R4, R0.reuse, 0x40, RZ ;  /* 0x0000004000047824 */ /* 0x040fe200078e00ff */
[----:B------:R-:W-:Y:S01]  /*0c50*/  LOP3.LUT R0, R0, 0xfffffff8, RZ, 0xc0, !PT ;  /* 0xfffffff800007812 */ /* 0x000fe200078ec0ff */
[----:B------:R-:W-:Y:S01]  /*0c60*/  IMAD.SHL.U32 R3, R2, 0x8, RZ ;  /* 0x0000000802037824 */ /* 0x000fe200078e00ff */
[----:B------:R-:W-:-:S02]  /*0c70*/  SHF.R.S32.HI R9, RZ, 0x1f, R142 ;  /* 0x0000001fff097819 */ /* 0x000fc4000001148e */
[----:B------:R-:W-:Y:S01]  /*0c80*/  LOP3.LUT R4, R4, 0x7ffffe00, RZ, 0xc0, !PT ;  /* 0x7ffffe0004047812 */ /* 0x000fe200078ec0ff */
[----:B------:R-:W-:Y:S01]  /*0c90*/  IMAD.IADD R0, R5, 0x1, -R0 ;  /* 0x0000000105007824 */ /* 0x000fe200078e0a00 */
[-C--:B------:R-:W-:Y:S01]  /*0ca0*/  LEA.HI R8, R9, R142.reuse, RZ, 0x2 ;  /* 0x0000008e09087211 */ /* 0x080fe200078f10ff */
[----:B------:R-:W-:Y:S01]  /*0cb0*/  IMAD.HI R5, R143, 0x55555556, RZ ;  /* 0x555555568f057827 */ /* 0x000fe200078e02ff */
[----:B------:R-:W-:Y:S02]  /*0cc0*/  LEA.HI R9, R9, R142, RZ, 0x5 ;  /* 0x0000008e09097211 */ /* 0x000fe400078f28ff */
[----:B------:R-:W-:Y:S01]  /*0cd0*/  SHF.R.S32.HI R10, RZ, 0x2, R8 ;  /* 0x00000002ff0a7819 */ /* 0x000fe20000011408 */
[----:B------:R-:W-:Y:S01]  /*0ce0*/  IMAD R6, R6, 0x400, R4 ;  /* 0x0000040006067824 */ /* 0x000fe200078e0204 */
[----:B------:R-:W-:Y:S01]  /*0cf0*/  SHF.R.S32.HI R11, RZ, 0x1f, R8 ;  /* 0x0000001fff0b7819 */ /* 0x000fe20000011408 */
[----:B------:R-:W-:Y:S01]  /*0d00*/  IMAD.SHL.U32 R4, R0, 0x40, RZ ;  /* 0x0000004000047824 */ /* 0x000fe200078e00ff */
[----:B------:R-:W-:Y:S01]  /*0d10*/  LEA.HI R2, R5, R5, RZ, 0x1 ;  /* 0x0000000505027211 */ /* 0x000fe200078f08ff */
[----:B------:R-:W-:Y:S01]  /*0d20*/  IMAD.U32 R145, R12, 0x20, R3 ;  /* 0x000000200c917824 */ /* 0x000fe200078e0003 */
[----:B------:R-:W-:-:S02]  /*0d30*/  LOP3.LUT R5, R141, 0xfffffffc, RZ, 0xc0, !PT ;  /* 0xfffffffc8d057812 */ /* 0x000fc400078ec0ff */
[----:B------:R-:W-:Y:S01]  /*0d40*/  LOP3.LUT R4, R4, 0x1c0, RZ, 0xc0, !PT ;  /* 0x000001c004047812 */ /* 0x000fe200078ec0ff */
[----:B------:R-:W-:Y:S01]  /*0d50*/  IMAD R2, R2, -0x3, R143 ;  /* 0xfffffffd02027824 */ /* 0x000fe200078e028f */
[----:B------:R-:W-:Y:S01]  /*0d60*/  LEA.HI R11, R11, R10, RZ, 0x3 ;  /* 0x0000000a0b0b7211 */ /* 0x000fe200078f18ff */
[----:B------:R-:W-:Y:S01]  /*0d70*/  IMAD.IADD R140, R148, 0x1, -R5 ;  /* 0x00000001948c7824 */ /* 0x000fe200078e0a05 */
[----:B------:R-:W-:Y:S02]  /*0d80*/  LOP3.LUT R3, R4, 0x8, R3, 0xf8, !PT ;  /* 0x0000000804037812 */ /* 0x000fe400078ef803 */
[----:B------:R-:W-:Y:S01]  /*0d90*/  SHF.R.U32.HI R4, RZ, 0x3, R4 ;  /* 0x00000003ff047819 */ /* 0x000fe20000011604 */
[----:B------:R-:W-:Y:S01]  /*0da0*/  IMAD.SHL.U32 R137, R140, 0x8, RZ ;  /* 0x000000088c897824 */ /* 0x000fe200078e00ff */
[----:B------:R-:W-:Y:S02]  /*0db0*/  LOP3.LUT R11, R11, 0xfffffff8, RZ, 0xc0, !PT ;  /* 0xfffffff80b0b7812 */ /* 0x000fe400078ec0ff */
[----:B------:R-:W-:Y:S01]  /*0dc0*/  LOP3.LUT R3, R3, R4, RZ, 0x3c, !PT ;  /* 0x0000000403037212 */ /* 0x000fe200078e3cff */
[C---:B------:R-:W-:Y:S01]  /*0dd0*/  VIADD R138, R137.reuse, 0x20 ;  /* 0x00000020898a7836 */ /* 0x040fe20000000000 */
[----:B------:R-:W-:Y:S01]  /*0de0*/  R2P PR, R0, 0x6 ;  /* 0x0000000600007804 */ /* 0x000fe20000000000 */
[----:B------:R-:W-:Y:S01]  /*0df0*/  IMAD.IADD R10, R10, 0x1, -R11 ;  /* 0x000000010a0a7824 */ /* 0x000fe200078e0a0b */
[----:B------:R-:W-:Y:S01]  /*0e00*/  SHF.R.S32.HI R9, RZ, 0x5, R9 ;  /* 0x00000005ff097819 */ /* 0x000fe20000011409 */
[----:B------:R-:W-:Y:S01]  /*0e10*/  IMAD.IADD R3, R6, 0x1, R3 ;  /* 0x0000000106037824 */ /* 0x000fe200078e0203 */
[----:B------:R-:W-:Y:S01]  /*0e20*/  LEA.HI R0, R140, R140, RZ, 0x1 ;  /* 0x0000008c8c007211 */ /* 0x000fe200078f08ff */
[----:B------:R-:W-:Y:S01]  /*0e30*/  VIADD R139, R137, 0x40 ;  /* 0x00000040898b7836 */ /* 0x000fe20000000000 */
[----:B------:R-:W-:Y:S01]  /*0e40*/  SEL R18, R18, 0xffffffc0, !P2 ;  /* 0xffffffc012127807 */ /* 0x000fe20005000000 */
[----:B------:R-:W-:Y:S01]  /*0e50*/  IMAD R9, R9, 0x10, R10 ;  /* 0x0000001009097824 */ /* 0x000fe200078e020a */
[----:B------:R-:W-:-:S02]  /*0e60*/  LEA R17, R3, UR42, 0x1 ;  /* 0x0000002a03117c11 */ /* 0x000fc4000f8e08ff */
[----:B------:R-:W-:Y:S01]  /*0e70*/  LOP3.LUT R5, R0, 0x1ffffffe, RZ, 0xc0, !PT ;  /* 0x1ffffffe00057812 */ /* 0x000fe200078ec0ff */
[----:B------:R-:W-:Y:S01]  /*0e80*/  IMAD R144, R2, 0x40, R9 ;  /* 0x0000004002907824 */ /* 0x000fe200078e0209 */
[----:B------:R-:W-:Y:S01]  /*0e90*/  LOP3.LUT R3, R8, 0x7ffffffc, RZ, 0xc0, !PT ;  /* 0x7ffffffc08037812 */ /* 0x000fe200078ec0ff */
[C---:B------:R-:W-:Y:S01]  /*0ea0*/  VIADD R19, R17.reuse, 0x21800 ;  /* 0x0002180011137836 */ /* 0x040fe20000000000 */
[----:B------:R-:W-:Y:S01]  /*0eb0*/  SHF.R.S32.HI R141, RZ, 0x2, R141 ;  /* 0x00000002ff8d7819 */ /* 0x000fe2000001148d */
[----:B------:R-:W-:Y:S01]  /*0ec0*/  VIADD R22, R17, 0x21820 ;  /* 0x0002182011167836 */ /* 0x000fe20000000000 */
[----:B------:R-:W-:Y:S01]  /*0ed0*/  SHF.R.S32.HI R147, RZ, 0x1f, R138 ;  /* 0x0000001fff937819 */ /* 0x000fe2000001148a */
[----:B------:R-:W-:Y:S01]  /*0ee0*/  IMAD.IADD R5, R140, 0x1, -R5 ;  /* 0x000000018c057824 */ /* 0x000fe200078e0a05 */
[----:B------:R-:W-:Y:S01]  /*0ef0*/  SHF.R.S32.HI R146, RZ, 0x1f, R139 ;  /* 0x0000001fff927819 */ /* 0x000fe2000001148b */
[C---:B------:R-:W-:Y:S02]  /*0f00*/  @P1 VIADD R22, R19.reuse, 0xffffffe0 ;  /* 0xffffffe013161836 */ /* 0x040fe40000000000 */
[----:B------:R-:W-:-:S02]  /*0f10*/  IMAD.IADD R19, R19, 0x1, R18 ;  /* 0x0000000113137824 */ /* 0x000fc400078e0212 */
[----:B------:R-:W-:Y:S02]  /*0f20*/  IMAD.IADD R16, R142, 0x1, -R3 ;  /* 0x000000018e107824 */ /* 0x000fe400078e0a03 */
[----:B------:R-:W-:Y:S02]  /*0f30*/  IMAD R136, R5, 0x8, R144 ;  /* 0x0000000805887824 */ /* 0x000fe400078e0290 */
[----:B------:R-:W-:Y:S02]  /*0f40*/  IMAD.IADD R18, R18, 0x1, R22 ;  /* 0x0000000112127824 */ /* 0x000fe400078e0216 */
[----:B------:R-:W-:-:S07]  /*0f50*/  VIADD R23, R22, 0x6000 ;  /* 0x0000600016177836 */ /* 0x000fce0000000000 */
.L_x_1160:
[----:B------:R-:W-:Y:S01]  /*0f60*/  ULDC.64 UR8, c[0x0][0xa28] ;  /* 0x00028a0000087ab9 */ /* 0x000fe20000000a00 */
[----:B------:R-:W-:Y:S01]  /*0f70*/  ULDC UR4, c[0x0][0x424] ;  /* 0x0001090000047ab9 */ /* 0x000fe20000000800 */
[----:B------:R-:W-:-:S04]  /*0f80*/  UISETP.NE.U32.AND UP0, UPT, UR8, URZ, UPT ;  /* 0x0000003f0800728c */ /* 0x000fc8000bf05070 */
[----:B------:R-:W-:-:S03]  /*0f90*/  UISETP.NE.AND.EX UP0, UPT, UR9, URZ, UPT, UP0 ;  /* 0x0000003f0900728c */ /* 0x000fc6000bf05300 */
[----:B------:R-:W-:Y:S02]  /*0fa0*/  ULDC.64 UR8, c[0x0][0xa18] ;  /* 0x0002860000087ab9 */ /* 0x000fe40000000a00 */
[----:B------:R-:W-:Y:S01]  /*0fb0*/  UISETP.NE.U32.AND UP1, UPT, UR8, URZ, UPT ;  /* 0x0000003f0800728c */ /* 0x000fe2000bf25070 */
[----:B------:R-:W-:-:S03]  /*0fc0*/  PLOP3.LUT P0, PT, PT, PT, UP0, 0x80, 0x0 ;  /* 0x000000000000781c */ /* 0x000fc60003f0f008 */
[----:B------:R-:W-:-:S03]  /*0fd0*/  UISETP.NE.AND.EX UP1, UPT, UR9, URZ, UPT, UP1 ;  /* 0x0000003f0900728c */ /* 0x000fc6000bf25310 */
[----:B------:R-:W-:Y:S02]  /*0fe0*/  @UP0 ULDC.64 UR8, c[0x0][0xa28] ;  /* 0x00028a0000080ab9 */ /* 0x000fe40000000a00 */
[----:B------:R-:W-:Y:S01]  /*0ff0*/  @UP0 UIMAD.WIDE UR8, UR6, 0x4, UR8 ;  /* 0x00000004060808a5 */ /* 0x000fe2000f8e0208 */
[----:B------:R-:W-:-:S05]  /*1000*/  PLOP3.LUT P2, PT, PT, PT, UP1, 0x80, 0x0 ;  /* 0x000000000000781c */ /* 0x000fca0003f4f018 */
[----:B------:R-:W-:Y:S01]  /*1010*/  @UP1 ULDC.64 UR10, c[0x0][0xa18] ;  /* 0x00028600000a1ab9 */ /* 0x000fe20000000a00 */
[----:B01-3--:R-:W-:Y:S02]  /*1020*/  IMAD.U32 R2, RZ, RZ, UR8 ;  /* 0x00000008ff027e24 */ /* 0x00bfe4000f8e00ff */
[----:B----4-:R-:W-:Y:S01]  /*1030*/  IMAD.U32 R3, RZ, RZ, UR9 ;  /* 0x00000009ff037e24 */ /* 0x010fe2000f8e00ff */
[----:B------:R-:W-:-:S04]  /*1040*/  @UP1 UIMAD.WIDE UR8, UR6, 0x4, UR10 ;  /* 0x00000004060818a5 */ /* 0x000fc8000f8e020a */
[----:B--2---:R-:W2:Y:S02]  /*1050*/  @P0 LDG.E R2, desc[UR50][R2.64] ;  /* 0x0000003202020981 */ /* 0x004ea4000c1e1900 */
[----:B------:R-:W-:Y:S02]  /*1060*/  IMAD.U32 R4, RZ, RZ, UR8 ;  /* 0x00000008ff047e24 */ /* 0x000fe4000f8e00ff */
[----:B------:R-:W-:Y:S01]  /*1070*/  IMAD.U32 R5, RZ, RZ, UR9 ;  /* 0x00000009ff057e24 */ /* 0x000fe2000f8e00ff */
[----:B------:R-:W-:-:S04]  /*1080*/  ULDC.64 UR8, c[0x0][0x418] ;  /* 0x0001060000087ab9 */ /* 0x000fc80000000a00 */
[----:B------:R-:W3:Y:S01]  /*1090*/  @P2 LDG.E R4, desc[UR50][R4.64] ;  /* 0x0000003204042981 */ /* 0x000ee2000c1e1900 */
[----:B------:R-:W-:Y:S01]  /*10a0*/  UISETP.NE.U32.AND UP0, UPT, UR8, URZ, UPT ;  /* 0x0000003f0800728c */ /* 0x000fe2000bf05070 */
[----:B------:R-:W-:Y:S01]  /*10b0*/  UMOV UR38, URZ ;  /* 0x0000003f00267c82 */ /* 0x000fe20008000000 */
[----:B------:R-:W-:Y:S02]  /*10c0*/  ULDC UR45, c[0x0][0x288] ;  /* 0x0000a200002d7ab9 */ /* 0x000fe40000000800 */
[----:B------:R-:W-:Y:S01]  /*10d0*/  UISETP.NE.AND.EX UP0, UPT, UR9, URZ, UPT, UP0 ;  /* 0x0000003f0900728c */ /* 0x000fe2000bf05300 */
[----:B------:R-:W-:Y:S02]  /*10e0*/  UMOV UR41, UR7 ;  /* 0x0000000700297c82 */ /* 0x000fe40008000000 */
[----:B------:R-:W-:Y:S01]  /*10f0*/  ULDC.64 UR8, c[0x0][0xa20] ;  /* 0x0002880000087ab9 */ /* 0x000fe20000000a00 */
[----:B------:R-:W-:Y:S01]  /*1100*/  USEL UR4, UR4, 0x1, UP0 ;  /* 0x0000000104047887 */ /* 0x000fe20008000000 */
[----:B------:R-:W-:Y:S01]  /*1110*/  ISETP.NE.U32.AND P1, PT, RZ, UR8, PT ;  /* 0x00000008ff007c0c */ /* 0x000fe2000bf25070 */
[----:B------:R-:W-:-:S02]  /*1120*/  ULDC UR8, c[0x0][0x2f0] ;  /* 0x0000bc0000087ab9 */ /* 0x000fc40000000800 */
[----:B------:R-:W-:Y:S01]  /*1130*/  UIMAD UR4, UR4, UR8, URZ ;  /* 0x00000008040472a4 */ /* 0x000fe2000f8e023f */
[----:B------:R-:W-:Y:S02]  /*1140*/  ISETP.NE.AND.EX P1, PT, RZ, UR9, PT, P1 ;  /* 0x00000009ff007c0c */ /* 0x000fe4000bf25310 */
[----:B--2---:R-:W-:Y:S02]  /*1150*/  @P0 R2UR UR38, R2 ;  /* 0x00000000022602ca */ /* 0x004fe400000e0000 */
[----:B---3--:R-:W-:Y:S01]  /*1160*/  @P2 R2UR UR45, R4 ;  /* 0x00000000042d22ca */ /* 0x008fe200000e0000 */
[----:B------:R-:W-:-:S14]  /*1170*/  @P2 BRA `(.L_x_1069) ;  /* 0x0000000000342947 */ /* 0x000fdc0003800000 */
[----:B------:R-:W-:Y:S02]  /*1180*/  ULDC.64 UR8, c[0x0][0xa00] ;  /* 0x0002800000087ab9 */ /* 0x000fe40000000a00 */
[----:B------:R-:W-:-:S04]  /*1190*/  ISETP.NE.U32.AND P0, PT, RZ, UR8, PT ;  /* 0x00000008ff007c0c */ /* 0x000fc8000bf05070 */
[----:B------:R-:W-:-:S13]  /*11a0*/  ISETP.NE.AND.EX P0, PT, RZ, UR9, PT, P0 ;  /* 0x00000009ff007c0c */ /* 0x000fda000bf05300 */
[----:B------:R-:W-:Y:S05]  /*11b0*/  @!P0 BRA `(.L_x_1069) ;  /* 0x0000000000248947 */ /* 0x000fea0003800000 */
[----:B------:R-:W-:Y:S02]  /*11c0*/  ULDC.64 UR8, c[0x0][0xa00] ;  /* 0x0002800000087ab9 */ /* 0x000fe40000000a00 */
[----:B------:R-:W-:-:S06]  /*11d0*/  UIMAD.WIDE UR8, UR6, 0x4, UR8 ;  /* 0x00000004060878a5 */ /* 0x000fcc000f8e0208 */
[----:B------:R-:W-:Y:S02]  /*11e0*/  IMAD.U32 R2, RZ, RZ, UR8 ;  /* 0x00000008ff027e24 */ /* 0x000fe4000f8e00ff */
[----:B------:R-:W-:-:S05]  /*11f0*/  IMAD.U32 R3, RZ, RZ, UR9 ;  /* 0x00000009ff037e24 */ /* 0x000fca000f8e00ff */
[----:B------:R-:W2:Y:S04]  /*1200*/  LDG.E R4, desc[UR50][R2.64] ;  /* 0x0000003202047981 */ /* 0x000ea8000c1e1900 */
[----:B------:R-:W3:Y:S01]  /*1210*/  LDG.E R0, desc[UR50][R2.64+0x4] ;  /* 0x0000043202007981 */ /* 0x000ee2000c1e1900 */
[----:B--2---:R-:W-:Y:S02]  /*1220*/  R2UR UR45, R4 ;  /* 0x00000000042d72ca */ /* 0x004fe400000e0000 */
[----:B---3--:R-:W-:-:S13]  /*1230*/  R2UR UR7, R0 ;  /* 0x00000000000772ca */ /* 0x008fda00000e0000 */
[----:B------:R-:W-:-:S12]  /*1240*/  UIADD3 UR45, -UR45, UR7, URZ ;  /* 0x000000072d2d7290 */ /* 0x000fd8000fffe13f */
.L_x_1069:
[----:B------:R-:W-:Y:S01]  /*1250*/  UMOV UR40, UR6 ;  /* 0x0000000600287c82 */ /* 0x000fe20008000000 */
[----:B------:R-:W-:Y:S05]  /*1260*/  @!P1 BRA `(.L_x_1070) ;  /* 0x00000000001c9947 */ /* 0x000fea0003800000 */
[----:B------:R-:W-:Y:S02]  /*1270*/  ULDC.64 UR8, c[0x0][0xa20] ;  /* 0x0002880000087ab9 */ /* 0x000fe40000000a00 */
[----:B------:R-:W-:-:S06]  /*1280*/  UIMAD.WIDE UR6, UR6, 0x4, UR8 ;  /* 0x00000004060678a5 */ /* 0x000fcc000f8e0208 */
[----:B------:R-:W-:Y:S02]  /*1290*/  IMAD.U32 R2, RZ, RZ, UR6 ;  /* 0x00000006ff027e24 */ /* 0x000fe4000f8e00ff */
[----:B------:R-:W-:-:S05]  /*12a0*/  IMAD.U32 R3, RZ, RZ, UR7 ;  /* 0x00000007ff037e24 */ /* 0x000fca000f8e00ff */
[----:B------:R-:W2:Y:S02]  /*12b0*/  LDG.E R2, desc[UR50][R2.64] ;  /* 0x0000003202027981 */ /* 0x000ea4000c1e1900 */
[----:B--2---:R-:W-:Y:S01]  /*12c0*/  R2UR UR4, R2 ;  /* 0x00000000020472ca */ /* 0x004fe200000e0000 */
[----:B------:R-:W-:-:S14]  /*12d0*/  BRA `(.L_x_1071) ;  /* 0x0000000000347947 */ /* 0x000fdc0003800000 */
.L_x_1070:
        /* <DEDUP_REMOVED lines=13> */
.L_x_1071:
[----:B------:R-:W-:Y:S01]  /*13b0*/  ULDC UR6, c[0x0][0x448] ;  /* 0x0001120000067ab9 */ /* 0x000fe20000000800 */
[----:B------:R-:W-:Y:S02]  /*13c0*/  UIMAD UR39, UR5, 0xc0, URZ ;  /* 0x000000c0052778a4 */ /* 0x000fe4000f8e023f */
[----:B------:R-:W-:Y:S02]  /*13d0*/  UISETP.NE.AND UP0, UPT, UR6, 0x1, UPT ;  /* 0x000000010600788c */ /* 0x000fe4000bf05270 */
[----:B------:R-:W-:Y:S02]  /*13e0*/  UIADD3 UR8, UR39, 0xbf, URZ ;  /* 0x000000bf27087890 */ /* 0x000fe4000fffe03f */
[----:B------:R-:W-:-:S03]  /*13f0*/  UIADD3 UR38, -UR38, UR4, URZ ;  /* 0x0000000426267290 */ /* 0x000fc6000fffe13f */
[----:B------:R-:W-:Y:S01]  /*1400*/  ULDC.64 UR4, c[0x0][0x9e0] ;  /* 0x0002780000047ab9 */ /* 0x000fe20000000a00 */
[----:B------:R-:W-:Y:S02]  /*1410*/  UIADD3 UR9, UR38, 0x1, -UR45 ;  /* 0x0000000126097890 */ /* 0x000fe4000fffe82d */
[----:B------:R-:W-:Y:S01]  /*1420*/  UISETP.GE.AND UP1, UPT, UR5, 0x1, UPT ;  /* 0x000000010500788c */ /* 0x000fe2000bf26270 */
[----:B------:R-:W-:Y:S01]  /*1430*/  @UP0 ULDC UR6, c[0x0][0x44c] ;  /* 0x0001130000060ab9 */ /* 0x000fe20000000800 */
[----:B------:R-:W-:Y:S01]  /*1440*/  @UP0 ULDC UR10, c[0x0][0x450] ;  /* 0x00011400000a0ab9 */ /* 0x000fe20000000800 */
[----:B------:R-:W-:-:S03]  /*1450*/  UIMAD.WIDE.U32 UR6, UR8, UR6, URZ ;  /* 0x00000006080672a5 */ /* 0x000fc6000f8e003f */
[----:B------:R-:W-:Y:S01]  /*1460*/  PLOP3.LUT P1, PT, PT, PT, UP1, 0x80, 0x0 ;  /* 0x000000000000781c */ /* 0x000fe20003f2f018 */
[----:B------:R-:W-:-:S04]  /*1470*/  @UP0 USHF.R.U32.HI UR8, URZ, UR10, UR7 ;  /* 0x0000000a3f080299 */ /* 0x000fc80008011607 */
[----:B------:R-:W-:-:S04]  /*1480*/  UIADD3 UR8, UR9, UR8, URZ ;  /* 0x0000000809087290 */ /* 0x000fc8000fffe03f */
[----:B------:R-:W-:-:S06]  /*1490*/  UIADD3 UR4, UR8, UR4, URZ ;  /* 0x0000000408047290 */ /* 0x000fcc000fffe03f */
[----:B------:R-:W-:Y:S01]  /*14a0*/  IMAD.U32 R0, RZ, RZ, UR4 ;  /* 0x00000004ff007e24 */ /* 0x000fe2000f8e00ff */
[----:B------:R-:W-:Y:S06]  /*14b0*/  @!P1 BRA `(.L_x_1072) ;  /* 0x0000000000409947 */ /* 0x000fec0003800000 */
        /* <DEDUP_REMOVED lines=10> */
.L_x_1073:
[----:B------:R-:W-:-:S11]  /*1560*/  UISETP.NE.AND UP1, UPT, UR5, 0x1, UPT ;  /* 0x000000010500788c */ /* 0x000fd6000bf25270 */
[----:B------:R-:W-:Y:S02]  /*1570*/  @UP1 ULDC.64 UR8, c[0x0][0x9e8] ;  /* 0x00027a0000081ab9 */ /* 0x000fe40000000a00 */
[----:B------:R-:W-:-:S04]  /*1580*/  UIMAD.WIDE.U32 UR6, UR4, UR8, URZ ;  /* 0x00000008040672a5 */ /* 0x000fc8000f8e003f */
[----:B------:R-:W-:-:S12]  /*1590*/  @UP1 USHF.R.U32.HI UR4, URZ, UR9, UR7 ;  /* 0x000000093f041299 */ /* 0x000fd80008011607 */
.L_x_1074:
[----:B------:R-:W-:-:S06]  /*15a0*/  UIMAD UR4, UR4, UR5, UR5 ;  /* 0x00000005040472a4 */ /* 0x000fcc000f8e0205 */
[----:B------:R-:W-:-:S07]  /*15b0*/  VIMNMX R0, R0, UR4, PT ;  /* 0x0000000400007c48 */ /* 0x000fce000bfe0100 */
.L_x_1072:
[----:B------:R-:W-:Y:S01]  /*15c0*/  UIADD3 UR4, UR38, 0x7f, URZ ;  /* 0x0000007f26047890 */ /* 0x000fe2000fffe03f */
        /* <DEDUP_REMOVED lines=10> */
[----:B------:R-:W-:-:S02]  /*1670*/  UIADD3 UR53, UR38, -UR45, URZ ;  /* 0x8000002d26357290 */ /* 0x000fc4000fffe03f */
        /* <DEDUP_REMOVED lines=17> */
.L_x_1076:
[----:B------:R-:W-:-:S11]  /*1790*/  UISETP.NE.AND UP0, UPT, UR5, 0x1, UPT ;  /* 0x000000010500788c */ /* 0x000fd6000bf05270 */
[----:B------:R-:W-:Y:S02]  /*17a0*/  @UP0 ULDC.64 UR10, c[0x0][0x9e8] ;  /* 0x00027a00000a0ab9 */ /* 0x000fe40000000a00 */
[----:B------:R-:W-:-:S04]  /*17b0*/  UIMAD.WIDE.U32 UR6, UR4, UR10, URZ ;  /* 0x0000000a040672a5 */ /* 0x000fc8000f8e003f */
[----:B------:R-:W-:-:S12]  /*17c0*/  @UP0 USHF.R.U32.HI UR4, URZ, UR11, UR7 ;  /* 0x0000000b3f040299 */ /* 0x000fd80008011607 */
.L_x_1077:
[----:B------:R-:W-:-:S04]  /*17d0*/  UIMAD UR4, UR4, UR5, URZ ;  /* 0x00000005040472a4 */ /* 0x000fc8000f8e023f */
[----:B------:R-:W-:-:S04]  /*17e0*/  UISETP.LT.AND UP0, UPT, UR9, UR4, UPT ;  /* 0x000000040900728c */ /* 0x000fc8000bf01270 */
[----:B------:R-:W-:-:S12]  /*17f0*/  USEL UR9, UR9, UR4, !UP0 ;  /* 0x0000000409097287 */ /* 0x000fd8000c000000 */
.L_x_1075:
[----:B------:R-:W-:Y:S01]  /*1800*/  USHF.R.S32.HI UR4, URZ, 0x1f, UR9 ;  /* 0x0000001f3f047899 */ /* 0x000fe20008011409 */
[----:B------:R-:W-:Y:S01]  /*1810*/  PLOP3.LUT P0, PT, PT, PT, PT, 0x80, 0x0 ;  /* 0x000000000000781c */ /* 0x000fe20003f0f070 */
[----:B------:R-:W-:Y:S01]  /*1820*/  IMAD.MOV.U32 R0, RZ, RZ, RZ ;  /* 0x000000ffff007224 */ /* 0x000fe200078e00ff */
[----:B------:R-:W-:Y:S01]  /*1830*/  CS2R R134, SRZ ;  /* 0x0000000000867805 */ /* 0x000fe2000001ff00 */
[----:B------:R-:W-:Y:S01]  /*1840*/  ULEA.HI UR4, UR4, UR9, URZ, 0x7 ;  /* 0x0000000904047291 */ /* 0x000fe2000f8f383f */
[----:B------:R-:W-:Y:S01]  /*1850*/  IMAD.MOV.U32 R2, RZ, RZ, RZ ;  /* 0x000000ffff027224 */ /* 0x000fe200078e00ff */
[----:B------:R-:W-:Y:S02]  /*1860*/  CS2R R132, SRZ ;  /* 0x0000000000847805 */ /* 0x000fe4000001ff00 */
[----:B------:R-:W-:Y:S01]  /*1870*/  CS2R R130, SRZ ;  /* 0x0000000000827805 */ /* 0x000fe2000001ff00 */
[----:B------:R-:W-:Y:S01]  /*1880*/  USHF.R.S32.HI UR4, URZ, 0x7, UR4 ;  /* 0x000000073f047899 */ /* 0x000fe20008011404 */
[----:B------:R-:W-:-:S02]  /*1890*/  CS2R R128, SRZ ;  /* 0x0000000000807805 */ /* 0x000fc4000001ff00 */
[----:B------:R-:W-:Y:S01]  /*18a0*/  CS2R R26, SRZ ;  /* 0x00000000001a7805 */ /* 0x000fe2000001ff00 */
[----:B------:R-:W-:Y:S01]  /*18b0*/  IMAD.MOV.U32 R126, RZ, RZ, RZ ;  /* 0x000000ffff7e7224 */ /* 0x000fe200078e00ff */
[----:B------:R-:W-:Y:S01]  /*18c0*/  UISETP.LT.AND UP0, UPT, URZ, UR4, UPT ;  /* 0x000000043f00728c */ /* 0x000fe2000bf01270 */
[----:B------:R-:W-:Y:S01]  /*18d0*/  IMAD.MOV.U32 R125, RZ, RZ, RZ ;  /* 0x000000ffff7d7224 */ /* 0x000fe200078e00ff */
[----:B------:R-:W-:Y:S02]  /*18e0*/  CS2R R122, SRZ ;  /* 0x00000000007a7805 */ /* 0x000fe4000001ff00 */
[----:B------:R-:W-:Y:S01]  /*18f0*/  CS2R R120, SRZ ;  /* 0x0000000000787805 */ /* 0x000fe2000001ff00 */
[----:B------:R-:W-:Y:S01]  /*1900*/  USEL UR37, URZ, UR4, !UP0 ;  /* 0x000000043f257287 */ /* 0x000fe2000c000000 */
[----:B------:R-:W-:Y:S02]  /*1910*/  CS2R R118, SRZ ;  /* 0x0000000000767805 */ /* 0x000fe4000001ff00 */
        /* <DEDUP_REMOVED lines=15> */
[----:B------:R-:W-:Y:S02]  /*1a10*/  IMAD.MOV.U32 R89, RZ, RZ, RZ ;  /* 0x000000ffff597224 */ /* 0x000fe400078e00ff */
        /* <DEDUP_REMOVED lines=34> */
.L_x_1079:
        /* <DEDUP_REMOVED lines=9> */
.L_x_1295:
[----:B------:R-:W-:Y:S05]  /*1cd0*/  @!P0 BRA `(.L_x_1081) ;  /* 0x0000000000048947 */ /* 0x000fea0003800000 */
[----:B------:R-:W-:Y:S01]  /*1ce0*/  BPT.TRAP 0x1 ;  /* 0x000000040000795c */ /* 0x000fe20000300000 */
.L_x_1081:
[----:B------:R-:W-:Y:S02]  /*1cf0*/  IMAD.U32 R90, RZ, RZ, UR46 ;  /* 0x0000002eff5a7e24 */ /* 0x000fe4000f8e00ff */
[----:B0-----:R-:W-:-:S03]  /*1d00*/  IMAD.U32 R3, RZ, RZ, UR49 ;  /* 0x00000031ff037e24 */ /* 0x001fc6000f8e00ff */
[----:B------:R-:W-:Y:S02]  /*1d10*/  LEA R90, R90, UR42, 0x3 ;  /* 0x0000002a5a5a7c11 */ /* 0x000fe4000f8e18ff */
[----:B------:R-:W-:-:S04]  /*1d20*/  SHF.L.U32 R3, R3, 0x1f, RZ ;  /* 0x0000001f03037819 */ /* 0x000fc800000006ff */
[----:B------:R0:W1:Y:S01]  /*1d30*/  SYNCS.PHASECHK.TRANS64.TRYWAIT P2, [R90+URZ+0x2d830], R3 ;  /* 0x02d830035a0075a7 */ /* 0x000062000804017f */
[----:B------:R-:W-:Y:S05]  /*1d40*/  @!P0 BRA `(.L_x_1082) ;  /* 0x0000000000048947 */ /* 0x000fea0003800000 */
[----:B------:R-:W-:Y:S01]  /*1d50*/  BPT.TRAP 0x1 ;  /* 0x000000040000795c */ /* 0x000fe20000300000 */
.L_x_1082:
[----:B------:R-:W2:Y:S02]  /*1d60*/  S2R R0, SR_TID.X ;  /* 0x0000000000007919 */ /* 0x000ea40000002100 */
[----:B--2---:R-:W-:Y:S01]  /*1d70*/  LOP3.LUT P1, RZ, R0, 0x7f, RZ, 0xc0, !PT ;  /* 0x0000007f00ff7812 */ /* 0x004fe2000782c0ff */
[----:B-1----:R-:W-:-:S12]  /*1d80*/  @P2 BRA `(.L_x_1083) ;  /* 0x0000000000082947 */ /* 0x002fd80003800000 */
[----:B------:R-:W1:Y:S02]  /*1d90*/  SYNCS.PHASECHK.TRANS64.TRYWAIT P2, [R90+URZ+0x2d830], R3 ;  /* 0x02d830035a0075a7 */ /* 0x000e64000804017f */
[----:B-1----:R-:W-:Y:S05]  /*1da0*/  @!P2 BRA `(.L_x_1084) ;  /* 0x0000016400a0a947 */ /* 0x002fea0003800000 */
.L_x_1083:
[----:B------:R-:W-:Y:S05]  /*1db0*/  WARPSYNC.ALL ;  /* 0x0000000000007948 */ /* 0x000fea0003800000 */
[----:B------:R-:W-:Y:S01]  /*1dc0*/  UIADD3 UR4, UR42, 0x15400, URZ ;  /* 0x000154002a047890 */ /* 0x000fe2000fffe03f */
[----:B------:R-:W-:Y:S01]  /*1dd0*/  WARPGROUP.ARRIVE ;  /* 0x00000000000079c5 */ /* 0x000fe20000000000 */
[----:B------:R-:W-:Y:S01]  /*1de0*/  UMOV UR5, 0x80000020 ;  /* 0x8000002000057882 */ /* 0x000fe20000000000 */
[----:B------:R-:W-:Y:S01]  /*1df0*/  UMOV UR7, 0x80000020 ;  /* 0x8000002000077882 */ /* 0x000fe20000000000 */
[----:B------:R-:W-:Y:S01]  /*1e00*/  USHF.R.U32.HI UR4, URZ, 0x4, UR4 ;  /* 0x000000043f047899 */ /* 0x000fe20008011604 */
[----:B01----:R-:W-:Y:S01]  /*1e10*/  @!P1 VIADD R90, R90, 0x2d840 ;  /* 0x0002d8405a5a9836 */ /* 0x003fe20000000000 */
[----:B------:R-:W-:Y:S01]  /*1e20*/  UMOV UR9, 0x80000020 ;  /* 0x8000002000097882 */ /* 0x000fe20000000000 */
[----:B------:R-:W-:Y:S01]  /*1e30*/  UMOV UR11, 0x80000020 ;  /* 0x80000020000b7882 */ /* 0x000fe20000000000 */
[----:B------:R-:W-:Y:S01]  /*1e40*/  ULOP3.LUT UR4, UR4, 0x3fff, URZ, 0xc0, !UPT ;  /* 0x00003fff04047892 */ /* 0x000fe2000f8ec03f */
[----:B------:R-:W-:Y:S01]  /*1e50*/  UMOV UR13, 0x80000020 ;  /* 0x80000020000d7882 */ /* 0x000fe20000000000 */
[----:B------:R-:W-:-:S02]  /*1e60*/  UMOV UR15, 0x80000020 ;  /* 0x80000020000f7882 */ /* 0x000fc40000000000 */
[----:B------:R-:W-:Y:S01]  /*1e70*/  ULOP3.LUT UR32, UR4, 0x10000, URZ, 0xfc, !UPT ;  /* 0x0001000004207892 */ /* 0x000fe2000f8efc3f */
[----:B------:R-:W-:Y:S01]  /*1e80*/  @!P1 PRMT R90, RZ, 0x654, R90 ;  /* 0x00000654ff5a9816 */ /* 0x000fe2000000005a */
[----:B------:R-:W-:Y:S02]  /*1e90*/  ULOP3.LUT UR4, UR54, 0x10000, URZ, 0xfc, !UPT ;  /* 0x0001000036047892 */ /* 0x000fe4000f8efc3f */
[----:B------:R-:W-:Y:S02]  /*1ea0*/  UIMAD UR6, UR46, 0x600, UR32 ;  /* 0x000006002e0678a4 */ /* 0x000fe4000f8e0220 */
[----:B------:R-:W-:Y:S02]  /*1eb0*/  UIADD3 UR8, UR4, 0x2, URZ ;  /* 0x0000000204087890 */ /* 0x000fe4000fffe03f */
[----:B------:R-:W-:Y:S02]  /*1ec0*/  UIADD3 UR10, UR6, 0x2, URZ ;  /* 0x00000002060a7890 */ /* 0x000fe4000fffe03f */
[----:B------:R-:W-:-:S02]  /*1ed0*/  UIADD3 UR12, UR4, 0x300, URZ ;  /* 0x00000300040c7890 */ /* 0x000fc4000fffe03f */
[----:B------:R-:W-:Y:S02]  /*1ee0*/  UIADD3 UR14, UR6, 0x200, URZ ;  /* 0x00000200060e7890 */ /* 0x000fe4000fffe03f */
        /* <DEDUP_REMOVED lines=38> */
[----:B------:R-:W-:Y:S02]  /*2150*/  VIADD R27, R136, UR39 ;  /* 0x00000027881b7c36 */ /* 0x000fe40008000000 */
[----:B------:R-:W-:Y:S01]  /*2160*/  FMUL.FTZ R91, R28, UR10 ;  /* 0x0000000a1c5b7c20 */ /* 0x000fe20008410000 */
[----:B------:R-:W-:Y:S01]  /*2170*/  FMUL.FTZ R6, R35, UR10 ;  /* 0x0000000a23067c20 */ /* 0x000fe20008410000 */
[----:B------:R-:W-:Y:S01]  /*2180*/  FMUL.FTZ R35, R70, UR10 ;  /* 0x0000000a46237c20 */ /* 0x000fe20008410000 */
[----:B------:R-:W-:Y:S01]  /*2190*/  @P2 IMAD.HI.U32 R28, R27, UR6, RZ ;  /* 0x000000061b1c2c27 */ /* 0x000fe2000f8e00ff */
[----:B------:R-:W-:-:S03]  /*21a0*/  @UP0 ULDC UR6, c[0x0][0x450] ;  /* 0x0001140000060ab9 */ /* 0x000fc60000000800 */
[----:B------:R-:W-:Y:S01]  /*21b0*/  FMUL.FTZ R8, R39, UR10 ;  /* 0x0000000a27087c20 */ /* 0x000fe20008410000 */
        /* <DEDUP_REMOVED lines=8> */
[----:B------:R-:W0:Y:S01]  /*2240*/  SHFL.IDX PT, R58, R70, RZ, 0x1c1f ;  /* 0x001c1fff463a7589 */ /* 0x000e2200000e0000 */
[----:B------:R-:W-:Y:S01]  /*2250*/  IMAD R74, R88, R27, 0x80 ;  /* 0x00000080584a7424 */ /* 0x000fe200078e021b */
[----:B------:R-:W-:Y:S01]  /*2260*/  ULDC.64 UR6, c[0x0][0x9e0] ;  /* 0x0002780000067ab9 */ /* 0x000fe20000000a00 */
[----:B------:R-:W-:Y:S01]  /*2270*/  FMUL.FTZ R9, R38, UR10 ;  /* 0x0000000a26097c20 */ /* 0x000fe20008410000 */
[----:B------:R-:W-:Y:S01]  /*2280*/  FMUL.FTZ R92, R29, UR10 ;  /* 0x0000000a1d5c7c20 */ /* 0x000fe20008410000 */
[----:B------:R-:W-:Y:S01]  /*2290*/  FMUL.FTZ R38, R40, UR10 ;  /* 0x0000000a28267c20 */ /* 0x000fe20008410000 */
[----:B------:R-:W-:Y:S01]  /*22a0*/  FMUL.FTZ R15, R50, UR10 ;  /* 0x0000000a320f7c20 */ /* 0x000fe20008410000 */
        /* <DEDUP_REMOVED lines=27> */
[----:B------:R-:W-:-:S02]  /*2460*/  VIADD R57, R74, 0x1 ;  /* 0x000000014a397836 */ /* 0x000fc40000000000 */
        /* <DEDUP_REMOVED lines=26> */
[----:B------:R-:W-:Y:S01]  /*2610*/  IMAD.U32 R61, RZ, RZ, UR45 ;  /* 0x0000002dff3d7e24 */ /* 0x000fe2000f8e00ff */
[----:B------:R-:W1:Y:S01]  /*2620*/  MUFU.TANH R2, R2 ;  /* 0x0000000200027308 */ /* 0x000e620000002400 */
[----:B------:R-:W-:Y:S01]  /*2630*/  VIADD R57, R74, UR38 ;  /* 0x000000264a397c36 */ /* 0x000fe20008000000 */
[----:B------:R2:W-:Y:S01]  /*2640*/  @!P1 SYNCS.ARRIVE.TRANS64.RED.A1T0 RZ, [R90+URZ], RZ ;  /* 0x000000ff5aff99a7 */ /* 0x0005e2000810043f */
[----:B------:R-:W-:-:S02]  /*2650*/  LEA R73, R88, 0xffffff80, 0x7 ;  /* 0xffffff8058497811 */ /* 0x000fc400078e38ff */
[----:B------:R-:W-:Y:S01]  /*2660*/  IADD3 R56, -R61, UR38, R56 ;  /* 0x000000263d387c10 */ /* 0x000fe2000fffe138 */
[----:B------:R-:W-:Y:S02]  /*2670*/  IMAD R75, R16, -0x2, R57 ;  /* 0xfffffffe104b7824 */ /* 0x000fe400078e0239 */
[----:B------:R-:W3:Y:S02]  /*2680*/  MUFU.TANH R89, R89 ;  /* 0x0000005900597308 */ /* 0x000ee40000002400 */
[C---:B------:R-:W-:Y:S02]  /*2690*/  VIADD R76, R56.reuse, UR6 ;  /* 0x00000006384c7c36 */ /* 0x040fe40008000000 */
[----:B------:R-:W-:-:S03]  /*26a0*/  VIADD R77, R56, UR33 ;  /* 0x00000021384d7c36 */ /* 0x000fc60008000000 */
[----:B0-----:R-:W-:Y:S01]  /*26b0*/  VIADDMNMX R71, R58, R76, R75, PT ;  /* 0x0000004c3a477246 */ /* 0x001fe2000380014b */
[----:B------:R-:W0:Y:S01]  /*26c0*/  MUFU.TANH R0, R0 ;  /* 0x0000000000007308 */ /* 0x000e220000002400 */
[----:B------:R-:W-:-:S07]  /*26d0*/  IMAD.IADD R72, R77, 0x1, R58 ;  /* 0x000000014d487824 */ /* 0x000fce00078e023a */
[----:B------:R-:W4:Y:S08]  /*26e0*/  MUFU.TANH R3, R3 ;  /* 0x0000000300037308 */ /* 0x000f300000002400 */
        /* <DEDUP_REMOVED lines=61> */
[----:B------:R-:W-:Y:S01]  /*2ac0*/  IMAD.U32 R57, RZ, RZ, UR45 ;  /* 0x0000002dff397e24 */ /* 0x000fe2000f8e00ff */
[----:B------:R-:W-:Y:S04]  /*2ad0*/  BSSY B0, `(.L_x_1086) ;  /* 0x0000011000007945 */ /* 0x000fe80003800000 */
[----:B------:R-:W-:-:S04]  /*2ae0*/  IADD3 R56, -R57, UR38, R58 ;  /* 0x0000002639387c10 */ /* 0x000fc8000fffe13a */
        /* <DEDUP_REMOVED lines=10> */
.L_x_1087:
[----:B------:R-:W-:-:S06]  /*2b90*/  UISETP.NE.AND UP2, UPT, UR7, 0x1, UPT ;  /* 0x000000010700788c */ /* 0x000fcc000bf45270 */
[----:B------:R-:W-:-:S05]  /*2ba0*/  PLOP3.LUT P2, PT, PT, PT, UP2, 0x80, 0x0 ;  /* 0x000000000000781c */ /* 0x000fca0003f4f028 */
[----:B------:R-:W-:-:S08]  /*2bb0*/  @UP2 ULDC.64 UR10, c[0x0][0x9e8] ;  /* 0x00027a00000a2ab9 */ /* 0x000fd00000000a00 */
[----:B------:R-:W-:-:S05]  /*2bc0*/  @P2 IMAD.HI.U32 R57, R56, UR10, RZ ;  /* 0x0000000a38392c27 */ /* 0x000fca000f8e00ff */
[----:B------:R-:W-:-:S07]  /*2bd0*/  @P2 SHF.R.U32.HI R56, RZ, UR11, R57 ;  /* 0x0000000bff382c19 */ /* 0x000fce0008011639 */
.L_x_1088:
[----:B------:R-:W-:Y:S05]  /*2be0*/  BSYNC B0 ;  /* 0x0000000000007941 */ /* 0x000fea0003800000 */
.L_x_1086:
[----:B------:R-:W-:-:S04]  /*2bf0*/  IMAD R57, R56, UR7, -R73 ;  /* 0x0000000738397c24 */ /* 0x000fc8000f8e0a49 */
[----:B------:R-:W-:-:S05]  /*2c00*/  IMAD R57, R16, -0x2, R57 ;  /* 0xfffffffe10397824 */ /* 0x000fca00078e0239 */
[----:B------:R-:W-:Y:S02]  /*2c10*/  VIMNMX R72, R72, R57, !PT ;  /* 0x0000003948487248 */ /* 0x000fe40007fe0100 */
[----:B------:R-:W-:-:S07]  /*2c20*/  VIADDMNMX R71, R57, UR7, R71, PT ;  /* 0x0000000739477c46 */ /* 0x000fce000b800147 */
.L_x_1085:
[----:B------:R-:W2:Y:S01]  /*2c30*/  LDL.LU R78, [R1] ;  /* 0x00000000014e7983 */ /* 0x000ea20000300800 */
[C---:B------:R-:W-:Y:S02]  /*2c40*/  ISETP.GE.AND P4, PT, R74.reuse, 0x9, PT ;  /* 0x000000094a00780c */ /* 0x040fe40003f86270 */
[C---:B------:R-:W-:Y:S02]  /*2c50*/  ISETP.GE.AND P2, PT, R74.reuse, 0x2, PT ;  /* 0x000000024a00780c */ /* 0x040fe40003f46270 */
[----:B------:R-:W-:Y:S02]  /*2c60*/  ISETP.GE.AND P5, PT, R74, 0xa, PT ;  /* 0x0000000a4a00780c */ /* 0x000fe40003fa6270 */
[----:B------:R-:W-:-:S04]  /*2c70*/  ISETP.GT.AND P3, PT, R72, 0x1, !P2 ;  /* 0x000000014800780c */ /* 0x000fc80005764270 */
[----:B------:R-:W-:-:S04]  /*2c80*/  ISETP.LT.OR P3, PT, R71, 0x2, P3 ;  /* 0x000000024700780c */ /* 0x000fc80001f61670 */
[----:B------:R-:W-:Y:S02]  /*2c90*/  FSEL R89, R89, -INF , !P3 ;  /* 0xff80000059597808 */ /* 0x000fe40005800000 */
[----:B------:R-:W-:-:S04]  /*2ca0*/  ISETP.GT.AND P3, PT, R72, 0x9, !P5 ;  /* 0x000000094800780c */ /* 0x000fc80006f64270 */
[----:B------:R-:W-:-:S04]  /*2cb0*/  ISETP.LT.OR P3, PT, R71, 0xa, P3 ;  /* 0x0000000a4700780c */ /* 0x000fc80001f61670 */
[----:B0-----:R-:W-:Y:S02]  /*2cc0*/  FSEL R92, R92, -INF , !P3 ;  /* 0xff8000005c5c7808 */ /* 0x001fe40005800000 */
[----:B--2---:R-:W-:-:S04]  /*2cd0*/  LOP3.LUT R78, R78, 0xfffffffd, RZ, 0xc0, !PT ;  /* 0xfffffffd4e4e7812 */ /* 0x004fc800078ec0ff */
[----:B------:R-:W-:Y:S02]  /*2ce0*/  @P4 LOP3.LUT R78, R78, 0x2, RZ, 0xfc, !PT ;  /* 0x000000024e4e4812 */ /* 0x000fe400078efcff */
[----:B------:R-:W-:Y:S02]  /*2cf0*/  ISETP.GT.AND P4, PT, R72, 0x8, !P4 ;  /* 0x000000084800780c */ /* 0x000fe40006784270 */
[----:B------:R-:W-:Y:S02]  /*2d00*/  LOP3.LUT R78, R78, 0xfffffffb, RZ, 0xc0, !PT ;  /* 0xfffffffb4e4e7812 */ /* 0x000fe400078ec0ff */
[----:B------:R-:W-:Y:S02]  /*2d10*/  ISETP.LT.OR P4, PT, R71, 0x9, P4 ;  /* 0x000000094700780c */ /* 0x000fe40002781670 */
[----:B------:R-:W-:Y:S02]  /*2d20*/  @P5 LOP3.LUT R78, R78, 0x4, RZ, 0xfc, !PT ;  /* 0x000000044e4e5812 */ /* 0x000fe400078efcff */
[----:B------:R-:W-:-:S02]  /*2d30*/  ISETP.GE.AND P5, PT, R74, 0x11, PT ;  /* 0x000000114a00780c */ /* 0x000fc40003fa6270 */
[----:B------:R-:W-:Y:S02]  /*2d40*/  FSEL R91, R91, -INF , !P4 ;  /* 0xff8000005b5b7808 */ /* 0x000fe40006000000 */
        /* <DEDUP_REMOVED lines=9> */
[----:B------:R-:W-:Y:S02]  /*2de0*/  ISETP.GE.AND P4, PT, R74, 0x19, PT ;  /* 0x000000194a00780c */ /* 0x000fe40003f86270 */
[----:B------:R-:W-:Y:S02]  /*2df0*/  ISETP.LT.OR P3, PT, R71, 0x12, P3 ;  /* 0x000000124700780c */ /* 0x000fe40001f61670 */
[----:B------:R-:W-:Y:S02]  /*2e00*/  LOP3.LUT R78, R78, 0xfeffffff, RZ, 0xc0, !PT ;  /* 0xfeffffff4e4e7812 */ /* 0x000fe400078ec0ff */
        /* <DEDUP_REMOVED lines=61> */
[----:B------:R-:W-:Y:S01]  /*31e0*/  ISETP.GT.AND P3, PT, R72, 0x40, !P4 ;  /* 0x000000404800780c */ /* 0x000fe20006764270 */
[----:B------:R-:W0:Y:S03]  /*31f0*/  SHFL.IDX PT, R46, R70, 0x1, 0x1c1f ;  /* 0x003c1f00462e7f89 */ /* 0x000e2600000e0000 */
        /* <DEDUP_REMOVED lines=53> */
[----:B------:R-:W-:Y:S02]  /*3550*/  ISETP.GT.AND P3, PT, R72, 0x61, !P4 ;  /* 0x000000614800780c */ /* 0x000fe40006764270 */
[----:B0-----:R-:W-:-:S02]  /*3560*/  VIADDMNMX R66, R46, R76, R75, PT ;  /* 0x0000004c2e427246 */ /* 0x001fc4000380014b */
[----:B------:R-:W-:-:S03]  /*3570*/  ISETP.LT.OR P3, PT, R71, 0x62, P3 ;  /* 0x000000624700780c */ /* 0x000fc60001f61670 */
[----:B------:R-:W-:Y:S02]  /*3580*/  @P4 LOP3.LUT R78, R78, 0x20, RZ, 0xfc, !PT ;  /* 0x000000204e4e4812 */ /* 0x000fe400078efcff */
[----:B------:R-:W-:Y:S02]  /*3590*/  ISETP.GE.AND P4, PT, R74, 0x69, PT ;  /* 0x000000694a00780c */ /* 0x000fe40003f86270 */
[----:B------:R-:W-:Y:S01]  /*35a0*/  FSEL R42, R67, -INF , !P3 ;  /* 0xff800000432a7808 */ /* 0x000fe20005800000 */
[----:B------:R-:W-:Y:S01]  /*35b0*/  IMAD.IADD R67, R77, 0x1, R46 ;  /* 0x000000014d437824 */ /* 0x000fe200078e022e */
        /* <DEDUP_REMOVED lines=30> */
[----:B------:R-:W-:-:S13]  /*37a0*/  ISETP.GE.AND P6, PT, R74, 0x7a, PT ;  /* 0x0000007a4a00780c */ /* 0x000fda0003fc6270 */
[----:B------:R-:W-:Y:S02]  /*37b0*/  @P6 LOP3.LUT R78, R78, 0x8000000, RZ, 0xfc, !PT ;  /* 0x080000004e4e6812 */ /* 0x000fe400078efcff */
[----:B------:R-:W-:-:S03]  /*37c0*/  ISETP.GT.AND P6, PT, R72, 0x79, !P6 ;  /* 0x000000794800780c */ /* 0x000fc600077c4270 */
[----:B------:R0:W-:Y:S01]  /*37d0*/  STL [R1], R78 ;  /* 0x0000004e01007387 */ /* 0x0001e20000100800 */
[----:B------:R-:W-:-:S04]  /*37e0*/  ISETP.LT.OR P6, PT, R71, 0x7a, P6 ;  /* 0x0000007a4700780c */ /* 0x000fc800037c1670 */
[----:B------:R-:W-:Y:S02]  /*37f0*/  FSEL R2, R85, -INF , !P6 ;  /* 0xff80000055027808 */ /* 0x000fe40007000000 */
[----:B------:R-:W-:-:S13]  /*3800*/  PLOP3.LUT P6, PT, PT, PT, UP1, 0x40, 0x0 ;  /* 0x000000000000781c */ /* 0x000fda0003fce818 */
[----:B0-----:R-:W-:Y:S05]  /*3810*/  @P6 BRA `(.L_x_1089) ;  /* 0x0000000000646947 */ /* 0x001fea0003800000 */
        /* <DEDUP_REMOVED lines=14> */
.L_x_1091:
[----:B------:R-:W-:-:S06]  /*3900*/  UISETP.NE.AND UP2, UPT, UR7, 0x1, UPT ;  /* 0x000000010700788c */ /* 0x000fcc000bf45270 */
[----:B------:R-:W-:-:S05]  /*3910*/  PLOP3.LUT P6, PT, PT, PT, UP2, 0x80, 0x0 ;  /* 0x000000000000781c */ /* 0x000fca0003fcf028 */
[----:B------:R-:W-:-:S08]  /*3920*/  @UP2 ULDC.64 UR10, c[0x0][0x9e8] ;  /* 0x00027a00000a2ab9 */ /* 0x000fd00000000a00 */
[----:B------:R-:W-:Y:S01]  /*3930*/  @P6 IMAD.HI.U32 R59, R46, UR10, RZ ;  /* 0x0000000a2e3b6c27 */ /* 0x000fe2000f8e00ff */
[----:B------:R-:W-:-:S13]  /*3940*/  PLOP3.LUT P6, PT, PT, PT, UP2, 0x80, 0x0 ;  /* 0x000000000000781c */ /* 0x000fda0003fcf028 */
[----:B------:R-:W-:-:S07]  /*3950*/  @P6 SHF.R.U32.HI R46, RZ, UR11, R59 ;  /* 0x0000000bff2e6c19 */ /* 0x000fce000801163b */
.L_x_1092:
[----:B------:R-:W-:Y:S05]  /*3960*/  BSYNC B0 ;  /* 0x0000000000007941 */ /* 0x000fea0003800000 */
.L_x_1090:
[----:B------:R-:W-:-:S04]  /*3970*/  IMAD R59, R46, UR7, -R73 ;  /* 0x000000072e3b7c24 */ /* 0x000fc8000f8e0a49 */
[----:B------:R-:W-:-:S05]  /*3980*/  IMAD R59, R16, -0x2, R59 ;  /* 0xfffffffe103b7824 */ /* 0x000fca00078e023b */
[----:B------:R-:W-:Y:S02]  /*3990*/  VIMNMX R67, R67, R59, !PT ;  /* 0x0000003b43437248 */ /* 0x000fe40007fe0100 */
[----:B------:R-:W-:-:S07]  /*39a0*/  VIADDMNMX R66, R59, UR7, R66, PT ;  /* 0x000000073b427c46 */ /* 0x000fce000b800142 */
.L_x_1089:
[C---:B------:R-:W-:Y:S01]  /*39b0*/  ISETP.GT.AND P2, PT, R67.reuse, 0x1, !P2 ;  /* 0x000000014300780c */ /* 0x040fe20005744270 */
        /* <DEDUP_REMOVED lines=27> */
[----:B------:R-:W-:Y:S02]  /*3b70*/  FMNMX.FTZ R4, R68, R89, !PT ;  /* 0x0000005944047209 */ /* 0x000fe40007810000 */
[----:B------:R-:W-:Y:S02]  /*3b80*/  ISETP.LT.OR P2, PT, R66, 0x11, P2 ;  /* 0x000000114200780c */ /* 0x000fe40001741670 */
[C---:B------:R-:W-:Y:S02]  /*3b90*/  LOP3.LUT P6, RZ, R78.reuse, 0x8000, RZ, 0xc0, !PT ;  /* 0x000080004eff7812 */ /* 0x040fe400078cc0ff */
[----:B------:R-:W-:Y:S02]  /*3ba0*/  FSEL R59, R7, -INF , !P2 ;  /* 0xff800000073b7808 */ /* 0x000fe40005000000 */
[----:B------:R-:W-:-:S02]  /*3bb0*/  LOP3.LUT P2, RZ, R78, 0x2000000, RZ, 0xc0, !PT ;  /* 0x020000004eff7812 */ /* 0x000fc4000784c0ff */
[----:B------:R-:W-:Y:S02]  /*3bc0*/  FMNMX.FTZ R7, R91, R4, !PT ;  /* 0x000000045b077209 */ /* 0x000fe40007810000 */
[----:B------:R-:W-:Y:S02]  /*3bd0*/  ISETP.GT.AND P2, PT, R67, 0x11, !P2 ;  /* 0x000000114300780c */ /* 0x000fe40005744270 */
[----:B------:R-:W-:Y:S02]  /*3be0*/  FMNMX.FTZ R4, R92, R7, !PT ;  /* 0x000000075c047209 */ /* 0x000fe40007810000 */
[----:B------:R-:W-:Y:S02]  /*3bf0*/  ISETP.LT.OR P2, PT, R66, 0x12, P2 ;  /* 0x000000124200780c */ /* 0x000fe40001741670 */
[----:B------:R-:W-:Y:S02]  /*3c00*/  FMNMX.FTZ R7, R93, R4, !PT ;  /* 0x000000045d077209 */ /* 0x000fe40007810000 */
[----:B------:R-:W-:-:S02]  /*3c10*/  FSEL R6, R6, -INF , !P2 ;  /* 0xff80000006067808 */ /* 0x000fc40005000000 */
[----:B------:R-:W-:Y:S02]  /*3c20*/  LOP3.LUT P2, RZ, R78, 0x1000000, RZ, 0xc0, !PT ;  /* 0x010000004eff7812 */ /* 0x000fe4000784c0ff */
[----:B------:R-:W-:Y:S02]  /*3c30*/  FMNMX.FTZ R4, R94, R7, !PT ;  /* 0x000000075e047209 */ /* 0x000fe40007810000 */
[----:B------:R-:W-:Y:S02]  /*3c40*/  ISETP.GT.AND P2, PT, R67, 0x18, !P2 ;  /* 0x000000184300780c */ /* 0x000fe40005744270 */
[----:B------:R-:W-:Y:S02]  /*3c50*/  FMNMX.FTZ R7, R95, R4, !PT ;  /* 0x000000045f077209 */ /* 0x000fe40007810000 */
[----:B------:R-:W-:Y:S02]  /*3c60*/  ISETP.LT.OR P2, PT, R66, 0x19, P2 ;  /* 0x000000194200780c */ /* 0x000fe40001741670 */
[----:B------:R-:W-:-:S02]  /*3c70*/  FMNMX.FTZ R4, R56, R7, !PT ;  /* 0x0000000738047209 */ /* 0x000fc40007810000 */
[----:B------:R-:W-:Y:S02]  /*3c80*/  FSEL R9, R9, -INF , !P2 ;  /* 0xff80000009097808 */ /* 0x000fe40005000000 */
[----:B------:R-:W-:Y:S02]  /*3c90*/  LOP3.LUT P2, RZ, R78, 0x800000, RZ, 0xc0, !PT ;  /* 0x008000004eff7812 */ /* 0x000fe4000784c0ff */
[----:B------:R-:W-:Y:S02]  /*3ca0*/  FMNMX.FTZ R7, R65, R4, !PT ;  /* 0x0000000441077209 */ /* 0x000fe40007810000 */
[----:B------:R-:W-:Y:S02]  /*3cb0*/  ISETP.GT.AND P2, PT, R67, 0x19, !P2 ;  /* 0x000000194300780c */ /* 0x000fe40005744270 */
[----:B------:R-:W-:Y:S02]  /*3cc0*/  FMNMX.FTZ R7, R62, R7, !PT ;  /* 0x000000073e077209 */ /* 0x000fe40007810000 */
[----:B------:R-:W-:-:S02]  /*3cd0*/  ISETP.LT.OR P2, PT, R66, 0x1a, P2 ;  /* 0x0000001a4200780c */ /* 0x000fc40001741670 */
[----:B------:R-:W-:Y:S02]  /*3ce0*/  FMNMX.FTZ R4, R64, R7, !PT ;  /* 0x0000000740047209 */ /* 0x000fe40007810000 */
[----:B------:R-:W-:Y:S02]  /*3cf0*/  FSEL R8, R8, -INF , !P2 ;  /* 0xff80000008087808 */ /* 0x000fe40005000000 */
[----:B------:R-:W-:Y:S02]  /*3d00*/  LOP3.LUT P2, RZ, R78, 0x400000, RZ, 0xc0, !PT ;  /* 0x004000004eff7812 */ /* 0x000fe4000784c0ff */
[----:B------:R-:W-:Y:S02]  /*3d10*/  FMNMX.FTZ R4, R63, R4, !PT ;  /* 0x000000043f047209 */ /* 0x000fe40007810000 */
[----:B------:R-:W-:Y:S02]  /*3d20*/  ISETP.GT.AND P2, PT, R67, 0x20, !P2 ;  /* 0x000000204300780c */ /* 0x000fe40005744270 */
[----:B------:R-:W-:-:S02]  /*3d30*/  FMNMX.FTZ R4, R61, R4, !PT ;  /* 0x000000043d047209 */ /* 0x000fc40007810000 */
[----:B------:R-:W-:Y:S02]  /*3d40*/  ISETP.LT.OR P2, PT, R66, 0x21, P2 ;  /* 0x000000214200780c */ /* 0x000fe40001741670 */
[----:B------:R-:W-:Y:S02]  /*3d50*/  FMNMX.FTZ R7, R57, R4, !PT ;  /* 0x0000000439077209 */ /* 0x000fe40007810000 */
[----:B------:R-:W-:Y:S02]  /*3d60*/  FSEL R11, R11, -INF , !P2 ;  /* 0xff8000000b0b7808 */ /* 0x000fe40005000000 */
[----:B------:R-:W-:Y:S02]  /*3d70*/  LOP3.LUT P2, RZ, R78, 0x200000, RZ, 0xc0, !PT ;  /* 0x002000004eff7812 */ /* 0x000fe4000784c0ff */
[----:B------:R-:W-:Y:S02]  /*3d80*/  FMNMX.FTZ R7, R60, R7, !PT ;  /* 0x000000073c077209 */ /* 0x000fe40007810000 */
[----:B------:R-:W-:-:S02]  /*3d90*/  ISETP.GT.AND P2, PT, R67, 0x21, !P2 ;  /* 0x000000214300780c */ /* 0x000fc40005744270 */
[----:B------:R-:W-:Y:S02]  /*3da0*/  FMNMX.FTZ R7, R58, R7, !PT ;  /* 0x000000073a077209 */ /* 0x000fe40007810000 */
[----:B------:R-:W-:Y:S02]  /*3db0*/  ISETP.LT.OR P2, PT, R66, 0x22, P2 ;  /* 0x000000224200780c */ /* 0x000fe40001741670 */
[----:B------:R-:W-:Y:S02]  /*3dc0*/  FMNMX.FTZ R7, R48, R7, !PT ;  /* 0x0000000730077209 */ /* 0x000fe40007810000 */
[----:B------:R-:W-:Y:S02]  /*3dd0*/  FSEL R10, R10, -INF , !P2 ;  /* 0xff8000000a0a7808 */ /* 0x000fe40005000000 */
[----:B------:R-:W-:Y:S02]  /*3de0*/  LOP3.LUT P2, RZ, R78, 0x100000, RZ, 0xc0, !PT ;  /* 0x001000004eff7812 */ /* 0x000fe4000784c0ff */
[----:B------:R-:W-:-:S02]  /*3df0*/  FMNMX.FTZ R4, R50, R7, !PT ;  /* 0x0000000732047209 */ /* 0x000fc40007810000 */
[----:B------:R-:W-:Y:S02]  /*3e00*/  ISETP.GT.AND P2, PT, R67, 0x28, !P2 ;  /* 0x000000284300780c */ /* 0x000fe40005744270 */
[----:B------:R-:W-:Y:S02]  /*3e10*/  FMNMX.FTZ R7, R51, R4, !PT ;  /* 0x0000000433077209 */ /* 0x000fe40007810000 */
[----:B------:R-:W-:Y:S02]  /*3e20*/  ISETP.LT.OR P2, PT, R66, 0x29, P2 ;  /* 0x000000294200780c */ /* 0x000fe40001741670 */
[----:B------:R-:W-:Y:S02]  /*3e30*/  FMNMX.FTZ R4, R52, R7, !PT ;  /* 0x0000000734047209 */ /* 0x000fe40007810000 */
        /* <DEDUP_REMOVED lines=29> */
[----:B------:R-:W-:Y:S01]  /*4010*/  ISETP.GT.AND P2, PT, R67, 0x39, !P6 ;  /* 0x000000394300780c */ /* 0x000fe20007744270 */
[----:B------:R-:W0:Y:S01]  /*4020*/  SHFL.BFLY PT, R4, R7, 0x2, 0x1f ;  /* 0x0c401f0007047f89 */ /* 0x000e2200000e0000 */
[----:B------:R-:W-:Y:S02]  /*4030*/  LOP3.LUT P6, RZ, R78, 0x10, RZ, 0xc0, !PT ;  /* 0x000000104eff7812 */ /* 0x000fe400078cc0ff */
[----:B------:R-:W-:-:S02]  /*4040*/  ISETP.LT.OR P2, PT, R66, 0x3a, P2 ;  /* 0x0000003a4200780c */ /* 0x000fc40001741670 */
[----:B------:R-:W-:Y:S02]  /*4050*/  FSEL R26, R26, -INF , !P4 ;  /* 0xff8000001a1a7808 */ /* 0x000fe40006000000 */
[----:B------:R-:W-:Y:S02]  /*4060*/  FSEL R20, R20, -INF , !P2 ;  /* 0xff80000014147808 */ /* 0x000fe40005000000 */
[----:B------:R-:W-:Y:S02]  /*4070*/  LOP3.LUT P2, RZ, R78, 0x4000, RZ, 0xc0, !PT ;  /* 0x000040004eff7812 */ /* 0x000fe4000784c0ff */
[----:B------:R-:W-:Y:S02]  /*4080*/  FSEL R27, R27, -INF , !P5 ;  /* 0xff8000001b1b7808 */ /* 0x000fe40006800000 */
[----:B------:R-:W-:-:S04]  /*4090*/  ISETP.GT.AND P2, PT, R67, 0x40, !P2 ;  /* 0x000000404300780c */ /* 0x000fc80005744270 */
[----:B------:R-:W-:-:S04]  /*40a0*/  ISETP.LT.OR P2, PT, R66, 0x41, P2 ;  /* 0x000000414200780c */ /* 0x000fc80001741670 */
[----:B------:R-:W-:Y:S02]  /*40b0*/  FSEL R30, R30, -INF , !P2 ;  /* 0xff8000001e1e7808 */ /* 0x000fe40005000000 */
[----:B------:R-:W-:Y:S02]  /*40c0*/  LOP3.LUT P2, RZ, R78, 0x2000, RZ, 0xc0, !PT ;  /* 0x000020004eff7812 */ /* 0x000fe4000784c0ff */
[----:B0-----:R-:W-:Y:S02]  /*40d0*/  FMNMX.FTZ R69, R7, R4, !PT ;  /* 0x0000000407457209 */ /* 0x001fe40007810000 */
[----:B------:R-:W-:-:S03]  /*40e0*/  ISETP.GT.AND P2, PT, R67, 0x41, !P2 ;  /* 0x000000414300780c */ /* 0x000fc60005744270 */
[----:B------:R-:W0:Y:S01]  /*40f0*/  SHFL.BFLY PT, R4, R69, 0x1, 0x1f ;  /* 0x0c201f0045047f89 */ /* 0x000e2200000e0000 */
[----:B------:R-:W-:-:S04]  /*4100*/  ISETP.LT.OR P2, PT, R66, 0x42, P2 ;  /* 0x000000424200780c */ /* 0x000fc80001741670 */
[----:B------:R-:W-:Y:S02]  /*4110*/  FSEL R29, R29, -INF , !P2 ;  /* 0xff8000001d1d7808 */ /* 0x000fe40005000000 */
[----:B------:R-:W-:-:S04]  /*4120*/  LOP3.LUT P2, RZ, R78, 0x1000, RZ, 0xc0, !PT ;  /* 0x000010004eff7812 */ /* 0x000fc8000784c0ff */
[----:B------:R-:W-:-:S04]  /*4130*/  ISETP.GT.AND P2, PT, R67, 0x48, !P2 ;  /* 0x000000484300780c */ /* 0x000fc80005744270 */
[----:B------:R-:W-:-:S04]  /*4140*/  ISETP.LT.OR P2, PT, R66, 0x49, P2 ;  /* 0x000000494200780c */ /* 0x000fc80001741670 */
[----:B------:R-:W-:Y:S02]  /*4150*/  FSEL R32, R32, -INF , !P2 ;  /* 0xff80000020207808 */ /* 0x000fe40005000000 */
[----:B------:R-:W-:Y:S02]  /*4160*/  LOP3.LUT P2, RZ, R78, 0x800, RZ, 0xc0, !PT ;  /* 0x000008004eff7812 */ /* 0x000fe4000784c0ff */
[----:B0-----:R-:W-:Y:S02]  /*4170*/  FMNMX.FTZ R4, R69, R4, !PT ;  /* 0x0000000445047209 */ /* 0x001fe40007810000 */
[----:B------:R-:W-:-:S03]  /*4180*/  ISETP.GT.AND P2, PT, R67, 0x49, !P2 ;  /* 0x000000494300780c */ /* 0x000fc60005744270 */
[----:B------:R-:W-:Y:S01]  /*4190*/  FMUL.FTZ R77, R4, UR34 ;  /* 0x00000022044d7c20 */ /* 0x000fe20008410000 */
        /* <DEDUP_REMOVED lines=30> */
[----:B------:R-:W-:-:S04]  /*4380*/  FSETP.NEU.FTZ.AND P2, PT, R4, -INF , PT ;  /* 0xff8000000400780b */ /* 0x000fc80003f5d000 */
[----:B------:R-:W-:Y:S02]  /*4390*/  FSEL R77, R77, RZ, P2 ;  /* 0x000000ff4d4d7208 */ /* 0x000fe40001000000 */
[C---:B------:R-:W-:Y:S02]  /*43a0*/  ISETP.GT.AND P2, PT, R67.reuse, RZ, !P6 ;  /* 0x000000ff4300720c */ /* 0x040fe40007744270 */
[----:B------:R-:W-:Y:S01]  /*43b0*/  LOP3.LUT P6, RZ, R78, 0x8000000, RZ, 0xc0, !PT ;  /* 0x080000004eff7812 */ /* 0x000fe200078cc0ff */
[--C-:B------:R-:W-:Y:S01]  /*43c0*/  FFMA.FTZ R75, R56, UR34, -R77.reuse ;  /* 0x00000022384b7c23 */ /* 0x100fe2000801084d */
[----:B------:R-:W-:Y:S01]  /*43d0*/  ISETP.LT.OR P2, PT, R66, 0x1, P2 ;  /* 0x000000014200780c */ /* 0x000fe20001741670 */
[--C-:B------:R-:W-:Y:S01]  /*43e0*/  FFMA.FTZ R68, R68, UR34, -R77.reuse ;  /* 0x0000002244447c23 */ /* 0x100fe2000801084d */
[----:B------:R-:W-:Y:S01]  /*43f0*/  ISETP.GT.AND P6, PT, R67, 0x79, !P6 ;  /* 0x000000794300780c */ /* 0x000fe200077c4270 */
[--C-:B------:R-:W-:Y:S01]  /*4400*/  FFMA.FTZ R71, R89, UR34, -R77.reuse ;  /* 0x0000002259477c23 */ /* 0x100fe2000801084d */
[----:B------:R-:W-:Y:S01]  /*4410*/  FSEL R74, R0, -INF , !P2 ;  /* 0xff800000004a7808 */ /* 0x000fe20005000000 */
[--C-:B------:R-:W-:Y:S01]  /*4420*/  FFMA.FTZ R69, R91, UR34, -R77.reuse ;  /* 0x000000225b457c23 */ /* 0x100fe2000801084d */
        /* <DEDUP_REMOVED lines=32> */
[----:B------:R-:W1:Y:S01]  /*4630*/  MUFU.EX2 R69, R69 ;  /* 0x0000004500457308 */ /* 0x000e620000000800 */
[--C-:B------:R-:W-:Y:S01]  /*4640*/  FFMA.FTZ R95, R95, UR34, -R77.reuse ;  /* 0x000000225f5f7c23 */ /* 0x100fe2000801084d */
[----:B------:R-:W-:Y:S01]  /*4650*/  FMNMX.FTZ R56, R10, R7, !PT ;  /* 0x000000070a387209 */ /* 0x000fe20007810000 */
[--C-:B------:R-:W-:Y:S01]  /*4660*/  FFMA.FTZ R63, R63, UR34, -R77.reuse ;  /* 0x000000223f3f7c23 */ /* 0x100fe2000801084d */
[--C-:B------:R-:W-:Y:S01]  /*4670*/  FFMA.FTZ R61, R61, UR34, -R77.reuse ;  /* 0x000000223d3d7c23 */ /* 0x100fe2000801084d */
[--C-:B------:R-:W-:Y:S01]  /*4680*/  FFMA.FTZ R58, R58, UR34, -R77.reuse ;  /* 0x000000223a3a7c23 */ /* 0x100fe2000801084d */
[----:B------:R-:W-:Y:S01]  /*4690*/  FMNMX.FTZ R7, R13, R56, !PT ;  /* 0x000000380d077209 */ /* 0x000fe20007810000 */
[--C-:B------:R-:W-:Y:S01]  /*46a0*/  FFMA.FTZ R48, R48, UR34, -R77.reuse ;  /* 0x0000002230307c23 */ /* 0x100fe2000801084d */
[----:B------:R-:W2:Y:S01]  /*46b0*/  MUFU.EX2 R70, R70 ;  /* 0x0000004600467308 */ /* 0x000ea20000000800 */
[--C-:B------:R-:W-:Y:S01]  /*46c0*/  FFMA.FTZ R39, R39, UR34, -R77.reuse ;  /* 0x0000002227277c23 */ /* 0x100fe2000801084d */
[----:B------:R-:W-:Y:S01]  /*46d0*/  FMNMX.FTZ R76, R12, R7, !PT ;  /* 0x000000070c4c7209 */ /* 0x000fe20007810000 */
[--C-:B------:R-:W-:Y:S01]  /*46e0*/  FFMA.FTZ R38, R38, UR34, -R77.reuse ;  /* 0x0000002226267c23 */ /* 0x100fe2000801084d */
[--C-:B------:R-:W-:Y:S01]  /*46f0*/  FFMA.FTZ R37, R37, UR34, -R77.reuse ;  /* 0x0000002225257c23 */ /* 0x100fe2000801084d */
[--C-:B------:R-:W-:Y:S01]  /*4700*/  FFMA.FTZ R2, R2, UR34, -R77.reuse ;  /* 0x0000002202027c23 */ /* 0x100fe2000801084d */
[----:B------:R-:W-:Y:S01]  /*4710*/  FMNMX.FTZ R7, R15, R76, !PT ;  /* 0x0000004c0f077209 */ /* 0x000fe20007810000 */
[----:B------:R-:W-:Y:S01]  /*4720*/  FFMA.FTZ R76, R64, UR34, -R77 ;  /* 0x00000022404c7c23 */ /* 0x000fe2000801084d */
[----:B------:R-:W-:Y:S02]  /*4730*/  MUFU.EX2 R56, R78 ;  /* 0x0000004e00387308 */ /* 0x000fe40000000800 */
[----:B------:R-:W-:-:S04]  /*4740*/  FMNMX.FTZ R62, R14, R7, !PT ;  /* 0x000000070e3e7209 */ /* 0x000fc80007810000 */
[----:B------:R-:W-:Y:S02]  /*4750*/  FMNMX.FTZ R7, R21, R62, !PT ;  /* 0x0000003e15077209 */ /* 0x000fe40007810000 */
[----:B------:R3:W-:Y:S02]  /*4760*/  MUFU.EX2 R62, R76 ;  /* 0x0000004c003e7308 */ /* 0x0007e40000000800 */
[----:B------:R-:W-:-:S04]  /*4770*/  FMNMX.FTZ R7, R20, R7, !PT ;  /* 0x0000000714077209 */ /* 0x000fc80007810000 */
[----:B------:R-:W-:Y:S02]  /*4780*/  FMNMX.FTZ R64, R30, R7, !PT ;  /* 0x000000071e407209 */ /* 0x000fe40007810000 */
[----:B------:R-:W4:Y:S02]  /*4790*/  MUFU.EX2 R0, R93 ;  /* 0x0000005d00007308 */ /* 0x000f240000000800 */
[----:B------:R-:W-:-:S04]  /*47a0*/  FMNMX.FTZ R7, R29, R64, !PT ;  /* 0x000000401d077209 */ /* 0x000fc80007810000 */
[----:B------:R-:W-:Y:S02]  /*47b0*/  FMNMX.FTZ R64, R32, R7, !PT ;  /* 0x0000000720407209 */ /* 0x000fe40007810000 */
[----:B------:R-:W-:Y:S02]  /*47c0*/  MUFU.EX2 R73, R73 ;  /* 0x0000004900497308 */ /* 0x000fe40000000800 */
[----:B------:R-:W-:Y:S01]  /*47d0*/  FMNMX.FTZ R7, R31, R64, !PT ;  /* 0x000000401f077209 */ /* 0x000fe20007810000 */
[--C-:B------:R-:W-:Y:S01]  /*47e0*/  FFMA.FTZ R64, R57, UR34, -R77.reuse ;  /* 0x0000002239407c23 */ /* 0x100fe2000801084d */
[----:B------:R-:W-:Y:S02]  /*47f0*/  FFMA.FTZ R57, R60, UR34, -R77 ;  /* 0x000000223c397c23 */ /* 0x000fe4000801084d */
[----:B---3--:R-:W-:Y:S02]  /*4800*/  FMNMX.FTZ R76, R34, R7, !PT ;  /* 0x00000007224c7209 */ /* 0x008fe40007810000 */
[----:B------:R-:W-:Y:S02]  /*4810*/  MUFU.EX2 R72, R95 ;  /* 0x0000005f00487308 */ /* 0x000fe40000000800 */
[----:B------:R-:W-:-:S04]  /*4820*/  FMNMX.FTZ R76, R33, R76, !PT ;  /* 0x0000004c214c7209 */ /* 0x000fc80007810000 */
[----:B------:R-:W-:Y:S02]  /*4830*/  FMNMX.FTZ R7, R35, R76, !PT ;  /* 0x0000004c23077209 */ /* 0x000fe40007810000 */
        /* <DEDUP_REMOVED lines=12> */
[----:B------:R3:W-:Y:S02]  /*4900*/  MUFU.EX2 R50, R66 ;  /* 0x0000004200327308 */ /* 0x0007e40000000800 */
[----:B------:R-:W-:-:S05]  /*4910*/  FMNMX.FTZ R7, R28, R7, !PT ;  /* 0x000000071c077209 */ /* 0x000fca0007810000 */
[----:B------:R-:W5:Y:S01]  /*4920*/  SHFL.BFLY PT, R60, R7, 0x2, 0x1f ;  /* 0x0c401f00073c7f89 */ /* 0x000f6200000e0000 */
[----:B------:R-:W-:Y:S08]  /*4930*/  MUFU.EX2 R64, R64 ;  /* 0x0000004000407308 */ /* 0x000ff00000000800 */
[----:B------:R-:W-:Y:S08]  /*4940*/  MUFU.EX2 R57, R57 ;  /* 0x0000003900397308 */ /* 0x000ff00000000800 */
[----:B------:R-:W-:Y:S01]  /*4950*/  MUFU.EX2 R58, R58 ;  /* 0x0000003a003a7308 */ /* 0x000fe20000000800 */
[----:B-----5:R-:W-:-:S07]  /*4960*/  FMNMX.FTZ R60, R7, R60, !PT ;  /* 0x0000003c073c7209 */ /* 0x020fce0007810000 */
[----:B------:R-:W-:Y:S01]  /*4970*/  MUFU.EX2 R48, R48 ;  /* 0x0000003000307308 */ /* 0x000fe20000000800 */
[----:B------:R-:W5:Y:S07]  /*4980*/  SHFL.BFLY PT, R7, R60, 0x1, 0x1f ;  /* 0x0c201f003c077f89 */ /* 0x000f6e00000e0000 */
[----:B------:R-:W-:Y:S08]  /*4990*/  MUFU.EX2 R67, R67 ;  /* 0x0000004300437308 */ /* 0x000ff00000000800 */
[----:B------:R-:W-:Y:S08]  /*49a0*/  MUFU.EX2 R51, R51 ;  /* 0x0000003300337308 */ /* 0x000ff00000000800 */
[----:B------:R-:W-:Y:S01]  /*49b0*/  MUFU.EX2 R52, R52 ;  /* 0x0000003400347308 */ /* 0x000fe20000000800 */
[----:B-----5:R-:W-:-:S04]  /*49c0*/  FMNMX.FTZ R7, R60, R7, !PT ;  /* 0x000000073c077209 */ /* 0x020fc80007810000 */
[C---:B------:R-:W-:Y:S01]  /*49d0*/  FSETP.NEU.FTZ.AND P2, PT, R7.reuse, -INF , PT ;  /* 0xff8000000700780b */ /* 0x040fe20003f5d000 */
[----:B------:R-:W-:Y:S02]  /*49e0*/  FMUL.FTZ R44, R7, UR34 ;  /* 0x00000022072c7c20 */ /* 0x000fe40008410000 */
[----:B------:R-:W-:Y:S03]  /*49f0*/  MUFU.EX2 R53, R53 ;  /* 0x0000003500357308 */ /* 0x000fe60000000800 */
[----:B------:R-:W-:Y:S02]  /*4a00*/  FSEL R44, R44, RZ, P2 ;  /* 0x000000ff2c2c7208 */ /* 0x000fe40001000000 */
[----:B------:R-:W-:-:S03]  /*4a10*/  PLOP3.LUT P2, PT, PT, PT, UP1, 0x40, 0x0 ;  /* 0x000000000000781c */ /* 0x000fc60003f4e818 */
[----:B------:R-:W-:Y:S01]  /*4a20*/  MUFU.EX2 R54, R54 ;  /* 0x0000003600367308 */ /* 0x000fe20000000800 */
[--C-:B------:R-:W-:Y:S01]  /*4a30*/  FFMA.FTZ R74, R74, UR34, -R44.reuse ;  /* 0x000000224a4a7c23 */ /* 0x100fe2000801082c */
[--C-:B------:R-:W-:Y:S01]  /*4a40*/  FFMA.FTZ R60, R3, UR34, -R44.reuse ;  /* 0x00000022033c7c23 */ /* 0x100fe2000801082c */
[--C-:B------:R-:W-:Y:S01]  /*4a50*/  FFMA.FTZ R5, R5, UR34, -R44.reuse ;  /* 0x0000002205057c23 */ /* 0x100fe2000801082c */
[--C-:B------:R-:W-:Y:S01]  /*4a60*/  FFMA.FTZ R76, R46, UR34, -R44.reuse ;  /* 0x000000222e4c7c23 */ /* 0x100fe2000801082c */
[--C-:B------:R-:W-:Y:S01]  /*4a70*/  FFMA.FTZ R3, R59, UR34, -R44.reuse ;  /* 0x000000223b037c23 */ /* 0x100fe2000801082c */
[--C-:B------:R-:W-:Y:S01]  /*4a80*/  FFMA.FTZ R59, R8, UR34, -R44.reuse ;  /* 0x00000022083b7c23 */ /* 0x100fe2000801082c */
[----:B0-----:R-:W-:Y:S01]  /*4a90*/  FADD.FTZ R8, R68, R71 ;  /* 0x0000004744087221 */ /* 0x001fe20000010000 */
[----:B------:R0:W-:Y:S01]  /*4aa0*/  MUFU.EX2 R78, R74 ;  /* 0x0000004a004e7308 */ /* 0x0001e20000000800 */
[--C-:B------:R-:W-:Y:S01]  /*4ab0*/  FFMA.FTZ R6, R6, UR34, -R44.reuse ;  /* 0x0000002206067c23 */ /* 0x100fe2000801082c */
[----:B------:R-:W-:Y:S01]  /*4ac0*/  FFMA.FTZ R46, R9, UR34, -R44 ;  /* 0x00000022092e7c23 */ /* 0x000fe2000801082c */
[----:B-1----:R-:W-:Y:S01]  /*4ad0*/  FADD.FTZ R9, R69, R8 ;  /* 0x0000000845097221 */ /* 0x002fe20000010000 */
[--C-:B---3--:R-:W-:Y:S01]  /*4ae0*/  FFMA.FTZ R66, R11, UR34, -R44.reuse ;  /* 0x000000220b427c23 */ /* 0x108fe2000801082c */
[--C-:B------:R-:W-:Y:S01]  /*4af0*/  FFMA.FTZ R79, R12, UR34, -R44.reuse ;  /* 0x000000220c4f7c23 */ /* 0x100fe2000801082c */
[--C-:B------:R-:W-:Y:S01]  /*4b00*/  FFMA.FTZ R77, R10, UR34, -R44.reuse ;  /* 0x000000220a4d7c23 */ /* 0x100fe2000801082c */
[----:B--2---:R-:W-:Y:S01]  /*4b10*/  FADD.FTZ R11, R70, R9 ;  /* 0x00000009460b7221 */ /* 0x004fe20000010000 */
[----:B------:R1:W2:Y:S01]  /*4b20*/  MUFU.EX2 R81, R60 ;  /* 0x0000003c00517308 */ /* 0x0002a20000000800 */
[--C-:B------:R-:W-:Y:S01]  /*4b30*/  FFMA.FTZ R21, R21, UR34, -R44.reuse ;  /* 0x0000002215157c23 */ /* 0x100fe2000801082c */
[--C-:B------:R-:W-:Y:S01]  /*4b40*/  FFMA.FTZ R20, R20, UR34, -R44.reuse ;  /* 0x0000002214147c23 */ /* 0x100fe2000801082c */
[--C-:B0-----:R-:W-:Y:S01]  /*4b50*/  FFMA.FTZ R74, R30, UR34, -R44.reuse ;  /* 0x000000221e4a7c23 */ /* 0x101fe2000801082c */
[----:B------:R-:W-:Y:S01]  /*4b60*/  F2FP.BF16.F32.PACK_AB R10, R70, R69 ;  /* 0x00000045460a723e */ /* 0x000fe200000010ff */
[--C-:B------:R-:W-:Y:S01]  /*4b70*/  FFMA.FTZ R30, R24, UR34, -R44.reuse ;  /* 0x00000022181e7c23 */ /* 0x100fe2000801082c */
[--C-:B------:R-:W-:Y:S01]  /*4b80*/  FFMA.FTZ R69, R26, UR34, -R44.reuse ;  /* 0x000000221a457c23 */ /* 0x100fe2000801082c */
[--C-:B------:R-:W-:Y:S01]  /*4b90*/  FFMA.FTZ R29, R29, UR34, -R44.reuse ;  /* 0x000000221d1d7c23 */ /* 0x100fe2000801082c */
[----:B------:R0:W3:Y:S01]  /*4ba0*/  MUFU.EX2 R80, R5 ;  /* 0x0000000500507308 */ /* 0x0000e20000000800 */
[--C-:B-1----:R-:W-:Y:S01]  /*4bb0*/  FFMA.FTZ R60, R14, UR34, -R44.reuse ;  /* 0x000000220e3c7c23 */ /* 0x102fe2000801082c */
[----:B----4-:R-:W-:Y:S01]  /*4bc0*/  FADD.FTZ R14, R0, R11 ;  /* 0x0000000b000e7221 */ /* 0x010fe20000010000 */
[----:B------:R-:W-:Y:S01]  /*4bd0*/  F2FP.BF16.F32.PACK_AB R8, R71, R68 ;  /* 0x000000444708723e */ /* 0x000fe200000010ff */
[--C-:B------:R-:W-:Y:S01]  /*4be0*/  FFMA.FTZ R32, R32, UR34, -R44.reuse ;  /* 0x0000002220207c23 */ /* 0x100fe2000801082c */
[--C-:B------:R-:W-:Y:S01]  /*4bf0*/  FFMA.FTZ R31, R31, UR34, -R44.reuse ;  /* 0x000000221f1f7c23 */ /* 0x100fe2000801082c */
[--C-:B------:R-:W-:Y:S01]  /*4c00*/  FFMA.FTZ R34, R34, UR34, -R44.reuse ;  /* 0x0000002222227c23 */ /* 0x100fe2000801082c */
[--C-:B------:R-:W-:Y:S01]  /*4c10*/  FFMA.FTZ R33, R33, UR34, -R44.reuse ;  /* 0x0000002221217c23 */ /* 0x100fe2000801082c */
[----:B------:R1:W4:Y:S01]  /*4c20*/  MUFU.EX2 R83, R76 ;  /* 0x0000004c00537308 */ /* 0x0003220000000800 */
[----:B--2---:R-:W-:Y:S01]  /*4c30*/  FADD.FTZ R9, R78, R81 ;  /* 0x000000514e097221 */ /* 0x004fe20000010000 */
[--C-:B0-----:R-:W-:Y:S01]  /*4c40*/  FFMA.FTZ R5, R15, UR34, -R44.reuse ;  /* 0x000000220f057c23 */ /* 0x101fe2000801082c */
[--C-:B------:R-:W-:Y:S01]  /*4c50*/  FFMA.FTZ R35, R35, UR34, -R44.reuse ;  /* 0x0000002223237c23 */ /* 0x100fe2000801082c */
[--C-:B------:R-:W-:Y:S01]  /*4c60*/  FFMA.FTZ R36, R36, UR34, -R44.reuse ;  /* 0x0000002224247c23 */ /* 0x100fe2000801082c */
[--C-:B------:R-:W-:Y:S01]  /*4c70*/  FFMA.FTZ R45, R45, UR34, -R44.reuse ;  /* 0x000000222d2d7c23 */ /* 0x100fe2000801082c */
[--C-:B------:R-:W-:Y:S01]  /*4c80*/  FFMA.FTZ R47, R47, UR34, -R44.reuse ;  /* 0x000000222f2f7c23 */ /* 0x100fe2000801082c */
[--C-:B------:R-:W-:Y:S01]  /*4c90*/  FFMA.FTZ R49, R49, UR34, -R44.reuse ;  /* 0x0000002231317c23 */ /* 0x100fe2000801082c */
[----:B------:R-:W0:Y:S01]  /*4ca0*/  MUFU.EX2 R3, R3 ;  /* 0x0000000300037308 */ /* 0x000e220000000800 */
[----:B---3--:R-:W-:Y:S01]  /*4cb0*/  FADD.FTZ R12, R80, R9 ;  /* 0x00000009500c7221 */ /* 0x008fe20000010000 */
[----:B-1----:R-:W-:Y:S01]  /*4cc0*/  FFMA.FTZ R76, R13, UR34, -R44 ;  /* 0x000000220d4c7c23 */ /* 0x002fe2000801082c */
[----:B------:R-:W-:Y:S01]  /*4cd0*/  FADD.FTZ R13, R73, R14 ;  /* 0x0000000e490d7221 */ /* 0x000fe20000010000 */
[----:B------:R-:W-:Y:S01]  /*4ce0*/  F2FP.BF16.F32.PACK_AB R9, R81, R78 ;  /* 0x0000004e5109723e */ /* 0x000fe200000010ff */
[--C-:B------:R-:W-:Y:S01]  /*4cf0*/  FFMA.FTZ R68, R25, UR34, -R44.reuse ;  /* 0x0000002219447c23 */ /* 0x100fe2000801082c */
[----:B------:R-:W-:Y:S01]  /*4d00*/  FFMA.FTZ R70, R27, UR34, -R44 ;  /* 0x000000221b467c23 */ /* 0x000fe2000801082c */
[----:B------:R-:W-:Y:S01]  /*4d10*/  FADD.FTZ R14, R72, R13 ;  /* 0x0000000d480e7221 */ /* 0x000fe20000010000 */
[----:B------:R-:W1:Y:S01]  /*4d20*/  MUFU.EX2 R6, R6 ;  /* 0x0000000600067308 */ /* 0x000e620000000800 */
[C---:B----4-:R-:W-:Y:S01]  /*4d30*/  FADD.FTZ R12, R83.reuse, R12 ;  /* 0x0000000c530c7221 */ /* 0x050fe20000010000 */
[----:B------:R-:W-:Y:S01]  /*4d40*/  F2FP.BF16.F32.PACK_AB R11, R83, R80 ;  /* 0x00000050530b723e */ /* 0x000fe200000010ff */
[----:B------:R-:W-:Y:S01]  /*4d50*/  FADD.FTZ R15, R75, R14 ;  /* 0x0000000e4b0f7221 */ /* 0x000fe20000010000 */
[----:B------:R-:W-:-:S03]  /*4d60*/  FFMA.FTZ R44, R28, UR34, -R44 ;  /* 0x000000221c2c7c23 */ /* 0x000fc6000801082c */
[----:B------:R-:W-:Y:S01]  /*4d70*/  FADD.FTZ R14, R56, R15 ;  /* 0x0000000f380e7221 */ /* 0x000fe20000010000 */
[----:B------:R-:W2:Y:S01]  /*4d80*/  MUFU.EX2 R46, R46 ;  /* 0x0000002e002e7308 */ /* 0x000ea20000000800 */
[----:B0-----:R-:W-:Y:S01]  /*4d90*/  FADD.FTZ R13, R3, R12 ;  /* 0x0000000c030d7221 */ /* 0x001fe20000010000 */
[----:B------:R0:W-:Y:S01]  /*4da0*/  STSM.16.M88.4 [R17+0x21800], R8 ;  /* 0x0218000811007844 */ /* 0x0001e20000000200 */
[----:B------:R-:W-:-:S04]  /*4db0*/  FADD.FTZ R15, R65, R14 ;  /* 0x0000000e410f7221 */ /* 0x000fc80000010000 */
[----:B------:R-:W-:Y:S01]  /*4dc0*/  FADD.FTZ R14, R62, R15 ;  /* 0x0000000f3e0e7221 */ /* 0x000fe20000010000 */
[----:B------:R-:W3:Y:S01]  /*4dd0*/  MUFU.EX2 R59, R59 ;  /* 0x0000003b003b7308 */ /* 0x000ee20000000800 */
[----:B-1----:R-:W-:Y:S02]  /*4de0*/  FADD.FTZ R13, R6, R13 ;  /* 0x0000000d060d7221 */ /* 0x002fe40000010000 */
[----:B------:R-:W-:-:S04]  /*4df0*/  FADD.FTZ R14, R63, R14 ;  /* 0x0000000e3f0e7221 */ /* 0x000fc80000010000 */
[----:B------:R-:W-:Y:S01]  /*4e00*/  FADD.FTZ R15, R61, R14 ;  /* 0x0000000e3d0f7221 */ /* 0x000fe20000010000 */
[----:B------:R-:W1:Y:S01]  /*4e10*/  MUFU.EX2 R66, R66 ;  /* 0x0000004200427308 */ /* 0x000e620000000800 */
[----:B--2---:R-:W-:Y:S02]  /*4e20*/  FADD.FTZ R12, R46, R13 ;  /* 0x0000000d2e0c7221 */ /* 0x004fe40000010000 */
[----:B------:R-:W-:-:S04]  /*4e30*/  FADD.FTZ R26, R64, R15 ;  /* 0x0000000f401a7221 */ /* 0x000fc80000010000 */
[----:B------:R-:W-:Y:S01]  /*4e40*/  FADD.FTZ R15, R57, R26 ;  /* 0x0000001a390f7221 */ /* 0x000fe20000010000 */
[----:B------:R-:W2:Y:S01]  /*4e50*/  MUFU.EX2 R77, R77 ;  /* 0x0000004d004d7308 */ /* 0x000ea20000000800 */
[----:B---3--:R-:W-:Y:S01]  /*4e60*/  FADD.FTZ R13, R59, R12 ;  /* 0x0000000c3b0d7221 */ /* 0x008fe20000010000 */
[----:B------:R-:W-:Y:S01]  /*4e70*/  F2FP.BF16.F32.PACK_AB R26, R63, R62 ;  /* 0x0000003e3f1a723e */ /* 0x000fe200000010ff */
[----:B------:R-:W-:-:S05]  /*4e80*/  FADD.FTZ R15, R58, R15 ;  /* 0x0000000f3a0f7221 */ /* 0x000fca0000010000 */
[----:B------:R-:W3:Y:S01]  /*4e90*/  MUFU.EX2 R76, R76 ;  /* 0x0000004c004c7308 */ /* 0x000ee20000000800 */
[----:B-1----:R-:W-:-:S07]  /*4ea0*/  FADD.FTZ R12, R66, R13 ;  /* 0x0000000d420c7221 */ /* 0x002fce0000010000 */
[----:B------:R-:W1:Y:S01]  /*4eb0*/  MUFU.EX2 R79, R79 ;  /* 0x0000004f004f7308 */ /* 0x000e620000000800 */
[----:B--2---:R-:W-:Y:S01]  /*4ec0*/  FADD.FTZ R13, R77, R12 ;  /* 0x0000000c4d0d7221 */ /* 0x004fe20000010000 */
[----:B------:R-:W-:Y:S02]  /*4ed0*/  F2FP.BF16.F32.PACK_AB R12, R73, R0 ;  /* 0x00000000490c723e */ /* 0x000fe400000010ff */
[----:B------:R-:W-:-:S04]  /*4ee0*/  F2FP.BF16.F32.PACK_AB R25, R77, R66 ;  /* 0x000000424d19723e */ /* 0x000fc800000010ff */
[----:B------:R-:W2:Y:S01]  /*4ef0*/  MUFU.EX2 R5, R5 ;  /* 0x0000000500057308 */ /* 0x000ea20000000800 */
[----:B---3--:R-:W-:-:S07]  /*4f00*/  FADD.FTZ R14, R76, R13 ;  /* 0x0000000d4c0e7221 */ /* 0x008fce0000010000 */
[----:B------:R-:W0:Y:S01]  /*4f10*/  MUFU.EX2 R60, R60 ;  /* 0x0000003c003c7308 */ /* 0x000e220000000800 */
[----:B-1----:R-:W-:Y:S01]  /*4f20*/  FADD.FTZ R24, R79, R14 ;  /* 0x0000000e4f187221 */ /* 0x002fe20000010000 */
[----:B------:R-:W-:Y:S02]  /*4f30*/  F2FP.BF16.F32.PACK_AB R14, R75, R72 ;  /* 0x000000484b0e723e */ /* 0x000fe400000010ff */
[----:B------:R-:W-:-:S04]  /*4f40*/  F2FP.BF16.F32.PACK_AB R27, R79, R76 ;  /* 0x0000004c4f1b723e */ /* 0x000fc800000010ff */
[----:B------:R-:W1:Y:S01]  /*4f50*/  MUFU.EX2 R21, R21 ;  /* 0x0000001500157308 */ /* 0x000e620000000800 */
[----:B--2---:R-:W-:Y:S01]  /*4f60*/  FADD.FTZ R13, R5, R24 ;  /* 0x00000018050d7221 */ /* 0x004fe20000010000 */
[----:B------:R-:W-:-:S06]  /*4f70*/  F2FP.BF16.F32.PACK_AB R24, R65, R56 ;  /* 0x000000384118723e */ /* 0x000fcc00000010ff */
[----:B------:R-:W2:Y:S01]  /*4f80*/  MUFU.EX2 R20, R20 ;  /* 0x0000001400147308 */ /* 0x000ea20000000800 */
[----:B0-----:R-:W-:Y:S01]  /*4f90*/  FADD.FTZ R8, R60, R13 ;  /* 0x0000000d3c087221 */ /* 0x001fe20000010000 */
[----:B------:R-:W-:Y:S01]  /*4fa0*/  F2FP.BF16.F32.PACK_AB R13, R6, R3 ;  /* 0x00000003060d723e */ /* 0x000fe200000010ff */
[----:B------:R-:W-:Y:S01]  /*4fb0*/  FADD.FTZ R6, R48, R15 ;  /* 0x0000000f30067221 */ /* 0x000fe20000010000 */
[----:B------:R-:W-:-:S03]  /*4fc0*/  F2FP.BF16.F32.PACK_AB R15, R59, R46 ;  /* 0x0000002e3b0f723e */ /* 0x000fc600000010ff */
[----:B------:R-:W-:Y:S01]  /*4fd0*/  FADD.FTZ R9, R67, R6 ;  /* 0x0000000643097221 */ /* 0x000fe20000010000 */
[----:B------:R-:W0:Y:S01]  /*4fe0*/  MUFU.EX2 R74, R74 ;  /* 0x0000004a004a7308 */ /* 0x000e220000000800 */
[----:B-1----:R-:W-:Y:S01]  /*4ff0*/  FADD.FTZ R3, R21, R8 ;  /* 0x0000000815037221 */ /* 0x002fe20000010000 */
[----:B------:R1:W-:Y:S01]  /*5000*/  STSM.16.M88.4 [R22], R12 ;  /* 0x0000000c16007844 */ /* 0x0003e20000000200 */
[----:B------:R-:W-:-:S03]  /*5010*/  FADD.FTZ R10, R50, R9 ;  /* 0x00000009320a7221 */ /* 0x000fc60000010000 */
[----:B------:R3:W-:Y:S01]  /*5020*/  STSM.16.M88.4 [R19], R24 ;  /* 0x0000001813007844 */ /* 0x0007e20000000200 */
[----:B------:R-:W-:Y:S01]  /*5030*/  FADD.FTZ R9, R51, R10 ;  /* 0x0000000a33097221 */ /* 0x000fe20000010000 */
[----:B------:R-:W4:Y:S01]  /*5040*/  MUFU.EX2 R29, R29 ;  /* 0x0000001d001d7308 */ /* 0x000f220000000800 */
[C---:B--2---:R-:W-:Y:S01]  /*5050*/  FADD.FTZ R3, R20.reuse, R3 ;  /* 0x0000000314037221 */ /* 0x044fe20000010000 */
[----:B------:R-:W-:Y:S01]  /*5060*/  F2FP.BF16.F32.PACK_AB R11, R20, R21 ;  /* 0x00000015140b723e */ /* 0x000fe200000010ff */
[----:B------:R-:W-:Y:S01]  /*5070*/  FADD.FTZ R28, R52, R9 ;  /* 0x00000009341c7221 */ /* 0x000fe20000010000 */
[----:B------:R-:W-:-:S03]  /*5080*/  F2FP.BF16.F32.PACK_AB R10, R58, R57 ;  /* 0x000000393a0a723e */ /* 0x000fc600000010ff */
[----:B------:R-:W-:Y:S01]  /*5090*/  FADD.FTZ R9, R53, R28 ;  /* 0x0000001c35097221 */ /* 0x000fe20000010000 */
[----:B------:R-:W2:Y:S01]  /*50a0*/  MUFU.EX2 R32, R32 ;  /* 0x0000002000207308 */ /* 0x000ea20000000800 */
[----:B0-----:R-:W-:Y:S01]  /*50b0*/  FADD.FTZ R8, R74, R3 ;  /* 0x000000034a087221 */ /* 0x001fe20000010000 */
[----:B------:R-:W-:Y:S01]  /*50c0*/  F2FP.BF16.F32.PACK_AB R28, R67, R48 ;  /* 0x00000030431c723e */ /* 0x000fe200000010ff */
[----:B-1----:R-:W-:Y:S01]  /*50d0*/  FADD.FTZ R14, R54, R9 ;  /* 0x00000009360e7221 */ /* 0x002fe20000010000 */
[----:B------:R-:W-:Y:S02]  /*50e0*/  F2FP.BF16.F32.PACK_AB R9, R60, R5 ;  /* 0x000000053c09723e */ /* 0x000fe400000010ff */
[----:B------:R-:W-:Y:S02]  /*50f0*/  F2FP.BF16.F32.PACK_AB R12, R53, R52 ;  /* 0x00000034350c723e */ /* 0x000fe400000010ff */
[----:B------:R-:W0:Y:S01]  /*5100*/  MUFU.EX2 R31, R31 ;  /* 0x0000001f001f7308 */ /* 0x000e220000000800 */
[----:B----4-:R-:W-:Y:S01]  /*5110*/  FADD.FTZ R3, R29, R8 ;  /* 0x000000081d037221 */ /* 0x010fe20000010000 */
[----:B------:R-:W-:-:S02]  /*5120*/  F2FP.BF16.F32.PACK_AB R8, R64, R61 ;  /* 0x0000003d4008723e */ /* 0x000fc400000010ff */
[----:B------:R-:W-:-:S03]  /*5130*/  F2FP.BF16.F32.PACK_AB R29, R29, R74 ;  /* 0x0000004a1d1d723e */ /* 0x000fc600000010ff */
[----:B------:R1:W-:Y:S01]  /*5140*/  STSM.16.M88.4 [R18], R8 ;  /* 0x0000000812007844 */ /* 0x0003e20000000200 */
[----:B------:R-:W3:Y:S01]  /*5150*/  MUFU.EX2 R34, R34 ;  /* 0x0000002200227308 */ /* 0x000ee20000000800 */
[----:B--2---:R-:W-:-:S07]  /*5160*/  FADD.FTZ R46, R32, R3 ;  /* 0x00000003202e7221 */ /* 0x004fce0000010000 */
[----:B------:R-:W2:Y:S01]  /*5170*/  MUFU.EX2 R33, R33 ;  /* 0x0000002100217308 */ /* 0x000ea20000000800 */
[C---:B0-----:R-:W-:Y:S01]  /*5180*/  FADD.FTZ R3, R31.reuse, R46 ;  /* 0x0000002e1f037221 */ /* 0x041fe20000010000 */
[----:B------:R-:W-:-:S06]  /*5190*/  F2FP.BF16.F32.PACK_AB R31, R31, R32 ;  /* 0x000000201f1f723e */ /* 0x000fcc00000010ff */
[----:B------:R-:W0:Y:S01]  /*51a0*/  MUFU.EX2 R55, R55 ;  /* 0x0000003700377308 */ /* 0x000e220000000800 */
[----:B---3--:R-:W-:-:S07]  /*51b0*/  FADD.FTZ R24, R34, R3 ;  /* 0x0000000322187221 */ /* 0x008fce0000010000 */
[----:B------:R-:W3:Y:S01]  /*51c0*/  MUFU.EX2 R35, R35 ;  /* 0x0000002300237308 */ /* 0x000ee20000000800 */
[C---:B--2---:R-:W-:Y:S01]  /*51d0*/  FADD.FTZ R24, R33.reuse, R24 ;  /* 0x0000001821187221 */ /* 0x044fe20000010000 */
[----:B------:R-:W-:-:S06]  /*51e0*/  F2FP.BF16.F32.PACK_AB R13, R33, R34 ;  /* 0x00000022210d723e */ /* 0x000fcc00000010ff */
[----:B------:R-:W2:Y:S01]  /*51f0*/  MUFU.EX2 R40, R40 ;  /* 0x0000002800287308 */ /* 0x000ea20000000800 */
[C---:B0-----:R-:W-:Y:S01]  /*5200*/  FADD.FTZ R15, R55.reuse, R14 ;  /* 0x0000000e370f7221 */ /* 0x041fe20000010000 */
[----:B------:R-:W-:-:S06]  /*5210*/  F2FP.BF16.F32.PACK_AB R14, R55, R54 ;  /* 0x00000036370e723e */ /* 0x000fcc00000010ff */
[----:B------:R-:W0:Y:S01]  /*5220*/  MUFU.EX2 R41, R41 ;  /* 0x0000002900297308 */ /* 0x000e220000000800 */
[----:B---3--:R-:W-:-:S07]  /*5230*/  FADD.FTZ R3, R35, R24 ;  /* 0x0000001823037221 */ /* 0x008fce0000010000 */
        /* <DEDUP_REMOVED lines=11> */
[C---:B0-----:R-:W-:Y:S01]  /*52f0*/  F2FP.BF16.F32.PACK_AB R15, R36.reuse, R35 ;  /* 0x00000023240f723e */ /* 0x041fe200000010ff */
[----:B------:R-:W-:-:S06]  /*5300*/  FADD.FTZ R20, R36, R3 ;  /* 0x0000000324147221 */ /* 0x000fcc0000010000 */
[----:B------:R-:W0:Y:S01]  /*5310*/  MUFU.EX2 R49, R49 ;  /* 0x0000003100317308 */ /* 0x000e220000000800 */
[----:B---3--:R-:W-:-:S07]  /*5320*/  FADD.FTZ R3, R45, R20 ;  /* 0x000000142d037221 */ /* 0x008fce0000010000 */
[----:B------:R3:W4:Y:S01]  /*5330*/  MUFU.EX2 R6, R30 ;  /* 0x0000001e00067308 */ /* 0x0007220000000800 */
[C---:B--2---:R-:W-:Y:S01]  /*5340*/  F2FP.BF16.F32.PACK_AB R41, R0.reuse, R45 ;  /* 0x0000002d0029723e */ /* 0x044fe200000010ff */
[----:B------:R-:W-:Y:S01]  /*5350*/  FADD.FTZ R20, R0, R3 ;  /* 0x0000000300147221 */ /* 0x000fe20000010000 */
[----:B------:R-:W-:-:S05]  /*5360*/  VIADD R0, R88, 0xfffffffe ;  /* 0xfffffffe58007836 */ /* 0x000fca0000000000 */
[----:B------:R-:W-:Y:S01]  /*5370*/  MUFU.EX2 R39, R39 ;  /* 0x0000002700277308 */ /* 0x000fe20000000800 */
[----:B---3--:R-:W-:Y:S01]  /*5380*/  F2FP.BF16.F32.PACK_AB R30, R51, R50 ;  /* 0x00000032331e723e */ /* 0x008fe200000010ff */
[----:B0-----:R-:W-:-:S04]  /*5390*/  FADD.FTZ R3, R49, R20 ;  /* 0x0000001431037221 */ /* 0x001fc80000010000 */
[----:B------:R0:W-:Y:S02]  /*53a0*/  STSM.16.M88.4 [R17+0x27800], R28 ;  /* 0x0278001c11007844 */ /* 0x0001e40000000200 */
[----:B------:R-:W1:Y:S01]  /*53b0*/  MUFU.EX2 R38, R38 ;  /* 0x0000002600267308 */ /* 0x000e620000000800 */
[C---:B----4-:R-:W-:Y:S01]  /*53c0*/  F2FP.BF16.F32.PACK_AB R43, R6.reuse, R49 ;  /* 0x00000031062b723e */ /* 0x050fe200000010ff */
[----:B------:R0:W-:Y:S01]  /*53d0*/  STSM.16.M88.4 [R23], R12 ;  /* 0x0000000c17007844 */ /* 0x0001e20000000200 */
[----:B------:R-:W-:-:S03]  /*53e0*/  FADD.FTZ R3, R6, R3 ;  /* 0x0000000306037221 */ /* 0x000fc60000010000 */
[----:B------:R0:W-:Y:S02]  /*53f0*/  STSM.16.M88.4 [R19+0x6000], R40 ;  /* 0x0060002813007844 */ /* 0x0001e40000000200 */
[----:B------:R-:W-:Y:S08]  /*5400*/  MUFU.EX2 R37, R37 ;  /* 0x0000002500257308 */ /* 0x000ff00000000800 */
[----:B------:R-:W2:Y:S01]  /*5410*/  MUFU.EX2 R2, R2 ;  /* 0x0000000200027308 */ /* 0x000ea20000000800 */
[----:B-1----:R-:W-:Y:S01]  /*5420*/  F2FP.BF16.F32.PACK_AB R8, R38, R39 ;  /* 0x000000272608723e */ /* 0x002fe200000010ff */
[----:B------:R-:W-:-:S04]  /*5430*/  FADD.FTZ R39, R39, R24 ;  /* 0x0000001827277221 */ /* 0x000fc80000010000 */
[----:B------:R-:W-:Y:S02]  /*5440*/  FADD.FTZ R38, R38, R39 ;  /* 0x0000002726267221 */ /* 0x000fe40000010000 */
[----:B------:R-:W-:Y:S08]  /*5450*/  MUFU.EX2 R68, R68 ;  /* 0x0000004400447308 */ /* 0x000ff00000000800 */
[----:B------:R-:W1:Y:S01]  /*5460*/  MUFU.EX2 R69, R69 ;  /* 0x0000004500457308 */ /* 0x000e620000000800 */
[----:B--2---:R-:W-:-:S07]  /*5470*/  F2FP.BF16.F32.PACK_AB R10, R2, R37 ;  /* 0x00000025020a723e */ /* 0x004fce00000010ff */
[----:B------:R-:W-:Y:S08]  /*5480*/  MUFU.EX2 R70, R70 ;  /* 0x0000004600467308 */ /* 0x000ff00000000800 */
[----:B------:R-:W2:Y:S01]  /*5490*/  MUFU.EX2 R5, R44 ;  /* 0x0000002c00057308 */ /* 0x000ea20000000800 */
[----:B-1----:R-:W-:Y:S01]  /*54a0*/  F2FP.BF16.F32.PACK_AB R9, R69, R68 ;  /* 0x000000444509723e */ /* 0x002fe200000010ff */
[----:B------:R-:W-:Y:S01]  /*54b0*/  FADD.FTZ R68, R68, R3 ;  /* 0x0000000344447221 */ /* 0x000fe20000010000 */
[----:B------:R-:W-:-:S03]  /*54c0*/  FADD.FTZ R3, R37, R38 ;  /* 0x0000002625037221 */ /* 0x000fc60000010000 */
[----:B------:R-:W-:Y:S01]  /*54d0*/  FADD.FTZ R69, R69, R68 ;  /* 0x0000004445457221 */ /* 0x000fe20000010000 */
[----:B------:R-:W-:Y:S01]  /*54e0*/  FADD.FTZ R3, R2, R3 ;  /* 0x0000000302037221 */ /* 0x000fe20000010000 */
[----:B--2---:R-:W-:Y:S02]  /*54f0*/  F2FP.BF16.F32.PACK_AB R11, R5, R70 ;  /* 0x00000046050b723e */ /* 0x004fe400000010ff */
[----:B------:R-:W-:-:S03]  /*5500*/  FADD.FTZ R70, R70, R69 ;  /* 0x0000004546467221 */ /* 0x000fc60000010000 */
[----:B------:R0:W-:Y:S01]  /*5510*/  STSM.16.M88.4 [R18+0x6000], R8 ;  /* 0x0060000812007844 */ /* 0x0001e20000000200 */
[----:B------:R-:W-:Y:S01]  /*5520*/  FADD.FTZ R2, R5, R70 ;  /* 0x0000004605027221 */ /* 0x000fe20000010000 */
        /* <DEDUP_REMOVED lines=14> */
.L_x_1094:
[----:B------:R-:W-:-:S11]  /*5610*/  UISETP.NE.AND UP2, UPT, UR7, 0x1, UPT ;  /* 0x000000010700788c */ /* 0x000fd6000bf45270 */
[----:B------:R-:W-:Y:S02]  /*5620*/  @UP2 ULDC.64 UR10, c[0x0][0x9e8] ;  /* 0x00027a00000a2ab9 */ /* 0x000fe40000000a00 */
[----:B------:R-:W-:-:S04]  /*5630*/  UIMAD.WIDE.U32 UR14, UR18, UR10, URZ ;  /* 0x0000000a120e72a5 */ /* 0x000fc8000f8e003f */
[----:B------:R-:W-:-:S12]  /*5640*/  @UP2 USHF.R.U32.HI UR18, URZ, UR11, UR15 ;  /* 0x0000000b3f122299 */ /* 0x000fd8000801160f */
.L_x_1095:
[----:B------:R-:W-:-:S04]  /*5650*/  UIMAD UR7, UR18, UR7, UR7 ;  /* 0x00000007120772a4 */ /* 0x000fc8000f8e0207 */
[----:B------:R-:W-:-:S04]  /*5660*/  UISETP.LT.AND UP2, UPT, UR6, UR7, UPT ;  /* 0x000000070600728c */ /* 0x000fc8000bf41270 */
[----:B------:R-:W-:-:S12]  /*5670*/  USEL UR6, UR6, UR7, UP2 ;  /* 0x0000000706067287 */ /* 0x000fd80009000000 */
.L_x_1093:
        /* <DEDUP_REMOVED lines=36> */
.L_x_1113:
        /* <DEDUP_REMOVED lines=9> */
.L_x_1098:
[----:B------:R-:W-:Y:S01]  /*5950*/  ULEA UR6, UR56, UR42, 0x3 ;  /* 0x0000002a38067291 */ /* 0x000fe2000f8e183f */
[----:B------:R-:W-:-:S05]  /*5960*/  IMAD.U32 R5, RZ, RZ, UR55 ;  /* 0x00000037ff057e24 */ /* 0x000fca000f8e00ff */
[----:B------:R-:W-:-:S04]  /*5970*/  SHF.L.U32 R5, R5, 0x1f, RZ ;  /* 0x0000001f05057819 */ /* 0x000fc800000006ff */
[----:B------:R1:W2:Y:S01]  /*5980*/  SYNCS.PHASECHK.TRANS64.TRYWAIT P2, [UR6+0x2d830], R5 ;  /* 0x02d83005ff0075a7 */ /* 0x0002a20008040146 */
[----:B------:R-:W-:Y:S05]  /*5990*/  @!P0 BRA `(.L_x_1099) ;  /* 0x0000000000048947 */ /* 0x000fea0003800000 */
[----:B------:R-:W-:Y:S01]  /*59a0*/  BPT.TRAP 0x1 ;  /* 0x000000040000795c */ /* 0x000fe20000300000 */
.L_x_1099:
[----:B--2---:R-:W-:Y:S05]  /*59b0*/  @P2 BRA `(.L_x_1097) ;  /* 0x0000000000082947 */ /* 0x004fea0003800000 */
[----:B------:R-:W2:Y:S02]  /*59c0*/  SYNCS.PHASECHK.TRANS64.TRYWAIT P2, [UR6+0x2d830], R5 ;  /* 0x02d83005ff0075a7 */ /* 0x000ea40008040146 */
[----:B--2---:R-:W-:Y:S05]  /*59d0*/  @!P2 BRA `(.L_x_1100) ;  /* 0x0000012800a8a947 */ /* 0x004fea0003800000 */
.L_x_1097:
        /* <DEDUP_REMOVED lines=37> */
.L_x_1102:
[----:B------:R-:W-:Y:S01]  /*5c30*/  ULEA UR6, UR46, UR42, 0x3 ;  /* 0x0000002a2e067291 */ /* 0x000fe2000f8e183f */
[----:B------:R-:W-:-:S05]  /*5c40*/  IMAD.U32 R5, RZ, RZ, UR49 ;  /* 0x00000031ff057e24 */ /* 0x000fca000f8e00ff */
[----:B------:R-:W-:-:S04]  /*5c50*/  SHF.L.U32 R5, R5, 0x1f, RZ ;  /* 0x0000001f05057819 */ /* 0x000fc800000006ff */
[----:B------:R0:W1:Y:S01]  /*5c60*/  SYNCS.PHASECHK.TRANS64.TRYWAIT P2, [UR6+0x2d850], R5 ;  /* 0x02d85005ff0075a7 */ /* 0x0000620008040146 */
[----:B------:R-:W-:Y:S05]  /*5c70*/  @!P0 BRA `(.L_x_1103) ;  /* 0x0000000000048947 */ /* 0x000fea0003800000 */
[----:B------:R-:W-:Y:S01]  /*5c80*/  BPT.TRAP 0x1 ;  /* 0x000000040000795c */ /* 0x000fe20000300000 */
.L_x_1103:
[----:B-1----:R-:W-:Y:S05]  /*5c90*/  @P2 BRA `(.L_x_1101) ;  /* 0x0000000000082947 */ /* 0x002fea0003800000 */
[----:B------:R-:W1:Y:S02]  /*5ca0*/  SYNCS.PHASECHK.TRANS64.TRYWAIT P2, [UR6+0x2d850], R5 ;  /* 0x02d85005ff0075a7 */ /* 0x000e640008040146 */
[----:B-1----:R-:W-:Y:S05]  /*5cb0*/  @!P2 BRA `(.L_x_1104) ;  /* 0x000001280008a947 */ /* 0x002fea0003800000 */
.L_x_1101:
[----:B------:R-:W-:Y:S01]  /*5cc0*/  UIADD3 UR6, UR42, 0x400, URZ ;  /* 0x000004002a067890 */ /* 0x000fe2000fffe03f */
[----:B------:R-:W-:Y:S01]  /*5cd0*/  WARPGROUP.ARRIVE ;  /* 0x00000000000079c5 */ /* 0x000fe20000000000 */
[----:B------:R-:W-:-:S05]  /*5ce0*/  ULEA UR7, UR52, UR42, 0xd ;  /* 0x0000002a34077291 */ /* 0x000fca000f8e683f */
[----:B------:R-:W2:Y:S01]  /*5cf0*/  S2R R150, SR_TID.X ;  /* 0x0000000000967919 */ /* 0x000ea20000002100 */
[----:B------:R-:W-:Y:S01]  /*5d00*/  USHF.R.U32.HI UR6, URZ, 0x4, UR6 ;  /* 0x000000043f067899 */ /* 0x000fe20008011606 */
[----:B------:R-:W-:Y:S01]  /*5d10*/  PLOP3.LUT P2, PT, PT, PT, UP0, 0x80, 0x0 ;  /* 0x000000000000781c */ /* 0x000fe20003f4f008 */
[----:B------:R-:W-:Y:S01]  /*5d20*/  UIADD3 UR7, UR7, 0x21800, URZ ;  /* 0x0002180007077890 */ /* 0x000fe2000fffe03f */
[----:B------:R-:W-:Y:S01]  /*5d30*/  FMUL.FTZ R11, R29, UR54 ;  /* 0x000000361d0b7c20 */ /* 0x000fe20008410000 */
[----:B------:R-:W-:Y:S01]  /*5d40*/  ULOP3.LUT UR6, UR6, 0x3fff, URZ, 0xc0, !UPT ;  /* 0x00003fff06067892 */ /* 0x000fe2000f8ec03f */
[----:B------:R-:W-:Y:S01]  /*5d50*/  FMUL.FTZ R29, R41, UR54 ;  /* 0x00000036291d7c20 */ /* 0x000fe20008410000 */
[----:B------:R-:W-:Y:S01]  /*5d60*/  USHF.R.U32.HI UR7, URZ, 0x4, UR7 ;  /* 0x000000043f077899 */ /* 0x000fe20008011607 */
[----:B------:R-:W-:Y:S01]  /*5d70*/  FMUL.FTZ R41, R53, UR54 ;  /* 0x0000003635297c20 */ /* 0x000fe20008410000 */
[----:B------:R-:W-:Y:S01]  /*5d80*/  ULOP3.LUT UR10, UR6, 0x2000000, URZ, 0xfc, !UPT ;  /* 0x02000000060a7892 */ /* 0x000fe2000f8efc3f */
[----:B------:R-:W-:Y:S01]  /*5d90*/  PLOP3.LUT P3, PT, PT, PT, UP0, 0x80, 0x0 ;  /* 0x000000000000781c */ /* 0x000fe20003f6f008 */
        /* <DEDUP_REMOVED lines=8> */
[----:B------:R-:W-:Y:S01]  /*5e20*/  VIADD R83, R136, UR39 ;  /* 0x0000002788537c36 */ /* 0x000fe20008000000 */
[----:B------:R-:W-:Y:S01]  /*5e30*/  UMOV UR30, UR7 ;  /* 0x00000007001e7c82 */ /* 0x000fe20008000000 */
[----:B------:R-:W-:Y:S01]  /*5e40*/  FMUL.FTZ R20, R34, UR54 ;  /* 0x0000003622147c20 */ /* 0x000fe20008410000 */
[----:B------:R-:W-:Y:S01]  /*5e50*/  UMOV UR28, UR6 ;  /* 0x00000006001c7c82 */ /* 0x000fe20008000000 */
[----:B------:R-:W-:Y:S01]  /*5e60*/  FMUL.FTZ R34, R46, UR54 ;  /* 0x000000362e227c20 */ /* 0x000fe20008410000 */
        /* <DEDUP_REMOVED lines=8> */
[----:B------:R-:W-:Y:S01]  /*5ef0*/  FMUL.FTZ R32, R44, UR54 ;  /* 0x000000362c207c20 */ /* 0x000fe20008410000 */
[----:B------:R-:W-:Y:S01]  /*5f00*/  FMUL.FTZ R45, R57, UR54 ;  /* 0x00000036392d7c20 */ /* 0x000fe20008410000 */
[----:B------:R-:W-:Y:S01]  /*5f10*/  FMUL.FTZ R44, R56, UR54 ;  /* 0x00000036382c7c20 */ /* 0x000fe20008410000 */
[----:B------:R-:W-:Y:S01]  /*5f20*/  FMUL.FTZ R57, R67, UR54 ;  /* 0x0000003643397c20 */ /* 0x000fe20008410000 */
[----:B------:R-:W-:Y:S01]  /*5f30*/  FMUL.FTZ R56, R66, UR54 ;  /* 0x0000003642387c20 */ /* 0x000fe20008410000 */
[----:B------:R-:W-:Y:S01]  /*5f40*/  FMUL.FTZ R67, R77, UR54 ;  /* 0x000000364d437c20 */ /* 0x000fe20008410000 */
[----:B--2---:R-:W-:Y:S01]  /*5f50*/  SHF.R.U32.HI R149, RZ, 0x7, R150 ;  /* 0x00000007ff957819 */ /* 0x004fe20000011696 */
[----:B-1----:R-:W-:Y:S01]  /*5f60*/  FMUL.FTZ R6, R25, UR54 ;  /* 0x0000003619067c20 */ /* 0x002fe20008410000 */
[----:B------:R-:W-:Y:S01]  /*5f70*/  FMUL.FTZ R66, R76, UR54 ;  /* 0x000000364c427c20 */ /* 0x000fe20008410000 */
[----:B------:R-:W-:Y:S01]  /*5f80*/  FMUL.FTZ R77, R85, UR54 ;  /* 0x00000036554d7c20 */ /* 0x000fe20008410000 */
[----:B0-----:R-:W-:Y:S01]  /*5f90*/  FMUL.FTZ R5, R24, UR54 ;  /* 0x0000003618057c20 */ /* 0x001fe20008410000 */
        /* <DEDUP_REMOVED lines=46> */
[----:B------:R-:W-:Y:S01]  /*6280*/  @!P1 LEA R47, R47, UR42, 0x3 ;  /* 0x0000002a2f2f9c11 */ /* 0x000fe2000f8e18ff */
[----:B------:R-:W-:Y:S01]  /*6290*/  IMAD R79, R16, -0x2, R79 ;  /* 0xfffffffe104f7824 */ /* 0x000fe200078e024f */
[----:B------:R-:W0:Y:S01]  /*62a0*/  MUFU.TANH R5, R5 ;  /* 0x0000000500057308 */ /* 0x000e220000002400 */
[----:B------:R-:W-:-:S02]  /*62b0*/  IMAD.U32 R80, RZ, RZ, UR45 ;  /* 0x0000002dff507e24 */ /* 0x000fc4000f8e00ff */
[----:B------:R-:W-:-:S03]  /*62c0*/  @!P1 VIADD R47, R47, 0x2d840 ;  /* 0x0002d8402f2f9836 */ /* 0x000fc60000000000 */
[----:B------:R-:W-:Y:S02]  /*62d0*/  IADD3 R79, -R80, UR38, R79 ;  /* 0x00000026504f7c10 */ /* 0x000fe4000fffe14f */
[----:B------:R-:W1:Y:S01]  /*62e0*/  MUFU.TANH R6, R6 ;  /* 0x0000000600067308 */ /* 0x000e620000002400 */
[----:B------:R-:W-:Y:S02]  /*62f0*/  @!P1 PRMT R47, RZ, 0x654, R47 ;  /* 0x00000654ff2f9816 */ /* 0x000fe4000000002f */
[C---:B------:R-:W-:Y:S02]  /*6300*/  VIADD R82, R79.reuse, UR53 ;  /* 0x000000354f527c36 */ /* 0x040fe40008000000 */
[----:B------:R-:W-:-:S03]  /*6310*/  VIADD R81, R79, UR33 ;  /* 0x000000214f517c36 */ /* 0x000fc60008000000 */
        /* <DEDUP_REMOVED lines=109> */
[----:B------:R-:W-:-:S04]  /*69f0*/  VIADD R46, R149, 0x9 ;  /* 0x00000009952e7836 */ /* 0x000fc80000000000 */
[----:B------:R-:W5:Y:S01]  /*6a00*/  SHFL.IDX PT, R85, R83, RZ, 0x1c1f ;  /* 0x001c1fff53557589 */ /* 0x000f6200000e0000 */
[----:B------:R-:W-:Y:S02]  /*6a10*/  SEL R46, R46, 0x9, !P2 ;  /* 0x000000092e2e7807 */ /* 0x000fe40005000000 */
[----:B------:R-:W-:Y:S01]  /*6a20*/  PLOP3.LUT P2, PT, PT, PT, UP1, 0x40, 0x0 ;  /* 0x000000000000781c */ /* 0x000fe20003f4e818 */
[C---:B-----5:R-:W-:Y:S02]  /*6a30*/  IMAD.IADD R80, R85.reuse, 0x1, R82 ;  /* 0x0000000155507824 */ /* 0x060fe400078e0252 */
[----:B------:R-:W-:Y:S01]  /*6a40*/  IMAD.IADD R79, R85, 0x1, R81 ;  /* 0x00000001554f7824 */ /* 0x000fe200078e0251 */
[----:B------:R-:W-:Y:S02]  /*6a50*/  WARPGROUP.DEPBAR.LE gsb0, 0x0 ;  /* 0x00008000000079c5 */ /* 0x000fe40000010000 */
[----:B------:R-:W-:-:S06]  /*6a60*/  WARPGROUP.ARRIVE ;  /* 0x00000000000079c5 */ /* 0x000fcc0000000000 */
[----:B------:R-:W-:Y:S03]  /*6a70*/  HGMMA.64x96x16.F32.BF16 R88, gdesc[UR28].tnspB, R88, gsb0 ;  /* 0x416000001c5879f0 */ /* 0x000fe60008001858 */
[----:B------:R-:W-:Y:S02]  /*6a80*/  WARPGROUP.DEPBAR.LE gsb0, 0x0 ;  /* 0x00008000000079c5 */ /* 0x000fe40000010000 */
[----:B------:R0:W-:Y:S06]  /*6a90*/  BAR.ARV R46, 0x100 ;  /* 0x0004002e0000751d */ /* 0x0001ec0000002000 */
[----:B------:R0:W-:Y:S01]  /*6aa0*/  @!P1 SYNCS.ARRIVE.TRANS64.RED.A1T0 RZ, [R47+URZ], RZ ;  /* 0x000000ff2fff99a7 */ /* 0x0001e2000810043f */
[----:B-1234-:R-:W-:Y:S05]  /*6ab0*/  @P2 BRA `(.L_x_1105) ;  /* 0x00000000005c2947 */ /* 0x01efea0003800000 */
[----:B0-----:R-:W-:Y:S01]  /*6ac0*/  IMAD.U32 R46, RZ, RZ, UR45 ;  /* 0x0000002dff2e7e24 */ /* 0x001fe2000f8e00ff */
[----:B------:R-:W-:Y:S04]  /*6ad0*/  BSSY B0, `(.L_x_1106) ;  /* 0x0000011000007945 */ /* 0x000fe80003800000 */
[----:B------:R-:W-:-:S04]  /*6ae0*/  IADD3 R85, -R46, UR38, R85 ;  /* 0x000000262e557c10 */ /* 0x000fc8000fffe155 */
        /* <DEDUP_REMOVED lines=10> */
.L_x_1107:
[----:B------:R-:W-:-:S05]  /*6b90*/  IMAD.U32 R84, RZ, RZ, UR35 ;  /* 0x00000023ff547e24 */ /* 0x000fca000f8e00ff */
[----:B------:R-:W-:-:S13]  /*6ba0*/  ISETP.NE.AND P2, PT, R84, 0x1, PT ;  /* 0x000000015400780c */ /* 0x000fda0003f45270 */
[----:B------:R-:W0:Y:S02]  /*6bb0*/  @P2 LDC.64 R46, c[0x0][0x9e8] ;  /* 0x00027a00ff2e2b82 */ /* 0x000e240000000a00 */
[----:B0-----:R-:W-:-:S05]  /*6bc0*/  @P2 IMAD.HI.U32 R46, R85, R46, RZ ;  /* 0x0000002e552e2227 */ /* 0x001fca00078e00ff */
[----:B------:R-:W-:-:S07]  /*6bd0*/  @P2 SHF.R.U32.HI R85, RZ, R47, R46 ;  /* 0x0000002fff552219 */ /* 0x000fce000001162e */
.L_x_1108:
[----:B------:R-:W-:Y:S05]  /*6be0*/  BSYNC B0 ;  /* 0x0000000000007941 */ /* 0x000fea0003800000 */
.L_x_1106:
[----:B------:R-:W-:-:S04]  /*6bf0*/  IMAD R85, R85, R84, -R76 ;  /* 0x0000005455557224 */ /* 0x000fc800078e0a4c */
[----:B------:R-:W-:-:S05]  /*6c00*/  IMAD R85, R16, -0x2, R85 ;  /* 0xfffffffe10557824 */ /* 0x000fca00078e0255 */
[----:B------:R-:W-:Y:S02]  /*6c10*/  VIADDMNMX R80, R85, R84, R80, PT ;  /* 0x0000005455507246 */ /* 0x000fe40003800150 */
[----:B------:R-:W-:-:S07]  /*6c20*/  VIMNMX R79, R79, R85, !PT ;  /* 0x000000554f4f7248 */ /* 0x000fce0007fe0100 */
.L_x_1105:
[----:B------:R-:W-:Y:S01]  /*6c30*/  ISETP.GT.AND P2, PT, R0, -0x1, PT ;  /* 0xffffffff0000780c */ /* 0x000fe20003f44270 */
[----:B------:R-:W1:Y:S03]  /*6c40*/  SHFL.IDX PT, R83, R83, 0x1, 0x1c1f ;  /* 0x003c1f0053537f89 */ /* 0x000e6600000e0000 */
[C---:B------:R-:W-:Y:S02]  /*6c50*/  ISETP.GT.AND P5, PT, R79.reuse, RZ, P2 ;  /* 0x000000ff4f00720c */ /* 0x040fe400017a4270 */
[C---:B------:R-:W-:Y:S02]  /*6c60*/  ISETP.GT.AND P4, PT, R79.reuse, 0x1, P2 ;  /* 0x000000014f00780c */ /* 0x040fe40001784270 */
[----:B------:R-:W-:Y:S02]  /*6c70*/  ISETP.LT.OR P5, PT, R80, 0x1, P5 ;  /* 0x000000015000780c */ /* 0x000fe40002fa1670 */
[----:B------:R-:W-:-:S02]  /*6c80*/  ISETP.GT.AND P6, PT, R79, 0x8, P2 ;  /* 0x000000084f00780c */ /* 0x000fc400017c4270 */
[----:B0-----:R-:W-:Y:S02]  /*6c90*/  FSEL R5, R5, -INF , !P5 ;  /* 0xff80000005057808 */ /* 0x001fe40006800000 */
[C---:B------:R-:W-:Y:S02]  /*6ca0*/  ISETP.GT.AND P5, PT, R79.reuse, 0x10, P2 ;  /* 0x000000104f00780c */ /* 0x040fe400017a4270 */
[----:B------:R-:W-:Y:S02]  /*6cb0*/  ISETP.GT.AND P3, PT, R79, 0x9, P2 ;  /* 0x000000094f00780c */ /* 0x000fe40001764270 */
[C---:B------:R-:W-:Y:S02]  /*6cc0*/  ISETP.LT.OR P5, PT, R80.reuse, 0x11, P5 ;  /* 0x000000115000780c */ /* 0x040fe40002fa1670 */
[----:B------:R-:W-:Y:S02]  /*6cd0*/  ISETP.LT.OR P4, PT, R80, 0x2, P4 ;  /* 0x000000025000780c */ /* 0x000fe40002781670 */
[----:B------:R-:W-:-:S02]  /*6ce0*/  FSEL R14, R14, -INF , !P5 ;  /* 0xff8000000e0e7808 */ /* 0x000fc40006800000 */
[----:B------:R-:W-:Y:S01]  /*6cf0*/  ISETP.GT.AND P5, PT, R79, 0x20, P2 ;  /* 0x000000204f00780c */ /* 0x000fe200017a4270 */
[--C-:B-1----:R-:W-:Y:S01]  /*6d00*/  IMAD.IADD R82, R82, 0x1, R83.reuse ;  /* 0x0000000152527824 */ /* 0x102fe200078e0253 */
[C---:B------:R-:W-:Y:S01]  /*6d10*/  ISETP.LT.OR P6, PT, R80.reuse, 0x9, P6 ;  /* 0x000000095000780c */ /* 0x040fe200037c1670 */
[----:B------:R-:W-:Y:S01]  /*6d20*/  IMAD.IADD R81, R81, 0x1, R83 ;  /* 0x0000000151517824 */ /* 0x000fe200078e0253 */
[C---:B------:R-:W-:Y:S02]  /*6d30*/  ISETP.LT.OR P3, PT, R80.reuse, 0xa, P3 ;  /* 0x0000000a5000780c */ /* 0x040fe40001f61670 */
[----:B------:R-:W-:Y:S02]  /*6d40*/  ISETP.LT.OR P5, PT, R80, 0x21, P5 ;  /* 0x000000215000780c */ /* 0x000fe40002fa1670 */
[----:B------:R-:W-:Y:S02]  /*6d50*/  FSEL R6, R6, -INF , !P4 ;  /* 0xff80000006067808 */ /* 0x000fe40006000000 */
[----:B------:R-:W-:-:S02]  /*6d60*/  FSEL R46, R10, -INF , !P6 ;  /* 0xff8000000a2e7808 */ /* 0x000fc40007000000 */
[----:B------:R-:W-:Y:S02]  /*6d70*/  FSEL R47, R11, -INF , !P3 ;  /* 0xff8000000b2f7808 */ /* 0x000fe40005800000 */
[C---:B------:R-:W-:Y:S02]  /*6d80*/  ISETP.GT.AND P4, PT, R79.reuse, 0x11, P2 ;  /* 0x000000114f00780c */ /* 0x040fe40001784270 */
[C---:B------:R-:W-:Y:S02]  /*6d90*/  ISETP.GT.AND P6, PT, R79.reuse, 0x18, P2 ;  /* 0x000000184f00780c */ /* 0x040fe400017c4270 */
[C---:B------:R-:W-:Y:S02]  /*6da0*/  ISETP.GT.AND P3, PT, R79.reuse, 0x19, P2 ;  /* 0x000000194f00780c */ /* 0x040fe40001764270 */
        /* <DEDUP_REMOVED lines=78> */
[----:B------:R-:W-:Y:S01]  /*7290*/  IMAD.U32 R10, RZ, RZ, UR45 ;  /* 0x0000002dff0a7e24 */ /* 0x000fe2000f8e00ff */
        /* <DEDUP_REMOVED lines=12> */
.L_x_1111:
[----:B------:R-:W-:-:S05]  /*7360*/  IMAD.U32 R79, RZ, RZ, UR35 ;  /* 0x00000023ff4f7e24 */ /* 0x000fca000f8e00ff */
[----:B------:R-:W-:-:S13]  /*7370*/  ISETP.NE.AND P3, PT, R79, 0x1, PT ;  /* 0x000000014f00780c */ /* 0x000fda0003f65270 */
[----:B------:R-:W0:Y:S02]  /*7380*/  @P3 LDC.64 R10, c[0x0][0x9e8] ;  /* 0x00027a00ff0a3b82 */ /* 0x000e240000000a00 */
[----:B0-----:R-:W-:-:S05]  /*7390*/  @P3 IMAD.HI.U32 R10, R83, R10, RZ ;  /* 0x0000000a530a3227 */ /* 0x001fca00078e00ff */
[----:B------:R-:W-:-:S07]  /*73a0*/  @P3 SHF.R.U32.HI R83, RZ, R11, R10 ;  /* 0x0000000bff533219 */ /* 0x000fce000001160a */
.L_x_1112:
[----:B------:R-:W-:Y:S05]  /*73b0*/  BSYNC B0 ;  /* 0x0000000000007941 */ /* 0x000fea0003800000 */
.L_x_1110:
[----:B------:R-:W-:-:S04]  /*73c0*/  IMAD R83, R83, R79, -R76 ;  /* 0x0000004f53537224 */ /* 0x000fc800078e0a4c */
[----:B------:R-:W-:-:S05]  /*73d0*/  IMAD R83, R16, -0x2, R83 ;  /* 0xfffffffe10537824 */ /* 0x000fca00078e0253 */
[----:B------:R-:W-:Y:S02]  /*73e0*/  VIADDMNMX R82, R83, R79, R82, PT ;  /* 0x0000004f53527246 */ /* 0x000fe40003800152 */
[----:B------:R-:W-:-:S07]  /*73f0*/  VIMNMX R81, R81, R83, !PT ;  /* 0x0000005351517248 */ /* 0x000fce0007fe0100 */
.L_x_1109:
        /* <DEDUP_REMOVED lines=8> */
[C---:B------:R-:W-:Y:S02]  /*7480*/  ISETP.GT.AND P5, PT, R81.reuse, 0x11, P2 ;  /* 0x000000115100780c */ /* 0x040fe400017a4270 */
[----:B------:R-:W-:Y:S02]  /*7490*/  FMNMX.FTZ R10, R14, R11, !PT ;  /* 0x0000000b0e0a7209 */ /* 0x000fe40007810000 */
[----:B------:R-:W-:Y:S02]  /*74a0*/  ISETP.GT.AND P4, PT, R81, 0x1, P2 ;  /* 0x000000015100780c */ /* 0x000fe40001784270 */
[----:B------:R-:W-:Y:S02]  /*74b0*/  FMNMX.FTZ R11, R15, R10, !PT ;  /* 0x0000000a0f0b7209 */ /* 0x000fe40007810000 */
[----:B------:R-:W-:-:S02]  /*74c0*/  ISETP.LT.OR P5, PT, R82, 0x12, P5 ;  /* 0x000000125200780c */ /* 0x000fc40002fa1670 */
[----:B------:R-:W-:Y:S02]  /*74d0*/  FMNMX.FTZ R10, R24, R11, !PT ;  /* 0x0000000b180a7209 */ /* 0x000fe40007810000 */
[----:B------:R-:W-:Y:S02]  /*74e0*/  ISETP.LT.OR P4, PT, R82, 0x2, P4 ;  /* 0x000000025200780c */ /* 0x000fe40002781670 */
[----:B------:R-:W-:Y:S02]  /*74f0*/  FMNMX.FTZ R11, R25, R10, !PT ;  /* 0x0000000a190b7209 */ /* 0x000fe40007810000 */
[----:B------:R-:W-:Y:S02]  /*7500*/  ISETP.GT.AND P3, PT, R81, 0x9, P2 ;  /* 0x000000095100780c */ /* 0x000fe40001764270 */
[----:B------:R-:W-:Y:S02]  /*7510*/  FMNMX.FTZ R10, R28, R11, !PT ;  /* 0x0000000b1c0a7209 */ /* 0x000fe40007810000 */
[----:B------:R-:W-:-:S02]  /*7520*/  FSEL R21, R21, -INF , !P5 ;  /* 0xff80000015157808 */ /* 0x000fc40006800000 */
[----:B------:R-:W-:Y:S02]  /*7530*/  FMNMX.FTZ R11, R29, R10, !PT ;  /* 0x0000000a1d0b7209 */ /* 0x000fe40007810000 */
[----:B------:R-:W-:Y:S02]  /*7540*/  ISETP.GT.AND P5, PT, R81, 0x20, P2 ;  /* 0x000000205100780c */ /* 0x000fe400017a4270 */
[----:B------:R-:W-:Y:S02]  /*7550*/  FMNMX.FTZ R10, R32, R11, !PT ;  /* 0x0000000b200a7209 */ /* 0x000fe40007810000 */
[----:B------:R-:W-:Y:S02]  /*7560*/  FSEL R9, R9, -INF , !P4 ;  /* 0xff80000009097808 */ /* 0x000fe40006000000 */
[----:B------:R-:W-:Y:S02]  /*7570*/  FMNMX.FTZ R11, R33, R10, !PT ;  /* 0x0000000a210b7209 */ /* 0x000fe40007810000 */
[----:B------:R-:W-:-:S02]  /*7580*/  ISETP.LT.OR P3, PT, R82, 0xa, P3 ;  /* 0x0000000a5200780c */ /* 0x000fc40001f61670 */
        /* <DEDUP_REMOVED lines=10> */
[----:B------:R-:W-:Y:S02]  /*7630*/  FMNMX.FTZ R11, R45, R10, !PT ;  /* 0x0000000a2d0b7209 */ /* 0x000fe40007810000 */
[----:B------:R-:W-:-:S02]  /*7640*/  FSEL R30, R30, -INF , !P5 ;  /* 0xff8000001e1e7808 */ /* 0x000fc40006800000 */
[----:B------:R-:W-:Y:S02]  /*7650*/  FMNMX.FTZ R10, R50, R11, !PT ;  /* 0x0000000b320a7209 */ /* 0x000fe40007810000 */
[----:B------:R-:W-:Y:S02]  /*7660*/  ISETP.GT.AND P5, PT, R81, RZ, P2 ;  /* 0x000000ff5100720c */ /* 0x000fe400017a4270 */
        /* <DEDUP_REMOVED lines=15> */
[----:B------:R-:W-:-:S02]  /*7760*/  ISETP.LT.OR P3, PT, R82, 0x22, P3 ;  /* 0x000000225200780c */ /* 0x000fc40001f61670 */
        /* <DEDUP_REMOVED lines=11> */
[----:B------:R-:W-:-:S05]  /*7820*/  FSEL R11, R79, RZ, P6 ;  /* 0x000000ff4f0b7208 */ /* 0x000fca0003000000 */
[--C-:B------:R-:W-:Y:S01]  /*7830*/  FFMA.FTZ R76, R46, UR34, -R11.reuse ;  /* 0x000000222e4c7c23 */ /* 0x100fe2000801080b */
[--C-:B------:R-:W-:Y:S01]  /*7840*/  FFMA.FTZ R80, R14, UR34, -R11.reuse ;  /* 0x000000220e507c23 */ /* 0x100fe2000801080b */
[----:B------:R-:W-:Y:S01]  /*7850*/  FSEL R14, R8, -INF , !P5 ;  /* 0xff800000080e7808 */ /* 0x000fe20006800000 */
[--C-:B------:R-:W-:Y:S01]  /*7860*/  FFMA.FTZ R79, R47, UR34, -R11.reuse ;  /* 0x000000222f4f7c23 */ /* 0x100fe2000801080b */
[----:B------:R-:W-:Y:S01]  /*7870*/  FSEL R46, R27, -INF , !P4 ;  /* 0xff8000001b2e7808 */ /* 0x000fe20006000000 */
[----:B------:R-:W-:Y:S01]  /*7880*/  MUFU.EX2 R8, R80 ;  /* 0x0000005000087308 */ /* 0x000fe20000000800 */
[----:B------:R-:W-:Y:S01]  /*7890*/  FSEL R47, R31, -INF , !P3 ;  /* 0xff8000001f2f7808 */ /* 0x000fe20005800000 */
[--C-:B------:R-:W-:Y:S01]  /*78a0*/  FFMA.FTZ R5, R5, UR34, -R11.reuse ;  /* 0x0000002205057c23 */ /* 0x100fe2000801080b */
[C---:B------:R-:W-:Y:S01]  /*78b0*/  ISETP.GT.AND P4, PT, R81.reuse, 0x28, P2 ;  /* 0x000000285100780c */ /* 0x040fe20001784270 */
[--C-:B------:R-:W-:Y:S01]  /*78c0*/  FFMA.FTZ R6, R6, UR34, -R11.reuse ;  /* 0x0000002206067c23 */ /* 0x100fe2000801080b */
[----:B------:R-:W-:Y:S01]  /*78d0*/  ISETP.GT.AND P3, PT, R81, 0x29, P2 ;  /* 0x000000295100780c */ /* 0x000fe20001764270 */
[--C-:B------:R-:W-:Y:S01]  /*78e0*/  FFMA.FTZ R15, R15, UR34, -R11.reuse ;  /* 0x000000220f0f7c23 */ /* 0x100fe2000801080b */
[C---:B------:R-:W-:Y:S01]  /*78f0*/  ISETP.LT.OR P4, PT, R82.reuse, 0x29, P4 ;  /* 0x000000295200780c */ /* 0x040fe20002781670 */
[----:B------:R0:W-:Y:S01]  /*7900*/  MUFU.EX2 R27, R76 ;  /* 0x0000004c001b7308 */ /* 0x0001e20000000800 */
[----:B------:R-:W-:Y:S01]  /*7910*/  ISETP.LT.OR P5, PT, R82, 0x2a, P3 ;  /* 0x0000002a5200780c */ /* 0x000fe20001fa1670 */
[--C-:B------:R-:W-:Y:S01]  /*7920*/  FFMA.FTZ R24, R24, UR34, -R11.reuse ;  /* 0x0000002218187c23 */ /* 0x100fe2000801080b */
[----:B------:R-:W-:Y:S01]  /*7930*/  FSEL R34, R34, -INF , !P4 ;  /* 0xff80000022227808 */ /* 0x000fe20006000000 */
[--C-:B------:R-:W-:Y:S01]  /*7940*/  FFMA.FTZ R25, R25, UR34, -R11.reuse ;  /* 0x0000002219197c23 */ /* 0x100fe2000801080b */
[C---:B------:R-:W-:Y:S01]  /*7950*/  ISETP.GT.AND P4, PT, R81.reuse, 0x30, P2 ;  /* 0x000000305100780c */ /* 0x040fe20001784270 */
[--C-:B------:R-:W-:Y:S01]  /*7960*/  FFMA.FTZ R28, R28, UR34, -R11.reuse ;  /* 0x000000221c1c7c23 */ /* 0x100fe2000801080b */
[----:B------:R-:W-:Y:S01]  /*7970*/  ISETP.GT.AND P3, PT, R81, 0x31, P2 ;  /* 0x000000315100780c */ /* 0x000fe20001764270 */
[----:B------:R1:W-:Y:S01]  /*7980*/  MUFU.EX2 R31, R79 ;  /* 0x0000004f001f7308 */ /* 0x0003e20000000800 */
[----:B0-----:R-:W-:Y:S01]  /*7990*/  FMNMX.FTZ R76, R14, R7, !PT ;  /* 0x000000070e4c7209 */ /* 0x001fe20007810000 */
[--C-:B------:R-:W-:Y:S01]  /*79a0*/  FFMA.FTZ R29, R29, UR34, -R11.reuse ;  /* 0x000000221d1d7c23 */ /* 0x100fe2000801080b */
[----:B------:R-:W-:Y:S01]  /*79b0*/  FSEL R35, R35, -INF , !P5 ;  /* 0xff80000023237808 */ /* 0x000fe20006800000 */
[--C-:B------:R-:W-:Y:S01]  /*79c0*/  FFMA.FTZ R32, R32, UR34, -R11.reuse ;  /* 0x0000002220207c23 */ /* 0x100fe2000801080b */
[----:B------:R-:W-:Y:S01]  /*79d0*/  ISETP.LT.OR P4, PT, R82, 0x31, P4 ;  /* 0x000000315200780c */ /* 0x000fe20002781670 */
[--C-:B------:R-:W-:Y:S01]  /*79e0*/  FFMA.FTZ R33, R33, UR34, -R11.reuse ;  /* 0x0000002221217c23 */ /* 0x100fe2000801080b */
[----:B------:R-:W-:Y:S01]  /*79f0*/  ISETP.GT.AND P5, PT, R81, 0x38, P2 ;  /* 0x000000385100780c */ /* 0x000fe200017a4270 */
[--C-:B------:R-:W-:Y:S01]  /*7a00*/  FFMA.FTZ R36, R36, UR34, -R11.reuse ;  /* 0x0000002224247c23 */ /* 0x100fe2000801080b */
[----:B-1----:R-:W-:Y:S01]  /*7a10*/  FMNMX.FTZ R79, R9, R76, !PT ;  /* 0x0000004c094f7209 */ /* 0x002fe20007810000 */
        /* <DEDUP_REMOVED lines=13> */
[----:B------:R-:W-:Y:S01]  /*7af0*/  FSEL R39, R39, -INF , !P3 ;  /* 0xff80000027277808 */ /* 0x000fe20005800000 */
[--C-:B------:R-:W-:Y:S01]  /*7b00*/  FFMA.FTZ R54, R54, UR34, -R11.reuse ;  /* 0x0000002236367c23 */ /* 0x100fe2000801080b */
[----:B------:R-:W-:Y:S01]  /*7b10*/  FMNMX.FTZ R79, R21, R76, !PT ;  /* 0x0000004c154f7209 */ /* 0x000fe20007810000 */
[--C-:B------:R-:W-:Y:S01]  /*7b20*/  FFMA.FTZ R55, R55, UR34, -R11.reuse ;  /* 0x0000002237377c23 */ /* 0x100fe2000801080b */
[----:B------:R-:W-:Y:S01]  /*7b30*/  ISETP.LT.OR P5, PT, R82, 0x39, P5 ;  /* 0x000000395200780c */ /* 0x000fe20002fa1670 */
        /* <DEDUP_REMOVED lines=13> */
[----:B------:R-:W-:Y:S01]  /*7c10*/  FMNMX.FTZ R79, R47, R76, !PT ;  /* 0x0000004c2f4f7209 */ /* 0x000fe20007810000 */
[----:B------:R-:W-:Y:S01]  /*7c20*/  MUFU.EX2 R5, R5 ;  /* 0x0000000500057308 */ /* 0x000fe20000000800 */
[----:B------:R-:W-:-:S02]  /*7c30*/  ISETP.GT.AND P5, PT, R81, 0x41, P2 ;  /* 0x000000415100780c */ /* 0x000fc400017a4270 */
[----:B------:R-:W-:Y:S02]  /*7c40*/  FMNMX.FTZ R76, R34, R79, !PT ;  /* 0x0000004f224c7209 */ /* 0x000fe40007810000 */
[----:B------:R-:W-:Y:S02]  /*7c50*/  FSEL R43, R43, -INF , !P4 ;  /* 0xff8000002b2b7808 */ /* 0x000fe40006000000 */
[----:B------:R-:W-:Y:S01]  /*7c60*/  FMNMX.FTZ R79, R35, R76, !PT ;  /* 0x0000004c234f7209 */ /* 0x000fe20007810000 */
[----:B------:R-:W-:Y:S01]  /*7c70*/  MUFU.EX2 R6, R6 ;  /* 0x0000000600067308 */ /* 0x000fe20000000800 */
[----:B------:R-:W-:Y:S02]  /*7c80*/  ISETP.LT.OR P3, PT, R82, 0x41, P3 ;  /* 0x000000415200780c */ /* 0x000fe40001f61670 */
[----:B------:R-:W-:Y:S02]  /*7c90*/  FMNMX.FTZ R76, R38, R79, !PT ;  /* 0x0000004f264c7209 */ /* 0x000fe40007810000 */
[----:B------:R-:W-:-:S02]  /*7ca0*/  ISETP.GT.AND P4, PT, R81, 0x48, P2 ;  /* 0x000000485100780c */ /* 0x000fc40001784270 */
[----:B------:R-:W-:Y:S01]  /*7cb0*/  FMNMX.FTZ R79, R39, R76, !PT ;  /* 0x0000004c274f7209 */ /* 0x000fe20007810000 */
[----:B------:R-:W-:Y:S01]  /*7cc0*/  MUFU.EX2 R15, R15 ;  /* 0x0000000f000f7308 */ /* 0x000fe20000000800 */
[----:B------:R-:W-:Y:S02]  /*7cd0*/  ISETP.LT.OR P5, PT, R82, 0x42, P5 ;  /* 0x000000425200780c */ /* 0x000fe40002fa1670 */
[----:B------:R-:W-:Y:S02]  /*7ce0*/  FMNMX.FTZ R76, R42, R79, !PT ;  /* 0x0000004f2a4c7209 */ /* 0x000fe40007810000 */
[----:B------:R-:W-:Y:S02]  /*7cf0*/  FSEL R48, R48, -INF , !P3 ;  /* 0xff80000030307808 */ /* 0x000fe40005800000 */
[----:B------:R-:W-:Y:S01]  /*7d00*/  FMNMX.FTZ R79, R43, R76, !PT ;  /* 0x0000004c2b4f7209 */ /* 0x000fe20007810000 */
[----:B------:R-:W-:Y:S01]  /*7d10*/  MUFU.EX2 R24, R24 ;  /* 0x0000001800187308 */ /* 0x000fe20000000800 */
[----:B------:R-:W-:-:S02]  /*7d20*/  ISETP.GT.AND P3, PT, R81, 0x49, P2 ;  /* 0x000000495100780c */ /* 0x000fc40001764270 */
[----:B------:R-:W-:Y:S02]  /*7d30*/  FSEL R49, R49, -INF , !P5 ;  /* 0xff80000031317808 */ /* 0x000fe40006800000 */
[----:B------:R-:W-:Y:S02]  /*7d40*/  ISETP.LT.OR P4, PT, R82, 0x49, P4 ;  /* 0x000000495200780c */ /* 0x000fe40002781670 */
[----:B------:R-:W-:Y:S01]  /*7d50*/  FMNMX.FTZ R76, R48, R79, !PT ;  /* 0x0000004f304c7209 */ /* 0x000fe20007810000 */
[----:B------:R-:W-:Y:S01]  /*7d60*/  MUFU.EX2 R25, R25 ;  /* 0x0000001900197308 */ /* 0x000fe20000000800 */
[----:B------:R-:W-:Y:S02]  /*7d70*/  ISETP.GT.AND P5, PT, R81, 0x50, P2 ;  /* 0x000000505100780c */ /* 0x000fe400017a4270 */
[----:B------:R-:W-:Y:S02]  /*7d80*/  ISETP.LT.OR P3, PT, R82, 0x4a, P3 ;  /* 0x0000004a5200780c */ /* 0x000fe40001f61670 */
[----:B------:R-:W-:-:S02]  /*7d90*/  FSEL R52, R52, -INF , !P4 ;  /* 0xff80000034347808 */ /* 0x000fc40006000000 */
[----:B------:R-:W-:Y:S01]  /*7da0*/  FMNMX.FTZ R79, R49, R76, !PT ;  /* 0x0000004c314f7209 */ /* 0x000fe20007810000 */
[----:B------:R-:W-:Y:S01]  /*7db0*/  MUFU.EX2 R28, R28 ;  /* 0x0000001c001c7308 */ /* 0x000fe20000000800 */
[----:B------:R-:W-:Y:S02]  /*7dc0*/  ISETP.GT.AND P4, PT, R81, 0x51, P2 ;  /* 0x000000515100780c */ /* 0x000fe40001784270 */
[----:B------:R-:W-:Y:S02]  /*7dd0*/  FSEL R53, R53, -INF , !P3 ;  /* 0xff80000035357808 */ /* 0x000fe40005800000 */
[----:B------:R-:W-:Y:S02]  /*7de0*/  ISETP.LT.OR P5, PT, R82, 0x51, P5 ;  /* 0x000000515200780c */ /* 0x000fe40002fa1670 */
[----:B------:R-:W-:Y:S01]  /*7df0*/  FMNMX.FTZ R76, R52, R79, !PT ;  /* 0x0000004f344c7209 */ /* 0x000fe20007810000 */
[----:B------:R-:W-:Y:S01]  /*7e00*/  MUFU.EX2 R29, R29 ;  /* 0x0000001d001d7308 */ /* 0x000fe20000000800 */
[----:B------:R-:W-:-:S02]  /*7e10*/  ISETP.GT.AND P3, PT, R81, 0x58, P2 ;  /* 0x000000585100780c */ /* 0x000fc40001764270 */
[----:B------:R-:W-:Y:S02]  /*7e20*/  ISETP.LT.OR P4, PT, R82, 0x52, P4 ;  /* 0x000000525200780c */ /* 0x000fe40002781670 */
[----:B------:R-:W-:Y:S02]  /*7e30*/  FSEL R56, R56, -INF , !P5 ;  /* 0xff80000038387808 */ /* 0x000fe40006800000 */
[----:B------:R-:W-:Y:S01]  /*7e40*/  FMNMX.FTZ R79, R53, R76, !PT ;  /* 0x0000004c354f7209 */ /* 0x000fe20007810000 */
[----:B------:R-:W-:Y:S01]  /*7e50*/  MUFU.EX2 R32, R32 ;  /* 0x0000002000207308 */ /* 0x000fe20000000800 */
[----:B------:R-:W-:Y:S02]  /*7e60*/  ISETP.GT.AND P5, PT, R81, 0x59, P2 ;  /* 0x000000595100780c */ /* 0x000fe400017a4270 */
[----:B------:R-:W-:Y:S02]  /*7e70*/  FSEL R57, R57, -INF , !P4 ;  /* 0xff80000039397808 */ /* 0x000fe40006000000 */
[----:B------:R-:W-:-:S02]  /*7e80*/  ISETP.LT.OR P3, PT, R82, 0x59, P3 ;  /* 0x000000595200780c */ /* 0x000fc40001f61670 */
[----:B------:R-:W-:Y:S01]  /*7e90*/  FMNMX.FTZ R76, R56, R79, !PT ;  /* 0x0000004f384c7209 */ /* 0x000fe20007810000 */
[----:B------:R-:W-:Y:S01]  /*7ea0*/  MUFU.EX2 R33, R33 ;  /* 0x0000002100217308 */ /* 0x000fe20000000800 */
[----:B------:R-:W-:Y:S02]  /*7eb0*/  ISETP.GT.AND P4, PT, R81, 0x60, P2 ;  /* 0x000000605100780c */ /* 0x000fe40001784270 */
[----:B------:R-:W-:Y:S02]  /*7ec0*/  ISETP.LT.OR P5, PT, R82, 0x5a, P5 ;  /* 0x0000005a5200780c */ /* 0x000fe40002fa1670 */
[----:B------:R-:W-:Y:S02]  /*7ed0*/  FSEL R60, R60, -INF , !P3 ;  /* 0xff8000003c3c7808 */ /* 0x000fe40005800000 */
[----:B------:R-:W-:Y:S01]  /*7ee0*/  FMNMX.FTZ R79, R57, R76, !PT ;  /* 0x0000004c394f7209 */ /* 0x000fe20007810000 */
[----:B------:R-:W-:Y:S01]  /*7ef0*/  MUFU.EX2 R36, R36 ;  /* 0x0000002400247308 */ /* 0x000fe20000000800 */
[----:B------:R-:W-:-:S02]  /*7f00*/  ISETP.LT.OR P4, PT, R82, 0x61, P4 ;  /* 0x000000615200780c */ /* 0x000fc40002781670 */
[----:B------:R-:W-:Y:S02]  /*7f10*/  ISETP.GT.AND P3, PT, R81, 0x61, P2 ;  /* 0x000000615100780c */ /* 0x000fe40001764270 */
[----:B------:R-:W-:Y:S02]  /*7f20*/  FSEL R61, R61, -INF , !P5 ;  /* 0xff8000003d3d7808 */ /* 0x000fe40006800000 */
[----:B------:R-:W-:Y:S01]  /*7f30*/  FMNMX.FTZ R76, R60, R79, !PT ;  /* 0x0000004f3c4c7209 */ /* 0x000fe20007810000 */
[----:B------:R-:W-:Y:S01]  /*7f40*/  MUFU.EX2 R37, R37 ;  /* 0x0000002500257308 */ /* 0x000fe20000000800 */
[----:B------:R-:W-:Y:S02]  /*7f50*/  FSEL R64, R64, -INF , !P4 ;  /* 0xff80000040407808 */ /* 0x000fe40006000000 */
[C---:B------:R-:W-:Y:S02]  /*7f60*/  ISETP.GT.AND P4, PT, R81.reuse, 0x69, P2 ;  /* 0x000000695100780c */ /* 0x040fe40001784270 */
[----:B------:R-:W-:-:S02]  /*7f70*/  ISETP.GT.AND P5, PT, R81, 0x68, P2 ;  /* 0x000000685100780c */ /* 0x000fc400017a4270 */
[C---:B------:R-:W-:Y:S01]  /*7f80*/  ISETP.LT.OR P3, PT, R82.reuse, 0x62, P3 ;  /* 0x000000625200780c */ /* 0x040fe20001f61670 */
[----:B------:R-:W-:Y:S01]  /*7f90*/  MUFU.EX2 R40, R40 ;  /* 0x0000002800287308 */ /* 0x000fe20000000800 */
[----:B------:R-:W-:Y:S02]  /*7fa0*/  FMNMX.FTZ R79, R61, R76, !PT ;  /* 0x0000004c3d4f7209 */ /* 0x000fe40007810000 */
[C---:B------:R-:W-:Y:S02]  /*7fb0*/  ISETP.LT.OR P4, PT, R82.reuse, 0x6a, P4 ;  /* 0x0000006a5200780c */ /* 0x040fe40002781670 */
[----:B------:R-:W-:Y:S02]  /*7fc0*/  FSEL R65, R65, -INF , !P3 ;  /* 0xff80000041417808 */ /* 0x000fe40005800000 */
[----:B------:R-:W-:Y:S01]  /*7fd0*/  ISETP.LT.OR P5, PT, R82, 0x69, P5 ;  /* 0x000000695200780c */ /* 0x000fe20002fa1670 */
[----:B------:R-:W-:Y:S01]  /*7fe0*/  MUFU.EX2 R41, R41 ;  /* 0x0000002900297308 */ /* 0x000fe20000000800 */
[----:B------:R-:W-:-:S02]  /*7ff0*/  FMNMX.FTZ R80, R64, R79, !PT ;  /* 0x0000004f40507209 */ /* 0x000fc40007810000 */
[----:B------:R-:W-:Y:S02]  /*8000*/  ISETP.GT.AND P3, PT, R81, 0x70, P2 ;  /* 0x000000705100780c */ /* 0x000fe40001764270 */
[----:B------:R-:W-:Y:S02]  /*8010*/  FSEL R76, R69, -INF , !P4 ;  /* 0xff800000454c7808 */ /* 0x000fe40006000000 */
[----:B------:R-:W-:Y:S01]  /*8020*/  FSEL R68, R68, -INF , !P5 ;  /* 0xff80000044447808 */ /* 0x000fe20006800000 */
[----:B------:R-:W-:Y:S01]  /*8030*/  MUFU.EX2 R44, R44 ;  /* 0x0000002c002c7308 */ /* 0x000fe20000000800 */
[----:B------:R-:W-:Y:S02]  /*8040*/  FMNMX.FTZ R69, R65, R80, !PT ;  /* 0x0000005041457209 */ /* 0x000fe40007810000 */
[----:B------:R-:W-:Y:S02]  /*8050*/  ISETP.LT.OR P3, PT, R82, 0x71, P3 ;  /* 0x000000715200780c */ /* 0x000fe40001f61670 */
[----:B------:R-:W-:-:S02]  /*8060*/  ISETP.GT.AND P5, PT, R81, 0x71, P2 ;  /* 0x000000715100780c */ /* 0x000fc400017a4270 */
[----:B------:R-:W-:Y:S01]  /*8070*/  FMNMX.FTZ R69, R68, R69, !PT ;  /* 0x0000004544457209 */ /* 0x000fe20007810000 */
[----:B------:R-:W-:Y:S01]  /*8080*/  MUFU.EX2 R45, R45 ;  /* 0x0000002d002d7308 */ /* 0x000fe20000000800 */
[----:B------:R-:W-:Y:S02]  /*8090*/  FSEL R79, R72, -INF , !P3 ;  /* 0xff800000484f7808 */ /* 0x000fe40005800000 */
[C---:B------:R-:W-:Y:S02]  /*80a0*/  ISETP.GT.AND P4, PT, R81.reuse, 0x78, P2 ;  /* 0x000000785100780c */ /* 0x040fe40001784270 */
[----:B------:R-:W-:Y:S02]  /*80b0*/  ISETP.LT.OR P5, PT, R82, 0x72, P5 ;  /* 0x000000725200780c */ /* 0x000fe40002fa1670 */
[----:B------:R-:W-:Y:S01]  /*80c0*/  FMNMX.FTZ R72, R76, R69, !PT ;  /* 0x000000454c487209 */ /* 0x000fe20007810000 */
[----:B------:R-:W-:Y:S01]  /*80d0*/  MUFU.EX2 R50, R50 ;  /* 0x0000003200327308 */ /* 0x000fe20000000800 */
[----:B------:R-:W-:-:S02]  /*80e0*/  ISETP.GT.AND P2, PT, R81, 0x79, P2 ;  /* 0x000000795100780c */ /* 0x000fc40001744270 */
[C---:B------:R-:W-:Y:S02]  /*80f0*/  ISETP.LT.OR P4, PT, R82.reuse, 0x79, P4 ;  /* 0x000000795200780c */ /* 0x040fe40002781670 */
[----:B------:R-:W-:Y:S02]  /*8100*/  FSEL R80, R73, -INF , !P5 ;  /* 0xff80000049507808 */ /* 0x000fe40006800000 */
[----:B------:R-:W-:Y:S01]  /*8110*/  FMNMX.FTZ R69, R79, R72, !PT ;  /* 0x000000484f457209 */ /* 0x000fe20007810000 */
[----:B------:R-:W-:Y:S01]  /*8120*/  MUFU.EX2 R51, R51 ;  /* 0x0000003300337308 */ /* 0x000fe20000000800 */
[----:B------:R-:W-:Y:S01]  /*8130*/  ISETP.LT.OR P2, PT, R82, 0x7a, P2 ;  /* 0x0000007a5200780c */ /* 0x000fe20001741670 */
[----:B------:R-:W-:Y:S01]  /*8140*/  FFMA.FTZ R82, R77, UR34, -R11 ;  /* 0x000000224d527c23 */ /* 0x000fe2000801080b */
[----:B------:R-:W-:Y:S02]  /*8150*/  FSEL R75, R75, -INF , !P4 ;  /* 0xff8000004b4b7808 */ /* 0x000fe40006000000 */
[----:B------:R-:W-:-:S02]  /*8160*/  FMNMX.FTZ R72, R80, R69, !PT ;  /* 0x0000004550487209 */ /* 0x000fc40007810000 */
[----:B------:R-:W-:Y:S01]  /*8170*/  FSEL R78, R78, -INF , !P2 ;  /* 0xff8000004e4e7808 */ /* 0x000fe20005000000 */
[----:B------:R-:W-:Y:S01]  /*8180*/  MUFU.EX2 R54, R54 ;  /* 0x0000003600367308 */ /* 0x000fe20000000800 */
[----:B------:R-:W-:Y:S02]  /*8190*/  FMNMX.FTZ R69, R75, R72, !PT ;  /* 0x000000484b457209 */ /* 0x000fe40007810000 */
[----:B------:R-:W-:Y:S02]  /*81a0*/  FSEL R81, R10, RZ, P6 ;  /* 0x000000ff0a517208 */ /* 0x000fe40003000000 */
[----:B------:R-:W-:-:S03]  /*81b0*/  FMNMX.FTZ R69, R78, R69, !PT ;  /* 0x000000454e457209 */ /* 0x000fc60007810000 */
[----:B------:R-:W-:Y:S01]  /*81c0*/  FADD.FTZ R81, -R81, R4 ;  /* 0x0000000451517221 */ /* 0x000fe20000010100 */
[----:B------:R-:W-:Y:S01]  /*81d0*/  MUFU.EX2 R55, R55 ;  /* 0x0000003700377308 */ /* 0x000fe20000000800 */
[----:B------:R-:W0:Y:S07]  /*81e0*/  SHFL.BFLY PT, R72, R69, 0x2, 0x1f ;  /* 0x0c401f0045487f89 */ /* 0x000e2e00000e0000 */
[----:B------:R-:W-:Y:S08]  /*81f0*/  MUFU.EX2 R58, R58 ;  /* 0x0000003a003a7308 */ /* 0x000ff00000000800 */
[----:B------:R-:W-:Y:S08]  /*8200*/  MUFU.EX2 R59, R59 ;  /* 0x0000003b003b7308 */ /* 0x000ff00000000800 */
[----:B------:R-:W-:Y:S01]  /*8210*/  MUFU.EX2 R62, R62 ;  /* 0x0000003e003e7308 */ /* 0x000fe20000000800 */
[----:B0-----:R-:W-:Y:S01]  /*8220*/  FMNMX.FTZ R72, R69, R72, !PT ;  /* 0x0000004845487209 */ /* 0x001fe20007810000 */
[--C-:B------:R-:W-:Y:S01]  /*8230*/  FFMA.FTZ R69, R70, UR34, -R11.reuse ;  /* 0x0000002246457c23 */ /* 0x100fe2000801080b */
[----:B------:R-:W-:-:S03]  /*8240*/  FFMA.FTZ R70, R74, UR34, -R11 ;  /* 0x000000224a467c23 */ /* 0x000fc6000801080b */
[----:B------:R-:W0:Y:S02]  /*8250*/  SHFL.BFLY PT, R73, R72, 0x1, 0x1f ;  /* 0x0c201f0048497f89 */ /* 0x000e2400000e0000 */
[----:B------:R-:W-:Y:S08]  /*8260*/  MUFU.EX2 R63, R63 ;  /* 0x0000003f003f7308 */ /* 0x000ff00000000800 */
[----:B------:R-:W-:Y:S08]  /*8270*/  MUFU.EX2 R66, R66 ;  /* 0x0000004200427308 */ /* 0x000ff00000000800 */
[----:B------:R-:W-:Y:S01]  /*8280*/  MUFU.EX2 R67, R67 ;  /* 0x0000004300437308 */ /* 0x000fe20000000800 */
[----:B0-----:R-:W-:Y:S01]  /*8290*/  FMNMX.FTZ R11, R72, R73, !PT ;  /* 0x00000049480b7209 */ /* 0x001fe20007810000 */
[----:B------:R-:W-:-:S06]  /*82a0*/  FMUL.FTZ R73, R81, UR34 ;  /* 0x0000002251497c20 */ /* 0x000fcc0008410000 */
[----:B------:R-:W-:Y:S01]  /*82b0*/  MUFU.EX2 R72, R82 ;  /* 0x0000005200487308 */ /* 0x000fe20000000800 */
[C---:B------:R-:W-:Y:S01]  /*82c0*/  FSETP.NEU.FTZ.AND P2, PT, R11.reuse, -INF , PT ;  /* 0xff8000000b00780b */ /* 0x040fe20003f5d000 */
[----:B------:R-:W-:-:S03]  /*82d0*/  FMUL.FTZ R77, R11, UR34 ;  /* 0x000000220b4d7c20 */ /* 0x000fc60008410000 */
[----:B------:R-:W-:Y:S02]  /*82e0*/  FSEL R4, R11, RZ, P2 ;  /* 0x000000ff0b047208 */ /* 0x000fe40001000000 */
[----:B------:R-:W-:Y:S01]  /*82f0*/  FSEL R77, R77, RZ, P2 ;  /* 0x000000ff4d4d7208 */ /* 0x000fe20001000000 */
[----:B------:R-:W0:Y:S01]  /*8300*/  MUFU.EX2 R73, R73 ;  /* 0x0000004900497308 */ /* 0x000e220000000800 */
[----:B------:R-:W-:Y:S01]  /*8310*/  ISETP.GT.AND P2, PT, R0, UR57, PT ;  /* 0x0000003900007c0c */ /* 0x000fe2000bf44270 */
[----:B------:R-:W-:Y:S01]  /*8320*/  FADD.FTZ R4, -R4, R7 ;  /* 0x0000000704047221 */ /* 0x000fe20000010100 */
[----:B------:R-:W-:Y:S02]  /*8330*/  VIADD R0, R0, 0xffffffff ;  /* 0xffffffff00007836 */ /* 0x000fe40000000000 */
[--C-:B------:R-:W-:Y:S01]  /*8340*/  FFMA.FTZ R84, R13, UR34, -R77.reuse ;  /* 0x000000220d547c23 */ /* 0x100fe2000801084d */
[--C-:B------:R-:W-:Y:S01]  /*8350*/  FFMA.FTZ R13, R20, UR34, -R77.reuse ;  /* 0x00000022140d7c23 */ /* 0x100fe2000801084d */
[--C-:B------:R-:W-:Y:S01]  /*8360*/  FFMA.FTZ R74, R14, UR34, -R77.reuse ;  /* 0x000000220e4a7c23 */ /* 0x100fe2000801084d */
[--C-:B------:R-:W-:Y:S01]  /*8370*/  FFMA.FTZ R20, R21, UR34, -R77.reuse ;  /* 0x0000002215147c23 */ /* 0x100fe2000801084d */
[--C-:B------:R-:W-:Y:S01]  /*8380*/  FFMA.FTZ R21, R26, UR34, -R77.reuse ;  /* 0x000000221a157c23 */ /* 0x100fe2000801084d */
[--C-:B------:R-:W-:Y:S01]  /*8390*/  FFMA.FTZ R26, R46, UR34, -R77.reuse ;  /* 0x000000222e1a7c23 */ /* 0x100fe2000801084d */
[----:B------:R-:W-:Y:S01]  /*83a0*/  FMUL.FTZ R4, R4, UR34 ;  /* 0x0000002204047c20 */ /* 0x000fe20008410000 */
[--C-:B------:R-:W-:Y:S01]  /*83b0*/  FFMA.FTZ R46, R30, UR34, -R77.reuse ;  /* 0x000000221e2e7c23 */ /* 0x100fe2000801084d */
[--C-:B------:R-:W-:Y:S01]  /*83c0*/  FFMA.FTZ R81, R9, UR34, -R77.reuse ;  /* 0x0000002209517c23 */ /* 0x100fe2000801084d */
[----:B------:R-:W-:Y:S01]  /*83d0*/  IMAD.U32 R30, RZ, RZ, UR46 ;  /* 0x0000002eff1e7e24 */ /* 0x000fe2000f8e00ff */
[----:B------:R-:W-:Y:S01]  /*83e0*/  MUFU.EX2 R74, R74 ;  /* 0x0000004a004a7308 */ /* 0x000fe20000000800 */
[--C-:B------:R-:W-:Y:S01]  /*83f0*/  FFMA.FTZ R12, R12, UR34, -R77.reuse ;  /* 0x000000220c0c7c23 */ /* 0x100fe2000801084d */
[----:B------:R-:W-:Y:S01]  /*8400*/  FFMA.FTZ R83, R35, UR34, -R77 ;  /* 0x0000002223537c23 */ /* 0x000fe2000801084d */
[----:B0-----:R-:W-:Y:S01]  /*8410*/  FFMA.FTZ R7, R73, R3, R5 ;  /* 0x0000000349077223 */ /* 0x001fe20000010005 */
[----:B------:R-:W-:Y:S01]  /*8420*/  @!P1 LEA R30, R30, UR42, 0x3 ;  /* 0x0000002a1e1e9c11 */ /* 0x000fe2000f8e18ff */
[--C-:B------:R-:W-:Y:S01]  /*8430*/  FFMA.FTZ R35, R43, UR34, -R77.reuse ;  /* 0x000000222b237c23 */ /* 0x100fe2000801084d */
[--C-:B------:R-:W-:Y:S01]  /*8440*/  FFMA.FTZ R43, R49, UR34, -R77.reuse ;  /* 0x00000022312b7c23 */ /* 0x100fe2000801084d */
[----:B------:R-:W-:Y:S01]  /*8450*/  FFMA.FTZ R47, R47, UR34, -R77 ;  /* 0x000000222f2f7c23 */ /* 0x000fe2000801084d */
[----:B------:R0:W1:Y:S01]  /*8460*/  MUFU.EX2 R9, R4 ;  /* 0x0000000400097308 */ /* 0x0000620000000800 */
[----:B------:R-:W-:-:S02]  /*8470*/  @!P1 VIADD R30, R30, 0x2d860 ;  /* 0x0002d8601e1e9836 */ /* 0x000fc40000000000 */
[--C-:B------:R-:W-:Y:S01]  /*8480*/  FFMA.FTZ R34, R34, UR34, -R77.reuse ;  /* 0x0000002222227c23 */ /* 0x100fe2000801084d */
[--C-:B------:R-:W-:Y:S01]  /*8490*/  FFMA.FTZ R14, R39, UR34, -R77.reuse ;  /* 0x00000022270e7c23 */ /* 0x100fe2000801084d */
[--C-:B------:R-:W-:Y:S01]  /*84a0*/  FFMA.FTZ R39, R42, UR34, -R77.reuse ;  /* 0x000000222a277c23 */ /* 0x100fe2000801084d */
[--C-:B------:R-:W-:Y:S01]  /*84b0*/  FFMA.FTZ R42, R48, UR34, -R77.reuse ;  /* 0x00000022302a7c23 */ /* 0x100fe2000801084d */
[----:B------:R-:W-:Y:S01]  /*84c0*/  @!P1 PRMT R30, RZ, 0x654, R30 ;  /* 0x00000654ff1e9816 */ /* 0x000fe2000000001e */
[----:B------:R-:W-:Y:S01]  /*84d0*/  FFMA.FTZ R48, R53, UR34, -R77 ;  /* 0x0000002235307c23 */ /* 0x000fe2000801084d */
[----:B------:R-:W2:Y:S01]  /*84e0*/  MUFU.EX2 R81, R81 ;  /* 0x0000005100517308 */ /* 0x000ea20000000800 */
[----:B0-----:R-:W-:Y:S01]  /*84f0*/  FADD.FTZ R4, R6, R7 ;  /* 0x0000000706047221 */ /* 0x001fe20000010000 */
[----:B------:R0:W-:Y:S01]  /*8500*/  @!P1 SYNCS.ARRIVE.TRANS64.RED.A1T0 RZ, [R30+URZ], RZ ;  /* 0x000000ff1eff99a7 */ /* 0x0001e2000810043f */
[--C-:B------:R-:W-:Y:S01]  /*8510*/  FFMA.FTZ R3, R52, UR34, -R77.reuse ;  /* 0x0000002234037c23 */ /* 0x100fe2000801084d */
[--C-:B------:R-:W-:Y:S01]  /*8520*/  FFMA.FTZ R57, R57, UR34, -R77.reuse ;  /* 0x0000002239397c23 */ /* 0x100fe2000801084d */
[--C-:B------:R-:W-:Y:S01]  /*8530*/  FFMA.FTZ R52, R61, UR34, -R77.reuse ;  /* 0x000000223d347c23 */ /* 0x100fe2000801084d */
[--C-:B------:R-:W-:Y:S01]  /*8540*/  FFMA.FTZ R65, R65, UR34, -R77.reuse ;  /* 0x0000002241417c23 */ /* 0x100fe2000801084d */
[--C-:B------:R-:W-:Y:S01]  /*8550*/  FFMA.FTZ R68, R68, UR34, -R77.reuse ;  /* 0x0000002244447c23 */ /* 0x100fe2000801084d */
[----:B------:R3:W4:Y:S01]  /*8560*/  MUFU.EX2 R82, R12 ;  /* 0x0000000c00527308 */ /* 0x0007220000000800 */
[----:B-1----:R-:W-:Y:S01]  /*8570*/  FFMA.FTZ R2, R9, R2, R74 ;  /* 0x0000000209027223 */ /* 0x002fe2000001004a */
[----:B0-----:R-:W-:Y:S01]  /*8580*/  FADD.FTZ R30, R27, R4 ;  /* 0x000000041b1e7221 */ /* 0x001fe20000010000 */
[----:B------:R-:W-:Y:S01]  /*8590*/  F2FP.BF16.F32.PACK_AB R4, R6, R5 ;  /* 0x000000050604723e */ /* 0x000fe200000010ff */
[--C-:B------:R-:W-:Y:S01]  /*85a0*/  FFMA.FTZ R76, R76, UR34, -R77.reuse ;  /* 0x000000224c4c7c23 */ /* 0x100fe2000801084d */
[C---:B------:R-:W-:Y:S01]  /*85b0*/  F2FP.BF16.F32.PACK_AB R6, R31.reuse, R27 ;  /* 0x0000001b1f06723e */ /* 0x040fe200000010ff */
[----:B------:R-:W-:Y:S01]  /*85c0*/  FADD.FTZ R49, R31, R30 ;  /* 0x0000001e1f317221 */ /* 0x000fe20000010000 */
[--C-:B------:R-:W-:Y:S01]  /*85d0*/  FFMA.FTZ R79, R79, UR34, -R77.reuse ;  /* 0x000000224f4f7c23 */ /* 0x100fe2000801084d */
[----:B------:R-:W0:Y:S01]  /*85e0*/  MUFU.EX2 R84, R84 ;  /* 0x0000005400547308 */ /* 0x000e220000000800 */
[----:B--2---:R-:W-:Y:S01]  /*85f0*/  FADD.FTZ R5, R81, R2 ;  /* 0x0000000251057221 */ /* 0x004fe20000010000 */
[----:B---3--:R-:W-:Y:S01]  /*8600*/  FFMA.FTZ R12, R38, UR34, -R77 ;  /* 0x00000022260c7c23 */ /* 0x008fe2000801084d */
[----:B------:R-:W-:Y:S01]  /*8610*/  FADD.FTZ R38, R8, R49 ;  /* 0x0000003108267221 */ /* 0x000fe20000010000 */
[--C-:B------:R-:W-:Y:S01]  /*8620*/  FFMA.FTZ R2, R56, UR34, -R77.reuse ;  /* 0x0000002238027c23 */ /* 0x100fe2000801084d */
[--C-:B------:R-:W-:Y:S01]  /*8630*/  FFMA.FTZ R49, R64, UR34, -R77.reuse ;  /* 0x0000002240317c23 */ /* 0x100fe2000801084d */
[----:B------:R-:W-:Y:S01]  /*8640*/  FFMA.FTZ R80, R80, UR34, -R77 ;  /* 0x0000002250507c23 */ /* 0x000fe2000801084d */
[----:B------:R-:W-:Y:S01]  /*8650*/  FADD.FTZ R27, R15, R38 ;  /* 0x000000260f1b7221 */ /* 0x000fe20000010000 */
[----:B------:R-:W1:Y:S01]  /*8660*/  MUFU.EX2 R13, R13 ;  /* 0x0000000d000d7308 */ /* 0x000e620000000800 */
[----:B----4-:R-:W-:Y:S01]  /*8670*/  FADD.FTZ R7, R82, R5 ;  /* 0x0000000552077221 */ /* 0x010fe20000010000 */
[----:B------:R-:W-:Y:S01]  /*8680*/  F2FP.BF16.F32.PACK_AB R5, R81, R74 ;  /* 0x0000004a5105723e */ /* 0x000fe200000010ff */
[----:B------:R-:W-:Y:S01]  /*8690*/  FADD.FTZ R38, R24, R27 ;  /* 0x0000001b18267221 */ /* 0x000fe20000010000 */
[--C-:B------:R-:W-:Y:S01]  /*86a0*/  FFMA.FTZ R27, R60, UR34, -R77.reuse ;  /* 0x000000223c1b7c23 */ /* 0x100fe2000801084d */
[--C-:B------:R-:W-:Y:S01]  /*86b0*/  FFMA.FTZ R75, R75, UR34, -R77.reuse ;  /* 0x000000224b4b7c23 */ /* 0x100fe2000801084d */
[----:B------:R-:W-:Y:S01]  /*86c0*/  FFMA.FTZ R77, R78, UR34, -R77 ;  /* 0x000000224e4d7c23 */ /* 0x000fe2000801084d */
[----:B------:R-:W-:Y:S01]  /*86d0*/  FADD.FTZ R53, R25, R38 ;  /* 0x0000002619357221 */ /* 0x000fe20000010000 */
[----:B------:R-:W2:Y:S01]  /*86e0*/  MUFU.EX2 R20, R20 ;  /* 0x0000001400147308 */ /* 0x000ea20000000800 */
[C---:B0-----:R-:W-:Y:S01]  /*86f0*/  FADD.FTZ R30, R84.reuse, R7 ;  /* 0x00000007541e7221 */ /* 0x041fe20000010000 */
[----:B------:R-:W-:Y:S01]  /*8700*/  F2FP.BF16.F32.PACK_AB R7, R84, R82 ;  /* 0x000000525407723e */ /* 0x000fe200000010ff */
[----:B------:R-:W-:Y:S01]  /*8710*/  UMOV UR46, UR56 ;  /* 0x00000038002e7c82 */ /* 0x000fe20008000000 */
[----:B------:R-:W-:Y:S01]  /*8720*/  F2FP.BF16.F32.PACK_AB R56, R55, R54 ;  /* 0x000000363738723e */ /* 0x000fe200000010ff */
[-C--:B------:R-:W-:Y:S01]  /*8730*/  FMUL.FTZ R88, R88, R73.reuse ;  /* 0x0000004958587220 */ /* 0x080fe20000410000 */
[----:B------:R-:W-:Y:S01]  /*8740*/  F2FP.BF16.F32.PACK_AB R64, R63, R62 ;  /* 0x0000003e3f40723e */ /* 0x000fe200000010ff */
[----:B------:R0:W-:Y:S01]  /*8750*/  STSM.16.M88.4 [R17+0x21800], R4 ;  /* 0x0218000411007844 */ /* 0x0001e20000000200 */
[----:B------:R-:W3:Y:S01]  /*8760*/  MUFU.EX2 R21, R21 ;  /* 0x0000001500157308 */ /* 0x000ee20000000800 */
[----:B-1----:R-:W-:Y:S01]  /*8770*/  FADD.FTZ R31, R13, R30 ;  /* 0x0000001e0d1f7221 */ /* 0x002fe20000010000 */
[-C--:B------:R-:W-:Y:S01]  /*8780*/  FMUL.FTZ R89, R89, R73.reuse ;  /* 0x0000004959597220 */ /* 0x080fe20000410000 */
        /* <DEDUP_REMOVED lines=12> */
[----:B0-----:R-:W-:Y:S01]  /*8850*/  F2FP.BF16.F32.PACK_AB R4, R15, R8 ;  /* 0x000000080f04723e */ /* 0x001fe200000010ff */
[----:B------:R-:W0:Y:S01]  /*8860*/  MUFU.EX2 R46, R46 ;  /* 0x0000002e002e7308 */ /* 0x000e220000000800 */
[----:B---3--:R-:W-:Y:S01]  /*8870*/  FADD.FTZ R31, R21, R30 ;  /* 0x0000001e151f7221 */ /* 0x008fe20000010000 */
[----:B------:R-:W-:Y:S01]  /*8880*/  FADD.FTZ R30, R28, R53 ;  /* 0x000000351c1e7221 */ /* 0x000fe20000010000 */
[----:B------:R-:W-:Y:S01]  /*8890*/  F2FP.BF16.F32.PACK_AB R6, R25, R24 ;  /* 0x000000181906723e */ /* 0x000fe200000010ff */
[----:B------:R-:W-:Y:S01]  /*88a0*/  FMUL.FTZ R112, R112, R73 ;  /* 0x0000004970707220 */ /* 0x000fe20000410000 */
[----:B------:R-:W-:Y:S01]  /*88b0*/  F2FP.BF16.F32.PACK_AB R5, R20, R13 ;  /* 0x0000000d1405723e */ /* 0x000fe200000010ff */
[C---:B------:R-:W-:Y:S01]  /*88c0*/  FADD.FTZ R53, R29.reuse, R30 ;  /* 0x0000001e1d357221 */ /* 0x040fe20000010000 */
[----:B------:R-:W-:Y:S01]  /*88d0*/  F2FP.BF16.F32.PACK_AB R28, R29, R28 ;  /* 0x0000001c1d1c723e */ /* 0x000fe200000010ff */
[----:B------:R-:W2:Y:S01]  /*88e0*/  MUFU.EX2 R47, R47 ;  /* 0x0000002f002f7308 */ /* 0x000ea20000000800 */
        /* <DEDUP_REMOVED lines=8> */
[----:B0-----:R-:W-:Y:S01]  /*8970*/  FADD.FTZ R30, R46, R31 ;  /* 0x0000001f2e1e7221 */ /* 0x001fe20000010000 */
[----:B------:R-:W-:Y:S01]  /*8980*/  FADD.FTZ R38, R36, R53 ;  /* 0x0000003524267221 */ /* 0x000fe20000010000 */
[----:B------:R0:W-:Y:S01]  /*8990*/  STSM.16.M88.4 [R22], R4 ;  /* 0x0000000416007844 */ /* 0x0001e20000000200 */
[C---:B------:R-:W-:Y:S01]  /*89a0*/  F2FP.BF16.F32.PACK_AB R36, R37.reuse, R36 ;  /* 0x000000242524723e */ /* 0x040fe200000010ff */
[-C--:B------:R-:W-:Y:S01]  /*89b0*/  FMUL.FTZ R120, R120, R73.reuse ;  /* 0x0000004978787220 */ /* 0x080fe20000410000 */
[----:B------:R-:W-:Y:S01]  /*89c0*/  FADD.FTZ R53, R37, R38 ;  /* 0x0000002625357221 */ /* 0x000fe20000010000 */
[----:B------:R-:W-:Y:S01]  /*89d0*/  F2FP.BF16.F32.PACK_AB R38, R41, R40 ;  /* 0x000000282926723e */ /* 0x000fe200000010ff */
[----:B------:R-:W3:Y:S01]  /*89e0*/  MUFU.EX2 R83, R83 ;  /* 0x0000005300537308 */ /* 0x000ee20000000800 */
[C---:B--2---:R-:W-:Y:S01]  /*89f0*/  FADD.FTZ R31, R47.reuse, R30 ;  /* 0x0000001e2f1f7221 */ /* 0x044fe20000010000 */
[----:B------:R-:W-:Y:S01]  /*8a00*/  FADD.FTZ R8, R40, R53 ;  /* 0x0000003528087221 */ /* 0x000fe20000010000 */
[----:B------:R-:W-:Y:S01]  /*8a10*/  F2FP.BF16.F32.PACK_AB R29, R47, R46 ;  /* 0x0000002e2f1d723e */ /* 0x000fe200000010ff */
[-C--:B------:R-:W-:Y:S01]  /*8a20*/  FMUL.FTZ R121, R121, R73.reuse ;  /* 0x0000004979797220 */ /* 0x080fe20000410000 */
[----:B------:R-:W-:Y:S01]  /*8a30*/  F2FP.BF16.F32.PACK_AB R46, R51, R50 ;  /* 0x00000032332e723e */ /* 0x000fe200000010ff */
[----:B------:R-:W-:Y:S01]  /*8a40*/  FADD.FTZ R15, R41, R8 ;  /* 0x00000008290f7221 */ /* 0x000fe20000010000 */
[-C--:B------:R-:W-:Y:S01]  /*8a50*/  FMUL.FTZ R124, R124, R73.reuse ;  /* 0x000000497c7c7220 */ /* 0x080fe20000410000 */
[----:B------:R-:W2:Y:S01]  /*8a60*/  MUFU.EX2 R12, R12 ;  /* 0x0000000c000c7308 */ /* 0x000ea20000000800 */
[----:B-1----:R-:W-:Y:S01]  /*8a70*/  FADD.FTZ R30, R34, R31 ;  /* 0x0000001f221e7221 */ /* 0x002fe20000010000 */
[-C--:B------:R-:W-:Y:S01]  /*8a80*/  FMUL.FTZ R125, R125, R73.reuse ;  /* 0x000000497d7d7220 */ /* 0x080fe20000410000 */
[-C--:B------:R-:W-:Y:S01]  /*8a90*/  FMUL.FTZ R128, R128, R73.reuse ;  /* 0x0000004980807220 */ /* 0x080fe20000410000 */
[-C--:B------:R-:W-:Y:S01]  /*8aa0*/  FMUL.FTZ R129, R129, R73.reuse ;  /* 0x0000004981817220 */ /* 0x080fe20000410000 */
[-C--:B------:R-:W-:Y:S01]  /*8ab0*/  FMUL.FTZ R132, R132, R73.reuse ;  /* 0x0000004984847220 */ /* 0x080fe20000410000 */
[----:B------:R-:W-:Y:S01]  /*8ac0*/  FMUL.FTZ R133, R133, R73 ;  /* 0x0000004985857220 */ /* 0x000fe20000410000 */
[-C--:B------:R-:W-:Y:S01]  /*8ad0*/  FMUL.FTZ R90, R90, R9.reuse ;  /* 0x000000095a5a7220 */ /* 0x080fe20000410000 */
[----:B------:R-:W1:Y:S01]  /*8ae0*/  MUFU.EX2 R14, R14 ;  /* 0x0000000e000e7308 */ /* 0x000e620000000800 */
[----:B---3--:R-:W-:Y:S01]  /*8af0*/  FADD.FTZ R31, R83, R30 ;  /* 0x0000001e531f7221 */ /* 0x008fe20000010000 */
[----:B------:R-:W-:Y:S01]  /*8b00*/  F2FP.BF16.F32.PACK_AB R30, R33, R32 ;  /* 0x00000020211e723e */ /* 0x000fe200000010ff */
[----:B------:R-:W-:Y:S01]  /*8b10*/  FADD.FTZ R32, R44, R15 ;  /* 0x0000000f2c207221 */ /* 0x000fe20000010000 */
[----:B------:R-:W-:Y:S01]  /*8b20*/  F2FP.BF16.F32.PACK_AB R44, R45, R44 ;  /* 0x0000002c2d2c723e */ /* 0x000fe200000010ff */
[-C--:B------:R-:W-:Y:S01]  /*8b30*/  FMUL.FTZ R91, R91, R9.reuse ;  /* 0x000000095b5b7220 */ /* 0x080fe20000410000 */
[-C--:B------:R-:W-:Y:S01]  /*8b40*/  FMUL.FTZ R94, R94, R9.reuse ;  /* 0x000000095e5e7220 */ /* 0x080fe20000410000 */
[----:B------:R-:W-:Y:S01]  /*8b50*/  FADD.FTZ R15, R45, R32 ;  /* 0x000000202d0f7221 */ /* 0x000fe20000010000 */
[----:B------:R-:W3:Y:S01]  /*8b60*/  MUFU.EX2 R39, R39 ;  /* 0x0000002700277308 */ /* 0x000ee20000000800 */
[----:B--2---:R-:W-:Y:S01]  /*8b70*/  FADD.FTZ R31, R12, R31 ;  /* 0x0000001f0c1f7221 */ /* 0x004fe20000010000 */
[-C--:B------:R-:W-:Y:S01]  /*8b80*/  FMUL.FTZ R95, R95, R9.reuse ;  /* 0x000000095f5f7220 */ /* 0x080fe20000410000 */
[-C--:B------:R-:W-:Y:S01]  /*8b90*/  FMUL.FTZ R98, R98, R9.reuse ;  /* 0x0000000962627220 */ /* 0x080fe20000410000 */
[-C--:B------:R-:W-:Y:S01]  /*8ba0*/  FMUL.FTZ R99, R99, R9.reuse ;  /* 0x0000000963637220 */ /* 0x080fe20000410000 */
[-C--:B------:R-:W-:Y:S01]  /*8bb0*/  FMUL.FTZ R102, R102, R9.reuse ;  /* 0x0000000966667220 */ /* 0x080fe20000410000 */
[-C--:B------:R-:W-:Y:S01]  /*8bc0*/  FMUL.FTZ R103, R103, R9.reuse ;  /* 0x0000000967677220 */ /* 0x080fe20000410000 */
[-C--:B------:R-:W-:Y:S01]  /*8bd0*/  FMUL.FTZ R106, R106, R9.reuse ;  /* 0x000000096a6a7220 */ /* 0x080fe20000410000 */
[----:B------:R-:W2:Y:S01]  /*8be0*/  MUFU.EX2 R35, R35 ;  /* 0x0000002300237308 */ /* 0x000ea20000000800 */
[C---:B-1----:R-:W-:Y:S01]  /*8bf0*/  FADD.FTZ R24, R14.reuse, R31 ;  /* 0x0000001f0e187221 */ /* 0x042fe20000010000 */
[----:B------:R-:W-:Y:S01]  /*8c00*/  F2FP.BF16.F32.PACK_AB R37, R14, R12 ;  /* 0x0000000c0e25723e */ /* 0x000fe200000010ff */
[-C--:B------:R-:W-:Y:S01]  /*8c10*/  FMUL.FTZ R107, R107, R9.reuse ;  /* 0x000000096b6b7220 */ /* 0x080fe20000410000 */
[----:B------:R-:W-:Y:S01]  /*8c20*/  F2FP.BF16.F32.PACK_AB R31, R83, R34 ;  /* 0x00000022531f723e */ /* 0x000fe200000010ff */
[-C--:B------:R-:W-:Y:S01]  /*8c30*/  FMUL.FTZ R110, R110, R9.reuse ;  /* 0x000000096e6e7220 */ /* 0x080fe20000410000 */
[-C--:B------:R-:W-:Y:S01]  /*8c40*/  FMUL.FTZ R111, R111, R9.reuse ;  /* 0x000000096f6f7220 */ /* 0x080fe20000410000 */
[-C--:B------:R-:W-:Y:S01]  /*8c50*/  FMUL.FTZ R114, R114, R9.reuse ;  /* 0x0000000972727220 */ /* 0x080fe20000410000 */
[----:B------:R-:W1:Y:S01]  /*8c60*/  MUFU.EX2 R42, R42 ;  /* 0x0000002a002a7308 */ /* 0x000e620000000800 */
[----:B---3--:R-:W-:Y:S01]  /*8c70*/  FADD.FTZ R24, R39, R24 ;  /* 0x0000001827187221 */ /* 0x008fe20000010000 */
[----:B------:R-:W-:Y:S01]  /*8c80*/  STSM.16.M88.4 [R19], R28 ;  /* 0x0000001c13007844 */ /* 0x000fe20000000200 */
[-C--:B------:R-:W-:Y:S01]  /*8c90*/  FMUL.FTZ R115, R115, R9.reuse ;  /* 0x0000000973737220 */ /* 0x080fe20000410000 */
[-C--:B------:R-:W-:Y:S01]  /*8ca0*/  FMUL.FTZ R118, R118, R9.reuse ;  /* 0x0000000976767220 */ /* 0x080fe20000410000 */
[-C--:B------:R-:W-:Y:S01]  /*8cb0*/  FMUL.FTZ R119, R119, R9.reuse ;  /* 0x0000000977777220 */ /* 0x080fe20000410000 */
[-C--:B------:R-:W-:Y:S01]  /*8cc0*/  FMUL.FTZ R122, R122, R9.reuse ;  /* 0x000000097a7a7220 */ /* 0x080fe20000410000 */
[----:B------:R-:W-:Y:S01]  /*8cd0*/  FMUL.FTZ R123, R123, R9 ;  /* 0x000000097b7b7220 */ /* 0x000fe20000410000 */
[----:B------:R-:W3:Y:S01]  /*8ce0*/  MUFU.EX2 R43, R43 ;  /* 0x0000002b002b7308 */ /* 0x000ee20000000800 */
[C---:B--2---:R-:W-:Y:S01]  /*8cf0*/  FADD.FTZ R13, R35.reuse, R24 ;  /* 0x00000018230d7221 */ /* 0x044fe20000010000 */
[----:B------:R-:W-:Y:S01]  /*8d00*/  FADD.FTZ R24, R50, R15 ;  /* 0x0000000f32187221 */ /* 0x000fe20000010000 */
[----:B------:R-:W-:Y:S01]  /*8d10*/  F2FP.BF16.F32.PACK_AB R39, R35, R39 ;  /* 0x000000272327723e */ /* 0x000fe200000010ff */
[-C--:B------:R-:W-:Y:S01]  /*8d20*/  FMUL.FTZ R126, R126, R9.reuse ;  /* 0x000000097e7e7220 */ /* 0x080fe20000410000 */
[-C--:B------:R-:W-:Y:S01]  /*8d30*/  FMUL.FTZ R127, R127, R9.reuse ;  /* 0x000000097f7f7220 */ /* 0x080fe20000410000 */
[----:B------:R-:W-:Y:S01]  /*8d40*/  FADD.FTZ R21, R51, R24 ;  /* 0x0000001833157221 */ /* 0x000fe20000010000 */
[-C--:B------:R-:W-:Y:S01]  /*8d50*/  FMUL.FTZ R130, R130, R9.reuse ;  /* 0x0000000982827220 */ /* 0x080fe20000410000 */
[----:B------:R-:W2:Y:S01]  /*8d60*/  MUFU.EX2 R3, R3 ;  /* 0x0000000300037308 */ /* 0x000ea20000000800 */
[----:B-1----:R-:W-:Y:S01]  /*8d70*/  FADD.FTZ R20, R42, R13 ;  /* 0x0000000d2a147221 */ /* 0x002fe20000010000 */
[----:B------:R-:W-:Y:S01]  /*8d80*/  STSM.16.M88.4 [R18], R36 ;  /* 0x0000002412007844 */ /* 0x000fe20000000200 */
[-C--:B------:R-:W-:Y:S01]  /*8d90*/  FMUL.FTZ R131, R131, R9.reuse ;  /* 0x0000000983837220 */ /* 0x080fe20000410000 */
[-C--:B------:R-:W-:Y:S01]  /*8da0*/  FMUL.FTZ R134, R134, R9.reuse ;  /* 0x0000000986867220 */ /* 0x080fe20000410000 */
[----:B------:R-:W-:-:S03]  /*8db0*/  FMUL.FTZ R135, R135, R9 ;  /* 0x0000000987877220 */ /* 0x000fc60000410000 */
[----:B------:R-:W1:Y:S01]  /*8dc0*/  MUFU.EX2 R48, R48 ;  /* 0x0000003000307308 */ /* 0x000e620000000800 */
[C---:B---3--:R-:W-:Y:S01]  /*8dd0*/  FADD.FTZ R20, R43.reuse, R20 ;  /* 0x000000142b147221 */ /* 0x048fe20000010000 */
[----:B------:R-:W-:-:S06]  /*8de0*/  F2FP.BF16.F32.PACK_AB R45, R43, R42 ;  /* 0x0000002a2b2d723e */ /* 0x000fcc00000010ff */
[----:B------:R-:W3:Y:S01]  /*8df0*/  MUFU.EX2 R2, R2 ;  /* 0x0000000200027308 */ /* 0x000ee20000000800 */
[----:B--2---:R-:W-:Y:S01]  /*8e00*/  FADD.FTZ R15, R3, R20 ;  /* 0x00000014030f7221 */ /* 0x004fe20000010000 */
[----:B------:R-:W-:-:S04]  /*8e10*/  FADD.FTZ R20, R54, R21 ;  /* 0x0000001536147221 */ /* 0x000fc80000010000 */
[----:B------:R-:W-:Y:S02]  /*8e20*/  FADD.FTZ R21, R55, R20 ;  /* 0x0000001437157221 */ /* 0x000fe40000010000 */
[----:B------:R-:W2:Y:S01]  /*8e30*/  MUFU.EX2 R57, R57 ;  /* 0x0000003900397308 */ /* 0x000ea20000000800 */
[----:B-1----:R-:W-:Y:S01]  /*8e40*/  FADD.FTZ R15, R48, R15 ;  /* 0x0000000f300f7221 */ /* 0x002fe20000010000 */
[----:B0-----:R-:W-:Y:S01]  /*8e50*/  FADD.FTZ R6, R58, R21 ;  /* 0x000000153a067221 */ /* 0x001fe20000010000 */
[----:B------:R-:W-:Y:S02]  /*8e60*/  F2FP.BF16.F32.PACK_AB R47, R48, R3 ;  /* 0x00000003302f723e */ /* 0x000fe400000010ff */
[C---:B------:R-:W-:Y:S01]  /*8e70*/  F2FP.BF16.F32.PACK_AB R58, R59.reuse, R58 ;  /* 0x0000003a3b3a723e */ /* 0x040fe200000010ff */
[----:B------:R-:W-:Y:S02]  /*8e80*/  FADD.FTZ R7, R59, R6 ;  /* 0x000000063b077221 */ /* 0x000fe40000010000 */
[----:B------:R-:W0:Y:S01]  /*8e90*/  MUFU.EX2 R27, R27 ;  /* 0x0000001b001b7308 */ /* 0x000e220000000800 */
[----:B---3--:R-:W-:Y:S01]  /*8ea0*/  FADD.FTZ R4, R2, R15 ;  /* 0x0000000f02047221 */ /* 0x008fe20000010000 */
[----:B------:R-:W-:Y:S01]  /*8eb0*/  FADD.FTZ R6, R62, R7 ;  /* 0x000000073e067221 */ /* 0x000fe20000010000 */
[----:B------:R-:W-:Y:S05]  /*8ec0*/  STSM.16.M88.4 [R17+0x27800], R44 ;  /* 0x0278002c11007844 */ /* 0x000fea0000000200 */
[----:B------:R-:W1:Y:S01]  /*8ed0*/  MUFU.EX2 R52, R52 ;  /* 0x0000003400347308 */ /* 0x000e620000000800 */
[C---:B--2---:R-:W-:Y:S01]  /*8ee0*/  FADD.FTZ R4, R57.reuse, R4 ;  /* 0x0000000439047221 */ /* 0x044fe20000010000 */
[----:B------:R-:W-:-:S06]  /*8ef0*/  F2FP.BF16.F32.PACK_AB R57, R57, R2 ;  /* 0x000000023939723e */ /* 0x000fcc00000010ff */
[----:B------:R-:W2:Y:S01]  /*8f00*/  MUFU.EX2 R49, R49 ;  /* 0x0000003100317308 */ /* 0x000ea20000000800 */
[----:B0-----:R-:W-:-:S07]  /*8f10*/  FADD.FTZ R5, R27, R4 ;  /* 0x000000041b057221 */ /* 0x001fce0000010000 */
[----:B------:R-:W0:Y:S01]  /*8f20*/  MUFU.EX2 R8, R65 ;  /* 0x0000004100087308 */ /* 0x000e220000000800 */
[C---:B-1----:R-:W-:Y:S01]  /*8f30*/  FADD.FTZ R4, R52.reuse, R5 ;  /* 0x0000000534047221 */ /* 0x042fe20000010000 */
[----:B------:R-:W-:Y:S01]  /*8f40*/  FADD.FTZ R5, R63, R6 ;  /* 0x000000063f057221 */ /* 0x000fe20000010000 */
[----:B------:R-:W-:-:S05]  /*8f50*/  F2FP.BF16.F32.PACK_AB R59, R52, R27 ;  /* 0x0000001b343b723e */ /* 0x000fca00000010ff */
[----:B------:R-:W1:Y:S01]  /*8f60*/  MUFU.EX2 R69, R69 ;  /* 0x0000004500457308 */ /* 0x000e620000000800 */
[----:B--2---:R-:W-:Y:S01]  /*8f70*/  FADD.FTZ R3, R49, R4 ;  /* 0x0000000431037221 */ /* 0x004fe20000010000 */
[----:B------:R-:W-:Y:S01]  /*8f80*/  FADD.FTZ R4, R66, R5 ;  /* 0x0000000542047221 */ /* 0x000fe20000010000 */
[C---:B------:R-:W-:Y:S01]  /*8f90*/  F2FP.BF16.F32.PACK_AB R66, R67.reuse, R66 ;  /* 0x000000424342723e */ /* 0x040fe200000010ff */
[----:B------:R-:W-:Y:S02]  /*8fa0*/  STSM.16.M88.4 [R23], R56 ;  /* 0x0000003817007844 */ /* 0x000fe40000000200 */
[----:B------:R-:W-:Y:S02]  /*8fb0*/  FADD.FTZ R6, R67, R4 ;  /* 0x0000000443067221 */ /* 0x000fe40000010000 */
[----:B------:R-:W2:Y:S01]  /*8fc0*/  MUFU.EX2 R68, R68 ;  /* 0x0000004400447308 */ /* 0x000ea20000000800 */
[C---:B0-----:R-:W-:Y:S01]  /*8fd0*/  FADD.FTZ R3, R8.reuse, R3 ;  /* 0x0000000308037221 */ /* 0x041fe20000010000 */
[----:B------:R-:W-:-:S06]  /*8fe0*/  F2FP.BF16.F32.PACK_AB R65, R8, R49 ;  /* 0x000000310841723e */ /* 0x000fcc00000010ff */
        /* <DEDUP_REMOVED lines=8> */
[----:B------:R-:W-:Y:S02]  /*9070*/  F2FP.BF16.F32.PACK_AB R67, R13, R68 ;  /* 0x000000440d43723e */ /* 0x000fe400000010ff */
[----:B------:R-:W-:-:S03]  /*9080*/  F2FP.BF16.F32.PACK_AB R4, R71, R69 ;  /* 0x000000454704723e */ /* 0x000fc600000010ff */
[----:B------:R-:W-:Y:S01]  /*9090*/  STSM.16.M88.4 [R19+0x6000], R64 ;  /* 0x0060004013007844 */ /* 0x000fe20000000200 */
[----:B------:R-:W1:Y:S01]  /*90a0*/  MUFU.EX2 R80, R80 ;  /* 0x0000005000507308 */ /* 0x000e620000000800 */
[----:B--2---:R-:W-:Y:S01]  /*90b0*/  F2FP.BF16.F32.PACK_AB R6, R72, R70 ;  /* 0x000000464806723e */ /* 0x004fe200000010ff */
[----:B------:R-:W-:-:S06]  /*90c0*/  FADD.FTZ R15, R70, R15 ;  /* 0x0000000f460f7221 */ /* 0x000fcc0000010000 */
[----:B------:R-:W2:Y:S01]  /*90d0*/  MUFU.EX2 R12, R75 ;  /* 0x0000004b000c7308 */ /* 0x000ea20000000800 */
[----:B0-----:R-:W-:-:S07]  /*90e0*/  FADD.FTZ R3, R20, R3 ;  /* 0x0000000314037221 */ /* 0x001fce0000010000 */
[----:B------:R-:W0:Y:S01]  /*90f0*/  MUFU.EX2 R77, R77 ;  /* 0x0000004d004d7308 */ /* 0x000e220000000800 */
[C---:B-1----:R-:W-:Y:S01]  /*9100*/  F2FP.BF16.F32.PACK_AB R5, R80.reuse, R20 ;  /* 0x000000145005723e */ /* 0x042fe200000010ff */
[----:B------:R-:W-:-:S04]  /*9110*/  FADD.FTZ R3, R80, R3 ;  /* 0x0000000350037221 */ /* 0x000fc80000010000 */
[----:B--2---:R-:W-:Y:S01]  /*9120*/  FADD.FTZ R2, R12, R3 ;  /* 0x000000030c027221 */ /* 0x004fe20000010000 */
[----:B------:R-:W-:Y:S01]  /*9130*/  FADD.FTZ R3, R72, R15 ;  /* 0x0000000f48037221 */ /* 0x000fe20000010000 */
[C---:B0-----:R-:W-:Y:S02]  /*9140*/  F2FP.BF16.F32.PACK_AB R7, R77.reuse, R12 ;  /* 0x0000000c4d07723e */ /* 0x041fe400000010ff */
[----:B------:R-:W-:-:S03]  /*9150*/  FADD.FTZ R2, R77, R2 ;  /* 0x000000024d027221 */ /* 0x000fc60000010000 */
[----:B------:R0:W-:Y:S01]  /*9160*/  STSM.16.M88.4 [R18+0x6000], R4 ;  /* 0x0060000412007844 */ /* 0x0001e20000000200 */
[----:B------:R1:W-:Y:S06]  /*9170*/  MEMBAR.ALL.CTA ;  /* 0x0000000000007992 */ /* 0x0003ec0000008000 */
[----:B-1----:R-:W1:Y:S01]  /*9180*/  FENCE.VIEW.ASYNC.S ;  /* 0x00000000000073c6 */ /* 0x002e620000000000 */
[----:B0-----:R-:W-:Y:S02]  /*9190*/  IMAD.MOV.U32 R4, RZ, RZ, R10 ;  /* 0x000000ffff047224 */ /* 0x001fe400078e000a */
[----:B------:R-:W-:Y:S01]  /*91a0*/  IMAD.MOV.U32 R7, RZ, RZ, R11 ;  /* 0x000000ffff077224 */ /* 0x000fe200078e000b */
[----:B-1----:R-:W-:Y:S01]  /*91b0*/  NOP ;  /* 0x0000000000007918 */ /* 0x002fe20000000000 */
[----:B------:R-:W-:Y:S05]  /*91c0*/  @P2 BRA `(.L_x_1113) ;  /* 0xffffffc400bc2947 */ /* 0x000fea000383ffff */
[----:B------:R-:W-:Y:S01]  /*91d0*/  IMAD.MOV.U32 R7, RZ, RZ, R11 ;  /* 0x000000ffff077224 */ /* 0x000fe200078e000b */
[----:B------:R-:W-:Y:S01]  /*91e0*/  UMOV UR46, UR56 ;  /* 0x00000038002e7c82 */ /* 0x000fe20008000000 */
[----:B------:R-:W-:Y:S01]  /*91f0*/  IMAD.MOV.U32 R4, RZ, RZ, R10 ;  /* 0x000000ffff047224 */ /* 0x000fe200078e000a */
[----:B------:R-:W-:-:S06]  /*9200*/  UMOV UR49, UR55 ;  /* 0x0000003700317c82 */ /* 0x000fcc0008000000 */
.L_x_1096:
[----:B------:R-:W-:Y:S01]  /*9210*/  ULDC UR6, c[0x0][0x448] ;  /* 0x0001120000067ab9 */ /* 0x000fe20000000800 */
[----:B------:R-:W-:Y:S01]  /*9220*/  ULDC UR18, c[0x0][0x9e4] ;  /* 0x0002790000127ab9 */ /* 0x000fe20000000800 */
[----:B------:R-:W-:Y:S02]  /*9230*/  UISETP.NE.AND UP0, UPT, UR6, 0x1, UPT ;  /* 0x000000010600788c */ /* 0x000fe4000bf05270 */
[----:B------:R-:W-:Y:S02]  /*9240*/  UISETP.GE.AND UP1, UPT, UR18, 0x1, UPT ;  /* 0x000000011200788c */ /* 0x000fe4000bf26270 */
[----:B------:R-:W-:Y:S02]  /*9250*/  UIADD3 UR10, UR39, 0xbf, URZ ;  /* 0x000000bf270a7890 */ /* 0x000fe4000fffe03f */
[----:B------:R-:W-:Y:S02]  /*9260*/  UIADD3 UR11, UR38, 0x1, -UR45 ;  /* 0x00000001260b7890 */ /* 0x000fe4000fffe82d */
[----:B------:R-:W-:Y:S01]  /*9270*/  PLOP3.LUT P5, PT, PT, PT, UP1, 0x80, 0x0 ;  /* 0x000000000000781c */ /* 0x000fe20003faf018 */
[----:B------:R-:W-:-:S02]  /*9280*/  ULDC UR15, c[0x0][0x9dc] ;  /* 0x00027700000f7ab9 */ /* 0x000fc40000000800 */
[----:B------:R-:W-:Y:S01]  /*9290*/  @UP0 ULDC UR6, c[0x0][0x44c] ;  /* 0x0001130000060ab9 */ /* 0x000fe20000000800 */
[----:B------:R-:W-:Y:S01]  /*92a0*/  @UP0 ULDC UR14, c[0x0][0x450] ;  /* 0x00011400000e0ab9 */ /* 0x000fe20000000800 */
[----:B------:R-:W-:-:S04]  /*92b0*/  UIMAD.WIDE.U32 UR6, UR10, UR6, URZ ;  /* 0x000000060a0672a5 */ /* 0x000fc8000f8e003f */
[----:B------:R-:W-:-:S04]  /*92c0*/  @UP0 USHF.R.U32.HI UR10, URZ, UR14, UR7 ;  /* 0x0000000e3f0a0299 */ /* 0x000fc80008011607 */
[----:B------:R-:W-:-:S04]  /*92d0*/  UIADD3 UR10, UR11, UR10, URZ ;  /* 0x0000000a0b0a7290 */ /* 0x000fc8000fffe03f */
[----:B------:R-:W-:Y:S01]  /*92e0*/  UIADD3 UR15, UR10, -UR15, URZ ;  /* 0x8000000f0a0f7290 */ /* 0x000fe2000fffe03f */
[----:B------:R-:W-:Y:S11]  /*92f0*/  @!P5 BRA `(.L_x_1114) ;  /* 0x000000000048d947 */ /* 0x000ff60003800000 */
[----:B------:R-:W-:Y:S02]  /*9300*/  UMOV UR14, UR10 ;  /* 0x0000000a000e7c82 */ /* 0x000fe40008000000 */
        /* <DEDUP_REMOVED lines=10> */
.L_x_1115:
[----:B------:R-:W-:-:S11]  /*93b0*/  UISETP.NE.AND UP1, UPT, UR18, 0x1, UPT ;  /* 0x000000011200788c */ /* 0x000fd6000bf25270 */
[----:B------:R-:W-:Y:S02]  /*93c0*/  @UP1 ULDC.64 UR6, c[0x0][0x9e8] ;  /* 0x00027a0000061ab9 */ /* 0x000fe40000000a00 */
[----:B------:R-:W-:-:S04]  /*93d0*/  UIMAD.WIDE.U32 UR10, UR14, UR6, URZ ;  /* 0x000000060e0a72a5 */ /* 0x000fc8000f8e003f */
[----:B------:R-:W-:-:S12]  /*93e0*/  @UP1 USHF.R.U32.HI UR14, URZ, UR7, UR11 ;  /* 0x000000073f0e1299 */ /* 0x000fd8000801160b */
.L_x_1116:
[----:B------:R-:W-:-:S04]  /*93f0*/  UIMAD UR14, UR14, UR18, URZ ;  /* 0x000000120e0e72a4 */ /* 0x000fc8000f8e023f */
[----:B------:R-:W-:-:S04]  /*9400*/  UISETP.LT.AND UP1, UPT, UR15, UR14, UPT ;  /* 0x0000000e0f00728c */ /* 0x000fc8000bf21270 */
[----:B------:R-:W-:-:S12]  /*9410*/  USEL UR15, UR15, UR14, !UP1 ;  /* 0x0000000e0f0f7287 */ /* 0x000fd8000c800000 */
.L_x_1114:
[----:B------:R-:W-:-:S04]  /*9420*/  UIADD3 UR15, UR15, 0x7f, URZ ;  /* 0x0000007f0f0f7890 */ /* 0x000fc8000fffe03f */
[----:B------:R-:W-:-:S04]  /*9430*/  USHF.R.S32.HI UR6, URZ, 0x1f, UR15 ;  /* 0x0000001f3f067899 */ /* 0x000fc8000801140f */
[----:B------:R-:W-:-:S04]  /*9440*/  ULEA.HI UR6, UR6, UR15, URZ, 0x7 ;  /* 0x0000000f06067291 */ /* 0x000fc8000f8f383f */
[----:B------:R-:W-:-:S04]  /*9450*/  USHF.R.S32.HI UR6, URZ, 0x7, UR6 ;  /* 0x000000073f067899 */ /* 0x000fc80008011406 */
[----:B------:R-:W-:-:S04]  /*9460*/  UISETP.LT.AND UP1, UPT, UR37, UR6, UPT ;  /* 0x000000062500728c */ /* 0x000fc8000bf21270 */
[----:B------:R-:W-:-:S06]  /*9470*/  USEL UR52, UR37, UR6, !UP1 ;  /* 0x0000000625347287 */ /* 0x000fcc000c800000 */
[----:B------:R-:W-:-:S13]  /*9480*/  ISETP.GE.AND P2, PT, R0, UR52, PT ;  /* 0x0000003400007c0c */ /* 0x000fda000bf46270 */
[----:B------:R-:W-:Y:S05]  /*9490*/  @!P2 BRA `(.L_x_1117) ;  /* 0x000000280028a947 */ /* 0x000fea0003800000 */
[----:B------:R-:W-:Y:S01]  /*94a0*/  IMAD.MOV.U32 R6, RZ, RZ, R7 ;  /* 0x000000ffff067224 */ /* 0x000fe200078e0007 */
[----:B------:R-:W-:Y:S01]  /*94b0*/  UMOV UR28, UR49 ;  /* 0x00000031001c7c82 */ /* 0x000fe20008000000 */
[----:B------:R-:W-:Y:S01]  /*94c0*/  IMAD.MOV.U32 R5, RZ, RZ, R4 ;  /* 0x000000ffff057224 */ /* 0x000fe200078e0004 */
[----:B------:R-:W-:Y:S01]  /*94d0*/  UMOV UR53, UR46 ;  /* 0x0000002e00357c82 */ /* 0x000fe20008000000 */
[----:B------:R-:W-:Y:S01]  /*94e0*/  ULDC UR35, c[0x0][0x9d8] ;  /* 0x0002760000237ab9 */ /* 0x000fe20000000800 */
[----:B------:R-:W-:-:S05]  /*94f0*/  ULDC UR34, c[0x0][0x988] ;  /* 0x0002620000227ab9 */ /* 0x000fca0000000800 */
.L_x_1126:
        /* <DEDUP_REMOVED lines=9> */
.L_x_1119:
[----:B------:R-:W-:Y:S01]  /*9590*/  ULEA UR6, UR46, UR42, 0x3 ;  /* 0x0000002a2e067291 */ /* 0x000fe2000f8e183f */
[----:B------:R-:W-:-:S05]  /*95a0*/  IMAD.U32 R4, RZ, RZ, UR49 ;  /* 0x00000031ff047e24 */ /* 0x000fca000f8e00ff */
[----:B------:R-:W-:-:S04]  /*95b0*/  SHF.L.U32 R4, R4, 0x1f, RZ ;  /* 0x0000001f04047819 */ /* 0x000fc800000006ff */
[----:B------:R1:W2:Y:S01]  /*95c0*/  SYNCS.PHASECHK.TRANS64.TRYWAIT P2, [UR6+0x2d830], R4 ;  /* 0x02d83004ff0075a7 */ /* 0x0002a20008040146 */
[----:B------:R-:W-:Y:S05]  /*95d0*/  @!P0 BRA `(.L_x_1120) ;  /* 0x0000000000048947 */ /* 0x000fea0003800000 */
[----:B------:R-:W-:Y:S01]  /*95e0*/  BPT.TRAP 0x1 ;  /* 0x000000040000795c */ /* 0x000fe20000300000 */
.L_x_1120:
[----:B--2---:R-:W-:Y:S05]  /*95f0*/  @P2 BRA `(.L_x_1118) ;  /* 0x0000000000082947 */ /* 0x004fea0003800000 */
[----:B------:R-:W2:Y:S02]  /*9600*/  SYNCS.PHASECHK.TRANS64.TRYWAIT P2, [UR6+0x2d830], R4 ;  /* 0x02d83004ff0075a7 */ /* 0x000ea40008040146 */
[----:B--2---:R-:W-:Y:S05]  /*9610*/  @!P2 BRA `(.L_x_1121) ;  /* 0x000000ec00c8a947 */ /* 0x004fea0003800000 */
.L_x_1118:
        /* <DEDUP_REMOVED lines=37> */
.L_x_1123:
[----:B------:R-:W-:Y:S01]  /*9870*/  ULEA UR6, UR53, UR42, 0x3 ;  /* 0x0000002a35067291 */ /* 0x000fe2000f8e183f */
[----:B------:R-:W-:-:S05]  /*9880*/  IMAD.U32 R4, RZ, RZ, UR28 ;  /* 0x0000001cff047e24 */ /* 0x000fca000f8e00ff */
[----:B------:R-:W-:-:S04]  /*9890*/  SHF.L.U32 R4, R4, 0x1f, RZ ;  /* 0x0000001f04047819 */ /* 0x000fc800000006ff */
[----:B------:R0:W1:Y:S01]  /*98a0*/  SYNCS.PHASECHK.TRANS64.TRYWAIT P2, [UR6+0x2d850], R4 ;  /* 0x02d85004ff0075a7 */ /* 0x0000620008040146 */
[----:B------:R-:W-:Y:S05]  /*98b0*/  @!P0 BRA `(.L_x_1124) ;  /* 0x0000000000048947 */ /* 0x000fea0003800000 */
[----:B------:R-:W-:Y:S01]  /*98c0*/  BPT.TRAP 0x1 ;  /* 0x000000040000795c */ /* 0x000fe20000300000 */
.L_x_1124:
[----:B-1----:R-:W-:Y:S05]  /*98d0*/  @P2 BRA `(.L_x_1122) ;  /* 0x0000000000082947 */ /* 0x002fea0003800000 */
[----:B------:R-:W1:Y:S02]  /*98e0*/  SYNCS.PHASECHK.TRANS64.TRYWAIT P2, [UR6+0x2d850], R4 ;  /* 0x02d85004ff0075a7 */ /* 0x000e640008040146 */
[----:B-1----:R-:W-:Y:S05]  /*98f0*/  @!P2 BRA `(.L_x_1125) ;  /* 0x000000ec0028a947 */ /* 0x002fea0003800000 */
.L_x_1122:
[----:B------:R-:W-:Y:S01]  /*9900*/  UIADD3 UR6, UR42, 0x400, URZ ;  /* 0x000004002a067890 */ /* 0x000fe2000fffe03f */
[----:B------:R-:W-:Y:S01]  /*9910*/  WARPGROUP.ARRIVE ;  /* 0x00000000000079c5 */ /* 0x000fe20000000000 */
[----:B------:R-:W-:Y:S01]  /*9920*/  UMOV UR29, 0x40000040 ;  /* 0x40000040001d7882 */ /* 0x000fe20000000000 */
[----:B------:R-:W-:Y:S01]  /*9930*/  UMOV UR31, 0x80000020 ;  /* 0x80000020001f7882 */ /* 0x000fe20000000000 */
[----:B------:R-:W-:Y:S01]  /*9940*/  USHF.R.U32.HI UR6, URZ, 0x4, UR6 ;  /* 0x000000043f067899 */ /* 0x000fe20008011606 */
[----:B-1----:R-:W-:Y:S01]  /*9950*/  FMUL.FTZ R7, R24, UR35 ;  /* 0x0000002318077c20 */ /* 0x002fe20008410000 */
        /* <DEDUP_REMOVED lines=84> */
[----:B0-----:R-:W-:-:S07]  /*9ea0*/  FMNMX.FTZ R4, R31, R4, !PT ;  /* 0x000000041f047209 */ /* 0x001fce0007810000 */
[----:B------:R-:W0:Y:S01]  /*9eb0*/  MUFU.TANH R37, R37 ;  /* 0x0000002500257308 */ /* 0x000e220000002400 */
[----:B---3--:R-:W-:-:S07]  /*9ec0*/  FMNMX.FTZ R4, R33, R4, !PT ;  /* 0x0000000421047209 */ /* 0x008fce0007810000 */
[----:B------:R-:W3:Y:S01]  /*9ed0*/  MUFU.TANH R38, R38 ;  /* 0x0000002600267308 */ /* 0x000ee20000002400 */
[----:B--2---:R-:W-:Y:S02]  /*9ee0*/  FMNMX.FTZ R4, R35, R4, !PT ;  /* 0x0000000423047209 */ /* 0x004fe40007810000 */
[----:B-1----:R-:W-:Y:S02]  /*9ef0*/  SHF.R.U32.HI R149, RZ, 0x7, R150 ;  /* 0x00000007ff957819 */ /* 0x002fe40000011696 */
[----:B------:R-:W-:-:S03]  /*9f00*/  ISETP.GE.U32.AND P2, PT, R150, 0x180, PT ;  /* 0x000001809600780c */ /* 0x000fc60003f46070 */
[----:B------:R-:W1:Y:S01]  /*9f10*/  MUFU.TANH R41, R41 ;  /* 0x0000002900297308 */ /* 0x000e620000002400 */
[----:B0-----:R-:W-:Y:S01]  /*9f20*/  FMNMX.FTZ R59, R37, R4, !PT ;  /* 0x00000004253b7209 */ /* 0x001fe20007810000 */
[----:B------:R-:W-:Y:S02]  /*9f30*/  WARPGROUP.DEPBAR.LE gsb0, 0x0 ;  /* 0x00008000000079c5 */ /* 0x000fe40000010000 */
[----:B------:R-:W-:-:S04]  /*9f40*/  WARPGROUP.ARRIVE ;  /* 0x00000000000079c5 */ /* 0x000fc80000000000 */
[----:B------:R-:W0:Y:S01]  /*9f50*/  MUFU.TANH R43, R43 ;  /* 0x0000002b002b7308 */ /* 0x000e220000002400 */
[----:B---3--:R-:W-:Y:S01]  /*9f60*/  FMNMX.FTZ R4, R38, R59, !PT ;  /* 0x0000003b26047209 */ /* 0x008fe20007810000 */
[----:B------:R-:W-:Y:S01]  /*9f70*/  FMUL.FTZ R59, R76, UR35 ;  /* 0x000000234c3b7c20 */ /* 0x000fe20008410000 */
[----:B------:R-:W-:Y:S01]  /*9f80*/  FMUL.FTZ R76, R87, UR35 ;  /* 0x00000023574c7c20 */ /* 0x000fe20008410000 */
[----:B------:R-:W-:Y:S01]  /*9f90*/  HGMMA.64x96x16.F32.BF16 R88, gdesc[UR28].tnspB, R88, gsb0 ;  /* 0x416000001c5879f0 */ /* 0x000fe20008001858 */
[----:B------:R-:W-:Y:S02]  /*9fa0*/  UIADD3 UR28, UR6, 0x4, URZ ;  /* 0x00000004061c7890 */ /* 0x000fe4000fffe03f */
[----:B------:R-:W-:Y:S01]  /*9fb0*/  UIADD3 UR30, UR7, 0x80, URZ ;  /* 0x00000080071e7890 */ /* 0x000fe2000fffe03f */
[----:B------:R-:W2:Y:S01]  /*9fc0*/  MUFU.TANH R45, R45 ;  /* 0x0000002d002d7308 */ /* 0x000ea20000002400 */
[----:B------:R-:W-:Y:S01]  /*9fd0*/  UMOV UR29, 0x40000040 ;  /* 0x40000040001d7882 */ /* 0x000fe20000000000 */
[----:B------:R-:W-:Y:S01]  /*9fe0*/  UMOV UR31, 0x80000020 ;  /* 0x80000020001f7882 */ /* 0x000fe20000000000 */
[----:B-1----:R-:W-:-:S05]  /*9ff0*/  FMNMX.FTZ R4, R41, R4, !PT ;  /* 0x0000000429047209 */ /* 0x002fca0007810000 */
[----:B------:R-:W1:Y:S01]  /*a000*/  MUFU.TANH R46, R46 ;  /* 0x0000002e002e7308 */ /* 0x000e620000002400 */
[----:B0-----:R-:W-:-:S07]  /*a010*/  FMNMX.FTZ R4, R43, R4, !PT ;  /* 0x000000042b047209 */ /* 0x001fce0007810000 */
[----:B------:R-:W0:Y:S01]  /*a020*/  MUFU.TANH R49, R49 ;  /* 0x0000003100317308 */ /* 0x000e220000002400 */
[----:B--2---:R-:W-:-:S07]  /*a030*/  FMNMX.FTZ R61, R45, R4, !PT ;  /* 0x000000042d3d7209 */ /* 0x004fce0007810000 */
[----:B------:R-:W2:Y:S01]  /*a040*/  MUFU.TANH R50, R50 ;  /* 0x0000003200327308 */ /* 0x000ea20000002400 */
[----:B-1----:R-:W-:Y:S01]  /*a050*/  FMNMX.FTZ R4, R46, R61, !PT ;  /* 0x0000003d2e047209 */ /* 0x002fe20007810000 */
[----:B------:R-:W-:-:S06]  /*a060*/  FMUL.FTZ R61, R80, UR35 ;  /* 0x00000023503d7c20 */ /* 0x000fcc0008410000 */
        /* <DEDUP_REMOVED lines=16> */
[----:B--2---:R-:W-:Y:S01]  /*a170*/  FMNMX.FTZ R4, R58, R65, !PT ;  /* 0x000000413a047209 */ /* 0x004fe20007810000 */
[----:B------:R-:W-:Y:S01]  /*a180*/  FMUL.FTZ R65, R66, UR35 ;  /* 0x0000002342417c20 */ /* 0x000fe20008410000 */
[----:B------:R-:W-:Y:S01]  /*a190*/  FMUL.FTZ R66, R67, UR35 ;  /* 0x0000002343427c20 */ /* 0x000fe20008410000 */
[----:B------:R-:W-:Y:S01]  /*a1a0*/  FMUL.FTZ R67, R70, UR35 ;  /* 0x0000002346437c20 */ /* 0x000fe20008410000 */
[----:B------:R-:W-:Y:S01]  /*a1b0*/  FMUL.FTZ R70, R75, UR35 ;  /* 0x000000234b467c20 */ /* 0x000fe20008410000 */
[----:B------:R-:W-:Y:S02]  /*a1c0*/  FMUL.FTZ R75, R86, UR35 ;  /* 0x00000023564b7c20 */ /* 0x000fe40008410000 */
[----:B------:R-:W2:Y:S01]  /*a1d0*/  MUFU.TANH R61, R61 ;  /* 0x0000003d003d7308 */ /* 0x000ea20000002400 */
[----:B-1----:R-:W-:Y:S01]  /*a1e0*/  FMNMX.FTZ R69, R59, R4, !PT ;  /* 0x000000043b457209 */ /* 0x002fe20007810000 */
[----:B------:R-:W-:-:S02]  /*a1f0*/  WARPGROUP.DEPBAR.LE gsb0, 0x0 ;  /* 0x00008000000079c5 */ /* 0x000fc40000010000 */
        /* <DEDUP_REMOVED lines=13> */
[----:B0-----:R-:W-:Y:S01]  /*a2d0*/  FMNMX.FTZ R4, R64, R69, !PT ;  /* 0x0000004540047209 */ /* 0x001fe20007810000 */
[----:B------:R-:W-:Y:S01]  /*a2e0*/  FMUL.FTZ R69, R74, UR35 ;  /* 0x000000234a457c20 */ /* 0x000fe20008410000 */
[----:B------:R-:W-:-:S05]  /*a2f0*/  FMUL.FTZ R74, R83, UR35 ;  /* 0x00000023534a7c20 */ /* 0x000fca0008410000 */
[----:B------:R-:W0:Y:S01]  /*a300*/  MUFU.TANH R10, R10 ;  /* 0x0000000a000a7308 */ /* 0x000e220000002400 */
[----:B--2---:R-:W-:-:S05]  /*a310*/  FMNMX.FTZ R4, R63, R4, !PT ;  /* 0x000000043f047209 */ /* 0x004fca0007810000 */
[----:B------:R-:W2:Y:S02]  /*a320*/  SHFL.BFLY PT, R73, R4, 0x2, 0x1f ;  /* 0x0c401f0004497f89 */ /* 0x000ea400000e0000 */
[----:B------:R-:W3:Y:S08]  /*a330*/  MUFU.TANH R13, R13 ;  /* 0x0000000d000d7308 */ /* 0x000ef00000002400 */
[----:B------:R-:W4:Y:S08]  /*a340*/  MUFU.TANH R14, R14 ;  /* 0x0000000e000e7308 */ /* 0x000f300000002400 */
[----:B------:R-:W5:Y:S01]  /*a350*/  MUFU.TANH R20, R20 ;  /* 0x0000001400147308 */ /* 0x000f620000002400 */
[----:B--2---:R-:W-:Y:S01]  /*a360*/  FMNMX.FTZ R77, R4, R73, !PT ;  /* 0x00000049044d7209 */ /* 0x004fe20007810000 */
[----:B------:R-:W-:-:S06]  /*a370*/  FMUL.FTZ R73, R82, UR35 ;  /* 0x0000002352497c20 */ /* 0x000fcc0008410000 */
[----:B------:R-:W2:Y:S01]  /*a380*/  MUFU.TANH R24, R24 ;  /* 0x0000001800187308 */ /* 0x000ea20000002400 */
[----:B------:R-:W1:Y:S07]  /*a390*/  SHFL.BFLY PT, R4, R77, 0x1, 0x1f ;  /* 0x0c201f004d047f89 */ /* 0x000e6e00000e0000 */
[----:B------:R-:W2:Y:S08]  /*a3a0*/  MUFU.TANH R26, R26 ;  /* 0x0000001a001a7308 */ /* 0x000eb00000002400 */
[----:B------:R-:W2:Y:S08]  /*a3b0*/  MUFU.TANH R28, R28 ;  /* 0x0000001c001c7308 */ /* 0x000eb00000002400 */
[----:B------:R-:W2:Y:S01]  /*a3c0*/  MUFU.TANH R30, R30 ;  /* 0x0000001e001e7308 */ /* 0x000ea20000002400 */
[----:B-1----:R-:W-:-:S05]  /*a3d0*/  FMNMX.FTZ R4, R77, R4, !PT ;  /* 0x000000044d047209 */ /* 0x002fca0007810000 */
[C---:B------:R-:W-:Y:S02]  /*a3e0*/  FMUL.FTZ R78, R4.reuse, UR34 ;  /* 0x00000022044e7c20 */ /* 0x040fe40008410000 */
[----:B------:R-:W1:Y:S01]  /*a3f0*/  MUFU.TANH R32, R32 ;  /* 0x0000002000207308 */ /* 0x000e620000002400 */
[----:B------:R-:W-:Y:S01]  /*a400*/  FADD.FTZ R5, -R4, R5 ;  /* 0x0000000504057221 */ /* 0x000fe20000010100 */
[--C-:B------:R-:W-:Y:S01]  /*a410*/  FFMA.FTZ R77, R7, UR34, -R78.reuse ;  /* 0x00000022074d7c23 */ /* 0x100fe2000801084e */
[----:B------:R-:W-:Y:S02]  /*a420*/  FMNMX.FTZ R7, R8, R6, !PT ;  /* 0x0000000608077209 */ /* 0x000fe40007810000 */
[----:B------:R-:W-:Y:S01]  /*a430*/  FMUL.FTZ R5, R5, UR34 ;  /* 0x0000002205057c20 */ /* 0x000fe20008410000 */
[----:B------:R-:W-:Y:S02]  /*a440*/  WARPGROUP.DEPBAR.LE gsb0, 0x0 ;  /* 0x00008000000079c5 */ /* 0x000fe40000010000 */
[----:B------:R-:W-:Y:S01]  /*a450*/  WARPGROUP.ARRIVE ;  /* 0x00000000000079c5 */ /* 0x000fe20000000000 */
[----:B0-----:R-:W-:Y:S01]  /*a460*/  FMNMX.FTZ R80, R10, R7, !PT ;  /* 0x000000070a507209 */ /* 0x001fe20007810000 */
[----:B------:R-:W0:Y:S01]  /*a470*/  MUFU.TANH R34, R34 ;  /* 0x0000002200227308 */ /* 0x000e220000002400 */
        /* <DEDUP_REMOVED lines=31> */
[----:B-1----:R-:W-:Y:S01]  /*a670*/  FMNMX.FTZ R7, R32, R7, !PT ;  /* 0x0000000720077209 */ /* 0x002fe20007810000 */
[--C-:B------:R-:W-:Y:S01]  /*a680*/  FFMA.FTZ R46, R46, UR34, -R78.reuse ;  /* 0x000000222e2e7c23 */ /* 0x100fe2000801084e */
[--C-:B------:R-:W-:Y:S01]  /*a690*/  FFMA.FTZ R49, R49, UR34, -R78.reuse ;  /* 0x0000002231317c23 */ /* 0x100fe2000801084e */
[----:B------:R-:W1:Y:S01]  /*a6a0*/  MUFU.TANH R42, R42 ;  /* 0x0000002a002a7308 */ /* 0x000e620000002400 */
[----:B0-----:R-:W-:Y:S01]  /*a6b0*/  FMNMX.FTZ R7, R34, R7, !PT ;  /* 0x0000000722077209 */ /* 0x001fe20007810000 */
[--C-:B------:R-:W-:Y:S01]  /*a6c0*/  FFMA.FTZ R50, R50, UR34, -R78.reuse ;  /* 0x0000002232327c23 */ /* 0x100fe2000801084e */
[--C-:B------:R-:W-:Y:S01]  /*a6d0*/  FFMA.FTZ R53, R53, UR34, -R78.reuse ;  /* 0x0000002235357c23 */ /* 0x100fe2000801084e */
[--C-:B------:R-:W-:Y:S01]  /*a6e0*/  FFMA.FTZ R54, R54, UR34, -R78.reuse ;  /* 0x0000002236367c23 */ /* 0x100fe2000801084e */
[----:B---3--:R-:W-:Y:S01]  /*a6f0*/  FMNMX.FTZ R80, R36, R7, !PT ;  /* 0x0000000724507209 */ /* 0x008fe20007810000 */
[--C-:B------:R-:W-:Y:S01]  /*a700*/  FFMA.FTZ R55, R55, UR34, -R78.reuse ;  /* 0x0000002237377c23 */ /* 0x100fe2000801084e */
[--C-:B------:R-:W-:Y:S01]  /*a710*/  FFMA.FTZ R56, R56, UR34, -R78.reuse ;  /* 0x0000002238387c23 */ /* 0x100fe2000801084e */
[----:B------:R-:W0:Y:S01]  /*a720*/  MUFU.TANH R44, R44 ;  /* 0x0000002c002c7308 */ /* 0x000e220000002400 */
        /* <DEDUP_REMOVED lines=8> */
[----:B-1----:R-:W-:Y:S01]  /*a7b0*/  FMNMX.FTZ R7, R42, R7, !PT ;  /* 0x000000072a077209 */ /* 0x002fe20007810000 */
[--C-:B------:R-:W-:Y:S01]  /*a7c0*/  FFMA.FTZ R62, R62, UR34, -R78.reuse ;  /* 0x000000223e3e7c23 */ /* 0x100fe2000801084e */
[--C-:B------:R-:W-:Y:S01]  /*a7d0*/  FFMA.FTZ R64, R64, UR34, -R78.reuse ;  /* 0x0000002240407c23 */ /* 0x100fe2000801084e */
[----:B------:R-:W-:-:S04]  /*a7e0*/  FFMA.FTZ R63, R63, UR34, -R78 ;  /* 0x000000223f3f7c23 */ /* 0x000fc8000801084e */
        /* <DEDUP_REMOVED lines=18> */
[----:B--2---:R-:W-:Y:S01]  /*a910*/  FMNMX.FTZ R7, R67, R80, !PT ;  /* 0x0000005043077209 */ /* 0x004fe20007810000 */
        /* <DEDUP_REMOVED lines=18> */
[----:B------:R-:W-:Y:S01]  /*aa40*/  MUFU.EX2 R5, R5 ;  /* 0x0000000500057308 */ /* 0x000fe20000000800 */
[----:B0-----:R-:W-:-:S07]  /*aa50*/  FMNMX.FTZ R7, R75, R80, !PT ;  /* 0x000000504b077209 */ /* 0x001fce0007810000 */
[----:B------:R-:W-:Y:S01]  /*aa60*/  MUFU.EX2 R77, R77 ;  /* 0x0000004d004d7308 */ /* 0x000fe20000000800 */
[----:B--2---:R-:W-:-:S05]  /*aa70*/  FMNMX.FTZ R7, R76, R7, !PT ;  /* 0x000000074c077209 */ /* 0x004fca0007810000 */
[----:B------:R-:W0:Y:S02]  /*aa80*/  SHFL.BFLY PT, R80, R7, 0x2, 0x1f ;  /* 0x0c401f0007507f89 */ /* 0x000e2400000e0000 */
[----:B------:R-:W-:Y:S08]  /*aa90*/  MUFU.EX2 R9, R9 ;  /* 0x0000000900097308 */ /* 0x000ff00000000800 */
[----:B------:R-:W-:Y:S08]  /*aaa0*/  MUFU.EX2 R11, R11 ;  /* 0x0000000b000b7308 */ /* 0x000ff00000000800 */
[----:B------:R-:W-:Y:S01]  /*aab0*/  MUFU.EX2 R12, R12 ;  /* 0x0000000c000c7308 */ /* 0x000fe20000000800 */
[----:B------:R-:W-:-:S02]  /*aac0*/  WARPGROUP.DEPBAR.LE gsb0, 0x0 ;  /* 0x00008000000079c5 */ /* 0x000fc40000010000 */
[----:B------:R-:W-:Y:S01]  /*aad0*/  WARPGROUP.ARRIVE ;  /* 0x00000000000079c5 */ /* 0x000fe20000000000 */
[----:B0-----:R-:W-:-:S04]  /*aae0*/  FMNMX.FTZ R80, R7, R80, !PT ;  /* 0x0000005007507209 */ /* 0x001fc80007810000 */
[----:B------:R-:W-:Y:S01]  /*aaf0*/  MUFU.EX2 R15, R15 ;  /* 0x0000000f000f7308 */ /* 0x000fe20000000800 */
[----:B------:R-:W-:Y:S01]  /*ab00*/  HGMMA.64x96x16.F32.BF16 R88, gdesc[UR28].tnspB, R88, gsb0 ;  /* 0x416000001c5879f0 */ /* 0x000fe20008001858 */
[----:B------:R-:W-:Y:S01]  /*ab10*/  UIADD3 UR28, UR6, 0x604, URZ ;  /* 0x00000604061c7890 */ /* 0x000fe2000fffe03f */
[----:B------:R-:W0:Y:S01]  /*ab20*/  SHFL.BFLY PT, R7, R80, 0x1, 0x1f ;  /* 0x0c201f0050077f89 */ /* 0x000e2200000e0000 */
[----:B------:R-:W-:Y:S01]  /*ab30*/  UIADD3 UR30, UR7, 0x180, URZ ;  /* 0x00000180071e7890 */ /* 0x000fe2000fffe03f */
[----:B------:R-:W-:Y:S01]  /*ab40*/  UMOV UR29, 0x40000040 ;  /* 0x40000040001d7882 */ /* 0x000fe20000000000 */
[----:B------:R-:W-:Y:S02]  /*ab50*/  UMOV UR31, 0x80000020 ;  /* 0x80000020001f7882 */ /* 0x000fe40000000000 */
        /* <DEDUP_REMOVED lines=8> */
[----:B------:R-:W-:Y:S01]  /*abe0*/  FMUL.FTZ R6, R6, UR34 ;  /* 0x0000002206067c20 */ /* 0x000fe20008410000 */
[--C-:B------:R-:W-:Y:S01]  /*abf0*/  FFMA.FTZ R78, R8, UR34, -R81.reuse ;  /* 0x00000022084e7c23 */ /* 0x100fe20008010851 */
[----:B------:R-:W-:Y:S02]  /*ac00*/  IMAD.U32 R10, RZ, RZ, UR46 ;  /* 0x0000002eff0a7e24 */ /* 0x000fe4000f8e00ff */
[----:B------:R-:W-:Y:S01]  /*ac10*/  FFMA.FTZ R82, R24, UR34, -R81 ;  /* 0x0000002218527c23 */ /* 0x000fe20008010851 */
[----:B------:R-:W-:-:S02]  /*ac20*/  VIADD R8, R149, 0x9 ;  /* 0x0000000995087836 */ /* 0x000fc40000000000 */
[--C-:B------:R-:W-:Y:S01]  /*ac30*/  FFMA.FTZ R24, R26, UR34, -R81.reuse ;  /* 0x000000221a187c23 */ /* 0x100fe20008010851 */
[----:B------:R-:W-:Y:S01]  /*ac40*/  MUFU.EX2 R6, R6 ;  /* 0x0000000600067308 */ /* 0x000fe20000000800 */
[----:B------:R-:W-:Y:S01]  /*ac50*/  @!P1 LEA R10, R10, UR42, 0x3 ;  /* 0x0000002a0a0a9c11 */ /* 0x000fe2000f8e18ff */
[--C-:B------:R-:W-:Y:S01]  /*ac60*/  FFMA.FTZ R26, R30, UR34, -R81.reuse ;  /* 0x000000221e1a7c23 */ /* 0x100fe20008010851 */
        /* <DEDUP_REMOVED lines=9> */
[--C-:B------:R-:W-:Y:S01]  /*ad00*/  FFMA.FTZ R34, R36, UR34, -R81.reuse ;  /* 0x0000002224227c23 */ /* 0x100fe20008010851 */
[--C-:B------:R-:W-:Y:S01]  /*ad10*/  FFMA.FTZ R36, R40, UR34, -R81.reuse ;  /* 0x0000002228247c23 */ /* 0x100fe20008010851 */
[----:B------:R-:W-:Y:S01]  /*ad20*/  IMAD.U32 R40, RZ, RZ, UR53 ;  /* 0x00000035ff287e24 */ /* 0x000fe2000f8e00ff */
[----:B------:R-:W-:Y:S01]  /*ad30*/  @!P1 PRMT R8, RZ, 0x654, R8 ;  /* 0x00000654ff089816 */ /* 0x000fe20000000008 */
[----:B------:R-:W1:Y:S01]  /*ad40*/  MUFU.EX2 R79, R79 ;  /* 0x0000004f004f7308 */ /* 0x000e620000000800 */
[--C-:B------:R-:W-:Y:S01]  /*ad50*/  FFMA.FTZ R13, R20, UR34, -R81.reuse ;  /* 0x00000022140d7c23 */ /* 0x100fe20008010851 */
[--C-:B------:R-:W-:Y:S01]  /*ad60*/  FFMA.FTZ R83, R28, UR34, -R81.reuse ;  /* 0x000000221c537c23 */ /* 0x100fe20008010851 */
[----:B------:R-:W-:Y:S01]  /*ad70*/  @!P1 LEA R40, R40, UR42, 0x3 ;  /* 0x0000002a28289c11 */ /* 0x000fe2000f8e18ff */
[--C-:B------:R-:W-:Y:S01]  /*ad80*/  FFMA.FTZ R65, R65, UR34, -R81.reuse ;  /* 0x0000002241417c23 */ /* 0x100fe20008010851 */
[--C-:B------:R-:W-:Y:S01]  /*ad90*/  FFMA.FTZ R28, R42, UR34, -R81.reuse ;  /* 0x000000222a1c7c23 */ /* 0x100fe20008010851 */
[--C-:B------:R-:W-:Y:S01]  /*ada0*/  FFMA.FTZ R20, R47, UR34, -R81.reuse ;  /* 0x000000222f147c23 */ /* 0x100fe20008010851 */
[----:B------:R-:W-:Y:S01]  /*adb0*/  FFMA.FTZ R42, R51, UR34, -R81 ;  /* 0x00000022332a7c23 */ /* 0x000fe20008010851 */
[----:B------:R-:W2:Y:S01]  /*adc0*/  MUFU.EX2 R80, R80 ;  /* 0x0000005000507308 */ /* 0x000ea20000000800 */
[----:B0-----:R-:W-:Y:S01]  /*add0*/  FFMA.FTZ R2, R6, R2, R78 ;  /* 0x0000000206027223 */ /* 0x001fe2000001004e */
[----:B------:R-:W-:-:S02]  /*ade0*/  @!P1 VIADD R10, R40, 0x2d860 ;  /* 0x0002d860280a9836 */ /* 0x000fc40000000000 */
[--C-:B------:R-:W-:Y:S01]  /*adf0*/  FFMA.FTZ R40, R48, UR34, -R81.reuse ;  /* 0x0000002230287c23 */ /* 0x100fe20008010851 */
[--C-:B------:R-:W-:Y:S01]  /*ae00*/  FFMA.FTZ R52, R52, UR34, -R81.reuse ;  /* 0x0000002234347c23 */ /* 0x100fe20008010851 */
[--C-:B------:R-:W-:Y:S01]  /*ae10*/  FFMA.FTZ R47, R66, UR34, -R81.reuse ;  /* 0x00000022422f7c23 */ /* 0x100fe20008010851 */
[--C-:B------:R-:W-:Y:S01]  /*ae20*/  FFMA.FTZ R51, R68, UR34, -R81.reuse ;  /* 0x0000002244337c23 */ /* 0x100fe20008010851 */
[----:B------:R-:W-:Y:S01]  /*ae30*/  @!P1 PRMT R10, RZ, 0x654, R10 ;  /* 0x00000654ff0a9816 */ /* 0x000fe2000000000a */
        /* <DEDUP_REMOVED lines=8> */
[----:B------:R-:W3:Y:S01]  /*aec0*/  MUFU.EX2 R13, R13 ;  /* 0x0000000d000d7308 */ /* 0x000ee20000000800 */
[----:B------:R-:W-:Y:S01]  /*aed0*/  FFMA.FTZ R76, R76, UR34, -R81 ;  /* 0x000000224c4c7c23 */ /* 0x000fe20008010851 */
[C---:B------:R-:W-:Y:S01]  /*aee0*/  ISETP.GT.AND P2, PT, R0.reuse, UR52, PT ;  /* 0x0000003400007c0c */ /* 0x040fe2000bf44270 */
[----:B------:R-:W-:Y:S01]  /*aef0*/  UMOV UR53, UR46 ;  /* 0x0000002e00357c82 */ /* 0x000fe20008000000 */
[----:B------:R-:W-:-:S04]  /*af00*/  VIADD R0, R0, 0xffffffff ;  /* 0xffffffff00007836 */ /* 0x000fc80000000000 */
[----:B------:R-:W4:Y:S08]  /*af10*/  MUFU.EX2 R82, R82 ;  /* 0x0000005200527308 */ /* 0x000f300000000800 */
[----:B------:R-:W5:Y:S01]  /*af20*/  MUFU.EX2 R24, R24 ;  /* 0x0000001800187308 */ /* 0x000f620000000800 */
[----:B------:R-:W-:Y:S02]  /*af30*/  WARPGROUP.DEPBAR.LE gsb0, 0x0 ;  /* 0x00008000000079c5 */ /* 0x000fe40000010000 */
[----:B------:R-:W-:-:S05]  /*af40*/  WARPGROUP.ARRIVE ;  /* 0x00000000000079c5 */ /* 0x000fca0000000000 */
[----:B------:R-:W5:Y:S01]  /*af50*/  MUFU.EX2 R83, R83 ;  /* 0x0000005300537308 */ /* 0x000f620000000800 */
[----:B------:R-:W-:Y:S01]  /*af60*/  HGMMA.64x96x16.F32.BF16 R88, gdesc[UR28].tnspB, R88, gsb0 ;  /* 0x416000001c5879f0 */ /* 0x000fe20008001858 */
[----:B------:R-:W-:Y:S02]  /*af70*/  UIADD3 UR28, UR6, 0x606, URZ ;  /* 0x00000606061c7890 */ /* 0x000fe4000fffe03f */
[----:B------:R-:W-:-:S04]  /*af80*/  UIADD3 UR30, UR7, 0x1c0, URZ ;  /* 0x000001c0071e7890 */ /* 0x000fc8000fffe03f */
[----:B------:R-:W5:Y:S01]  /*af90*/  MUFU.EX2 R26, R26 ;  /* 0x0000001a001a7308 */ /* 0x000f620000000800 */
[----:B------:R-:W-:Y:S01]  /*afa0*/  UMOV UR29, 0x40000040 ;  /* 0x40000040001d7882 */ /* 0x000fe20000000000 */
[----:B------:R-:W-:-:S06]  /*afb0*/  UMOV UR31, 0x80000020 ;  /* 0x80000020001f7882 */ /* 0x000fcc0000000000 */
[----:B------:R-:W-:Y:S08]  /*afc0*/  MUFU.EX2 R31, R31 ;  /* 0x0000001f001f7308 */ /* 0x000ff00000000800 */
[----:B------:R-:W5:Y:S08]  /*afd0*/  MUFU.EX2 R84, R84 ;  /* 0x0000005400547308 */ /* 0x000f700000000800 */
        /* <DEDUP_REMOVED lines=9> */
[----:B------:R-:W5:Y:S01]  /*b070*/  MUFU.EX2 R28, R28 ;  /* 0x0000001c001c7308 */ /* 0x000f620000000800 */
[----:B------:R-:W-:-:S02]  /*b080*/  WARPGROUP.DEPBAR.LE gsb0, 0x0 ;  /* 0x00008000000079c5 */ /* 0x000fc40000010000 */
[----:B------:R-:W-:-:S05]  /*b090*/  WARPGROUP.ARRIVE ;  /* 0x00000000000079c5 */ /* 0x000fca0000000000 */
[----:B------:R-:W-:Y:S01]  /*b0a0*/  MUFU.EX2 R43, R43 ;  /* 0x0000002b002b7308 */ /* 0x000fe20000000800 */
[----:B------:R-:W-:Y:S01]  /*b0b0*/  HGMMA.64x96x16.F32.BF16 R88, gdesc[UR28].tnspB, R88, gsb0 ;  /* 0x416000001c5879f0 */ /* 0x000fe20008001858 */
[----:B------:R-:W-:-:S06]  /*b0c0*/  UMOV UR28, UR49 ;  /* 0x00000031001c7c82 */ /* 0x000fcc0008000000 */
[----:B------:R-:W5:Y:S08]  /*b0d0*/  MUFU.EX2 R39, R39 ;  /* 0x0000002700277308 */ /* 0x000f700000000800 */
[----:B------:R-:W-:Y:S08]  /*b0e0*/  MUFU.EX2 R45, R45 ;  /* 0x0000002d002d7308 */ /* 0x000ff00000000800 */
[----:B------:R-:W5:Y:S08]  /*b0f0*/  MUFU.EX2 R20, R20 ;  /* 0x0000001400147308 */ /* 0x000f700000000800 */
[----:B------:R-:W-:Y:S08]  /*b100*/  MUFU.EX2 R46, R46 ;  /* 0x0000002e002e7308 */ /* 0x000ff00000000800 */
[----:B------:R-:W5:Y:S08]  /*b110*/  MUFU.EX2 R40, R40 ;  /* 0x0000002800287308 */ /* 0x000f700000000800 */
[----:B------:R-:W5:Y:S08]  /*b120*/  MUFU.EX2 R49, R49 ;  /* 0x0000003100317308 */ /* 0x000f700000000800 */
[----:B------:R-:W5:Y:S08]  /*b130*/  MUFU.EX2 R42, R42 ;  /* 0x0000002a002a7308 */ /* 0x000f700000000800 */
[----:B------:R-:W5:Y:S08]  /*b140*/  MUFU.EX2 R50, R50 ;  /* 0x0000003200327308 */ /* 0x000f700000000800 */
        /* <DEDUP_REMOVED lines=8> */
[----:B-1----:R-:W-:Y:S01]  /*b1d0*/  FFMA.FTZ R44, R67, UR34, -R81 ;  /* 0x00000022432c7c23 */ /* 0x002fe20008010851 */
[----:B------:R-:W-:Y:S01]  /*b1e0*/  FADD.FTZ R67, R79, R2 ;  /* 0x000000024f437221 */ /* 0x000fe20000010000 */
[-C--:B------:R-:W-:Y:S01]  /*b1f0*/  FMUL.FTZ R88, R88, R5.reuse ;  /* 0x0000000558587220 */ /* 0x080fe20000410000 */
[-C--:B------:R-:W-:Y:S01]  /*b200*/  FMUL.FTZ R89, R89, R5.reuse ;  /* 0x0000000559597220 */ /* 0x080fe20000410000 */
[----:B------:R-:W-:Y:S01]  /*b210*/  FMUL.FTZ R92, R92, R5 ;  /* 0x000000055c5c7220 */ /* 0x000fe20000410000 */
[----:B--2---:R-:W-:Y:S01]  /*b220*/  FADD.FTZ R67, R80, R67 ;  /* 0x0000004350437221 */ /* 0x004fe20000010000 */
[----:B0-----:R-:W-:Y:S01]  /*b230*/  FFMA.FTZ R8, R5, R3, R77 ;  /* 0x0000000305087223 */ /* 0x001fe2000001004d */
[----:B------:R0:W-:Y:S01]  /*b240*/  @!P1 SYNCS.ARRIVE.TRANS64.RED.A1T0 RZ, [R10+URZ], RZ ;  /* 0x000000ff0aff99a7 */ /* 0x0001e2000810043f */
[----:B------:R1:W-:Y:S01]  /*b250*/  MUFU.EX2 R2, R65 ;  /* 0x0000004100027308 */ /* 0x0003e20000000800 */
[-C--:B------:R-:W-:Y:S01]  /*b260*/  FMUL.FTZ R93, R93, R5.reuse ;  /* 0x000000055d5d7220 */ /* 0x080fe20000410000 */
[----:B------:R-:W-:Y:S01]  /*b270*/  FADD.FTZ R8, R9, R8 ;  /* 0x0000000809087221 */ /* 0x000fe20000010000 */
[-C--:B------:R-:W-:Y:S01]  /*b280*/  FMUL.FTZ R96, R96, R5.reuse ;  /* 0x0000000560607220 */ /* 0x080fe20000410000 */
[-C--:B------:R-:W-:Y:S01]  /*b290*/  FMUL.FTZ R97, R97, R5.reuse ;  /* 0x0000000561617220 */ /* 0x080fe20000410000 */
[-C--:B------:R-:W-:Y:S01]  /*b2a0*/  FMUL.FTZ R100, R100, R5.reuse ;  /* 0x0000000564647220 */ /* 0x080fe20000410000 */
[----:B------:R-:W-:Y:S01]  /*b2b0*/  FADD.FTZ R85, R11, R8 ;  /* 0x000000080b557221 */ /* 0x000fe20000010000 */
[----:B0-----:R-:W-:Y:S01]  /*b2c0*/  FADD.FTZ R10, R14, R67 ;  /* 0x000000430e0a7221 */ /* 0x001fe20000010000 */
[----:B------:R0:W2:Y:S01]  /*b2d0*/  MUFU.EX2 R3, R52 ;  /* 0x0000003400037308 */ /* 0x0000a20000000800 */
[----:B------:R-:W-:Y:S01]  /*b2e0*/  FMUL.FTZ R101, R101, R5 ;  /* 0x0000000565657220 */ /* 0x000fe20000410000 */
[----:B------:R-:W-:Y:S01]  /*b2f0*/  FADD.FTZ R8, R12, R85 ;  /* 0x000000550c087221 */ /* 0x000fe20000010000 */
[----:B---3--:R-:W-:Y:S01]  /*b300*/  FADD.FTZ R67, R13, R10 ;  /* 0x0000000a0d437221 */ /* 0x008fe20000010000 */
[----:B----4-:R-:W-:Y:S01]  /*b310*/  F2FP.BF16.F32.PACK_AB R13, R82, R13 ;  /* 0x0000000d520d723e */ /* 0x010fe200000010ff */
[-C--:B------:R-:W-:Y:S01]  /*b320*/  FMUL.FTZ R104, R104, R5.reuse ;  /* 0x0000000568687220 */ /* 0x080fe20000410000 */
[----:B------:R-:W-:Y:S01]  /*b330*/  FADD.FTZ R8, R15, R8 ;  /* 0x000000080f087221 */ /* 0x000fe20000010000 */
[----:B------:R-:W-:Y:S01]  /*b340*/  FADD.FTZ R67, R82, R67 ;  /* 0x0000004352437221 */ /* 0x000fe20000010000 */
[----:B------:R-:W3:Y:S01]  /*b350*/  MUFU.EX2 R44, R44 ;  /* 0x0000002c002c7308 */ /* 0x000ee20000000800 */
[-C--:B------:R-:W-:Y:S01]  /*b360*/  FMUL.FTZ R105, R105, R5.reuse ;  /* 0x0000000569697220 */ /* 0x080fe20000410000 */
[----:B------:R-:W-:Y:S01]  /*b370*/  FADD.FTZ R8, R21, R8 ;  /* 0x0000000815087221 */ /* 0x000fe20000010000 */
[----:B-----5:R-:W-:Y:S01]  /*b380*/  FADD.FTZ R10, R24, R67 ;  /* 0x00000043180a7221 */ /* 0x020fe20000010000 */
[-C--:B------:R-:W-:Y:S01]  /*b390*/  FMUL.FTZ R108, R108, R5.reuse ;  /* 0x000000056c6c7220 */ /* 0x080fe20000410000 */
[----:B------:R-:W-:Y:S01]  /*b3a0*/  FMUL.FTZ R109, R109, R5 ;  /* 0x000000056d6d7220 */ /* 0x000fe20000410000 */
[----:B------:R-:W-:Y:S01]  /*b3b0*/  FADD.FTZ R8, R25, R8 ;  /* 0x0000000819087221 */ /* 0x000fe20000010000 */
[----:B-1----:R-:W-:Y:S01]  /*b3c0*/  FADD.FTZ R65, R83, R10 ;  /* 0x0000000a53417221 */ /* 0x002fe20000010000 */
[----:B------:R-:W-:Y:S01]  /*b3d0*/  F2FP.BF16.F32.PACK_AB R10, R12, R11 ;  /* 0x0000000b0c0a723e */ /* 0x000fe200000010ff */
[----:B------:R-:W1:Y:S01]  /*b3e0*/  MUFU.EX2 R51, R51 ;  /* 0x0000003300337308 */ /* 0x000e620000000800 */
[----:B------:R-:W-:Y:S01]  /*b3f0*/  FADD.FTZ R8, R27, R8 ;  /* 0x000000081b087221 */ /* 0x000fe20000010000 */
[----:B------:R-:W-:Y:S01]  /*b400*/  FADD.FTZ R65, R26, R65 ;  /* 0x000000411a417221 */ /* 0x000fe20000010000 */
[----:B------:R-:W-:Y:S01]  /*b410*/  F2FP.BF16.F32.PACK_AB R12, R21, R15 ;  /* 0x0000000f150c723e */ /* 0x000fe200000010ff */
[----:B------:R-:W-:Y:S01]  /*b420*/  FMUL.FTZ R112, R112, R5 ;  /* 0x0000000570707220 */ /* 0x000fe20000410000 */
[----:B------:R-:W-:Y:S01]  /*b430*/  FADD.FTZ R48, R29, R8 ;  /* 0x000000081d307221 */ /* 0x000fe20000010000 */
[----:B------:R-:W-:Y:S01]  /*b440*/  FADD.FTZ R65, R84, R65 ;  /* 0x0000004154417221 */ /* 0x000fe20000010000 */
[----:B------:R-:W-:Y:S01]  /*b450*/  F2FP.BF16.F32.PACK_AB R15, R83, R24 ;  /* 0x00000018530f723e */ /* 0x000fe200000010ff */
[----:B------:R-:W4:Y:S01]  /*b460*/  MUFU.EX2 R57, R57 ;  /* 0x0000003900397308 */ /* 0x000f220000000800 */
[C---:B------:R-:W-:Y:S01]  /*b470*/  FADD.FTZ R48, R31.reuse, R48 ;  /* 0x000000301f307221 */ /* 0x040fe20000010000 */
[----:B------:R-:W-:Y:S01]  /*b480*/  FADD.FTZ R65, R32, R65 ;  /* 0x0000004120417221 */ /* 0x000fe20000010000 */
[----:B------:R-:W-:Y:S01]  /*b490*/  F2FP.BF16.F32.PACK_AB R24, R31, R29 ;  /* 0x0000001d1f18723e */ /* 0x000fe200000010ff */
[----:B------:R-:W-:Y:S01]  /*b4a0*/  FMUL.FTZ R113, R113, R5 ;  /* 0x0000000571717220 */ /* 0x000fe20000410000 */
[----:B------:R-:W-:Y:S01]  /*b4b0*/  FADD.FTZ R48, R33, R48 ;  /* 0x0000003021307221 */ /* 0x000fe20000010000 */
[----:B------:R-:W-:Y:S01]  /*b4c0*/  FADD.FTZ R65, R34, R65 ;  /* 0x0000004122417221 */ /* 0x000fe20000010000 */
[----:B------:R-:W-:Y:S01]  /*b4d0*/  F2FP.BF16.F32.PACK_AB R11, R14, R80 ;  /* 0x000000500e0b723e */ /* 0x000fe200000010ff */
[----:B------:R-:W5:Y:S01]  /*b4e0*/  MUFU.EX2 R69, R69 ;  /* 0x0000004500457308 */ /* 0x000f620000000800 */
[----:B------:R-:W-:Y:S01]  /*b4f0*/  FADD.FTZ R48, R35, R48 ;  /* 0x0000003023307221 */ /* 0x000fe20000010000 */
        /* <DEDUP_REMOVED lines=8> */
[----:B0-----:R-:W-:Y:S01]  /*b580*/  FADD.FTZ R52, R28, R65 ;  /* 0x000000411c347221 */ /* 0x001fe20000010000 */
[----:B------:R-:W-:Y:S01]  /*b590*/  F2FP.BF16.F32.PACK_AB R8, R9, R77 ;  /* 0x0000004d0908723e */ /* 0x000fe200000010ff */
[----:B------:R-:W-:Y:S01]  /*b5a0*/  FMUL.FTZ R117, R117, R5 ;  /* 0x0000000575757220 */ /* 0x000fe20000410000 */
[----:B------:R-:W-:Y:S01]  /*b5b0*/  FADD.FTZ R48, R41, R48 ;  /* 0x0000003029307221 */ /* 0x000fe20000010000 */
[----:B------:R-:W-:Y:S01]  /*b5c0*/  FADD.FTZ R21, R39, R52 ;  /* 0x0000003427157221 */ /* 0x000fe20000010000 */
[----:B------:R-:W-:Y:S01]  /*b5d0*/  F2FP.BF16.F32.PACK_AB R9, R79, R78 ;  /* 0x0000004e4f09723e */ /* 0x000fe200000010ff */
[----:B------:R-:W0:Y:S01]  /*b5e0*/  MUFU.EX2 R70, R70 ;  /* 0x0000004600467308 */ /* 0x000e220000000800 */
[----:B------:R-:W-:Y:S01]  /*b5f0*/  FADD.FTZ R48, R43, R48 ;  /* 0x000000302b307221 */ /* 0x000fe20000010000 */
[----:B------:R-:W-:Y:S01]  /*b600*/  FADD.FTZ R21, R20, R21 ;  /* 0x0000001514157221 */ /* 0x000fe20000010000 */
[----:B------:R-:W-:Y:S01]  /*b610*/  F2FP.BF16.F32.PACK_AB R25, R84, R26 ;  /* 0x0000001a5419723e */ /* 0x000fe200000010ff */
[----:B------:R2:W-:Y:S01]  /*b620*/  STSM.16.M88.4 [R17+0x21800], R8 ;  /* 0x0218000811007844 */ /* 0x0005e20000000200 */
[----:B------:R-:W-:Y:S01]  /*b630*/  FADD.FTZ R29, R45, R48 ;  /* 0x000000302d1d7221 */ /* 0x000fe20000010000 */
[----:B------:R-:W-:Y:S01]  /*b640*/  FADD.FTZ R21, R40, R21 ;  /* 0x0000001528157221 */ /* 0x000fe20000010000 */
[----:B------:R-:W-:Y:S01]  /*b650*/  F2FP.BF16.F32.PACK_AB R26, R35, R33 ;  /* 0x00000021231a723e */ /* 0x000fe200000010ff */
[----:B------:R3:W-:Y:S01]  /*b660*/  STSM.16.M88.4 [R22], R12 ;  /* 0x0000000c16007844 */ /* 0x0007e20000000200 */
[----:B------:R-:W-:Y:S01]  /*b670*/  FADD.FTZ R32, R46, R29 ;  /* 0x0000001d2e207221 */ /* 0x000fe20000010000 */
[----:B------:R-:W0:Y:S01]  /*b680*/  MUFU.EX2 R59, R59 ;  /* 0x0000003b003b7308 */ /* 0x000e220000000800 */
[-C--:B------:R-:W-:Y:S01]  /*b690*/  FMUL.FTZ R120, R120, R5.reuse ;  /* 0x0000000578787220 */ /* 0x080fe20000410000 */
[----:B------:R1:W-:Y:S01]  /*b6a0*/  STSM.16.M88.4 [R19], R24 ;  /* 0x0000001813007844 */ /* 0x0003e20000000200 */
[----:B------:R-:W-:Y:S01]  /*b6b0*/  FADD.FTZ R29, R49, R32 ;  /* 0x00000020311d7221 */ /* 0x000fe20000010000 */
[----:B------:R-:W-:Y:S01]  /*b6c0*/  FADD.FTZ R32, R42, R21 ;  /* 0x000000152a207221 */ /* 0x000fe20000010000 */
[-C--:B------:R-:W-:Y:S01]  /*b6d0*/  FMUL.FTZ R121, R121, R5.reuse ;  /* 0x0000000579797220 */ /* 0x080fe20000410000 */
[-C--:B------:R-:W-:Y:S01]  /*b6e0*/  FMUL.FTZ R124, R124, R5.reuse ;  /* 0x000000057c7c7220 */ /* 0x080fe20000410000 */
[-C--:B------:R-:W-:Y:S01]  /*b6f0*/  FMUL.FTZ R125, R125, R5.reuse ;  /* 0x000000057d7d7220 */ /* 0x080fe20000410000 */
[----:B------:R-:W0:Y:S01]  /*b700*/  MUFU.EX2 R71, R71 ;  /* 0x0000004700477308 */ /* 0x000e220000000800 */
[-C--:B------:R-:W-:Y:S01]  /*b710*/  FMUL.FTZ R128, R128, R5.reuse ;  /* 0x0000000580807220 */ /* 0x080fe20000410000 */
[----:B--2---:R-:W-:Y:S01]  /*b720*/  F2FP.BF16.F32.PACK_AB R9, R36, R30 ;  /* 0x0000001e2409723e */ /* 0x004fe200000010ff */
[----:B------:R-:W-:Y:S01]  /*b730*/  FADD.FTZ R30, R50, R29 ;  /* 0x0000001d321e7221 */ /* 0x000fe20000010000 */
[----:B------:R-:W-:Y:S01]  /*b740*/  F2FP.BF16.F32.PACK_AB R11, R39, R28 ;  /* 0x0000001c270b723e */ /* 0x000fe200000010ff */
[----:B------:R-:W-:Y:S01]  /*b750*/  FMUL.FTZ R129, R129, R5 ;  /* 0x0000000581817220 */ /* 0x000fe20000410000 */
[----:B---3--:R-:W-:Y:S01]  /*b760*/  FADD.FTZ R13, R3, R32 ;  /* 0x00000020030d7221 */ /* 0x008fe20000010000 */
[----:B------:R-:W-:Y:S01]  /*b770*/  FADD.FTZ R15, R53, R30 ;  /* 0x0000001e350f7221 */ /* 0x000fe20000010000 */
[----:B------:R-:W2:Y:S01]  /*b780*/  MUFU.EX2 R60, R60 ;  /* 0x0000003c003c7308 */ /* 0x000ea20000000800 */
[----:B------:R-:W-:Y:S01]  /*b790*/  F2FP.BF16.F32.PACK_AB R8, R38, R37 ;  /* 0x000000252608723e */ /* 0x000fe200000010ff */
[----:B------:R-:W-:Y:S01]  /*b7a0*/  FADD.FTZ R14, R2, R13 ;  /* 0x0000000d020e7221 */ /* 0x000fe20000010000 */
[----:B-1----:R-:W-:Y:S01]  /*b7b0*/  FADD.FTZ R24, R54, R15 ;  /* 0x0000000f36187221 */ /* 0x002fe20000010000 */
[----:B------:R-:W-:Y:S01]  /*b7c0*/  F2FP.BF16.F32.PACK_AB R13, R40, R20 ;  /* 0x00000014280d723e */ /* 0x000fe200000010ff */
[----:B------:R-:W-:Y:S01]  /*b7d0*/  FMUL.FTZ R132, R132, R5 ;  /* 0x0000000584847220 */ /* 0x000fe20000410000 */
[----:B------:R-:W-:Y:S01]  /*b7e0*/  FADD.FTZ R15, R47, R14 ;  /* 0x0000000e2f0f7221 */ /* 0x000fe20000010000 */
[----:B------:R-:W-:Y:S01]  /*b7f0*/  FADD.FTZ R21, R55, R24 ;  /* 0x0000001837157221 */ /* 0x000fe20000010000 */
[----:B------:R-:W-:Y:S01]  /*b800*/  MUFU.EX2 R61, R61 ;  /* 0x0000003d003d7308 */ /* 0x000fe20000000800 */
[----:B------:R-:W-:Y:S01]  /*b810*/  F2FP.BF16.F32.PACK_AB R10, R43, R41 ;  /* 0x000000292b0a723e */ /* 0x000fe200000010ff */
[----:B------:R-:W-:Y:S01]  /*b820*/  FADD.FTZ R20, R44, R15 ;  /* 0x0000000f2c147221 */ /* 0x000fe20000010000 */
[----:B------:R-:W-:Y:S01]  /*b830*/  FADD.FTZ R24, R56, R21 ;  /* 0x0000001538187221 */ /* 0x000fe20000010000 */
[----:B------:R-:W-:Y:S01]  /*b840*/  F2FP.BF16.F32.PACK_AB R15, R3, R42 ;  /* 0x0000002a030f723e */ /* 0x000fe200000010ff */
[----:B------:R-:W-:Y:S01]  /*b850*/  FMUL.FTZ R133, R133, R5 ;  /* 0x0000000585857220 */ /* 0x000fe20000410000 */
[----:B------:R-:W-:Y:S01]  /*b860*/  FADD.FTZ R20, R51, R20 ;  /* 0x0000001433147221 */ /* 0x000fe20000010000 */
[----:B----4-:R-:W-:Y:S01]  /*b870*/  FADD.FTZ R3, R57, R24 ;  /* 0x0000001839037221 */ /* 0x010fe20000010000 */
[----:B------:R-:W1:Y:S01]  /*b880*/  MUFU.EX2 R72, R72 ;  /* 0x0000004800487308 */ /* 0x000e620000000800 */
[----:B------:R-:W-:Y:S01]  /*b890*/  F2FP.BF16.F32.PACK_AB R25, R47, R2 ;  /* 0x000000022f19723e */ /* 0x000fe200000010ff */
[----:B-----5:R-:W-:Y:S01]  /*b8a0*/  FADD.FTZ R21, R69, R20 ;  /* 0x0000001445157221 */ /* 0x020fe20000010000 */
[----:B------:R-:W-:Y:S01]  /*b8b0*/  FADD.FTZ R20, R58, R3 ;  /* 0x000000033a147221 */ /* 0x000fe20000010000 */
[----:B------:R-:W-:Y:S01]  /*b8c0*/  F2FP.BF16.F32.PACK_AB R12, R46, R45 ;  /* 0x0000002d2e0c723e */ /* 0x000fe200000010ff */
[----:B------:R3:W-:Y:S01]  /*b8d0*/  STSM.16.M88.4 [R18], R8 ;  /* 0x0000000812007844 */ /* 0x0007e20000000200 */
[----:B0-----:R-:W-:Y:S01]  /*b8e0*/  FADD.FTZ R2, R70, R21 ;  /* 0x0000001546027221 */ /* 0x001fe20000010000 */
[----:B------:R-:W-:Y:S01]  /*b8f0*/  FADD.FTZ R3, R59, R20 ;  /* 0x000000143b037221 */ /* 0x000fe20000010000 */
[----:B------:R-:W0:Y:S01]  /*b900*/  MUFU.EX2 R62, R62 ;  /* 0x0000003e003e7308 */ /* 0x000e220000000800 */
[----:B------:R-:W-:Y:S01]  /*b910*/  F2FP.BF16.F32.PACK_AB R14, R50, R49 ;  /* 0x00000031320e723e */ /* 0x000fe200000010ff */
[-C--:B------:R-:W-:Y:S01]  /*b920*/  FMUL.FTZ R90, R90, R6.reuse ;  /* 0x000000065a5a7220 */ /* 0x080fe20000410000 */
[----:B------:R-:W-:Y:S01]  /*b930*/  F2FP.BF16.F32.PACK_AB R24, R54, R53 ;  /* 0x000000353618723e */ /* 0x000fe200000010ff */
[----:B------:R-:W-:Y:S01]  /*b940*/  FMUL.FTZ R91, R91, R6 ;  /* 0x000000065b5b7220 */ /* 0x000fe20000410000 */
[----:B------:R-:W-:Y:S01]  /*b950*/  F2FP.BF16.F32.PACK_AB R26, R56, R55 ;  /* 0x00000037381a723e */ /* 0x000fe200000010ff */
[----:B------:R4:W-:Y:S01]  /*b960*/  STSM.16.M88.4 [R17+0x27800], R12 ;  /* 0x0278000c11007844 */ /* 0x0009e20000000200 */
[----:B------:R-:W-:Y:S01]  /*b970*/  F2FP.BF16.F32.PACK_AB R27, R51, R44 ;  /* 0x0000002c331b723e */ /* 0x000fe200000010ff */
[----:B------:R-:W-:Y:S01]  /*b980*/  MUFU.EX2 R64, R64 ;  /* 0x0000004000407308 */ /* 0x000fe20000000800 */
[-C--:B------:R-:W-:Y:S01]  /*b990*/  FMUL.FTZ R94, R94, R6.reuse ;  /* 0x000000065e5e7220 */ /* 0x080fe20000410000 */
[-C--:B------:R-:W-:Y:S01]  /*b9a0*/  FMUL.FTZ R95, R95, R6.reuse ;  /* 0x000000065f5f7220 */ /* 0x080fe20000410000 */
[-C--:B------:R-:W-:Y:S01]  /*b9b0*/  FMUL.FTZ R98, R98, R6.reuse ;  /* 0x0000000662627220 */ /* 0x080fe20000410000 */
[----:B------:R0:W-:Y:S01]  /*b9c0*/  STSM.16.M88.4 [R23], R24 ;  /* 0x0000001817007844 */ /* 0x0001e20000000200 */
[----:B---3--:R-:W-:Y:S01]  /*b9d0*/  FADD.FTZ R9, R71, R2 ;  /* 0x0000000247097221 */ /* 0x008fe20000010000 */
[----:B--2---:R-:W-:Y:S01]  /*b9e0*/  FADD.FTZ R2, R60, R3 ;  /* 0x000000033c027221 */ /* 0x004fe20000010000 */
[----:B------:R-:W-:Y:S01]  /*b9f0*/  F2FP.BF16.F32.PACK_AB R8, R58, R57 ;  /* 0x000000393a08723e */ /* 0x000fe200000010ff */
[----:B------:R-:W2:Y:S01]  /*ba00*/  MUFU.EX2 R63, R63 ;  /* 0x0000003f003f7308 */ /* 0x000ea20000000800 */
[----:B-1----:R-:W-:Y:S01]  /*ba10*/  FADD.FTZ R3, R72, R9 ;  /* 0x0000000948037221 */ /* 0x002fe20000010000 */
[----:B------:R-:W-:Y:S01]  /*ba20*/  F2FP.BF16.F32.PACK_AB R9, R70, R69 ;  /* 0x000000454609723e */ /* 0x000fe200000010ff */
[-C--:B------:R-:W-:Y:S01]  /*ba30*/  FMUL.FTZ R99, R99, R6.reuse ;  /* 0x0000000663637220 */ /* 0x080fe20000410000 */
[----:B------:R-:W-:Y:S01]  /*ba40*/  F2FP.BF16.F32.PACK_AB R10, R60, R59 ;  /* 0x0000003b3c0a723e */ /* 0x000fe200000010ff */
[-C--:B------:R-:W-:Y:S01]  /*ba50*/  FMUL.FTZ R102, R102, R6.reuse ;  /* 0x0000000666667220 */ /* 0x080fe20000410000 */
[----:B----4-:R-:W-:Y:S01]  /*ba60*/  FADD.FTZ R13, R61, R2 ;  /* 0x000000023d0d7221 */ /* 0x010fe20000010000 */
[----:B------:R-:W-:Y:S01]  /*ba70*/  F2FP.BF16.F32.PACK_AB R11, R72, R71 ;  /* 0x00000047480b723e */ /* 0x000fe200000010ff */
[----:B------:R-:W1:Y:S01]  /*ba80*/  MUFU.EX2 R32, R73 ;  /* 0x0000004900207308 */ /* 0x000e620000000800 */
[C---:B0-----:R-:W-:Y:S01]  /*ba90*/  F2FP.BF16.F32.PACK_AB R12, R62.reuse, R61 ;  /* 0x0000003d3e0c723e */ /* 0x041fe200000010ff */
[----:B------:R-:W-:Y:S01]  /*baa0*/  FADD.FTZ R21, R62, R13 ;  /* 0x0000000d3e157221 */ /* 0x000fe20000010000 */
[-C--:B------:R-:W-:Y:S01]  /*bab0*/  FMUL.FTZ R103, R103, R6.reuse ;  /* 0x0000000667677220 */ /* 0x080fe20000410000 */
[----:B------:R3:W-:Y:S01]  /*bac0*/  STSM.16.M88.4 [R19+0x6000], R8 ;  /* 0x0060000813007844 */ /* 0x0007e20000000200 */
[-C--:B------:R-:W-:Y:S01]  /*bad0*/  FMUL.FTZ R106, R106, R6.reuse ;  /* 0x000000066a6a7220 */ /* 0x080fe20000410000 */
[-C--:B------:R-:W-:Y:S01]  /*bae0*/  FMUL.FTZ R107, R107, R6.reuse ;  /* 0x000000066b6b7220 */ /* 0x080fe20000410000 */
[----:B------:R-:W-:Y:S01]  /*baf0*/  FMUL.FTZ R110, R110, R6 ;  /* 0x000000066e6e7220 */ /* 0x000fe20000410000 */
[----:B------:R-:W0:Y:S01]  /*bb00*/  MUFU.EX2 R74, R74 ;  /* 0x0000004a004a7308 */ /* 0x000e220000000800 */
[----:B--2---:R-:W-:Y:S01]  /*bb10*/  F2FP.BF16.F32.PACK_AB R14, R63, R64 ;  /* 0x000000403f0e723e */ /* 0x004fe200000010ff */
[----:B------:R-:W-:Y:S01]  /*bb20*/  FADD.FTZ R64, R64, R21 ;  /* 0x0000001540407221 */ /* 0x000fe20000010000 */
[-C--:B------:R-:W-:Y:S01]  /*bb30*/  FMUL.FTZ R111, R111, R6.reuse ;  /* 0x000000066f6f7220 */ /* 0x080fe20000410000 */
[-C--:B------:R-:W-:Y:S01]  /*bb40*/  FMUL.FTZ R114, R114, R6.reuse ;  /* 0x0000000672727220 */ /* 0x080fe20000410000 */
[-C--:B------:R-:W-:Y:S01]  /*bb50*/  FMUL.FTZ R115, R115, R6.reuse ;  /* 0x0000000673737220 */ /* 0x080fe20000410000 */
[-C--:B------:R-:W-:Y:S01]  /*bb60*/  FMUL.FTZ R118, R118, R6.reuse ;  /* 0x0000000676767220 */ /* 0x080fe20000410000 */
[-C--:B------:R-:W-:Y:S01]  /*bb70*/  FMUL.FTZ R119, R119, R6.reuse ;  /* 0x0000000677777220 */ /* 0x080fe20000410000 */
[----:B------:R-:W2:Y:S01]  /*bb80*/  MUFU.EX2 R28, R75 ;  /* 0x0000004b001c7308 */ /* 0x000ea20000000800 */
        /* <DEDUP_REMOVED lines=8> */
[C---:B0-----:R-:W-:Y:S01]  /*bc10*/  F2FP.BF16.F32.PACK_AB R13, R74.reuse, R32 ;  /* 0x000000204a0d723e */ /* 0x041fe200000010ff */
[----:B------:R-:W-:Y:S01]  /*bc20*/  FADD.FTZ R3, R74, R3 ;  /* 0x000000034a037221 */ /* 0x000fe20000010000 */
[-C--:B------:R-:W-:Y:S01]  /*bc30*/  FMUL.FTZ R134, R134, R6.reuse ;  /* 0x0000000686867220 */ /* 0x080fe20000410000 */
[----:B------:R-:W-:Y:S01]  /*bc40*/  FMUL.FTZ R135, R135, R6 ;  /* 0x0000000687877220 */ /* 0x000fe20000410000 */
[----:B------:R-:W-:-:S02]  /*bc50*/  IMAD.MOV.U32 R6, RZ, RZ, R7 ;  /* 0x000000ffff067224 */ /* 0x000fc400078e0007 */
[----:B------:R-:W-:Y:S02]  /*bc60*/  IMAD.MOV.U32 R5, RZ, RZ, R4 ;  /* 0x000000ffff057224 */ /* 0x000fe400078e0004 */
[----:B--2---:R-:W-:Y:S01]  /*bc70*/  FADD.FTZ R2, R28, R3 ;  /* 0x000000031c027221 */ /* 0x004fe20000010000 */
[----:B------:R-:W-:Y:S01]  /*bc80*/  FADD.FTZ R3, R63, R64 ;  /* 0x000000403f037221 */ /* 0x000fe20000010000 */
[C---:B-1----:R-:W-:Y:S02]  /*bc90*/  F2FP.BF16.F32.PACK_AB R15, R29.reuse, R28 ;  /* 0x0000001c1d0f723e */ /* 0x042fe400000010ff */
[----:B------:R-:W-:-:S03]  /*bca0*/  FADD.FTZ R2, R29, R2 ;  /* 0x000000021d027221 */ /* 0x000fc60000010000 */
[----:B------:R3:W-:Y:S01]  /*bcb0*/  STSM.16.M88.4 [R18+0x6000], R12 ;  /* 0x0060000c12007844 */ /* 0x0007e20000000200 */
[----:B------:R-:W-:Y:S01]  /*bcc0*/  @!PT LDS RZ, [RZ] ;  /* 0x00000000fffff984 */ /* 0x000fe20000000800 */
[----:B------:R-:W-:Y:S01]  /*bcd0*/  @!PT LDS RZ, [RZ] ;  /* 0x00000000fffff984 */ /* 0x000fe20000000800 */
[----:B------:R-:W-:Y:S01]  /*bce0*/  @!PT LDS RZ, [RZ] ;  /* 0x00000000fffff984 */ /* 0x000fe20000000800 */
[----:B------:R-:W-:Y:S01]  /*bcf0*/  @!PT LDS RZ, [RZ] ;  /* 0x00000000fffff984 */ /* 0x000fe20000000800 */
[----:B------:R0:W-:Y:S06]  /*bd00*/  MEMBAR.ALL.CTA ;  /* 0x0000000000007992 */ /* 0x0001ec0000008000 */
[----:B0-----:R-:W0:Y:S02]  /*bd10*/  FENCE.VIEW.ASYNC.S ;  /* 0x00000000000073c6 */ /* 0x001e240000000000 */
[----:B0-----:R-:W-:Y:S01]  /*bd20*/  NOP ;  /* 0x0000000000007918 */ /* 0x001fe20000000000 */
[----:B------:R-:W-:Y:S05]  /*bd30*/  @P2 BRA `(.L_x_1126) ;  /* 0xffffffd400f02947 */ /* 0x000fea000383ffff */
.L_x_1117:
        /* <DEDUP_REMOVED lines=9> */
[----:B------:R-:W-:-:S05]  /*bdd0*/  ULDC UR52, c[0x0][0x9e0] ;  /* 0x0002780000347ab9 */ /* 0x000fca0000000800 */
.L_x_1144:
[----:B------:R-:W-:Y:S01]  /*bde0*/  UIADD3 UR46, UR54, 0x1, URZ ;  /* 0x00000001362e7890 */ /* 0x000fe2000fffe03f */
[----:B------:R-:W-:-:S03]  /*bdf0*/  ISETP.NE.AND P3, PT, RZ, UR44, PT ;  /* 0x0000002cff007c0c */ /* 0x000fc6000bf65270 */
[----:B------:R-:W-:-:S04]  /*be00*/  UISETP.NE.AND UP1, UPT, UR46, 0x2, UPT ;  /* 0x000000022e00788c */ /* 0x000fc8000bf25270 */
[----:B------:R-:W-:Y:S02]  /*be10*/  USEL UR49, URZ, 0x1, UP1 ;  /* 0x000000013f317887 */ /* 0x000fe40008800000 */
[----:B------:R-:W-:Y:S02]  /*be20*/  USEL UR46, UR46, URZ, UP1 ;  /* 0x0000003f2e2e7287 */ /* 0x000fe40008800000 */
[----:B------:R-:W-:Y:S02]  /*be30*/  ULOP3.LUT UR49, UR28, UR49, URZ, 0x3c, !UPT ;  /* 0x000000311c317292 */ /* 0x000fe4000f8e3c3f */
[----:B-1----:R-:W-:Y:S10]  /*be40*/  @P3 BRA `(.L_x_1128) ;  /* 0x00000000002c3947 */ /* 0x002ff40003800000 */
[----:B------:R-:W-:Y:S05]  /*be50*/  @!P0 BRA `(.L_x_1129) ;  /* 0x0000000000048947 */ /* 0x000fea0003800000 */
[----:B------:R-:W-:Y:S01]  /*be60*/  BPT.TRAP 0x1 ;  /* 0x000000040000795c */ /* 0x000fe20000300000 */
.L_x_1129:
[----:B------:R-:W-:Y:S01]  /*be70*/  ULEA UR6, UR46, UR42, 0x3 ;  /* 0x0000002a2e067291 */ /* 0x000fe2000f8e183f */
[----:B------:R-:W-:-:S05]  /*be80*/  IMAD.U32 R4, RZ, RZ, UR49 ;  /* 0x00000031ff047e24 */ /* 0x000fca000f8e00ff */
[----:B------:R-:W-:-:S04]  /*be90*/  SHF.L.U32 R4, R4, 0x1f, RZ ;  /* 0x0000001f04047819 */ /* 0x000fc800000006ff */
[----:B------:R1:W2:Y:S01]  /*bea0*/  SYNCS.PHASECHK.TRANS64.TRYWAIT P2, [UR6+0x2d830], R4 ;  /* 0x02d83004ff0075a7 */ /* 0x0002a20008040146 */
[----:B------:R-:W-:Y:S05]  /*beb0*/  @!P0 BRA `(.L_x_1130) ;  /* 0x0000000000048947 */ /* 0x000fea0003800000 */
[----:B------:R-:W-:Y:S01]  /*bec0*/  BPT.TRAP 0x1 ;  /* 0x000000040000795c */ /* 0x000fe20000300000 */
.L_x_1130:
[----:B--2---:R-:W-:Y:S05]  /*bed0*/  @P2 BRA `(.L_x_1128) ;  /* 0x0000000000082947 */ /* 0x004fea0003800000 */
[----:B------:R-:W2:Y:S02]  /*bee0*/  SYNCS.PHASECHK.TRANS64.TRYWAIT P2, [UR6+0x2d830], R4 ;  /* 0x02d83004ff0075a7 */ /* 0x000ea40008040146 */
[----:B--2---:R-:W-:Y:S05]  /*bef0*/  @!P2 BRA `(.L_x_1131) ;  /* 0x000000c400c0a947 */ /* 0x004fea0003800000 */
.L_x_1128:
        /* <DEDUP_REMOVED lines=37> */
.L_x_1133:
[----:B------:R-:W-:Y:S01]  /*c150*/  ULEA UR6, UR54, UR42, 0x3 ;  /* 0x0000002a36067291 */ /* 0x000fe2000f8e183f */
[----:B------:R-:W-:-:S05]  /*c160*/  IMAD.U32 R4, RZ, RZ, UR28 ;  /* 0x0000001cff047e24 */ /* 0x000fca000f8e00ff */
[----:B------:R-:W-:-:S04]  /*c170*/  SHF.L.U32 R4, R4, 0x1f, RZ ;  /* 0x0000001f04047819 */ /* 0x000fc800000006ff */
[----:B------:R0:W1:Y:S01]  /*c180*/  SYNCS.PHASECHK.TRANS64.TRYWAIT P2, [UR6+0x2d850], R4 ;  /* 0x02d85004ff0075a7 */ /* 0x0000620008040146 */
[----:B------:R-:W-:Y:S05]  /*c190*/  @!P0 BRA `(.L_x_1134) ;  /* 0x0000000000048947 */ /* 0x000fea0003800000 */
[----:B------:R-:W-:Y:S01]  /*c1a0*/  BPT.TRAP 0x1 ;  /* 0x000000040000795c */ /* 0x000fe20000300000 */
.L_x_1134:
[----:B-1----:R-:W-:Y:S05]  /*c1b0*/  @P2 BRA `(.L_x_1132) ;  /* 0x0000000000082947 */ /* 0x002fea0003800000 */
[----:B------:R-:W1:Y:S02]  /*c1c0*/  SYNCS.PHASECHK.TRANS64.TRYWAIT P2, [UR6+0x2d850], R4 ;  /* 0x02d85004ff0075a7 */ /* 0x000e640008040146 */
[----:B-1----:R-:W-:Y:S05]  /*c1d0*/  @!P2 BRA `(.L_x_1135) ;  /* 0x000000c40020a947 */ /* 0x002fea0003800000 */
.L_x_1132:
[----:B------:R-:W-:Y:S01]  /*c1e0*/  UIADD3 UR6, UR42, 0x400, URZ ;  /* 0x000004002a067890 */ /* 0x000fe2000fffe03f */
[----:B------:R-:W-:Y:S01]  /*c1f0*/  WARPGROUP.ARRIVE ;  /* 0x00000000000079c5 */ /* 0x000fe20000000000 */
[----:B------:R-:W-:Y:S01]  /*c200*/  UMOV UR29, 0x40000040 ;  /* 0x40000040001d7882 */ /* 0x000fe20000000000 */
[----:B------:R-:W-:Y:S01]  /*c210*/  UMOV UR31, 0x80000020 ;  /* 0x80000020001f7882 */ /* 0x000fe20000000000 */
[----:B------:R-:W-:-:S03]  /*c220*/  USHF.R.U32.HI UR6, URZ, 0x4, UR6 ;  /* 0x000000043f067899 */ /* 0x000fc60008011606 */
[----:B------:R-:W2:Y:S01]  /*c230*/  S2R R150, SR_TID.X ;  /* 0x0000000000967919 */ /* 0x000ea20000002100 */
[----:B------:R-:W-:Y:S01]  /*c240*/  PLOP3.LUT P2, PT, PT, PT, UP0, 0x80, 0x0 ;  /* 0x000000000000781c */ /* 0x000fe20003f4f008 */
[----:B---3--:R-:W-:Y:S01]  /*c250*/  FMUL.FTZ R12, R29, UR53 ;  /* 0x000000351d0c7c20 */ /* 0x008fe20008410000 */
[----:B------:R-:W-:Y:S01]  /*c260*/  ULOP3.LUT UR6, UR6, 0x3fff, URZ, 0xc0, !UPT ;  /* 0x00003fff06067892 */ /* 0x000fe2000f8ec03f */
[----:B------:R-:W-:Y:S01]  /*c270*/  FMUL.FTZ R29, R42, UR53 ;  /* 0x000000352a1d7c20 */ /* 0x000fe20008410000 */
[----:B------:R-:W-:Y:S01]  /*c280*/  FMUL.FTZ R42, R53, UR53 ;  /* 0x00000035352a7c20 */ /* 0x000fe20008410000 */
[----:B------:R-:W-:Y:S01]  /*c290*/  FMUL.FTZ R53, R63, UR53 ;  /* 0x000000353f357c20 */ /* 0x000fe20008410000 */
[----:B------:R-:W-:Y:S01]  /*c2a0*/  ULOP3.LUT UR7, UR6, 0x2000000, URZ, 0xfc, !UPT ;  /* 0x0200000006077892 */ /* 0x000fe2000f8efc3f */
[----:B------:R-:W-:Y:S01]  /*c2b0*/  FMUL.FTZ R63, R74, UR53 ;  /* 0x000000354a3f7c20 */ /* 0x000fe20008410000 */
[----:B------:R-:W-:Y:S01]  /*c2c0*/  ULOP3.LUT UR6, UR43, 0x10000, URZ, 0xfc, !UPT ;  /* 0x000100002b067892 */ /* 0x000fe2000f8efc3f */
[----:B------:R-:W-:Y:S01]  /*c2d0*/  FMUL.FTZ R21, R35, UR53 ;  /* 0x0000003523157c20 */ /* 0x000fe20008410000 */
[----:B------:R-:W-:Y:S01]  /*c2e0*/  UIMAD UR7, UR54, 0x600, UR7 ;  /* 0x00000600360778a4 */ /* 0x000fe2000f8e0207 */
[----:B------:R-:W-:-:S02]  /*c2f0*/  VIADD R74, R136, UR39 ;  /* 0x00000027884a7c36 */ /* 0x000fc40008000000 */
[----:B------:R-:W-:Y:S01]  /*c300*/  FMUL.FTZ R35, R47, UR53 ;  /* 0x000000352f237c20 */ /* 0x000fe20008410000 */
[----:B------:R-:W-:Y:S01]  /*c310*/  FMUL.FTZ R15, R33, UR53 ;  /* 0x00000035210f7c20 */ /* 0x000fe20008410000 */
[----:B------:R-:W-:Y:S01]  /*c320*/  IMAD.U32 R47, RZ, RZ, UR46 ;  /* 0x0000002eff2f7e24 */ /* 0x000fe2000f8e00ff */
[----:B------:R-:W-:Y:S01]  /*c330*/  UMOV UR28, UR6 ;  /* 0x00000006001c7c82 */ /* 0x000fe20008000000 */
[----:B------:R-:W-:Y:S01]  /*c340*/  FMUL.FTZ R33, R46, UR53 ;  /* 0x000000352e217c20 */ /* 0x000fe20008410000 */
[----:B------:R-:W-:Y:S01]  /*c350*/  UMOV UR30, UR7 ;  /* 0x00000007001e7c82 */ /* 0x000fe20008000000 */
[----:B-1----:R-:W-:Y:S01]  /*c360*/  FMUL.FTZ R7, R26, UR53 ;  /* 0x000000351a077c20 */ /* 0x002fe20008410000 */
[----:B------:R-:W-:Y:S01]  /*c370*/  HGMMA.64x96x16.F32.BF16 R88, gdesc[UR28].tnspB, R88, gsb0 ;  /* 0x416000001c5879f0 */ /* 0x000fe20008001858 */
[----:B------:R-:W-:Y:S01]  /*c380*/  UIADD3 UR28, UR6, 0x2, URZ ;  /* 0x00000002061c7890 */ /* 0x000fe2000fffe03f */
[----:B------:R-:W-:Y:S01]  /*c390*/  @!P1 LEA R47, R47, UR42, 0x3 ;  /* 0x0000002a2f2f9c11 */ /* 0x000fe2000f8e18ff */
[----:B------:R-:W-:Y:S01]  /*c3a0*/  UIADD3 UR30, UR7, 0x40, URZ ;  /* 0x00000040071e7890 */ /* 0x000fe2000fffe03f */
[----:B0-----:R-:W-:Y:S01]  /*c3b0*/  FMUL.FTZ R4, R24, UR53 ;  /* 0x0000003518047c20 */ /* 0x001fe20008410000 */
[----:B------:R-:W-:Y:S01]  /*c3c0*/  UMOV UR29, 0x40000040 ;  /* 0x40000040001d7882 */ /* 0x000fe20000000000 */
[----:B------:R-:W-:Y:S01]  /*c3d0*/  UMOV UR31, 0x80000020 ;  /* 0x80000020001f7882 */ /* 0x000fe20000000000 */
[----:B------:R-:W-:Y:S01]  /*c3e0*/  FMUL.FTZ R26, R37, UR53 ;  /* 0x00000035251a7c20 */ /* 0x000fe20008410000 */
[----:B------:R-:W-:Y:S01]  /*c3f0*/  FMUL.FTZ R24, R36, UR53 ;  /* 0x0000003524187c20 */ /* 0x000fe20008410000 */
[----:B------:R-:W-:Y:S01]  /*c400*/  FMUL.FTZ R37, R50, UR53 ;  /* 0x0000003532257c20 */ /* 0x000fe20008410000 */
[----:B------:R-:W-:Y:S01]  /*c410*/  FMUL.FTZ R20, R34, UR53 ;  /* 0x0000003522147c20 */ /* 0x000fe20008410000 */
[----:B------:R-:W-:Y:S01]  /*c420*/  FMUL.FTZ R36, R48, UR53 ;  /* 0x0000003530247c20 */ /* 0x000fe20008410000 */
[----:B--2---:R-:W-:Y:S01]  /*c430*/  SHF.R.U32.HI R149, RZ, 0x7, R150 ;  /* 0x00000007ff957819 */ /* 0x004fe20000011696 */
        /* <DEDUP_REMOVED lines=19> */
[----:B------:R-:W-:Y:S01]  /*c570*/  @!P1 PRMT R77, RZ, 0x654, R47 ;  /* 0x00000654ff4d9816 */ /* 0x000fe2000000002f */
        /* <DEDUP_REMOVED lines=31> */
[----:B------:R-:W-:Y:S01]  /*c770*/  IMAD R47, R16, -0x2, R47 ;  /* 0xfffffffe102f7824 */ /* 0x000fe200078e022f */
[----:B------:R-:W0:Y:S01]  /*c780*/  MUFU.TANH R4, R4 ;  /* 0x0000000400047308 */ /* 0x000e220000002400 */
[----:B------:R-:W-:-:S05]  /*c790*/  IMAD.U32 R80, RZ, RZ, UR45 ;  /* 0x0000002dff507e24 */ /* 0x000fca000f8e00ff */
[----:B------:R-:W-:Y:S02]  /*c7a0*/  IADD3 R47, -R80, UR38, R47 ;  /* 0x00000026502f7c10 */ /* 0x000fe4000fffe12f */
[----:B------:R-:W1:Y:S03]  /*c7b0*/  MUFU.TANH R8, R8 ;  /* 0x0000000800087308 */ /* 0x000e660000002400 */
        /* <DEDUP_REMOVED lines=97> */
[----:B------:R-:W0:Y:S01]  /*cdd0*/  MUFU.TANH R76, R76 ;  /* 0x0000004c004c7308 */ /* 0x000e220000002400 */
[----:B------:R-:W-:Y:S02]  /*cde0*/  WARPGROUP.DEPBAR.LE gsb0, 0x0 ;  /* 0x00008000000079c5 */ /* 0x000fe40000010000 */
        /* <DEDUP_REMOVED lines=8> */
[----:B------:R-:W-:-:S04]  /*ce70*/  @UP0 ULDC UR6, c[0x0][0x450] ;  /* 0x0001140000060ab9 */ /* 0x000fc80000000800 */
[----:B------:R-:W-:Y:S01]  /*ce80*/  @P2 SHF.R.U32.HI R74, RZ, UR6, R46 ;  /* 0x00000006ff4a2c19 */ /* 0x000fe2000801162e */
[----:B------:R-:W-:Y:S01]  /*ce90*/  VIADD R46, R149, 0x9 ;  /* 0x00000009952e7836 */ /* 0x000fe20000000000 */
[----:B------:R-:W-:-:S03]  /*cea0*/  ISETP.GE.U32.AND P2, PT, R150, 0x180, PT ;  /* 0x000001809600780c */ /* 0x000fc60003f46070 */
[----:B------:R-:W5:Y:S01]  /*ceb0*/  SHFL.IDX PT, R85, R74, RZ, 0x1c1f ;  /* 0x001c1fff4a557589 */ /* 0x000f6200000e0000 */
[----:B------:R-:W-:Y:S01]  /*cec0*/  SEL R46, R46, 0x9, !P2 ;  /* 0x000000092e2e7807 */ /* 0x000fe20005000000 */
[C---:B-----5:R-:W-:Y:S02]  /*ced0*/  IMAD.IADD R81, R85.reuse, 0x1, R83 ;  /* 0x0000000155517824 */ /* 0x060fe400078e0253 */
[----:B------:R-:W-:Y:S01]  /*cee0*/  IMAD.IADD R80, R85, 0x1, R82 ;  /* 0x0000000155507824 */ /* 0x000fe200078e0252 */
[----:B------:R-:W-:Y:S02]  /*cef0*/  WARPGROUP.DEPBAR.LE gsb0, 0x0 ;  /* 0x00008000000079c5 */ /* 0x000fe40000010000 */
[----:B------:R-:W-:-:S06]  /*cf00*/  WARPGROUP.ARRIVE ;  /* 0x00000000000079c5 */ /* 0x000fcc0000000000 */
[----:B------:R-:W-:Y:S03]  /*cf10*/  HGMMA.64x96x16.F32.BF16 R88, gdesc[UR28].tnspB, R88, gsb0 ;  /* 0x416000001c5879f0 */ /* 0x000fe60008001858 */
[----:B------:R-:W-:Y:S02]  /*cf20*/  WARPGROUP.DEPBAR.LE gsb0, 0x0 ;  /* 0x00008000000079c5 */ /* 0x000fe40000010000 */
[----:B------:R0:W-:Y:S06]  /*cf30*/  BAR.ARV R46, 0x100 ;  /* 0x0004002e0000751d */ /* 0x0001ec0000002000 */
[----:B------:R5:W-:Y:S02]  /*cf40*/  @!P1 SYNCS.ARRIVE.TRANS64.RED.A1T0 RZ, [R77+URZ], RZ ;  /* 0x000000ff4dff99a7 */ /* 0x000be4000810043f */
[----:B-----5:R-:W-:-:S06]  /*cf50*/  FMUL.FTZ R77, R87, UR53 ;  /* 0x00000035574d7c20 */ /* 0x020fcc0008410000 */
[----:B------:R-:W0:Y:S01]  /*cf60*/  MUFU.TANH R77, R77 ;  /* 0x0000004d004d7308 */ /* 0x000e220000002400 */
[----:B-1234-:R-:W-:Y:S05]  /*cf70*/  @!P5 BRA `(.L_x_1136) ;  /* 0x00000000005cd947 */ /* 0x01efea0003800000 */
        /* <DEDUP_REMOVED lines=13> */
.L_x_1138:
[----:B------:R-:W-:-:S05]  /*d050*/  IMAD.U32 R84, RZ, RZ, UR35 ;  /* 0x00000023ff547e24 */ /* 0x000fca000f8e00ff */
[----:B------:R-:W-:-:S13]  /*d060*/  ISETP.NE.AND P2, PT, R84, 0x1, PT ;  /* 0x000000015400780c */ /* 0x000fda0003f45270 */
[----:B------:R-:W0:Y:S02]  /*d070*/  @P2 LDC.64 R46, c[0x0][0x9e8] ;  /* 0x00027a00ff2e2b82 */ /* 0x000e240000000a00 */
[----:B0-----:R-:W-:-:S05]  /*d080*/  @P2 IMAD.HI.U32 R46, R85, R46, RZ ;  /* 0x0000002e552e2227 */ /* 0x001fca00078e00ff */
[----:B------:R-:W-:-:S07]  /*d090*/  @P2 SHF.R.U32.HI R85, RZ, R47, R46 ;  /* 0x0000002fff552219 */ /* 0x000fce000001162e */
.L_x_1139:
[----:B------:R-:W-:Y:S05]  /*d0a0*/  BSYNC B0 ;  /* 0x0000000000007941 */ /* 0x000fea0003800000 */
.L_x_1137:
[----:B------:R-:W-:-:S04]  /*d0b0*/  IMAD R85, R85, R84, -R78 ;  /* 0x0000005455557224 */ /* 0x000fc800078e0a4e */
[----:B------:R-:W-:-:S05]  /*d0c0*/  IMAD R85, R16, -0x2, R85 ;  /* 0xfffffffe10557824 */ /* 0x000fca00078e0255 */
[----:B------:R-:W-:Y:S02]  /*d0d0*/  VIADDMNMX R81, R85, R84, R81, PT ;  /* 0x0000005455517246 */ /* 0x000fe40003800151 */
[----:B------:R-:W-:-:S07]  /*d0e0*/  VIMNMX R80, R80, R85, !PT ;  /* 0x0000005550507248 */ /* 0x000fce0007fe0100 */
.L_x_1136:
[----:B------:R-:W-:Y:S01]  /*d0f0*/  ISETP.GT.AND P2, PT, R0, -0x1, PT ;  /* 0xffffffff0000780c */ /* 0x000fe20003f44270 */
[----:B------:R-:W1:Y:S03]  /*d100*/  SHFL.IDX PT, R74, R74, 0x1, 0x1c1f ;  /* 0x003c1f004a4a7f89 */ /* 0x000e6600000e0000 */
[C---:B------:R-:W-:Y:S02]  /*d110*/  ISETP.GT.AND P4, PT, R80.reuse, RZ, P2 ;  /* 0x000000ff5000720c */ /* 0x040fe40001784270 */
[----:B------:R-:W-:Y:S02]  /*d120*/  ISETP.GT.AND P6, PT, R80, 0x1, P2 ;  /* 0x000000015000780c */ /* 0x000fe400017c4270 */
[C---:B------:R-:W-:Y:S02]  /*d130*/  ISETP.LT.OR P4, PT, R81.reuse, 0x1, P4 ;  /* 0x000000015100780c */ /* 0x040fe40002781670 */
[----:B------:R-:W-:-:S02]  /*d140*/  ISETP.LT.OR P6, PT, R81, 0x2, P6 ;  /* 0x000000025100780c */ /* 0x000fc400037c1670 */
[----:B0-----:R-:W-:Y:S02]  /*d150*/  FSEL R46, R4, -INF , !P4 ;  /* 0xff800000042e7808 */ /* 0x001fe40006000000 */
[----:B------:R-:W-:Y:S02]  /*d160*/  FSEL R8, R8, -INF , !P6 ;  /* 0xff80000008087808 */ /* 0x000fe40007000000 */
[C---:B------:R-:W-:Y:S02]  /*d170*/  ISETP.GT.AND P3, PT, R80.reuse, 0x8, P2 ;  /* 0x000000085000780c */ /* 0x040fe40001764270 */
[C---:B------:R-:W-:Y:S02]  /*d180*/  ISETP.GT.AND P4, PT, R80.reuse, 0x9, P2 ;  /* 0x000000095000780c */ /* 0x040fe40001784270 */
[----:B------:R-:W-:Y:S02]  /*d190*/  ISETP.GT.AND P6, PT, R80, 0x10, P2 ;  /* 0x000000105000780c */ /* 0x000fe400017c4270 */
[----:B------:R-:W-:-:S02]  /*d1a0*/  ISETP.LT.OR P3, PT, R81, 0x9, P3 ;  /* 0x000000095100780c */ /* 0x000fc40001f61670 */
[----:B------:R-:W-:Y:S01]  /*d1b0*/  ISETP.LT.OR P4, PT, R81, 0xa, P4 ;  /* 0x0000000a5100780c */ /* 0x000fe20002781670 */
[--C-:B-1----:R-:W-:Y:S01]  /*d1c0*/  IMAD.IADD R83, R83, 0x1, R74.reuse ;  /* 0x0000000153537824 */ /* 0x102fe200078e024a */
[----:B------:R-:W-:Y:S01]  /*d1d0*/  ISETP.LT.OR P6, PT, R81, 0x11, P6 ;  /* 0x000000115100780c */ /* 0x000fe200037c1670 */
[----:B------:R-:W-:Y:S01]  /*d1e0*/  IMAD.IADD R82, R82, 0x1, R74 ;  /* 0x0000000152527824 */ /* 0x000fe200078e024a */
[----:B------:R-:W-:Y:S02]  /*d1f0*/  FSEL R10, R10, -INF , !P3 ;  /* 0xff8000000a0a7808 */ /* 0x000fe40005800000 */
[----:B------:R-:W-:Y:S02]  /*d200*/  FSEL R12, R12, -INF , !P4 ;  /* 0xff8000000c0c7808 */ /* 0x000fe40006000000 */
[----:B------:R-:W-:Y:S02]  /*d210*/  FSEL R47, R14, -INF , !P6 ;  /* 0xff8000000e2f7808 */ /* 0x000fe40007000000 */
[----:B------:R-:W-:-:S02]  /*d220*/  ISETP.GT.AND P3, PT, R80, 0x11, P2 ;  /* 0x000000115000780c */ /* 0x000fc40001764270 */
[C---:B------:R-:W-:Y:S02]  /*d230*/  ISETP.GT.AND P4, PT, R80.reuse, 0x18, P2 ;  /* 0x000000185000780c */ /* 0x040fe40001784270 */
[----:B------:R-:W-:Y:S02]  /*d240*/  ISETP.GT.AND P6, PT, R80, 0x19, P2 ;  /* 0x000000195000780c */ /* 0x000fe400017c4270 */
[C---:B------:R-:W-:Y:S02]  /*d250*/  ISETP.LT.OR P3, PT, R81.reuse, 0x12, P3 ;  /* 0x000000125100780c */ /* 0x040fe40001f61670 */
[C---:B------:R-:W-:Y:S02]  /*d260*/  ISETP.LT.OR P4, PT, R81.reuse, 0x19, P4 ;  /* 0x000000195100780c */ /* 0x040fe40002781670 */
[----:B------:R-:W-:Y:S02]  /*d270*/  ISETP.LT.OR P6, PT, R81, 0x1a, P6 ;  /* 0x0000001a5100780c */ /* 0x000fe400037c1670 */
[----:B------:R-:W-:-:S02]  /*d280*/  FSEL R84, R15, -INF , !P3 ;  /* 0xff8000000f547808 */ /* 0x000fc40005800000 */
[----:B------:R-:W-:Y:S02]  /*d290*/  FSEL R24, R24, -INF , !P4 ;  /* 0xff80000018187808 */ /* 0x000fe40006000000 */
[----:B------:R-:W-:Y:S02]  /*d2a0*/  FSEL R26, R26, -INF , !P6 ;  /* 0xff8000001a1a7808 */ /* 0x000fe40007000000 */
[C---:B------:R-:W-:Y:S02]  /*d2b0*/  ISETP.GT.AND P3, PT, R80.reuse, 0x20, P2 ;  /* 0x000000205000780c */ /* 0x040fe40001764270 */
[C---:B------:R-:W-:Y:S02]  /*d2c0*/  ISETP.GT.AND P4, PT, R80.reuse, 0x21, P2 ;  /* 0x000000215000780c */ /* 0x040fe40001784270 */
[----:B------:R-:W-:Y:S02]  /*d2d0*/  ISETP.GT.AND P6, PT, R80, 0x28, P2 ;  /* 0x000000285000780c */ /* 0x000fe400017c4270 */
[----:B------:R-:W-:-:S02]  /*d2e0*/  ISETP.LT.OR P3, PT, R81, 0x21, P3 ;  /* 0x000000215100780c */ /* 0x000fc40001f61670 */
[C---:B------:R-:W-:Y:S02]  /*d2f0*/  ISETP.LT.OR P4, PT, R81.reuse, 0x22, P4 ;  /* 0x000000225100780c */ /* 0x040fe40002781670 */
[----:B------:R-:W-:Y:S02]  /*d300*/  ISETP.LT.OR P6, PT, R81, 0x29, P6 ;  /* 0x000000295100780c */ /* 0x000fe400037c1670 */
        /* <DEDUP_REMOVED lines=65> */
[----:B------:R-:W-:Y:S01]  /*d720*/  FSEL R79, R79, -INF , !P6 ;  /* 0xff8000004f4f7808 */ /* 0x000fe20007000000 */
[----:B------:R-:W-:Y:S06]  /*d730*/  @!P5 BRA `(.L_x_1140) ;  /* 0x00000000005cd947 */ /* 0x000fec0003800000 */
        /* <DEDUP_REMOVED lines=13> */
.L_x_1142:
[----:B------:R-:W-:-:S05]  /*d810*/  IMAD.U32 R4, RZ, RZ, UR35 ;  /* 0x00000023ff047e24 */ /* 0x000fca000f8e00ff */
[----:B------:R-:W-:-:S13]  /*d820*/  ISETP.NE.AND P3, PT, R4, 0x1, PT ;  /* 0x000000010400780c */ /* 0x000fda0003f65270 */
[----:B------:R-:W0:Y:S02]  /*d830*/  @P3 LDC.64 R14, c[0x0][0x9e8] ;  /* 0x00027a00ff0e3b82 */ /* 0x000e240000000a00 */
[----:B0-----:R-:W-:-:S05]  /*d840*/  @P3 IMAD.HI.U32 R14, R81, R14, RZ ;  /* 0x0000000e510e3227 */ /* 0x001fca00078e00ff */
[----:B------:R-:W-:-:S07]  /*d850*/  @P3 SHF.R.U32.HI R81, RZ, R15, R14 ;  /* 0x0000000fff513219 */ /* 0x000fce000001160e */
.L_x_1143:
[----:B------:R-:W-:Y:S05]  /*d860*/  BSYNC B0 ;  /* 0x0000000000007941 */ /* 0x000fea0003800000 */
.L_x_1141:
[----:B------:R-:W-:-:S04]  /*d870*/  IMAD R81, R81, R4, -R78 ;  /* 0x0000000451517224 */ /* 0x000fc800078e0a4e */
[----:B------:R-:W-:-:S05]  /*d880*/  IMAD R81, R16, -0x2, R81 ;  /* 0xfffffffe10517824 */ /* 0x000fca00078e0251 */
[----:B------:R-:W-:Y:S02]  /*d890*/  VIADDMNMX R83, R81, R4, R83, PT ;  /* 0x0000000451537246 */ /* 0x000fe40003800153 */
[----:B------:R-:W-:-:S07]  /*d8a0*/  VIMNMX R82, R82, R81, !PT ;  /* 0x0000005152527248 */ /* 0x000fce0007fe0100 */
.L_x_1140:
        /* <DEDUP_REMOVED lines=20> */
[----:B------:R-:W-:Y:S02]  /*d9f0*/  ISETP.GT.AND P4, PT, R82, 0x1, P2 ;  /* 0x000000015200780c */ /* 0x000fe40001784270 */
[----:B------:R-:W-:Y:S02]  /*da00*/  FMNMX.FTZ R15, R32, R15, !PT ;  /* 0x0000000f200f7209 */ /* 0x000fe40007810000 */
[----:B------:R-:W-:Y:S02]  /*da10*/  FSEL R27, R27, -INF , !P3 ;  /* 0xff8000001b1b7808 */ /* 0x000fe40005800000 */
[----:B------:R-:W-:Y:S02]  /*da20*/  FMNMX.FTZ R15, R34, R15, !PT ;  /* 0x0000000f220f7209 */ /* 0x000fe40007810000 */
[----:B------:R-:W-:-:S02]  /*da30*/  ISETP.GT.AND P3, PT, R82, 0x21, P2 ;  /* 0x000000215200780c */ /* 0x000fc40001764270 */
[----:B------:R-:W-:Y:S02]  /*da40*/  FMNMX.FTZ R15, R36, R15, !PT ;  /* 0x0000000f240f7209 */ /* 0x000fe40007810000 */
[C---:B------:R-:W-:Y:S02]  /*da50*/  ISETP.LT.OR P6, PT, R83.reuse, 0x9, P6 ;  /* 0x000000095300780c */ /* 0x040fe400037c1670 */
[----:B------:R-:W-:Y:S02]  /*da60*/  FMNMX.FTZ R15, R38, R15, !PT ;  /* 0x0000000f260f7209 */ /* 0x000fe40007810000 */
[C---:B------:R-:W-:Y:S02]  /*da70*/  ISETP.LT.OR P4, PT, R83.reuse, 0x2, P4 ;  /* 0x000000025300780c */ /* 0x040fe40002781670 */
[----:B------:R-:W-:Y:S02]  /*da80*/  FMNMX.FTZ R15, R40, R15, !PT ;  /* 0x0000000f280f7209 */ /* 0x000fe40007810000 */
[----:B------:R-:W-:-:S02]  /*da90*/  ISETP.LT.OR P3, PT, R83, 0x22, P3 ;  /* 0x000000225300780c */ /* 0x000fc40001f61670 */
[----:B------:R-:W-:Y:S02]  /*daa0*/  FMNMX.FTZ R15, R42, R15, !PT ;  /* 0x0000000f2a0f7209 */ /* 0x000fe40007810000 */
[----:B------:R-:W-:Y:S02]  /*dab0*/  FSEL R11, R11, -INF , !P6 ;  /* 0xff8000000b0b7808 */ /* 0x000fe40007000000 */
[----:B------:R-:W-:Y:S02]  /*dac0*/  FMNMX.FTZ R15, R44, R15, !PT ;  /* 0x0000000f2c0f7209 */ /* 0x000fe40007810000 */
[----:B------:R-:W-:Y:S02]  /*dad0*/  FSEL R9, R9, -INF , !P4 ;  /* 0xff80000009097808 */ /* 0x000fe40006000000 */
[----:B------:R-:W-:Y:S02]  /*dae0*/  FMNMX.FTZ R15, R48, R15, !PT ;  /* 0x0000000f300f7209 */ /* 0x000fe40007810000 */
[----:B------:R-:W-:-:S02]  /*daf0*/  ISETP.GT.AND P4, PT, R82, 0x10, P2 ;  /* 0x000000105200780c */ /* 0x000fc40001784270 */
[----:B------:R-:W-:Y:S02]  /*db00*/  FMNMX.FTZ R15, R50, R15, !PT ;  /* 0x0000000f320f7209 */ /* 0x000fe40007810000 */
[----:B------:R-:W-:Y:S02]  /*db10*/  FSEL R31, R31, -INF , !P3 ;  /* 0xff8000001f1f7808 */ /* 0x000fe40005800000 */
[----:B------:R-:W-:Y:S02]  /*db20*/  FMNMX.FTZ R15, R52, R15, !PT ;  /* 0x0000000f340f7209 */ /* 0x000fe40007810000 */
[----:B------:R-:W-:Y:S02]  /*db30*/  ISETP.GT.AND P3, PT, R82, RZ, P2 ;  /* 0x000000ff5200720c */ /* 0x000fe40001764270 */
        /* <DEDUP_REMOVED lines=24> */
[----:B------:R-:W-:Y:S01]  /*dcc0*/  ISETP.GT.AND P4, PT, R82, 0x29, P2 ;  /* 0x000000295200780c */ /* 0x000fe20001784270 */
[----:B------:R-:W0:Y:S03]  /*dcd0*/  SHFL.BFLY PT, R15, R14, 0x2, 0x1f ;  /* 0x0c401f000e0f7f89 */ /* 0x000e2600000e0000 */
[----:B------:R-:W-:-:S04]  /*dce0*/  ISETP.LT.OR P4, PT, R83, 0x2a, P4 ;  /* 0x0000002a5300780c */ /* 0x000fc80002781670 */
[----:B------:R-:W-:Y:S02]  /*dcf0*/  FSEL R35, R35, -INF , !P4 ;  /* 0xff80000023237808 */ /* 0x000fe40006000000 */
[----:B------:R-:W-:-:S04]  /*dd00*/  ISETP.GT.AND P4, PT, R82, 0x31, P2 ;  /* 0x000000315200780c */ /* 0x000fc80001784270 */
[----:B------:R-:W-:-:S04]  /*dd10*/  ISETP.LT.OR P4, PT, R83, 0x32, P4 ;  /* 0x000000325300780c */ /* 0x000fc80002781670 */
[----:B------:R-:W-:Y:S02]  /*dd20*/  FSEL R39, R39, -INF , !P4 ;  /* 0xff80000027277808 */ /* 0x000fe40006000000 */
[----:B------:R-:W-:-:S04]  /*dd30*/  ISETP.GT.AND P4, PT, R82, 0x39, P2 ;  /* 0x000000395200780c */ /* 0x000fc80001784270 */
[----:B------:R-:W-:Y:S02]  /*dd40*/  ISETP.LT.OR P4, PT, R83, 0x3a, P4 ;  /* 0x0000003a5300780c */ /* 0x000fe40002781670 */
[----:B0-----:R-:W-:Y:S02]  /*dd50*/  FMNMX.FTZ R15, R14, R15, !PT ;  /* 0x0000000f0e0f7209 */ /* 0x001fe40007810000 */
        /* <DEDUP_REMOVED lines=12> */
[C---:B------:R-:W-:Y:S01]  /*de20*/  FSETP.NEU.FTZ.AND P6, PT, R4.reuse, -INF , PT ;  /* 0xff8000000400780b */ /* 0x040fe20003fdd000 */
[----:B------:R-:W-:Y:S01]  /*de30*/  FMUL.FTZ R15, R4, UR34 ;  /* 0x00000022040f7c20 */ /* 0x000fe20008410000 */
[----:B------:R-:W-:-:S04]  /*de40*/  ISETP.GT.AND P4, PT, R82, 0x59, P2 ;  /* 0x000000595200780c */ /* 0x000fc80001784270 */
[----:B------:R-:W-:Y:S02]  /*de50*/  FSEL R15, R15, RZ, P6 ;  /* 0x000000ff0f0f7208 */ /* 0x000fe40003000000 */
[----:B------:R-:W-:-:S03]  /*de60*/  ISETP.LT.OR P4, PT, R83, 0x5a, P4 ;  /* 0x0000005a5300780c */ /* 0x000fc60002781670 */
[--C-:B------:R-:W-:Y:S01]  /*de70*/  FFMA.FTZ R14, R46, UR34, -R15.reuse ;  /* 0x000000222e0e7c23 */ /* 0x100fe2000801080f */
[----:B------:R-:W-:Y:S01]  /*de80*/  FSEL R46, R7, -INF , !P3 ;  /* 0xff800000072e7808 */ /* 0x000fe20005800000 */
        /* <DEDUP_REMOVED lines=12> */
[----:B------:R0:W-:Y:S01]  /*df50*/  MUFU.EX2 R37, R84 ;  /* 0x0000005400257308 */ /* 0x0001e20000000800 */
        /* <DEDUP_REMOVED lines=27> */
[----:B------:R-:W-:Y:S01]  /*e110*/  FFMA.FTZ R79, R79, UR34, -R15 ;  /* 0x000000224f4f7c23 */ /* 0x000fe2000801080f */
        /* <DEDUP_REMOVED lines=12> */
[----:B------:R-:W-:Y:S02]  /*e1e0*/  FMNMX.FTZ R78, R41, R78, !PT ;  /* 0x0000004e294e7209 */ /* 0x000fe40007810000 */
        /* <DEDUP_REMOVED lines=17> */
[----:B------:R-:W-:Y:S01]  /*e300*/  FSEL R63, R63, -INF , !P3 ;  /* 0xff8000003f3f7808 */ /* 0x000fe20005800000 */
[----:B------:R-:W-:Y:S01]  /*e310*/  MUFU.EX2 R26, R26 ;  /* 0x0000001a001a7308 */ /* 0x000fe20000000800 */
[----:B------:R-:W-:-:S02]  /*e320*/  FMNMX.FTZ R78, R59, R78, !PT ;  /* 0x0000004e3b4e7209 */ /* 0x000fc40007810000 */
[C---:B------:R-:W-:Y:S02]  /*e330*/  ISETP.GT.AND P3, PT, R82.reuse, 0x68, P2 ;  /* 0x000000685200780c */ /* 0x040fe40001764270 */
[----:B------:R-:W-:Y:S02]  /*e340*/  ISETP.LT.OR P4, PT, R83, 0x62, P4 ;  /* 0x000000625300780c */ /* 0x000fe40002781670 */
[----:B------:R-:W-:Y:S01]  /*e350*/  FMNMX.FTZ R78, R61, R78, !PT ;  /* 0x0000004e3d4e7209 */ /* 0x000fe20007810000 */
[----:B------:R-:W-:Y:S01]  /*e360*/  MUFU.EX2 R28, R28 ;  /* 0x0000001c001c7308 */ /* 0x000fe20000000800 */
[----:B------:R-:W-:Y:S02]  /*e370*/  ISETP.LT.OR P3, PT, R83, 0x69, P3 ;  /* 0x000000695300780c */ /* 0x000fe40001f61670 */
[----:B------:R-:W-:Y:S02]  /*e380*/  FSEL R65, R65, -INF , !P4 ;  /* 0xff80000041417808 */ /* 0x000fe40006000000 */
[----:B------:R-:W-:-:S02]  /*e390*/  ISETP.GT.AND P4, PT, R82, 0x69, P2 ;  /* 0x000000695200780c */ /* 0x000fc40001784270 */
[----:B------:R-:W-:Y:S01]  /*e3a0*/  FMNMX.FTZ R80, R63, R78, !PT ;  /* 0x0000004e3f507209 */ /* 0x000fe20007810000 */
[----:B------:R-:W-:Y:S01]  /*e3b0*/  MUFU.EX2 R30, R30 ;  /* 0x0000001e001e7308 */ /* 0x000fe20000000800 */
[----:B------:R-:W-:Y:S02]  /*e3c0*/  FSEL R67, R67, -INF , !P3 ;  /* 0xff80000043437808 */ /* 0x000fe40005800000 */
[----:B------:R-:W-:Y:S02]  /*e3d0*/  ISETP.GT.AND P3, PT, R82, 0x70, P2 ;  /* 0x000000705200780c */ /* 0x000fe40001764270 */
[----:B------:R-:W-:Y:S02]  /*e3e0*/  ISETP.LT.OR P4, PT, R83, 0x6a, P4 ;  /* 0x0000006a5300780c */ /* 0x000fe40002781670 */
[----:B0-----:R-:W-:Y:S01]  /*e3f0*/  FMNMX.FTZ R84, R65, R80, !PT ;  /* 0x0000005041547209 */ /* 0x001fe20007810000 */
[----:B------:R-:W-:Y:S01]  /*e400*/  MUFU.EX2 R32, R32 ;  /* 0x0000002000207308 */ /* 0x000fe20000000800 */
[----:B------:R-:W-:-:S02]  /*e410*/  ISETP.LT.OR P3, PT, R83, 0x71, P3 ;  /* 0x000000715300780c */ /* 0x000fc40001f61670 */
[----:B------:R-:W-:Y:S01]  /*e420*/  FSEL R78, R69, -INF , !P4 ;  /* 0xff800000454e7808 */ /* 0x000fe20006000000 */
[--C-:B------:R-:W-:Y:S01]  /*e430*/  FFMA.FTZ R69, R52, UR34, -R15.reuse ;  /* 0x0000002234457c23 */ /* 0x100fe2000801080f */
[----:B------:R-:W-:Y:S02]  /*e440*/  ISETP.GT.AND P4, PT, R82, 0x71, P2 ;  /* 0x000000715200780c */ /* 0x000fe40001784270 */
[----:B------:R-:W-:Y:S01]  /*e450*/  FMNMX.FTZ R7, R67, R84, !PT ;  /* 0x0000005443077209 */ /* 0x000fe20007810000 */
[----:B------:R-:W-:Y:S01]  /*e460*/  MUFU.EX2 R34, R34 ;  /* 0x0000002200227308 */ /* 0x000fe20000000800 */
[----:B------:R-:W-:Y:S01]  /*e470*/  FSEL R80, R71, -INF , !P3 ;  /* 0xff80000047507808 */ /* 0x000fe20005800000 */
[--C-:B------:R-:W-:Y:S01]  /*e480*/  FFMA.FTZ R71, R54, UR34, -R15.reuse ;  /* 0x0000002236477c23 */ /* 0x100fe2000801080f */
[----:B------:R-:W-:Y:S01]  /*e490*/  ISETP.GT.AND P3, PT, R82, 0x78, P2 ;  /* 0x000000785200780c */ /* 0x000fe20001764270 */
[--C-:B------:R-:W-:Y:S01]  /*e4a0*/  FFMA.FTZ R54, R56, UR34, -R15.reuse ;  /* 0x0000002238367c23 */ /* 0x100fe2000801080f */
[C---:B------:R-:W-:Y:S01]  /*e4b0*/  ISETP.LT.OR P4, PT, R83.reuse, 0x72, P4 ;  /* 0x000000725300780c */ /* 0x040fe20002781670 */
[--C-:B------:R-:W-:Y:S01]  /*e4c0*/  FFMA.FTZ R56, R58, UR34, -R15.reuse ;  /* 0x000000223a387c23 */ /* 0x100fe2000801080f */
[----:B------:R-:W-:Y:S01]  /*e4d0*/  FMNMX.FTZ R7, R78, R7, !PT ;  /* 0x000000074e077209 */ /* 0x000fe20007810000 */
[--C-:B------:R-:W-:Y:S01]  /*e4e0*/  FFMA.FTZ R58, R60, UR34, -R15.reuse ;  /* 0x000000223c3a7c23 */ /* 0x100fe2000801080f */
[----:B------:R-:W-:Y:S01]  /*e4f0*/  ISETP.GT.AND P2, PT, R82, 0x79, P2 ;  /* 0x000000795200780c */ /* 0x000fe20001744270 */
[--C-:B------:R-:W-:Y:S01]  /*e500*/  FFMA.FTZ R60, R62, UR34, -R15.reuse ;  /* 0x000000223e3c7c23 */ /* 0x100fe2000801080f */
[----:B------:R-:W-:Y:S01]  /*e510*/  ISETP.LT.OR P3, PT, R83, 0x79, P3 ;  /* 0x000000795300780c */ /* 0x000fe20001f61670 */
[--C-:B------:R-:W-:Y:S01]  /*e520*/  FFMA.FTZ R62, R64, UR34, -R15.reuse ;  /* 0x00000022403e7c23 */ /* 0x100fe2000801080f */
[----:B------:R-:W-:Y:S01]  /*e530*/  FSEL R73, R73, -INF , !P4 ;  /* 0xff80000049497808 */ /* 0x000fe20006000000 */
[--C-:B------:R-:W-:Y:S01]  /*e540*/  FFMA.FTZ R64, R66, UR34, -R15.reuse ;  /* 0x0000002242407c23 */ /* 0x100fe2000801080f */
[----:B------:R-:W-:Y:S01]  /*e550*/  FMNMX.FTZ R82, R80, R7, !PT ;  /* 0x0000000750527209 */ /* 0x000fe20007810000 */
[--C-:B------:R-:W-:Y:S01]  /*e560*/  FFMA.FTZ R66, R68, UR34, -R15.reuse ;  /* 0x0000002244427c23 */ /* 0x100fe2000801080f */
[----:B------:R-:W-:Y:S01]  /*e570*/  ISETP.LT.OR P2, PT, R83, 0x7a, P2 ;  /* 0x0000007a5300780c */ /* 0x000fe20001741670 */
[----:B------:R-:W-:Y:S01]  /*e580*/  FFMA.FTZ R68, R75, UR34, -R15 ;  /* 0x000000224b447c23 */ /* 0x000fe2000801080f */
[----:B------:R-:W-:Y:S01]  /*e590*/  FSEL R76, R76, -INF , !P3 ;  /* 0xff8000004c4c7808 */ /* 0x000fe20005800000 */
[----:B------:R-:W-:Y:S01]  /*e5a0*/  MUFU.EX2 R36, R36 ;  /* 0x0000002400247308 */ /* 0x000fe20000000800 */
[----:B------:R-:W-:-:S02]  /*e5b0*/  FMNMX.FTZ R7, R73, R82, !PT ;  /* 0x0000005249077209 */ /* 0x000fc40007810000 */
[----:B------:R-:W-:Y:S02]  /*e5c0*/  FSEL R77, R77, -INF , !P2 ;  /* 0xff8000004d4d7808 */ /* 0x000fe40005000000 */
[----:B------:R-:W-:-:S03]  /*e5d0*/  FMNMX.FTZ R52, R76, R7, !PT ;  /* 0x000000074c347209 */ /* 0x000fc60007810000 */
[----:B------:R-:W-:Y:S01]  /*e5e0*/  MUFU.EX2 R38, R38 ;  /* 0x0000002600267308 */ /* 0x000fe20000000800 */
[----:B------:R-:W-:-:S05]  /*e5f0*/  FMNMX.FTZ R7, R77, R52, !PT ;  /* 0x000000344d077209 */ /* 0x000fca0007810000 */
[----:B------:R-:W0:Y:S02]  /*e600*/  SHFL.BFLY PT, R82, R7, 0x2, 0x1f ;  /* 0x0c401f0007527f89 */ /* 0x000e2400000e0000 */
[----:B------:R1:W-:Y:S08]  /*e610*/  MUFU.EX2 R52, R71 ;  /* 0x0000004700347308 */ /* 0x0003f00000000800 */
[----:B------:R-:W-:Y:S01]  /*e620*/  MUFU.EX2 R40, R40 ;  /* 0x0000002800287308 */ /* 0x000fe20000000800 */
[----:B-1----:R-:W-:Y:S01]  /*e630*/  FFMA.FTZ R71, R72, UR34, -R15 ;  /* 0x0000002248477c23 */ /* 0x002fe2000801080f */
[----:B------:R-:W-:-:S05]  /*e640*/  FSEL R72, R4, RZ, P6 ;  /* 0x000000ff04487208 */ /* 0x000fca0003000000 */
[----:B------:R-:W-:Y:S01]  /*e650*/  FADD.FTZ R72, -R72, R5 ;  /* 0x0000000548487221 */ /* 0x000fe20000010100 */
[----:B------:R-:W-:Y:S03]  /*e660*/  MUFU.EX2 R42, R42 ;  /* 0x0000002a002a7308 */ /* 0x000fe60000000800 */
[----:B------:R-:W-:Y:S01]  /*e670*/  FMUL.FTZ R15, R72, UR34 ;  /* 0x00000022480f7c20 */ /* 0x000fe20008410000 */
[----:B0-----:R-:W-:-:S04]  /*e680*/  FMNMX.FTZ R82, R7, R82, !PT ;  /* 0x0000005207527209 */ /* 0x001fc80007810000 */
[----:B------:R-:W-:Y:S01]  /*e690*/  MUFU.EX2 R5, R79 ;  /* 0x0000004f00057308 */ /* 0x000fe20000000800 */
[----:B------:R-:W0:Y:S07]  /*e6a0*/  SHFL.BFLY PT, R7, R82, 0x1, 0x1f ;  /* 0x0c201f0052077f89 */ /* 0x000e2e00000e0000 */
[----:B------:R-:W1:Y:S08]  /*e6b0*/  MUFU.EX2 R15, R15 ;  /* 0x0000000f000f7308 */ /* 0x000e700000000800 */
[----:B------:R-:W-:Y:S08]  /*e6c0*/  MUFU.EX2 R44, R44 ;  /* 0x0000002c002c7308 */ /* 0x000ff00000000800 */
[----:B------:R-:W-:Y:S01]  /*e6d0*/  MUFU.EX2 R48, R48 ;  /* 0x0000003000307308 */ /* 0x000fe20000000800 */
[----:B-1----:R-:W-:Y:S01]  /*e6e0*/  FFMA.FTZ R3, R15, R3, R14 ;  /* 0x000000030f037223 */ /* 0x002fe2000001000e */
[----:B------:R-:W-:Y:S01]  /*e6f0*/  FMUL.FTZ R88, R88, R15 ;  /* 0x0000000f58587220 */ /* 0x000fe20000410000 */
[----:B0-----:R-:W-:Y:S01]  /*e700*/  FMNMX.FTZ R7, R82, R7, !PT ;  /* 0x0000000752077209 */ /* 0x001fe20007810000 */
[-C--:B------:R-:W-:Y:S01]  /*e710*/  FMUL.FTZ R89, R89, R15.reuse ;  /* 0x0000000f59597220 */ /* 0x080fe20000410000 */
[C---:B------:R-:W-:Y:S01]  /*e720*/  FADD.FTZ R3, R8.reuse, R3 ;  /* 0x0000000308037221 */ /* 0x040fe20000010000 */
[----:B------:R-:W-:Y:S01]  /*e730*/  F2FP.BF16.F32.PACK_AB R8, R8, R14 ;  /* 0x0000000e0808723e */ /* 0x000fe200000010ff */
[-C--:B------:R-:W-:Y:S01]  /*e740*/  FMUL.FTZ R92, R92, R15.reuse ;  /* 0x0000000f5c5c7220 */ /* 0x080fe20000410000 */
[C---:B------:R-:W-:Y:S01]  /*e750*/  FMUL.FTZ R75, R7.reuse, UR34 ;  /* 0x00000022074b7c20 */ /* 0x040fe20008410000 */
[----:B------:R-:W-:Y:S01]  /*e760*/  FSETP.NEU.FTZ.AND P2, PT, R7, -INF , PT ;  /* 0xff8000000700780b */ /* 0x000fe20003f5d000 */
[----:B------:R-:W-:Y:S01]  /*e770*/  FADD.FTZ R3, R10, R3 ;  /* 0x000000030a037221 */ /* 0x000fe20000010000 */
[----:B------:R-:W-:Y:S01]  /*e780*/  MUFU.EX2 R50, R50 ;  /* 0x0000003200327308 */ /* 0x000fe20000000800 */
[C---:B------:R-:W-:Y:S01]  /*e790*/  F2FP.BF16.F32.PACK_AB R10, R12.reuse, R10 ;  /* 0x0000000a0c0a723e */ /* 0x040fe200000010ff */
[-C--:B------:R-:W-:Y:S01]  /*e7a0*/  FMUL.FTZ R93, R93, R15.reuse ;  /* 0x0000000f5d5d7220 */ /* 0x080fe20000410000 */
[----:B------:R-:W-:Y:S01]  /*e7b0*/  FSEL R72, R75, RZ, P2 ;  /* 0x000000ff4b487208 */ /* 0x000fe20001000000 */
[----:B------:R-:W-:Y:S01]  /*e7c0*/  FADD.FTZ R14, R12, R3 ;  /* 0x000000030c0e7221 */ /* 0x000fe20000010000 */
[-C--:B------:R-:W-:Y:S01]  /*e7d0*/  FMUL.FTZ R96, R96, R15.reuse ;  /* 0x0000000f60607220 */ /* 0x080fe20000410000 */
[-C--:B------:R-:W-:Y:S01]  /*e7e0*/  FMUL.FTZ R97, R97, R15.reuse ;  /* 0x0000000f61617220 */ /* 0x080fe20000410000 */
[----:B------:R-:W-:Y:S01]  /*e7f0*/  FMUL.FTZ R100, R100, R15 ;  /* 0x0000000f64647220 */ /* 0x000fe20000410000 */
[--C-:B------:R-:W-:Y:S01]  /*e800*/  FFMA.FTZ R79, R35, UR34, -R72.reuse ;  /* 0x00000022234f7c23 */ /* 0x100fe20008010848 */
[----:B------:R-:W-:Y:S01]  /*e810*/  FSEL R35, R7, RZ, P2 ;  /* 0x000000ff07237208 */ /* 0x000fe20001000000 */
[--C-:B------:R-:W-:Y:S01]  /*e820*/  FFMA.FTZ R75, R46, UR34, -R72.reuse ;  /* 0x000000222e4b7c23 */ /* 0x100fe20008010848 */
[--C-:B------:R-:W-:Y:S01]  /*e830*/  FFMA.FTZ R9, R9, UR34, -R72.reuse ;  /* 0x0000002209097c23 */ /* 0x100fe20008010848 */
[--C-:B------:R-:W-:Y:S01]  /*e840*/  FFMA.FTZ R11, R11, UR34, -R72.reuse ;  /* 0x000000220b0b7c23 */ /* 0x100fe20008010848 */
[----:B------:R-:W-:Y:S01]  /*e850*/  FFMA.FTZ R81, R13, UR34, -R72 ;  /* 0x000000220d517c23 */ /* 0x000fe20008010848 */
[----:B------:R-:W-:Y:S01]  /*e860*/  FADD.FTZ R6, -R35, R6 ;  /* 0x0000000623067221 */ /* 0x000fe20000010100 */
[--C-:B------:R-:W-:Y:S01]  /*e870*/  FFMA.FTZ R20, R20, UR34, -R72.reuse ;  /* 0x0000002214147c23 */ /* 0x100fe20008010848 */
[----:B------:R-:W-:Y:S01]  /*e880*/  MUFU.EX2 R75, R75 ;  /* 0x0000004b004b7308 */ /* 0x000fe20000000800 */
[--C-:B------:R-:W-:Y:S01]  /*e890*/  FFMA.FTZ R46, R21, UR34, -R72.reuse ;  /* 0x00000022152e7c23 */ /* 0x100fe20008010848 */
[----:B------:R-:W-:Y:S01]  /*e8a0*/  FMUL.FTZ R6, R6, UR34 ;  /* 0x0000002206067c20 */ /* 0x000fe20008410000 */
[--C-:B------:R-:W-:Y:S01]  /*e8b0*/  FFMA.FTZ R13, R74, UR34, -R72.reuse ;  /* 0x000000224a0d7c23 */ /* 0x100fe20008010848 */
[--C-:B------:R-:W-:Y:S01]  /*e8c0*/  FFMA.FTZ R25, R25, UR34, -R72.reuse ;  /* 0x0000002219197c23 */ /* 0x100fe20008010848 */
[--C-:B------:R-:W-:Y:S01]  /*e8d0*/  FFMA.FTZ R27, R27, UR34, -R72.reuse ;  /* 0x000000221b1b7c23 */ /* 0x100fe20008010848 */
[--C-:B------:R-:W-:Y:S01]  /*e8e0*/  FFMA.FTZ R29, R29, UR34, -R72.reuse ;  /* 0x000000221d1d7c23 */ /* 0x100fe20008010848 */
[--C-:B------:R-:W-:Y:S01]  /*e8f0*/  FFMA.FTZ R31, R31, UR34, -R72.reuse ;  /* 0x000000221f1f7c23 */ /* 0x100fe20008010848 */
[----:B------:R-:W0:Y:S01]  /*e900*/  MUFU.EX2 R6, R6 ;  /* 0x0000000600067308 */ /* 0x000e220000000800 */
[----:B------:R-:W-:Y:S01]  /*e910*/  FFMA.FTZ R43, R43, UR34, -R72 ;  /* 0x000000222b2b7c23 */ /* 0x000fe20008010848 */
[----:B------:R-:W-:Y:S01]  /*e920*/  FADD.FTZ R14, R47, R14 ;  /* 0x0000000e2f0e7221 */ /* 0x000fe20000010000 */
[--C-:B------:R-:W-:Y:S01]  /*e930*/  FFMA.FTZ R33, R33, UR34, -R72.reuse ;  /* 0x0000002221217c23 */ /* 0x100fe20008010848 */
[--C-:B------:R-:W-:Y:S01]  /*e940*/  FFMA.FTZ R21, R39, UR34, -R72.reuse ;  /* 0x0000002227157c23 */ /* 0x100fe20008010848 */
[--C-:B------:R-:W-:Y:S01]  /*e950*/  FFMA.FTZ R39, R41, UR34, -R72.reuse ;  /* 0x0000002229277c23 */ /* 0x100fe20008010848 */
[--C-:B------:R-:W-:Y:S01]  /*e960*/  FFMA.FTZ R41, R45, UR34, -R72.reuse ;  /* 0x000000222d297c23 */ /* 0x100fe20008010848 */
[----:B------:R-:W-:Y:S01]  /*e970*/  FFMA.FTZ R49, R49, UR34, -R72 ;  /* 0x0000002231317c23 */ /* 0x000fe20008010848 */
[----:B------:R-:W1:Y:S01]  /*e980*/  MUFU.EX2 R9, R9 ;  /* 0x0000000900097308 */ /* 0x000e620000000800 */
[----:B------:R-:W-:-:S02]  /*e990*/  IMAD.U32 R45, RZ, RZ, UR54 ;  /* 0x00000036ff2d7e24 */ /* 0x000fc4000f8e00ff */
[--C-:B------:R-:W-:Y:S01]  /*e9a0*/  FFMA.FTZ R51, R51, UR34, -R72.reuse ;  /* 0x0000002233337c23 */ /* 0x100fe20008010848 */
[--C-:B------:R-:W-:Y:S01]  /*e9b0*/  FFMA.FTZ R12, R57, UR34, -R72.reuse ;  /* 0x00000022390c7c23 */ /* 0x100fe20008010848 */
[--C-:B------:R-:W-:Y:S01]  /*e9c0*/  FFMA.FTZ R65, R65, UR34, -R72.reuse ;  /* 0x0000002241417c23 */ /* 0x100fe20008010848 */
[--C-:B------:R-:W-:Y:S01]  /*e9d0*/  FFMA.FTZ R67, R67, UR34, -R72.reuse ;  /* 0x0000002243437c23 */ /* 0x100fe20008010848 */
[----:B------:R-:W-:Y:S01]  /*e9e0*/  @!P1 LEA R45, R45, UR42, 0x3 ;  /* 0x0000002a2d2d9c11 */ /* 0x000fe2000f8e18ff */
[--C-:B------:R-:W-:Y:S01]  /*e9f0*/  FFMA.FTZ R78, R78, UR34, -R72.reuse ;  /* 0x000000224e4e7c23 */ /* 0x100fe20008010848 */
[----:B------:R-:W2:Y:S01]  /*ea00*/  MUFU.EX2 R11, R11 ;  /* 0x0000000b000b7308 */ /* 0x000ea20000000800 */
[----:B0-----:R-:W-:Y:S01]  /*ea10*/  FFMA.FTZ R74, R6, R2, R75 ;  /* 0x00000002064a7223 */ /* 0x001fe2000001004b */
[--C-:B------:R-:W-:Y:S01]  /*ea20*/  FFMA.FTZ R2, R53, UR34, -R72.reuse ;  /* 0x0000002235027c23 */ /* 0x100fe20008010848 */
[----:B------:R-:W-:Y:S01]  /*ea30*/  FFMA.FTZ R53, R55, UR34, -R72 ;  /* 0x0000002237357c23 */ /* 0x000fe20008010848 */
[----:B------:R-:W-:-:S02]  /*ea40*/  @!P1 VIADD R45, R45, 0x2d860 ;  /* 0x0002d8602d2d9836 */ /* 0x000fc40000000000 */
[--C-:B------:R-:W-:Y:S01]  /*ea50*/  FFMA.FTZ R55, R59, UR34, -R72.reuse ;  /* 0x000000223b377c23 */ /* 0x100fe20008010848 */
[--C-:B------:R-:W-:Y:S01]  /*ea60*/  FFMA.FTZ R80, R80, UR34, -R72.reuse ;  /* 0x0000002250507c23 */ /* 0x100fe20008010848 */
[----:B------:R-:W-:Y:S01]  /*ea70*/  FFMA.FTZ R76, R76, UR34, -R72 ;  /* 0x000000224c4c7c23 */ /* 0x000fe20008010848 */
[----:B------:R-:W0:Y:S01]  /*ea80*/  MUFU.EX2 R81, R81 ;  /* 0x0000005100517308 */ /* 0x000e220000000800 */
[----:B-1----:R-:W-:Y:S01]  /*ea90*/  FADD.FTZ R74, R9, R74 ;  /* 0x0000004a094a7221 */ /* 0x002fe20000010000 */
[----:B------:R-:W-:Y:S01]  /*eaa0*/  @!P1 PRMT R45, RZ, 0x654, R45 ;  /* 0x00000654ff2d9816 */ /* 0x000fe2000000002d */
[----:B------:R-:W-:Y:S01]  /*eab0*/  FFMA.FTZ R73, R73, UR34, -R72 ;  /* 0x0000002249497c23 */ /* 0x000fe20008010848 */
[----:B------:R-:W-:Y:S01]  /*eac0*/  F2FP.BF16.F32.PACK_AB R9, R9, R75 ;  /* 0x0000004b0909723e */ /* 0x000fe200000010ff */
[----:B------:R-:W-:Y:S01]  /*ead0*/  UMOV UR54, UR46 ;  /* 0x0000002e00367c82 */ /* 0x000fe20008000000 */
[----:B------:R1:W-:Y:S01]  /*eae0*/  @!P1 SYNCS.ARRIVE.TRANS64.RED.A1T0 RZ, [R45+URZ], RZ ;  /* 0x000000ff2dff99a7 */ /* 0x0003e2000810043f */
[----:B------:R-:W-:Y:S01]  /*eaf0*/  ISETP.GT.AND P2, PT, R0, UR37, PT ;  /* 0x0000002500007c0c */ /* 0x000fe2000bf44270 */
        /* <DEDUP_REMOVED lines=9> */
[C---:B0-----:R-:W-:Y:S01]  /*eb90*/  FADD.FTZ R3, R81.reuse, R74 ;  /* 0x0000004a51037221 */ /* 0x041fe20000010000 */
[----:B------:R-:W-:Y:S01]  /*eba0*/  F2FP.BF16.F32.PACK_AB R11, R81, R11 ;  /* 0x0000000b510b723e */ /* 0x000fe200000010ff */
[-C--:B------:R-:W-:Y:S01]  /*ebb0*/  FMUL.FTZ R102, R102, R6.reuse ;  /* 0x0000000666667220 */ /* 0x080fe20000410000 */
[-C--:B------:R-:W-:Y:S01]  /*ebc0*/  FMUL.FTZ R103, R103, R6.reuse ;  /* 0x0000000667677220 */ /* 0x080fe20000410000 */
[-C--:B------:R-:W-:Y:S01]  /*ebd0*/  FMUL.FTZ R106, R106, R6.reuse ;  /* 0x000000066a6a7220 */ /* 0x080fe20000410000 */
[-C--:B------:R-:W-:Y:S01]  /*ebe0*/  FMUL.FTZ R107, R107, R6.reuse ;  /* 0x000000066b6b7220 */ /* 0x080fe20000410000 */
[----:B------:R0:W-:Y:S01]  /*ebf0*/  STSM.16.M88.4 [R17+0x21800], R8 ;  /* 0x0218000811007844 */ /* 0x0001e20000000200 */
[----:B------:R-:W4:Y:S01]  /*ec00*/  MUFU.EX2 R25, R25 ;  /* 0x0000001900197308 */ /* 0x000f220000000800 */
[----:B---3--:R-:W-:Y:S01]  /*ec10*/  FADD.FTZ R3, R20, R3 ;  /* 0x0000000314037221 */ /* 0x008fe20000010000 */
[-C--:B------:R-:W-:Y:S01]  /*ec20*/  FMUL.FTZ R110, R110, R6.reuse ;  /* 0x000000066e6e7220 */ /* 0x080fe20000410000 */
[-C--:B------:R-:W-:Y:S01]  /*ec30*/  FMUL.FTZ R111, R111, R6.reuse ;  /* 0x000000066f6f7220 */ /* 0x080fe20000410000 */
[-C--:B------:R-:W-:Y:S01]  /*ec40*/  FMUL.FTZ R114, R114, R6.reuse ;  /* 0x0000000672727220 */ /* 0x080fe20000410000 */
[-C--:B------:R-:W-:Y:S01]  /*ec50*/  FMUL.FTZ R115, R115, R6.reuse ;  /* 0x0000000673737220 */ /* 0x080fe20000410000 */
[-C--:B------:R-:W-:Y:S01]  /*ec60*/  FMUL.FTZ R118, R118, R6.reuse ;  /* 0x0000000676767220 */ /* 0x080fe20000410000 */
[-C--:B------:R-:W-:Y:S01]  /*ec70*/  FMUL.FTZ R119, R119, R6.reuse ;  /* 0x0000000677777220 */ /* 0x080fe20000410000 */
[----:B------:R-:W3:Y:S01]  /*ec80*/  MUFU.EX2 R27, R27 ;  /* 0x0000001b001b7308 */ /* 0x000ee20000000800 */
[----:B--2---:R-:W-:Y:S01]  /*ec90*/  FADD.FTZ R74, R46, R3 ;  /* 0x000000032e4a7221 */ /* 0x004fe20000010000 */
[-C--:B------:R-:W-:Y:S01]  /*eca0*/  FMUL.FTZ R122, R122, R6.reuse ;  /* 0x000000067a7a7220 */ /* 0x080fe20000410000 */
[-C--:B------:R-:W-:Y:S01]  /*ecb0*/  FMUL.FTZ R123, R123, R6.reuse ;  /* 0x000000067b7b7220 */ /* 0x080fe20000410000 */
[-C--:B------:R-:W-:Y:S01]  /*ecc0*/  FMUL.FTZ R126, R126, R6.reuse ;  /* 0x000000067e7e7220 */ /* 0x080fe20000410000 */
[-C--:B------:R-:W-:Y:S01]  /*ecd0*/  FMUL.FTZ R127, R127, R6.reuse ;  /* 0x000000067f7f7220 */ /* 0x080fe20000410000 */
[----:B------:R-:W-:Y:S01]  /*ece0*/  FMUL.FTZ R130, R130, R6 ;  /* 0x0000000682827220 */ /* 0x000fe20000410000 */
[----:B0-----:R-:W-:Y:S01]  /*ecf0*/  F2FP.BF16.F32.PACK_AB R9, R46, R20 ;  /* 0x000000142e09723e */ /* 0x001fe200000010ff */
[----:B------:R-:W0:Y:S01]  /*ed00*/  MUFU.EX2 R29, R29 ;  /* 0x0000001d001d7308 */ /* 0x000e220000000800 */
[----:B----4-:R-:W-:Y:S01]  /*ed10*/  FADD.FTZ R74, R25, R74 ;  /* 0x0000004a194a7221 */ /* 0x010fe20000010000 */
[----:B------:R-:W-:Y:S01]  /*ed20*/  F2FP.BF16.F32.PACK_AB R8, R37, R47 ;  /* 0x0000002f2508723e */ /* 0x000fe200000010ff */
[----:B------:R-:W-:Y:S01]  /*ed30*/  FMUL.FTZ R131, R131, R6 ;  /* 0x0000000683837220 */ /* 0x000fe20000410000 */
[----:B------:R-:W-:Y:S01]  /*ed40*/  F2FP.BF16.F32.PACK_AB R10, R26, R24 ;  /* 0x000000181a0a723e */ /* 0x000fe200000010ff */
[-C--:B------:R-:W-:Y:S01]  /*ed50*/  FMUL.FTZ R134, R134, R6.reuse ;  /* 0x0000000686867220 */ /* 0x080fe20000410000 */
[----:B------:R-:W-:Y:S01]  /*ed60*/  FMUL.FTZ R135, R135, R6 ;  /* 0x0000000687877220 */ /* 0x000fe20000410000 */
[----:B------:R-:W-:Y:S01]  /*ed70*/  FMUL.FTZ R101, R101, R15 ;  /* 0x0000000f65657220 */ /* 0x000fe20000410000 */
[----:B------:R2:W-:Y:S01]  /*ed80*/  MUFU.EX2 R35, R43 ;  /* 0x0000002b00237308 */ /* 0x0005e20000000800 */
[C---:B---3--:R-:W-:Y:S01]  /*ed90*/  FADD.FTZ R74, R27.reuse, R74 ;  /* 0x0000004a1b4a7221 */ /* 0x048fe20000010000 */
[----:B------:R-:W-:Y:S01]  /*eda0*/  F2FP.BF16.F32.PACK_AB R11, R27, R25 ;  /* 0x000000191b0b723e */ /* 0x000fe200000010ff */
[-C--:B------:R-:W-:Y:S01]  /*edb0*/  FMUL.FTZ R104, R104, R15.reuse ;  /* 0x0000000f68687220 */ /* 0x080fe20000410000 */
[-C--:B------:R-:W-:Y:S01]  /*edc0*/  FMUL.FTZ R105, R105, R15.reuse ;  /* 0x0000000f69697220 */ /* 0x080fe20000410000 */
[-C--:B------:R-:W-:Y:S01]  /*edd0*/  FMUL.FTZ R108, R108, R15.reuse ;  /* 0x0000000f6c6c7220 */ /* 0x080fe20000410000 */
[-C--:B------:R-:W-:Y:S01]  /*ede0*/  FMUL.FTZ R109, R109, R15.reuse ;  /* 0x0000000f6d6d7220 */ /* 0x080fe20000410000 */
[----:B------:R3:W-:Y:S01]  /*edf0*/  STSM.16.M88.4 [R22], R8 ;  /* 0x0000000816007844 */ /* 0x0007e20000000200 */
[----:B------:R-:W4:Y:S01]  /*ee00*/  MUFU.EX2 R31, R31 ;  /* 0x0000001f001f7308 */ /* 0x000f220000000800 */
[----:B--2---:R-:W-:Y:S01]  /*ee10*/  FADD.FTZ R43, R37, R14 ;  /* 0x0000000e252b7221 */ /* 0x004fe20000010000 */
[----:B0-----:R-:W-:Y:S01]  /*ee20*/  FADD.FTZ R74, R29, R74 ;  /* 0x0000004a1d4a7221 */ /* 0x001fe20000010000 */
[--C-:B------:R-:W-:Y:S01]  /*ee30*/  FFMA.FTZ R14, R61, UR34, -R72.reuse ;  /* 0x000000223d0e7c23 */ /* 0x100fe20008010848 */
[--C-:B------:R-:W-:Y:S01]  /*ee40*/  FFMA.FTZ R61, R63, UR34, -R72.reuse ;  /* 0x000000223f3d7c23 */ /* 0x100fe20008010848 */
[----:B------:R-:W-:Y:S01]  /*ee50*/  FADD.FTZ R43, R24, R43 ;  /* 0x0000002b182b7221 */ /* 0x000fe20000010000 */
[----:B------:R-:W-:Y:S01]  /*ee60*/  FFMA.FTZ R72, R77, UR34, -R72 ;  /* 0x000000224d487c23 */ /* 0x000fe20008010848 */
[-C--:B------:R-:W-:Y:S01]  /*ee70*/  FMUL.FTZ R112, R112, R15.reuse ;  /* 0x0000000f70707220 */ /* 0x080fe20000410000 */
[----:B------:R-:W0:Y:S01]  /*ee80*/  MUFU.EX2 R33, R33 ;  /* 0x0000002100217308 */ /* 0x000e220000000800 */
[----:B------:R-:W-:Y:S01]  /*ee90*/  FADD.FTZ R43, R26, R43 ;  /* 0x0000002b1a2b7221 */ /* 0x000fe20000010000 */
[-C--:B------:R-:W-:Y:S01]  /*eea0*/  FMUL.FTZ R113, R113, R15.reuse ;  /* 0x0000000f71717220 */ /* 0x080fe20000410000 */
[-C--:B------:R-:W-:Y:S01]  /*eeb0*/  FMUL.FTZ R116, R116, R15.reuse ;  /* 0x0000000f74747220 */ /* 0x080fe20000410000 */
[-C--:B------:R-:W-:Y:S01]  /*eec0*/  FMUL.FTZ R117, R117, R15.reuse ;  /* 0x0000000f75757220 */ /* 0x080fe20000410000 */
[----:B------:R-:W-:Y:S01]  /*eed0*/  FADD.FTZ R43, R28, R43 ;  /* 0x0000002b1c2b7221 */ /* 0x000fe20000010000 */
[----:B------:R-:W-:Y:S01]  /*eee0*/  F2FP.BF16.F32.PACK_AB R28, R30, R28 ;  /* 0x0000001c1e1c723e */ /* 0x000fe200000010ff */
[----:B------:R-:W-:Y:S01]  /*eef0*/  FMUL.FTZ R120, R120, R15 ;  /* 0x0000000f78787220 */ /* 0x000fe20000410000 */
[----:B------:R-:W2:Y:S01]  /*ef00*/  MUFU.EX2 R79, R79 ;  /* 0x0000004f004f7308 */ /* 0x000ea20000000800 */
[----:B------:R-:W-:Y:S01]  /*ef10*/  FADD.FTZ R43, R30, R43 ;  /* 0x0000002b1e2b7221 */ /* 0x000fe20000010000 */
[C---:B----4-:R-:W-:Y:S01]  /*ef20*/  FADD.FTZ R74, R31.reuse, R74 ;  /* 0x0000004a1f4a7221 */ /* 0x050fe20000010000 */
[----:B------:R-:W-:Y:S01]  /*ef30*/  F2FP.BF16.F32.PACK_AB R29, R31, R29 ;  /* 0x0000001d1f1d723e */ /* 0x000fe200000010ff */
[-C--:B------:R-:W-:Y:S01]  /*ef40*/  FMUL.FTZ R121, R121, R15.reuse ;  /* 0x0000000f79797220 */ /* 0x080fe20000410000 */
[----:B------:R-:W-:Y:S01]  /*ef50*/  FADD.FTZ R43, R32, R43 ;  /* 0x0000002b202b7221 */ /* 0x000fe20000010000 */
[----:B------:R-:W-:Y:S01]  /*ef60*/  F2FP.BF16.F32.PACK_AB R30, R34, R32 ;  /* 0x00000020221e723e */ /* 0x000fe200000010ff */
[-C--:B------:R-:W-:Y:S01]  /*ef70*/  FMUL.FTZ R124, R124, R15.reuse ;  /* 0x0000000f7c7c7220 */ /* 0x080fe20000410000 */
[----:B------:R-:W4:Y:S01]  /*ef80*/  MUFU.EX2 R13, R13 ;  /* 0x0000000d000d7308 */ /* 0x000f220000000800 */
[----:B0-----:R-:W-:Y:S01]  /*ef90*/  FADD.FTZ R74, R33, R74 ;  /* 0x0000004a214a7221 */ /* 0x001fe20000010000 */
[----:B------:R-:W-:Y:S01]  /*efa0*/  FADD.FTZ R43, R34, R43 ;  /* 0x0000002b222b7221 */ /* 0x000fe20000010000 */
[-C--:B------:R-:W-:Y:S01]  /*efb0*/  FMUL.FTZ R125, R125, R15.reuse ;  /* 0x0000000f7d7d7220 */ /* 0x080fe20000410000 */
[-C--:B------:R-:W-:Y:S01]  /*efc0*/  FMUL.FTZ R128, R128, R15.reuse ;  /* 0x0000000f80807220 */ /* 0x080fe20000410000 */
[----:B------:R-:W-:Y:S01]  /*efd0*/  FMUL.FTZ R129, R129, R15 ;  /* 0x0000000f81817220 */ /* 0x000fe20000410000 */
[----:B------:R-:W-:Y:S01]  /*efe0*/  FADD.FTZ R43, R36, R43 ;  /* 0x0000002b242b7221 */ /* 0x000fe20000010000 */
[C---:B------:R-:W-:Y:S01]  /*eff0*/  F2FP.BF16.F32.PACK_AB R36, R38.reuse, R36 ;  /* 0x000000242624723e */ /* 0x040fe200000010ff */
[----:B------:R-:W0:Y:S01]  /*f000*/  MUFU.EX2 R21, R21 ;  /* 0x0000001500157308 */ /* 0x000e220000000800 */
[C---:B--2---:R-:W-:Y:S01]  /*f010*/  FADD.FTZ R74, R79.reuse, R74 ;  /* 0x0000004a4f4a7221 */ /* 0x044fe20000010000 */
[----:B------:R-:W-:Y:S01]  /*f020*/  FADD.FTZ R43, R38, R43 ;  /* 0x0000002b262b7221 */ /* 0x000fe20000010000 */
[----:B------:R-:W-:Y:S01]  /*f030*/  F2FP.BF16.F32.PACK_AB R31, R79, R33 ;  /* 0x000000214f1f723e */ /* 0x000fe200000010ff */
[-C--:B------:R-:W-:Y:S01]  /*f040*/  FMUL.FTZ R132, R132, R15.reuse ;  /* 0x0000000f84847220 */ /* 0x080fe20000410000 */
[----:B------:R-:W-:Y:S01]  /*f050*/  F2FP.BF16.F32.PACK_AB R38, R42, R40 ;  /* 0x000000282a26723e */ /* 0x000fe200000010ff */
[----:B------:R-:W-:Y:S01]  /*f060*/  FADD.FTZ R43, R40, R43 ;  /* 0x0000002b282b7221 */ /* 0x000fe20000010000 */
[----:B------:R-:W-:Y:S01]  /*f070*/  FMUL.FTZ R133, R133, R15 ;  /* 0x0000000f85857220 */ /* 0x000fe20000410000 */
[----:B------:R-:W2:Y:S01]  /*f080*/  MUFU.EX2 R39, R39 ;  /* 0x0000002700277308 */ /* 0x000ea20000000800 */
[----:B----4-:R-:W-:Y:S01]  /*f090*/  FADD.FTZ R74, R13, R74 ;  /* 0x0000004a0d4a7221 */ /* 0x010fe20000010000 */
[----:B------:R-:W-:Y:S01]  /*f0a0*/  FADD.FTZ R43, R42, R43 ;  /* 0x0000002b2a2b7221 */ /* 0x000fe20000010000 */
[----:B------:R1:W-:Y:S01]  /*f0b0*/  STSM.16.M88.4 [R19], R28 ;  /* 0x0000001c13007844 */ /* 0x0003e20000000200 */
[----:B------:R-:W-:-:S02]  /*f0c0*/  VIADD R0, R0, 0xffffffff ;  /* 0xffffffff00007836 */ /* 0x000fc40000000000 */
[----:B------:R-:W-:Y:S01]  /*f0d0*/  FADD.FTZ R43, R44, R43 ;  /* 0x0000002b2c2b7221 */ /* 0x000fe20000010000 */
[----:B------:R-:W-:Y:S01]  /*f0e0*/  IMAD.MOV.U32 R6, RZ, RZ, R7 ;  /* 0x000000ffff067224 */ /* 0x000fe200078e0007 */
[----:B------:R-:W4:Y:S01]  /*f0f0*/  MUFU.EX2 R41, R41 ;  /* 0x0000002900297308 */ /* 0x000f220000000800 */
[C---:B0-----:R-:W-:Y:S01]  /*f100*/  FADD.FTZ R74, R21.reuse, R74 ;  /* 0x0000004a154a7221 */ /* 0x041fe20000010000 */
[C---:B------:R-:W-:Y:S01]  /*f110*/  FADD.FTZ R43, R48.reuse, R43 ;  /* 0x0000002b302b7221 */ /* 0x040fe20000010000 */
[----:B------:R-:W-:Y:S02]  /*f120*/  F2FP.BF16.F32.PACK_AB R37, R21, R13 ;  /* 0x0000000d1525723e */ /* 0x000fe400000010ff */
[----:B------:R-:W-:Y:S01]  /*f130*/  F2FP.BF16.F32.PACK_AB R48, R48, R44 ;  /* 0x0000002c3030723e */ /* 0x000fe200000010ff */
[----:B------:R-:W-:Y:S02]  /*f140*/  FADD.FTZ R20, R50, R43 ;  /* 0x0000002b32147221 */ /* 0x000fe40000010000 */
[----:B------:R-:W0:Y:S01]  /*f150*/  MUFU.EX2 R49, R49 ;  /* 0x0000003100317308 */ /* 0x000e220000000800 */
[----:B--2---:R-:W-:Y:S01]  /*f160*/  FADD.FTZ R74, R39, R74 ;  /* 0x0000004a274a7221 */ /* 0x004fe20000010000 */
[----:B------:R-:W-:-:S03]  /*f170*/  F2FP.BF16.F32.PACK_AB R39, R35, R39 ;  /* 0x000000272327723e */ /* 0x000fc600000010ff */
[----:B------:R-:W-:Y:S02]  /*f180*/  FADD.FTZ R74, R35, R74 ;  /* 0x0000004a234a7221 */ /* 0x000fe40000010000 */
[----:B------:R1:W-:Y:S01]  /*f190*/  STSM.16.M88.4 [R18], R36 ;  /* 0x0000002412007844 */ /* 0x0003e20000000200 */
[----:B------:R-:W2:Y:S01]  /*f1a0*/  MUFU.EX2 R51, R51 ;  /* 0x0000003300337308 */ /* 0x000ea20000000800 */
[----:B----4-:R-:W-:-:S07]  /*f1b0*/  FADD.FTZ R74, R41, R74 ;  /* 0x0000004a294a7221 */ /* 0x010fce0000010000 */
[----:B------:R-:W4:Y:S01]  /*f1c0*/  MUFU.EX2 R69, R69 ;  /* 0x0000004500457308 */ /* 0x000f220000000800 */
[C---:B0-----:R-:W-:Y:S01]  /*f1d0*/  FADD.FTZ R74, R49.reuse, R74 ;  /* 0x0000004a314a7221 */ /* 0x041fe20000010000 */
[----:B------:R-:W-:-:S06]  /*f1e0*/  F2FP.BF16.F32.PACK_AB R49, R49, R41 ;  /* 0x000000293131723e */ /* 0x000fcc00000010ff */
[----:B------:R-:W0:Y:S01]  /*f1f0*/  MUFU.EX2 R2, R2 ;  /* 0x0000000200027308 */ /* 0x000e220000000800 */
[----:B--2---:R-:W-:-:S07]  /*f200*/  FADD.FTZ R3, R51, R74 ;  /* 0x0000004a33037221 */ /* 0x004fce0000010000 */
[----:B------:R-:W2:Y:S01]  /*f210*/  MUFU.EX2 R53, R53 ;  /* 0x0000003500357308 */ /* 0x000ea20000000800 */
[C---:B----4-:R-:W-:Y:S01]  /*f220*/  FADD.FTZ R25, R69.reuse, R20 ;  /* 0x0000001445197221 */ /* 0x050fe20000010000 */
[----:B------:R-:W-:-:S03]  /*f230*/  F2FP.BF16.F32.PACK_AB R50, R69, R50 ;  /* 0x000000324532723e */ /* 0x000fc600000010ff */
[----:B------:R-:W-:-:S03]  /*f240*/  FADD.FTZ R25, R52, R25 ;  /* 0x0000001934197221 */ /* 0x000fc60000010000 */
[----:B------:R-:W3:Y:S01]  /*f250*/  MUFU.EX2 R12, R12 ;  /* 0x0000000c000c7308 */ /* 0x000ee20000000800 */
[C---:B0-----:R-:W-:Y:S01]  /*f260*/  FADD.FTZ R20, R2.reuse, R3 ;  /* 0x0000000302147221 */ /* 0x041fe20000010000 */
[----:B------:R-:W-:-:S05]  /*f270*/  F2FP.BF16.F32.PACK_AB R51, R2, R51 ;  /* 0x000000330233723e */ /* 0x000fca00000010ff */
[----:B------:R1:W-:Y:S01]  /*f280*/  STSM.16.M88.4 [R17+0x27800], R48 ;  /* 0x0278003011007844 */ /* 0x0003e20000000200 */
[----:B------:R-:W0:Y:S01]  /*f290*/  MUFU.EX2 R55, R55 ;  /* 0x0000003700377308 */ /* 0x000e220000000800 */
[----:B--2---:R-:W-:-:S07]  /*f2a0*/  FADD.FTZ R3, R53, R20 ;  /* 0x0000001435037221 */ /* 0x004fce0000010000 */
[----:B------:R-:W2:Y:S01]  /*f2b0*/  MUFU.EX2 R14, R14 ;  /* 0x0000000e000e7308 */ /* 0x000ea20000000800 */
[C---:B---3--:R-:W-:Y:S01]  /*f2c0*/  FADD.FTZ R8, R12.reuse, R3 ;  /* 0x000000030c087221 */ /* 0x048fe20000010000 */
[----:B------:R-:W-:-:S06]  /*f2d0*/  F2FP.BF16.F32.PACK_AB R53, R12, R53 ;  /* 0x000000350c35723e */ /* 0x000fcc00000010ff */
[----:B------:R-:W3:Y:S01]  /*f2e0*/  MUFU.EX2 R61, R61 ;  /* 0x0000003d003d7308 */ /* 0x000ee20000000800 */
[----:B0-----:R-:W-:-:S07]  /*f2f0*/  FADD.FTZ R3, R55, R8 ;  /* 0x0000000837037221 */ /* 0x001fce0000010000 */
[----:B------:R-:W0:Y:S01]  /*f300*/  MUFU.EX2 R54, R54 ;  /* 0x0000003600367308 */ /* 0x000e220000000800 */
[C---:B--2---:R-:W-:Y:S01]  /*f310*/  FADD.FTZ R2, R14.reuse, R3 ;  /* 0x000000030e027221 */ /* 0x044fe20000010000 */
[----:B------:R-:W-:-:S06]  /*f320*/  F2FP.BF16.F32.PACK_AB R55, R14, R55 ;  /* 0x000000370e37723e */ /* 0x000fcc00000010ff */
[----:B------:R-:W2:Y:S01]  /*f330*/  MUFU.EX2 R24, R65 ;  /* 0x0000004100187308 */ /* 0x000ea20000000800 */
[----:B---3--:R-:W-:-:S07]  /*f340*/  FADD.FTZ R3, R61, R2 ;  /* 0x000000023d037221 */ /* 0x008fce0000010000 */
[----:B------:R-:W3:Y:S01]  /*f350*/  MUFU.EX2 R56, R56 ;  /* 0x0000003800387308 */ /* 0x000ee20000000800 */
[C---:B0-----:R-:W-:Y:S01]  /*f360*/  FADD.FTZ R25, R54.reuse, R25 ;  /* 0x0000001936197221 */ /* 0x041fe20000010000 */
[----:B------:R-:W-:-:S06]  /*f370*/  F2FP.BF16.F32.PACK_AB R52, R54, R52 ;  /* 0x000000343634723e */ /* 0x000fcc00000010ff */
[----:B------:R-:W0:Y:S01]  /*f380*/  MUFU.EX2 R63, R67 ;  /* 0x00000043003f7308 */ /* 0x000e220000000800 */
[C---:B--2---:R-:W-:Y:S01]  /*f390*/  FADD.FTZ R2, R24.reuse, R3 ;  /* 0x0000000318027221 */ /* 0x044fe20000010000 */
[----:B------:R-:W-:-:S06]  /*f3a0*/  F2FP.BF16.F32.PACK_AB R61, R24, R61 ;  /* 0x0000003d183d723e */ /* 0x000fcc00000010ff */
[----:B------:R-:W2:Y:S01]  /*f3b0*/  MUFU.EX2 R58, R58 ;  /* 0x0000003a003a7308 */ /* 0x000ea20000000800 */
[----:B---3--:R-:W-:-:S07]  /*f3c0*/  FADD.FTZ R25, R56, R25 ;  /* 0x0000001938197221 */ /* 0x008fce0000010000 */
[----:B------:R-:W3:Y:S01]  /*f3d0*/  MUFU.EX2 R78, R78 ;  /* 0x0000004e004e7308 */ /* 0x000ee20000000800 */
[----:B0-----:R-:W-:-:S07]  /*f3e0*/  FADD.FTZ R3, R63, R2 ;  /* 0x000000023f037221 */ /* 0x001fce0000010000 */
[----:B------:R-:W0:Y:S01]  /*f3f0*/  MUFU.EX2 R60, R60 ;  /* 0x0000003c003c7308 */ /* 0x000e220000000800 */
[C---:B--2---:R-:W-:Y:S01]  /*f400*/  FADD.FTZ R25, R58.reuse, R25 ;  /* 0x000000193a197221 */ /* 0x044fe20000010000 */
[----:B------:R-:W-:-:S05]  /*f410*/  F2FP.BF16.F32.PACK_AB R54, R58, R56 ;  /* 0x000000383a36723e */ /* 0x000fca00000010ff */
[----:B------:R1:W-:Y:S01]  /*f420*/  STSM.16.M88.4 [R23], R52 ;  /* 0x0000003417007844 */ /* 0x0003e20000000200 */
[----:B------:R-:W2:Y:S01]  /*f430*/  MUFU.EX2 R80, R80 ;  /* 0x0000005000507308 */ /* 0x000ea20000000800 */
[C---:B---3--:R-:W-:Y:S01]  /*f440*/  FADD.FTZ R3, R78.reuse, R3 ;  /* 0x000000034e037221 */ /* 0x048fe20000010000 */
[----:B------:R-:W-:-:S06]  /*f450*/  F2FP.BF16.F32.PACK_AB R63, R78, R63 ;  /* 0x0000003f4e3f723e */ /* 0x000fcc00000010ff */
[----:B------:R-:W3:Y:S01]  /*f460*/  MUFU.EX2 R62, R62 ;  /* 0x0000003e003e7308 */ /* 0x000ee20000000800 */
[----:B0-----:R-:W-:-:S07]  /*f470*/  FADD.FTZ R25, R60, R25 ;  /* 0x000000193c197221 */ /* 0x001fce0000010000 */
        /* <DEDUP_REMOVED lines=8> */
[C---:B--2---:R-:W-:Y:S01]  /*f500*/  F2FP.BF16.F32.PACK_AB R62, R66.reuse, R64 ;  /* 0x00000040423e723e */ /* 0x044fe200000010ff */
[----:B------:R-:W-:-:S04]  /*f510*/  FADD.FTZ R25, R66, R25 ;  /* 0x0000001942197221 */ /* 0x000fc80000010000 */
[----:B------:R1:W-:Y:S02]  /*f520*/  STSM.16.M88.4 [R19+0x6000], R60 ;  /* 0x0060003c13007844 */ /* 0x0003e40000000200 */
[----:B------:R-:W2:Y:S01]  /*f530*/  MUFU.EX2 R71, R71 ;  /* 0x0000004700477308 */ /* 0x000ea20000000800 */
[C---:B---3--:R-:W-:Y:S01]  /*f540*/  FADD.FTZ R3, R9.reuse, R3 ;  /* 0x0000000309037221 */ /* 0x048fe20000010000 */
[----:B------:R-:W-:-:S06]  /*f550*/  F2FP.BF16.F32.PACK_AB R9, R9, R80 ;  /* 0x000000500909723e */ /* 0x000fcc00000010ff */
[----:B------:R-:W3:Y:S01]  /*f560*/  MUFU.EX2 R68, R68 ;  /* 0x0000004400447308 */ /* 0x000ee20000000800 */
[----:B0-----:R-:W-:-:S07]  /*f570*/  FADD.FTZ R2, R70, R25 ;  /* 0x0000001946027221 */ /* 0x001fce0000010000 */
[----:B------:R-:W0:Y:S01]  /*f580*/  MUFU.EX2 R76, R76 ;  /* 0x0000004c004c7308 */ /* 0x000e220000000800 */
[C---:B--2---:R-:W-:Y:S01]  /*f590*/  F2FP.BF16.F32.PACK_AB R8, R71.reuse, R70 ;  /* 0x000000464708723e */ /* 0x044fe200000010ff */
[----:B------:R-:W-:-:S06]  /*f5a0*/  FADD.FTZ R13, R71, R2 ;  /* 0x00000002470d7221 */ /* 0x000fcc0000010000 */
[----:B------:R-:W2:Y:S01]  /*f5b0*/  MUFU.EX2 R21, R72 ;  /* 0x0000004800157308 */ /* 0x000ea20000000800 */
[----:B---3--:R-:W-:Y:S01]  /*f5c0*/  F2FP.BF16.F32.PACK_AB R10, R5, R68 ;  /* 0x00000044050a723e */ /* 0x008fe200000010ff */
[----:B------:R-:W-:Y:S01]  /*f5d0*/  FADD.FTZ R68, R68, R13 ;  /* 0x0000000d44447221 */ /* 0x000fe20000010000 */
[----:B0-----:R-:W-:-:S03]  /*f5e0*/  FADD.FTZ R2, R76, R3 ;  /* 0x000000034c027221 */ /* 0x001fc60000010000 */
[----:B------:R-:W-:Y:S01]  /*f5f0*/  FADD.FTZ R3, R5, R68 ;  /* 0x0000004405037221 */ /* 0x000fe20000010000 */
[----:B------:R-:W-:Y:S01]  /*f600*/  IMAD.MOV.U32 R5, RZ, RZ, R4 ;  /* 0x000000ffff057224 */ /* 0x000fe200078e0004 */
[C---:B--2---:R-:W-:Y:S01]  /*f610*/  F2FP.BF16.F32.PACK_AB R11, R21.reuse, R76 ;  /* 0x0000004c150b723e */ /* 0x044fe200000010ff */
[----:B------:R-:W-:-:S04]  /*f620*/  FADD.FTZ R2, R21, R2 ;  /* 0x0000000215027221 */ /* 0x000fc80000010000 */
[----:B------:R1:W-:Y:S01]  /*f630*/  STSM.16.M88.4 [R18+0x6000], R8 ;  /* 0x0060000812007844 */ /* 0x0003e20000000200 */
[----:B------:R0:W-:Y:S06]  /*f640*/  MEMBAR.ALL.CTA ;  /* 0x0000000000007992 */ /* 0x0001ec0000008000 */
[----:B0-----:R-:W0:Y:S02]  /*f650*/  FENCE.VIEW.ASYNC.S ;  /* 0x00000000000073c6 */ /* 0x001e240000000000 */
[----:B0-----:R-:W-:Y:S01]  /*f660*/  NOP ;  /* 0x0000000000007918 */ /* 0x001fe20000000000 */
[----:B------:R-:W-:Y:S05]  /*f670*/  @P2 BRA `(.L_x_1144) ;  /* 0xffffffc400d82947 */ /* 0x000fea000383ffff */
.L_x_1127:
[----:B------:R-:W-:Y:S06]  /*f680*/  BAR.ARV 0x8, 0x200 ;  /* 0x0208000000007b1d */ /* 0x000fec0000002000 */
[----:B------:R-:W-:Y:S05]  /*f690*/  @!P0 BRA `(.L_x_1145) ;  /* 0x0000000000048947 */ /* 0x000fea0003800000 */
[----:B------:R-:W-:Y:S01]  /*f6a0*/  BPT.TRAP 0x1 ;  /* 0x000000040000795c */ /* 0x000fe20000300000 */
.L_x_1145:
[----:B------:R-:W-:Y:S01]  /*f6b0*/  ULEA UR9, UR46, UR42, 0x3 ;  /* 0x0000002a2e097291 */ /* 0x000fe2000f8e183f */
[----:B------:R-:W-:-:S05]  /*f6c0*/  IMAD.U32 R0, RZ, RZ, UR49 ;  /* 0x00000031ff007e24 */ /* 0x000fca000f8e00ff */
[----:B------:R-:W-:-:S04]  /*f6d0*/  SHF.L.U32 R0, R0, 0x1f, RZ ;  /* 0x0000001f00007819 */ /* 0x000fc800000006ff */
[----:B------:R2:W4:Y:S01]  /*f6e0*/  SYNCS.PHASECHK.TRANS64.TRYWAIT P2, [UR9+0x2d850], R0 ;  /* 0x02d85000ff0075a7 */ /* 0x0005220008040149 */
[----:B------:R-:W-:Y:S05]  /*f6f0*/  @!P0 BRA `(.L_x_1146) ;  /* 0x0000000000048947 */ /* 0x000fea0003800000 */
[----:B------:R-:W-:Y:S01]  /*f700*/  BPT.TRAP 0x1 ;  /* 0x000000040000795c */ /* 0x000fe20000300000 */
.L_x_1146:
[----:B----4-:R-:W-:Y:S05]  /*f710*/  @P2 BRA `(.L_x_1147) ;  /* 0x0000000000082947 */ /* 0x010fea0003800000 */
[----:B------:R-:W4:Y:S02]  /*f720*/  SYNCS.PHASECHK.TRANS64.TRYWAIT P0, [UR9+0x2d850], R0 ;  /* 0x02d85000ff0075a7 */ /* 0x000f240008000149 */
[----:B----4-:R-:W-:Y:S05]  /*f730*/  @!P0 BRA `(.L_x_1148) ;  /* 0x0000008c00e08947 */ /* 0x010fea0003800000 */
.L_x_1147:
[----:B------:R-:W-:Y:S01]  /*f740*/  UIADD3 UR42, UR42, 0x400, URZ ;  /* 0x000004002a2a7890 */ /* 0x000fe2000fffe03f */
[----:B------:R-:W-:Y:S01]  /*f750*/  WARPGROUP.ARRIVE ;  /* 0x00000000000079c5 */ /* 0x000fe20000000000 */
[----:B------:R-:W-:Y:S01]  /*f760*/  ULOP3.LUT UR43, UR43, 0x10000, URZ, 0xfc, !UPT ;  /* 0x000100002b2b7892 */ /* 0x000fe2000f8efc3f */
[----:B--2-4-:R-:W2:Y:S01]  /*f770*/  SHFL.BFLY PT, R0, R3, 0x2, 0x1f ;  /* 0x0c401f0003007f89 */ /* 0x014ea200000e0000 */
[----:B------:R-:W-:Y:S01]  /*f780*/  USHF.R.U32.HI UR42, URZ, 0x4, UR42 ;  /* 0x000000043f2a7899 */ /* 0x000fe2000801162a */
[----:B0--3--:R-:W-:Y:S01]  /*f790*/  IMAD.U32 R13, RZ, RZ, UR34 ;  /* 0x00000022ff0d7e24 */ /* 0x009fe2000f8e00ff */
[----:B------:R-:W-:Y:S01]  /*f7a0*/  UMOV UR5, 0x40000040 ;  /* 0x4000004000057882 */ /* 0x000fe20000000000 */
[----:B------:R-:W-:Y:S01]  /*f7b0*/  UMOV UR7, 0x80000020 ;  /* 0x8000002000077882 */ /* 0x000fe20000000000 */
[----:B------:R-:W-:Y:S01]  /*f7c0*/  ULOP3.LUT UR42, UR42, 0x3fff, URZ, 0xc0, !UPT ;  /* 0x00003fff2a2a7892 */ /* 0x000fe2000f8ec03f */
[----:B------:R-:W0:Y:S01]  /*f7d0*/  SHFL.BFLY PT, R5, R2, 0x2, 0x1f ;  /* 0x0c401f0002057f89 */ /* 0x000e2200000e0000 */
[----:B------:R-:W-:Y:S01]  /*f7e0*/  UMOV UR4, UR43 ;  /* 0x0000002b00047c82 */ /* 0x000fe20008000000 */
[----:B------:R-:W-:-:S02]  /*f7f0*/  UIADD3 UR47, UR47, 0x1, URZ ;  /* 0x000000012f2f7890 */ /* 0x000fc4000fffe03f */
[----:B------:R-:W-:-:S04]  /*f800*/  ULOP3.LUT UR8, UR42, 0x2000000, URZ, 0xfc, !UPT ;  /* 0x020000002a087892 */ /* 0x000fc8000f8efc3f */
[----:B------:R-:W-:Y:S02]  /*f810*/  UIMAD UR8, UR46, 0x600, UR8 ;  /* 0x000006002e0878a4 */ /* 0x000fe4000f8e0208 */
[----:B------:R-:W-:-:S04]  /*f820*/  UIADD3 UR46, UR46, 0x1, URZ ;  /* 0x000000012e2e7890 */ /* 0x000fc8000fffe03f */
[----:B------:R-:W-:Y:S01]  /*f830*/  UISETP.NE.AND UP0, UPT, UR46, 0x2, UPT ;  /* 0x000000022e00788c */ /* 0x000fe2000bf05270 */
[----:B------:R-:W-:Y:S02]  /*f840*/  UMOV UR6, UR8 ;  /* 0x0000000800067c82 */ /* 0x000fe40008000000 */
[----:B------:R-:W-:Y:S01]  /*f850*/  HGMMA.64x96x16.F32.BF16 R88, gdesc[UR4].tnspB, R88, gsb0 ;  /* 0x41600000045879f0 */ /* 0x000fe20008001858 */
[----:B------:R-:W-:Y:S01]  /*f860*/  UIADD3 UR4, UR43, 0x2, URZ ;  /* 0x000000022b047890 */ /* 0x000fe2000fffe03f */
[----:B--2---:R-:W-:Y:S01]  /*f870*/  FADD.FTZ R0, R0, R3 ;  /* 0x0000000300007221 */ /* 0x004fe20000010000 */
[----:B------:R-:W-:Y:S01]  /*f880*/  UIADD3 UR6, UR8, 0x40, URZ ;  /* 0x0000004008067890 */ /* 0x000fe2000fffe03f */
[----:B------:R-:W-:Y:S01]  /*f890*/  IMAD.MOV.U32 R3, RZ, RZ, RZ ;  /* 0x000000ffff037224 */ /* 0x000fe200078e00ff */
[----:B------:R-:W-:Y:S01]  /*f8a0*/  UMOV UR5, 0x40000040 ;  /* 0x4000004000057882 */ /* 0x000fe20000000000 */
[----:B------:R-:W-:Y:S01]  /*f8b0*/  UMOV UR7, 0x80000020 ;  /* 0x8000002000077882 */ /* 0x000fe20000000000 */
[----:B0-----:R-:W-:Y:S01]  /*f8c0*/  FADD.FTZ R6, R5, R2 ;  /* 0x0000000205067221 */ /* 0x001fe20000010000 */
[----:B------:R-:W-:Y:S01]  /*f8d0*/  IMAD.MOV.U32 R2, RZ, RZ, -0x800000 ;  /* 0xff800000ff027424 */ /* 0x000fe200078e00ff */
[----:B------:R-:W0:Y:S01]  /*f8e0*/  SHFL.BFLY PT, R5, R0, 0x1, 0x1f ;  /* 0x0c201f0000057f89 */ /* 0x000e2200000e0000 */
[----:B------:R-:W-:-:S03]  /*f8f0*/  USEL UR46, UR46, URZ, UP0 ;  /* 0x0000003f2e2e7287 */ /* 0x000fc60008000000 */
[----:B-1----:R-:W1:Y:S01]  /*f900*/  SHFL.BFLY PT, R9, R6, 0x1, 0x1f ;  /* 0x0c201f0006097f89 */ /* 0x002e6200000e0000 */
[----:B0-----:R-:W-:Y:S01]  /*f910*/  FADD.FTZ R11, R0, R5 ;  /* 0x00000005000b7221 */ /* 0x001fe20000010000 */
[----:B------:R-:W-:Y:S02]  /*f920*/  IMAD.U32 R5, RZ, RZ, UR34 ;  /* 0x00000022ff057e24 */ /* 0x000fe4000f8e00ff */
[----:B------:R-:W-:Y:S02]  /*f930*/  IMAD.MOV.U32 R0, RZ, RZ, -0x800000 ;  /* 0xff800000ff007424 */ /* 0x000fe400078e00ff */
[----:B-1----:R-:W-:Y:S01]  /*f940*/  FADD.FTZ R12, R6, R9 ;  /* 0x00000009060c7221 */ /* 0x002fe20000010000 */
[----:B------:R-:W-:Y:S01]  /*f950*/  FSETP.NE.FTZ.AND P0, PT, R11, RZ, PT ;  /* 0x000000ff0b00720b */ /* 0x000fe20003f15000 */
[----:B------:R-:W-:Y:S02]  /*f960*/  IMAD.U32 R6, RZ, RZ, UR9 ;  /* 0x00000009ff067e24 */ /* 0x000fe4000f8e00ff */
[----:B------:R-:W-:Y:S01]  /*f970*/  IMAD.MOV.U32 R9, RZ, RZ, RZ ;  /* 0x000000ffff097224 */ /* 0x000fe200078e00ff */
[----:B------:R-:W-:Y:S01]  /*f980*/  FSETP.NE.FTZ.AND P2, PT, R12, RZ, PT ;  /* 0x000000ff0c00720b */ /* 0x000fe20003f55000 */
[----:B------:R-:W-:-:S05]  /*f990*/  @!P1 VIADD R6, R6, 0x2d860 ;  /* 0x0002d86006069836 */ /* 0x000fca0000000000 */
[----:B------:R-:W-:-:S03]  /*f9a0*/  @!P1 PRMT R6, RZ, 0x654, R6 ;  /* 0x00000654ff069816 */ /* 0x000fc60000000006 */
[----:B------:R-:W0:Y:S01]  /*f9b0*/  @P0 MUFU.LG2 R8, R11 ;  /* 0x0000000b00080308 */ /* 0x000e220000000c00 */
[----:B------:R-:W-:-:S07]  /*f9c0*/  @P0 FMUL.FTZ R5, R5, 0.69314718246459960938 ;  /* 0x3f31721805050820 */ /* 0x000fce0000410000 */
[----:B------:R-:W1:Y:S08]  /*f9d0*/  @P2 MUFU.LG2 R10, R12 ;  /* 0x0000000c000a2308 */ /* 0x000e700000000c00 */
[----:B------:R2:W3:Y:S01]  /*f9e0*/  @P0 MUFU.RCP R3, R11 ;  /* 0x0000000b00030308 */ /* 0x0004e20000001000 */
[----:B0-----:R-:W-:-:S04]  /*f9f0*/  @P0 FMUL.FTZ R8, R8, 0.69314718246459960938 ;  /* 0x3f31721808080820 */ /* 0x001fc80000410000 */
[----:B------:R-:W-:Y:S01]  /*fa00*/  @P0 FFMA.FTZ R2, R5, R4, R8 ;  /* 0x0000000405020223 */ /* 0x000fe20000010008 */
[----:B------:R-:W-:Y:S02]  /*fa10*/  PLOP3.LUT P0, PT, PT, PT, PT, 0x8, 0x0 ;  /* 0x000000000000781c */ /* 0x000fe40003f0e170 */
[----:B------:R3:W0:Y:S01]  /*fa20*/  @P2 MUFU.RCP R9, R12 ;  /* 0x0000000c00092308 */ /* 0x0006220000001000 */
[----:B--2---:R-:W-:Y:S01]  /*fa30*/  @P2 FMUL.FTZ R11, R13, 0.69314718246459960938 ;  /* 0x3f3172180d0b2820 */ /* 0x004fe20000410000 */
        /* <DEDUP_REMOVED lines=98> */
[----:B-1----:R-:W-:-:S07]  /*10060*/  FMUL.FTZ R135, R135, R9 ;  /* 0x0000000987877220 */ /* 0x002fce0000410000 */
.L_x_1078:
[----:B------:R-:W0:Y:S08]  /*10070*/  S2UR UR4, SR_CgaCtaId ;  /* 0x00000000000479c3 */ /* 0x000e300000008800 */
[----:B------:R-:W-:Y:S06]  /*10080*/  BAR.SYNC.DEFER_BLOCKING 0x5, 0x200 ;  /* 0x0148000000007b1d */ /* 0x000fec0000010000 */
[----:B------:R-:W-:Y:S01]  /*10090*/  UMOV UR42, 0x400 ;  /* 0x00000400002a7882 */ /* 0x000fe20000000000 */
[----:B------:R-:W-:Y:S01]  /*100a0*/  BSSY B0, `(.L_x_1149) ;  /* 0x00001b8000007945 */ /* 0x000fe20003800000 */
[----:B0-----:R-:W-:-:S09]  /*100b0*/  ULEA UR42, UR4, UR42, 0x18 ;  /* 0x0000002a042a7291 */ /* 0x001fd2000f8ec03f */
[----:B------:R-:W0:Y:S02]  /*100c0*/  LDS.128 R4, [UR42+0x2d8d0] ;  /* 0x02d8d02aff047984 */ /* 0x000e240008000c00 */
[----:B0-----:R-:W-:Y:S02]  /*100d0*/  R2UR UR5, R5 ;  /* 0x00000000050572ca */ /* 0x001fe400000e0000 */
[----:B------:R-:W-:Y:S02]  /*100e0*/  R2UR UR7, R6 ;  /* 0x00000000060772ca */ /* 0x000fe400000e0000 */
[----:B------:R-:W-:Y:S01]  /*100f0*/  R2UR UR6, R7 ;  /* 0x00000000070672ca */ /* 0x000fe200000e0000 */
[----:B------:R-:W-:Y:S06]  /*10100*/  BAR.ARV 0x4, 0x200 ;  /* 0x0108000000007b1d */ /* 0x000fec0000002000 */
[----:B------:R-:W-:Y:S08]  /*10110*/  @P0 BRA `(.L_x_1150) ;  /* 0x0000001000480947 */ /* 0x000ff00003800000 */
[----:B------:R-:W0:Y:S08]  /*10120*/  S2UR UR4, SR_SWINHI ;  /* 0x00000000000479c3 */ /* 0x000e300000002f00 */
[----:B------:R-:W-:Y:S01]  /*10130*/  BAR.SYNC.DEFER_BLOCKING 0x1, 0x180 ;  /* 0x0046000000007b1d */ /* 0x000fe20000010000 */
[----:B------:R-:W-:Y:S02]  /*10140*/  F2FP.BF16.F32.PACK_AB R6, R93, R92 ;  /* 0x0000005c5d06723e */ /* 0x000fe400000010ff */
[----:B------:R-:W-:-:S02]  /*10150*/  F2FP.BF16.F32.PACK_AB R7, R95, R94 ;  /* 0x0000005e5f07723e */ /* 0x000fc400000010ff */
[----:B------:R-:W-:Y:S02]  /*10160*/  F2FP.BF16.F32.PACK_AB R26, R125, R26 ;  /* 0x0000001a7d1a723e */ /* 0x000fe400000010ff */
[----:B------:R-:W-:Y:S01]  /*10170*/  F2FP.BF16.F32.PACK_AB R27, R27, R126 ;  /* 0x0000007e1b1b723e */ /* 0x000fe200000010ff */
[----:B------:R-:W1:Y:S01]  /*10180*/  LDC R40, c[0x0][0xbe8] ;  /* 0x0002fa00ff287b82 */ /* 0x000e620000000800 */
[----:B------:R-:W-:Y:S01]  /*10190*/  UMOV UR8, UR42 ;  /* 0x0000002a00087c82 */ /* 0x000fe20008000000 */
[----:B0-----:R-:W-:Y:S01]  /*101a0*/  UMOV UR9, UR4 ;  /* 0x0000000400097c82 */ /* 0x001fe20008000000 */
[----:B------:R-:W-:Y:S02]  /*101b0*/  IMAD.U32 R20, RZ, RZ, UR8 ;  /* 0x00000008ff147e24 */ /* 0x000fe4000f8e00ff */
[----:B------:R-:W-:Y:S01]  /*101c0*/  IMAD.U32 R21, RZ, RZ, UR9 ;  /* 0x00000009ff157e24 */ /* 0x000fe2000f8e00ff */
[----:B------:R-:W-:Y:S02]  /*101d0*/  ULDC.64 UR8, c[0x0][0xc00] ;  /* 0x0003000000087ab9 */ /* 0x000fe40000000a00 */
[----:B------:R-:W-:Y:S01]  /*101e0*/  UISETP.NE.U32.AND UP0, UPT, UR8, URZ, UPT ;  /* 0x0000003f0800728c */ /* 0x000fe2000bf05070 */
[----:B------:R-:W-:-:S03]  /*101f0*/  IMAD.WIDE R4, R145, 0x2, R20 ;  /* 0x0000000291047825 */ /* 0x000fc600078e0214 */
[----:B------:R-:W-:Y:S01]  /*10200*/  UISETP.NE.AND.EX UP0, UPT, UR9, URZ, UPT, UP0 ;  /* 0x0000003f0900728c */ /* 0x000fe2000bf05300 */
[C---:B------:R-:W-:Y:S02]  /*10210*/  LOP3.LUT R3, R4.reuse, 0x180, RZ, 0xc0, !PT ;  /* 0x0000018004037812 */ /* 0x040fe400078ec0ff */
[----:B------:R-:W-:Y:S01]  /*10220*/  ULDC.64 UR8, c[0x0][0xc00] ;  /* 0x0003000000087ab9 */ /* 0x000fe20000000a00 */
[C---:B------:R-:W-:Y:S01]  /*10230*/  IADD3 R9, P0, R4.reuse, 0x6020, RZ ;  /* 0x0000602004097810 */ /* 0x040fe20007f1e0ff */
[----:B------:R-:W-:Y:S01]  /*10240*/  UIMAD.WIDE UR8, UR40, 0x4, UR8 ;  /* 0x00000004280878a5 */ /* 0x000fe2000f8e0208 */
[C---:B------:R-:W-:Y:S02]  /*10250*/  IADD3 R11, P1, R4.reuse, 0x6000, RZ ;  /* 0x00006000040b7810 */ /* 0x040fe40007f3e0ff */
[----:B------:R-:W-:Y:S02]  /*10260*/  SHF.R.U64 R3, R3, 0x3, RZ ;  /* 0x0000000303037819 */ /* 0x000fe400000012ff */
[----:B------:R-:W-:Y:S01]  /*10270*/  IADD3 R29, P4, R4, 0x20, RZ ;  /* 0x00000020041d7810 */ /* 0x000fe20007f9e0ff */
[----:B------:R-:W-:Y:S01]  /*10280*/  IMAD.U32 R28, RZ, RZ, UR8 ;  /* 0x00000008ff1c7e24 */ /* 0x000fe2000f8e00ff */
[----:B------:R-:W-:-:S02]  /*10290*/  LOP3.LUT R8, R9, 0x180, RZ, 0xc0, !PT ;  /* 0x0000018009087812 */ /* 0x000fc400078ec0ff */
[----:B------:R-:W-:Y:S01]  /*102a0*/  LOP3.LUT R10, R11, 0x180, RZ, 0xc0, !PT ;  /* 0x000001800b0a7812 */ /* 0x000fe200078ec0ff */
[--C-:B------:R-:W-:Y:S01]  /*102b0*/  IMAD.X R25, RZ, RZ, R5.reuse, P4 ;  /* 0x000000ffff197224 */ /* 0x100fe200020e0605 */
[C---:B------:R-:W-:Y:S02]  /*102c0*/  IADD3 R33, P2, R4.reuse, 0x3020, RZ ;  /* 0x0000302004217810 */ /* 0x040fe40007f5e0ff */
[----:B------:R-:W-:Y:S02]  /*102d0*/  IADD3 R31, P3, R4, 0x3000, RZ ;  /* 0x00003000041f7810 */ /* 0x000fe40007f7e0ff */
[----:B------:R-:W-:Y:S01]  /*102e0*/  LOP3.LUT R4, R3, R4, RZ, 0x3c, !PT ;  /* 0x0000000403047212 */ /* 0x000fe200078e3cff */
[--C-:B------:R-:W-:Y:S01]  /*102f0*/  IMAD.X R13, RZ, RZ, R5.reuse, P2 ;  /* 0x000000ffff0d7224 */ /* 0x100fe200010e0605 */
[----:B------:R-:W-:Y:S01]  /*10300*/  LOP3.LUT R24, R29, 0x180, RZ, 0xc0, !PT ;  /* 0x000001801d187812 */ /* 0x000fe200078ec0ff */
[----:B------:R-:W-:Y:S01]  /*10310*/  IMAD.X R15, RZ, RZ, R5, P3 ;  /* 0x000000ffff0f7224 */ /* 0x000fe200018e0605 */
[----:B------:R-:W-:-:S02]  /*10320*/  SHF.R.U64 R8, R8, 0x3, RZ ;  /* 0x0000000308087819 */ /* 0x000fc400000012ff */
[----:B------:R-:W-:Y:S02]  /*10330*/  SHF.R.U64 R10, R10, 0x3, RZ ;  /* 0x000000030a0a7819 */ /* 0x000fe400000012ff */
[----:B------:R-:W-:Y:S02]  /*10340*/  MOV R3, R4 ;  /* 0x0000000400037202 */ /* 0x000fe40000000f00 */
[----:B------:R-:W-:Y:S02]  /*10350*/  LOP3.LUT R14, R31, 0x180, RZ, 0xc0, !PT ;  /* 0x000001801f0e7812 */ /* 0x000fe400078ec0ff */
[----:B------:R-:W-:Y:S02]  /*10360*/  F2FP.BF16.F32.PACK_AB R4, R89, R12 ;  /* 0x0000000c5904723e */ /* 0x000fe400000010ff */
[----:B------:R-:W-:Y:S02]  /*10370*/  LOP3.LUT R12, R33, 0x180, RZ, 0xc0, !PT ;  /* 0x00000180210c7812 */ /* 0x000fe400078ec0ff */
[----:B------:R-:W-:-:S02]  /*10380*/  SHF.R.U64 R24, R24, 0x3, RZ ;  /* 0x0000000318187819 */ /* 0x000fc400000012ff */
[----:B------:R-:W-:Y:S01]  /*10390*/  LOP3.LUT R8, R8, R9, RZ, 0x3c, !PT ;  /* 0x0000000908087212 */ /* 0x000fe200078e3cff */
[--C-:B------:R-:W-:Y:S01]  /*103a0*/  IMAD.X R9, RZ, RZ, R5.reuse, P0 ;  /* 0x000000ffff097224 */ /* 0x100fe200000e0605 */
[----:B------:R-:W-:Y:S01]  /*103b0*/  LOP3.LUT R10, R10, R11, RZ, 0x3c, !PT ;  /* 0x0000000b0a0a7212 */ /* 0x000fe200078e3cff */
[----:B------:R-:W-:Y:S01]  /*103c0*/  IMAD.X R11, RZ, RZ, R5, P1 ;  /* 0x000000ffff0b7224 */ /* 0x000fe200008e0605 */
[----:B------:R-:W-:Y:S02]  /*103d0*/  SHF.R.U64 R14, R14, 0x3, RZ ;  /* 0x000000030e0e7819 */ /* 0x000fe400000012ff */
[----:B------:R-:W-:Y:S02]  /*103e0*/  SHF.R.U64 R12, R12, 0x3, RZ ;  /* 0x000000030c0c7819 */ /* 0x000fe400000012ff */
[----:B------:R-:W-:Y:S01]  /*103f0*/  LOP3.LUT R24, R24, R29, RZ, 0x3c, !PT ;  /* 0x0000001d18187212 */ /* 0x000fe200078e3cff */
[----:B------:R-:W-:Y:S01]  /*10400*/  IMAD.U32 R29, RZ, RZ, UR9 ;  /* 0x00000009ff1d7e24 */ /* 0x000fe2000f8e00ff */
[----:B------:R-:W-:Y:S01]  /*10410*/  F2FP.BF16.F32.PACK_AB R5, R91, R90 ;  /* 0x0000005a5b05723e */ /* 0x000fe200000010ff */
[----:B------:R-:W-:Y:S01]  /*10420*/  ULDC.64 UR8, c[0x0][0xc08] ;  /* 0x0003020000087ab9 */ /* 0x000fe20000000a00 */
[----:B------:R-:W-:-:S02]  /*10430*/  LOP3.LUT R14, R14, R31, RZ, 0x3c, !PT ;  /* 0x0000001f0e0e7212 */ /* 0x000fc400078e3cff */
[----:B------:R-:W-:Y:S01]  /*10440*/  MOV R30, R8 ;  /* 0x00000008001e7202 */ /* 0x000fe20000000f00 */
[----:B------:R0:W-:Y:S01]  /*10450*/  STSM.16.M88.4 [R3], R4 ;  /* 0x0000000403007844 */ /* 0x0001e20000000200 */
[----:B------:R-:W-:Y:S02]  /*10460*/  MOV R31, R10 ;  /* 0x0000000a001f7202 */ /* 0x000fe40000000f00 */
[----:B------:R-:W-:Y:S02]  /*10470*/  LOP3.LUT R12, R12, R33, RZ, 0x3c, !PT ;  /* 0x000000210c0c7212 */ /* 0x000fe400078e3cff */
[----:B------:R-:W-:Y:S02]  /*10480*/  MOV R25, R24 ;  /* 0x0000001800197202 */ /* 0x000fe40000000f00 */
[----:B------:R-:W-:Y:S02]  /*10490*/  F2FP.BF16.F32.PACK_AB R8, R97, R96 ;  /* 0x000000606108723e */ /* 0x000fe400000010ff */
[----:B------:R-:W-:-:S02]  /*104a0*/  F2FP.BF16.F32.PACK_AB R9, R99, R98 ;  /* 0x000000626309723e */ /* 0x000fc400000010ff */
[----:B------:R-:W-:Y:S02]  /*104b0*/  F2FP.BF16.F32.PACK_AB R10, R101, R100 ;  /* 0x00000064650a723e */ /* 0x000fe400000010ff */
[----:B------:R-:W-:Y:S02]  /*104c0*/  F2FP.BF16.F32.PACK_AB R11, R103, R102 ;  /* 0x00000066670b723e */ /* 0x000fe400000010ff */
[----:B------:R-:W-:Y:S02]  /*104d0*/  MOV R32, R12 ;  /* 0x0000000c00207202 */ /* 0x000fe40000000f00 */
[----:B------:R-:W-:Y:S01]  /*104e0*/  MOV R33, R14 ;  /* 0x0000000e00217202 */ /* 0x000fe20000000f00 */
[----:B------:R2:W-:Y:S01]  /*104f0*/  STSM.16.M88.4 [R25], R8 ;  /* 0x0000000819007844 */ /* 0x0005e20000000200 */
[----:B0-----:R-:W-:Y:S02]  /*10500*/  F2FP.BF16.F32.PACK_AB R4, R105, R104 ;  /* 0x000000686904723e */ /* 0x001fe400000010ff */
[----:B------:R-:W-:-:S02]  /*10510*/  F2FP.BF16.F32.PACK_AB R5, R107, R106 ;  /* 0x0000006a6b05723e */ /* 0x000fc400000010ff */
[----:B------:R-:W-:Y:S02]  /*10520*/  F2FP.BF16.F32.PACK_AB R6, R109, R108 ;  /* 0x0000006c6d06723e */ /* 0x000fe400000010ff */
[----:B------:R-:W-:Y:S02]  /*10530*/  F2FP.BF16.F32.PACK_AB R7, R111, R110 ;  /* 0x0000006e6f07723e */ /* 0x000fe400000010ff */
[----:B------:R-:W-:Y:S02]  /*10540*/  F2FP.BF16.F32.PACK_AB R12, R113, R112 ;  /* 0x00000070710c723e */ /* 0x000fe400000010ff */
[----:B------:R-:W-:Y:S01]  /*10550*/  F2FP.BF16.F32.PACK_AB R13, R115, R114 ;  /* 0x00000072730d723e */ /* 0x000fe200000010ff */
[----:B------:R0:W-:Y:S01]  /*10560*/  STSM.16.M88.4 [R33], R4 ;  /* 0x0000000421007844 */ /* 0x0001e20000000200 */
[----:B------:R-:W-:Y:S02]  /*10570*/  F2FP.BF16.F32.PACK_AB R14, R117, R116 ;  /* 0x00000074750e723e */ /* 0x000fe400000010ff */
[----:B------:R-:W-:-:S02]  /*10580*/  F2FP.BF16.F32.PACK_AB R15, R119, R118 ;  /* 0x00000076770f723e */ /* 0x000fc400000010ff */
[----:B------:R-:W-:Y:S02]  /*10590*/  F2FP.BF16.F32.PACK_AB R24, R121, R120 ;  /* 0x000000787918723e */ /* 0x000fe400000010ff */
[----:B--2---:R-:W-:Y:S01]  /*105a0*/  F2FP.BF16.F32.PACK_AB R25, R123, R122 ;  /* 0x0000007a7b19723e */ /* 0x004fe200000010ff */
[----:B------:R-:W-:Y:S01]  /*105b0*/  STSM.16.M88.4 [R32], R12 ;  /* 0x0000000c20007844 */ /* 0x000fe20000000200 */
[----:B------:R-:W-:Y:S02]  /*105c0*/  F2FP.BF16.F32.PACK_AB R8, R129, R128 ;  /* 0x000000808108723e */ /* 0x000fe400000010ff */
[----:B------:R-:W-:Y:S01]  /*105d0*/  F2FP.BF16.F32.PACK_AB R9, R131, R130 ;  /* 0x000000828309723e */ /* 0x000fe200000010ff */
[----:B------:R-:W-:Y:S01]  /*105e0*/  STSM.16.M88.4 [R31], R24 ;  /* 0x000000181f007844 */ /* 0x000fe20000000200 */
[----:B------:R-:W-:Y:S02]  /*105f0*/  F2FP.BF16.F32.PACK_AB R10, R133, R132 ;  /* 0x00000084850a723e */ /* 0x000fe400000010ff */
[----:B------:R-:W-:-:S02]  /*10600*/  F2FP.BF16.F32.PACK_AB R11, R135, R134 ;  /* 0x00000086870b723e */ /* 0x000fc400000010ff */
[----:B------:R-:W-:-:S03]  /*10610*/  PLOP3.LUT P0, PT, PT, PT, UP0, 0x80, 0x0 ;  /* 0x000000000000781c */ /* 0x000fc60003f0f008 */
[----:B------:R2:W-:Y:S01]  /*10620*/  STSM.16.M88.4 [R30], R8 ;  /* 0x000000081e007844 */ /* 0x0005e20000000200 */
[----:B------:R-:W-:Y:S09]  /*10630*/  BAR.SYNC.DEFER_BLOCKING 0x1, 0x180 ;  /* 0x0046000000007b1d */ /* 0x000ff20000010000 */
[----:B------:R-:W3:Y:S01]  /*10640*/  @P0 LDG.E R3, desc[UR50][R28.64] ;  /* 0x000000321c030981 */ /* 0x000ee2000c1e1900 */
[----:B------:R-:W-:Y:S01]  /*10650*/  UISETP.NE.U32.AND UP1, UPT, UR8, URZ, UPT ;  /* 0x0000003f0800728c */ /* 0x000fe2000bf25070 */
[----:B-1----:R-:W-:Y:S01]  /*10660*/  ISETP.NE.AND P1, PT, R40, 0x1, PT ;  /* 0x000000012800780c */ /* 0x002fe20003f25270 */
[----:B------:R-:W-:Y:S01]  /*10670*/  ULDC UR10, c[0x0][0xa88] ;  /* 0x0002a200000a7ab9 */ /* 0x000fe20000000800 */
[----:B------:R-:W-:Y:S01]  /*10680*/  UMOV UR4, URZ ;  /* 0x0000003f00047c82 */ /* 0x000fe20008000000 */
[----:B------:R-:W-:-:S06]  /*10690*/  UISETP.NE.AND.EX UP1, UPT, UR9, URZ, UPT, UP1 ;  /* 0x0000003f0900728c */ /* 0x000fcc000bf25310 */
[----:B------:R-:W-:-:S04]  /*106a0*/  PLOP3.LUT P2, PT, PT, PT, UP1, 0x80, 0x0 ;  /* 0x000000000000781c */ /* 0x000fc80003f4f018 */
[----:B0-----:R-:W0:Y:S01]  /*106b0*/  @P1 LDC R5, c[0x0][0xbec] ;  /* 0x0002fb00ff051b82 */ /* 0x001e220000000800 */
[----:B------:R-:W-:Y:S02]  /*106c0*/  @UP1 ULDC.64 UR8, c[0x0][0xc08] ;  /* 0x0003020000081ab9 */ /* 0x000fe40000000a00 */
[----:B------:R-:W-:-:S05]  /*106d0*/  @UP1 UIMAD.WIDE UR8, UR40, 0x4, UR8 ;  /* 0x00000004280818a5 */ /* 0x000fca000f8e0208 */
[----:B------:R-:W1:Y:S01]  /*106e0*/  @P1 LDC R6, c[0x0][0xbf0] ;  /* 0x0002fc00ff061b82 */ /* 0x000e620000000800 */
[----:B--2---:R-:W-:Y:S02]  /*106f0*/  IMAD.U32 R8, RZ, RZ, UR8 ;  /* 0x00000008ff087e24 */ /* 0x004fe4000f8e00ff */
[----:B------:R-:W-:Y:S01]  /*10700*/  IMAD.U32 R9, RZ, RZ, UR9 ;  /* 0x00000009ff097e24 */ /* 0x000fe2000f8e00ff */
[----:B---3--:R-:W-:Y:S01]  /*10710*/  @P0 R2UR UR4, R3 ;  /* 0x00000000030402ca */ /* 0x008fe200000e0000 */
[----:B------:R-:W-:-:S06]  /*10720*/  IMAD.U32 R3, RZ, RZ, UR10 ;  /* 0x0000000aff037e24 */ /* 0x000fcc000f8e00ff */
[----:B------:R2:W5:Y:S01]  /*10730*/  @P2 LDG.E R3, desc[UR50][R8.64] ;  /* 0x0000003208032981 */ /* 0x000562000c1e1900 */
[----:B01----:R-:W-:Y:S07]  /*10740*/  @P2 BRA `(.L_x_1151) ;  /* 0x0000000000102947 */ /* 0x003fee0003800000 */
[----:B------:R-:W-:Y:S05]  /*10750*/  @!P0 BRA `(.L_x_1151) ;  /* 0x00000000000c8947 */ /* 0x000fea0003800000 */
[----:B------:R-:W3:Y:S04]  /*10760*/  LDG.E R4, desc[UR50][R28.64] ;  /* 0x000000321c047981 */ /* 0x000ee8000c1e1900 */
[----:B-----5:R-:W3:Y:S02]  /*10770*/  LDG.E R3, desc[UR50][R28.64+0x4] ;  /* 0x000004321c037981 */ /* 0x020ee4000c1e1900 */
[----:B---3--:R-:W-:-:S07]  /*10780*/  IMAD.IADD R3, R3, 0x1, -R4 ;  /* 0x0000000103037824 */ /* 0x008fce00078e0a04 */
.L_x_1151:
[----:B--2---:R-:W-:Y:S01]  /*10790*/  VIADD R8, R136, UR39 ;  /* 0x0000002788087c36 */ /* 0x004fe20008000000 */
[----:B------:R-:W-:Y:S01]  /*107a0*/  USHF.R.S32.HI UR9, URZ, 0x1f, UR4 ;  /* 0x0000001f3f097899 */ /* 0x000fe20008011404 */
[----:B-----5:R-:W-:Y:S01]  /*107b0*/  IMAD R41, R3, R40, RZ ;  /* 0x0000002803297224 */ /* 0x020fe200078e02ff */
[----:B------:R-:W-:Y:S01]  /*107c0*/  USHF.R.S32.HI UR16, URZ, 0x1f, UR41 ;  /* 0x0000001f3f107899 */ /* 0x000fe20008011429 */
[----:B------:R-:W-:Y:S01]  /*107d0*/  @P1 IMAD.HI.U32 R5, R8, R5, RZ ;  /* 0x0000000508051227 */ /* 0x000fe200078e00ff */
[----:B------:R-:W-:Y:S01]  /*107e0*/  ULDC.64 UR14, c[0x0][0xb90] ;  /* 0x0002e400000e7ab9 */ /* 0x000fe20000000a00 */
[----:B------:R-:W-:Y:S01]  /*107f0*/  UMOV UR8, UR4 ;  /* 0x0000000400087c82 */ /* 0x000fe20008000000 */
[----:B------:R-:W-:Y:S01]  /*10800*/  UIMAD UR12, UR16, UR14, URZ ;  /* 0x0000000e100c72a4 */ /* 0x000fe2000f8e023f */
[----:B------:R-:W-:Y:S01]  /*10810*/  IMAD.MOV.U32 R4, RZ, RZ, R8 ;  /* 0x000000ffff047224 */ /* 0x000fe200078e0008 */
[----:B------:R-:W-:Y:S01]  /*10820*/  UIMAD.WIDE.U32 UR10, UR41, UR14, UR8 ;  /* 0x0000000e290a72a5 */ /* 0x000fe2000f8e0008 */
[----:B------:R-:W-:Y:S01]  /*10830*/  @P1 SHF.R.U32.HI R4, RZ, R6, R5 ;  /* 0x00000006ff041219 */ /* 0x000fe20000011605 */
[----:B------:R-:W-:Y:S01]  /*10840*/  USHF.R.S32.HI UR8, URZ, 0x1f, UR40 ;  /* 0x0000001f3f087899 */ /* 0x000fe20008011428 */
[----:B------:R-:W-:Y:S01]  /*10850*/  IMAD R5, R141, 0x20, R137 ;  /* 0x000000208d057824 */ /* 0x000fe200078e0289 */
[----:B------:R-:W-:Y:S01]  /*10860*/  UIMAD UR12, UR41, UR15, UR12 ;  /* 0x0000000f290c72a4 */ /* 0x000fe2000f8e020c */
[--C-:B------:R-:W-:Y:S01]  /*10870*/  SHF.R.S32.HI R6, RZ, 0x1f, R4.reuse ;  /* 0x0000001fff067819 */ /* 0x100fe20000011404 */
[----:B------:R-:W-:Y:S01]  /*10880*/  USEL UR18, UR8, URZ, !UP0 ;  /* 0x0000003f08127287 */ /* 0x000fe2000c000000 */
[----:B------:R-:W-:Y:S01]  /*10890*/  IMAD.MOV R7, RZ, RZ, -R4 ;  /* 0x000000ffff077224 */ /* 0x000fe200078e0a04 */
[----:B------:R-:W-:Y:S01]  /*108a0*/  ULDC.64 UR14, c[0x0][0xb98] ;  /* 0x0002e600000e7ab9 */ /* 0x000fe20000000a00 */
[----:B------:R-:W-:Y:S01]  /*108b0*/  USEL UR17, UR40, URZ, !UP0 ;  /* 0x0000003f28117287 */ /* 0x000fe2000c000000 */
[----:B------:R-:W-:Y:S01]  /*108c0*/  IMAD.WIDE R20, R5, 0x2, R20 ;  /* 0x0000000205147825 */ /* 0x000fe200078e0214 */
[----:B------:R-:W-:-:S02]  /*108d0*/  UIMAD UR8, UR18, UR14, URZ ;  /* 0x0000000e120872a4 */ /* 0x000fc4000f8e023f */
[----:B------:R-:W-:Y:S01]  /*108e0*/  UIADD3 UR11, UR11, UR12, URZ ;  /* 0x0000000c0b0b7290 */ /* 0x000fe2000fffe03f */
[----:B------:R-:W-:Y:S01]  /*108f0*/  IMAD R7, R40, R7, R8 ;  /* 0x0000000728077224 */ /* 0x000fe200078e0208 */
[----:B------:R-:W-:Y:S01]  /*10900*/  UIMAD UR8, UR17, UR15, UR8 ;  /* 0x0000000f110872a4 */ /* 0x000fe2000f8e0208 */
[C---:B------:R-:W-:Y:S01]  /*10910*/  IADD3 R9, P2, R20.reuse, 0x1800, RZ ;  /* 0x0000180014097810 */ /* 0x040fe20007f5e0ff */
[----:B------:R-:W-:Y:S01]  /*10920*/  UIMAD.WIDE.U32 UR10, UR17, UR14, UR10 ;  /* 0x0000000e110a72a5 */ /* 0x000fe2000f8e000a */
[----:B------:R-:W-:Y:S01]  /*10930*/  IADD3 R25, P6, R20, 0x3000, RZ ;  /* 0x0000300014197810 */ /* 0x000fe20007fde0ff */
[----:B------:R-:W-:Y:S01]  /*10940*/  ULDC.64 UR12, c[0x0][0xb88] ;  /* 0x0002e200000c7ab9 */ /* 0x000fe20000000a00 */
[----:B------:R-:W-:Y:S01]  /*10950*/  SHF.R.S32.HI R5, RZ, 0x1f, R7 ;  /* 0x0000001fff057819 */ /* 0x000fe20000011407 */
[----:B------:R-:W-:Y:S01]  /*10960*/  IMAD.U32 R11, RZ, RZ, UR8 ;  /* 0x00000008ff0b7e24 */ /* 0x000fe2000f8e00ff */
[----:B------:R-:W-:Y:S02]  /*10970*/  LOP3.LUT R8, R9, 0x180, RZ, 0xc0, !PT ;  /* 0x0000018009087812 */ /* 0x000fe400078ec0ff */
[----:B------:R-:W-:Y:S01]  /*10980*/  IADD3 R4, P0, R4, UR10, RZ ;  /* 0x0000000a04047c10 */ /* 0x000fe2000ff1e0ff */
[----:B------:R-:W-:Y:S01]  /*10990*/  IMAD R10, R5, UR12, RZ ;  /* 0x0000000c050a7c24 */ /* 0x000fe2000f8e02ff */
[----:B------:R-:W-:-:S02]  /*109a0*/  SHF.R.U64 R8, R8, 0x3, RZ ;  /* 0x0000000308087819 */ /* 0x000fc400000012ff */
[----:B------:R-:W-:Y:S01]  /*109b0*/  IADD3.X R5, R6, UR11, R11, P0, !PT ;  /* 0x0000000b06057c10 */ /* 0x000fe200087fe40b */
[----:B------:R-:W-:Y:S01]  /*109c0*/  ULDC.64 UR10, c[0x0][0xb50] ;  /* 0x0002d400000a7ab9 */ /* 0x000fe20000000a00 */
[----:B------:R-:W-:Y:S01]  /*109d0*/  LOP3.LUT R6, R8, R9, RZ, 0x3c, !PT ;  /* 0x0000000908067212 */ /* 0x000fe200078e3cff */
[C---:B------:R-:W-:Y:S01]  /*109e0*/  IMAD R9, R7.reuse, UR13, R10 ;  /* 0x0000000d07097c24 */ /* 0x040fe2000f8e020a */
[C---:B------:R-:W-:Y:S01]  /*109f0*/  IADD3 R13, P5, R20.reuse, 0x4800, RZ ;  /* 0x00004800140d7810 */ /* 0x040fe20007fbe0ff */
[----:B------:R-:W-:Y:S01]  /*10a00*/  IMAD.WIDE.U32 R4, R7, UR12, R4 ;  /* 0x0000000c07047c25 */ /* 0x000fe2000f8e0004 */
[----:B------:R-:W-:Y:S01]  /*10a10*/  ULDC.64 UR12, c[0x0][0xaa0] ;  /* 0x0002a800000c7ab9 */ /* 0x000fe20000000a00 */
[----:B------:R-:W-:Y:S02]  /*10a20*/  IADD3 R33, P4, R20, 0x6000, RZ ;  /* 0x0000600014217810 */ /* 0x000fe40007f9e0ff */
[----:B------:R-:W-:Y:S01]  /*10a30*/  IMAD.IADD R5, R5, 0x1, R9 ;  /* 0x0000000105057824 */ /* 0x000fe200078e0209 */
[----:B------:R-:W-:Y:S01]  /*10a40*/  LEA R8, P0, R4, UR10, 0x2 ;  /* 0x0000000a04087c11 */ /* 0x000fe2000f8010ff */
[----:B------:R-:W-:Y:S01]  /*10a50*/  VIADD R10, R144, UR39 ;  /* 0x00000027900a7c36 */ /* 0x000fe20008000000 */
[----:B------:R-:W-:Y:S01]  /*10a60*/  LOP3.LUT R24, R25, 0x180, RZ, 0xc0, !PT ;  /* 0x0000018019187812 */ /* 0x000fe200078ec0ff */
[----:B------:R-:W-:Y:S01]  /*10a70*/  IMAD.X R7, RZ, RZ, R21, P2 ;  /* 0x000000ffff077224 */ /* 0x000fe200010e0615 */
[----:B------:R-:W-:Y:S01]  /*10a80*/  LEA.HI.X R9, R4, UR11, R5, 0x2, P0 ;  /* 0x0000000b04097c11 */ /* 0x000fe200080f1405 */
[----:B------:R-:W-:Y:S01]  /*10a90*/  SHFL.IDX PT, R36, R8, RZ, 0x1c1f ;  /* 0x001c1fff08247589 */ /* 0x000fe200000e0000 */
[----:B------:R-:W-:Y:S01]  /*10aa0*/  LOP3.LUT P0, RZ, R142, 0x3, RZ, 0xc0, !PT ;  /* 0x000000038eff7812 */ /* 0x000fe2000780c0ff */
[----:B------:R-:W-:Y:S01]  /*10ab0*/  VIADD R3, R10, 0x8 ;  /* 0x000000080a037836 */ /* 0x000fe20000000000 */
[----:B------:R-:W-:Y:S01]  /*10ac0*/  IADD3 R4, P3, R20, 0x7800, RZ ;  /* 0x0000780014047810 */ /* 0x000fe20007f7e0ff */
[----:B------:R-:W0:Y:S01]  /*10ad0*/  SHFL.IDX PT, R37, R9, RZ, 0x1c1f ;  /* 0x001c1fff09257589 */ /* 0x000e2200000e0000 */
[----:B------:R-:W-:-:S02]  /*10ae0*/  ISETP.GE.OR P2, PT, R10, R41, P0 ;  /* 0x000000290a00720c */ /* 0x000fc40000746670 */
[----:B------:R-:W-:Y:S01]  /*10af0*/  ISETP.GE.OR P0, PT, R3, R41, P0 ;  /* 0x000000290300720c */ /* 0x000fe20000706670 */
[----:B------:R-:W-:Y:S01]  /*10b00*/  SHFL.IDX PT, R38, R8, 0x1, 0x1c1f ;  /* 0x003c1f0008267f89 */ /* 0x000fe200000e0000 */
[----:B------:R-:W-:Y:S01]  /*10b10*/  LOP3.LUT R3, R4, 0x180, RZ, 0xc0, !PT ;  /* 0x0000018004037812 */ /* 0x000fe200078ec0ff */
[----:B------:R-:W-:Y:S01]  /*10b20*/  UIMAD UR10, UR9, UR12, URZ ;  /* 0x0000000c090a72a4 */ /* 0x000fe2000f8e023f */
[----:B------:R-:W-:Y:S01]  /*10b30*/  LOP3.LUT R5, R20, 0x180, RZ, 0xc0, !PT ;  /* 0x0000018014057812 */ /* 0x000fe200078ec0ff */
[----:B------:R-:W1:Y:S01]  /*10b40*/  SHFL.IDX PT, R39, R9, 0x1, 0x1c1f ;  /* 0x003c1f0009277f89 */ /* 0x000e6200000e0000 */
[----:B------:R-:W-:Y:S01]  /*10b50*/  SHF.R.U64 R3, R3, 0x3, RZ ;  /* 0x0000000303037819 */ /* 0x000fe200000012ff */
[----:B------:R-:W-:Y:S01]  /*10b60*/  IMAD.X R29, RZ, RZ, R21, P3 ;  /* 0x000000ffff1d7224 */ /* 0x000fe200018e0615 */
[----:B------:R-:W-:Y:S02]  /*10b70*/  SHF.R.U64 R5, R5, 0x3, RZ ;  /* 0x0000000305057819 */ /* 0x000fe400000012ff */
[----:B------:R-:W-:-:S02]  /*10b80*/  LOP3.LUT R28, R3, R4, RZ, 0x3c, !PT ;  /* 0x00000004031c7212 */ /* 0x000fc400078e3cff */
[----:B------:R-:W2:Y:S01]  /*10b90*/  @P1 LDC R3, c[0x0][0xbec] ;  /* 0x0002fb00ff031b82 */ /* 0x000ea20000000800 */
[----:B------:R-:W-:Y:S02]  /*10ba0*/  LOP3.LUT R20, R5, R20, RZ, 0x3c, !PT ;  /* 0x0000001405147212 */ /* 0x000fe400078e3cff */
[----:B------:R-:W-:Y:S02]  /*10bb0*/  LOP3.LUT R12, R13, 0x180, RZ, 0xc0, !PT ;  /* 0x000001800d0c7812 */ /* 0x000fe400078ec0ff */
[----:B------:R-:W-:Y:S02]  /*10bc0*/  LOP3.LUT R32, R33, 0x180, RZ, 0xc0, !PT ;  /* 0x0000018021207812 */ /* 0x000fe400078ec0ff */
[----:B------:R-:W-:Y:S01]  /*10bd0*/  SHF.R.U64 R24, R24, 0x3, RZ ;  /* 0x0000000318187819 */ /* 0x000fe200000012ff */
[----:B0-----:R0:W-:Y:S01]  /*10be0*/  @!P2 ST.E desc[UR50][R36.64], R2 ;  /* 0x000000022400a985 */ /* 0x0011e2000c101932 */
[----:B------:R-:W-:Y:S01]  /*10bf0*/  UIMAD.WIDE.U32 UR8, UR4, UR12, URZ ;  /* 0x0000000c040872a5 */ /* 0x000fe2000f8e003f */
[----:B------:R-:W-:Y:S01]  /*10c00*/  SHF.R.U64 R12, R12, 0x3, RZ ;  /* 0x000000030c0c7819 */ /* 0x000fe200000012ff */
[----:B------:R-:W-:Y:S01]  /*10c10*/  UIMAD UR10, UR4, UR13, UR10 ;  /* 0x0000000d040a72a4 */ /* 0x000fe2000f8e020a */
[----:B------:R-:W-:-:S02]  /*10c20*/  SHF.R.U64 R32, R32, 0x3, RZ ;  /* 0x0000000320207819 */ /* 0x000fc400000012ff */
[----:B------:R-:W-:Y:S01]  /*10c30*/  ULDC.64 UR12, c[0x0][0xae8] ;  /* 0x0002ba00000c7ab9 */ /* 0x000fe20000000a00 */
[----:B------:R-:W-:Y:S01]  /*10c40*/  LOP3.LUT R24, R24, R25, RZ, 0x3c, !PT ;  /* 0x0000001918187212 */ /* 0x000fe200078e3cff */
[----:B-1----:R1:W-:Y:S01]  /*10c50*/  @!P0 ST.E desc[UR50][R38.64], R0 ;  /* 0x0000000026008985 */ /* 0x0023e2000c101932 */
[----:B0-----:R-:W0:Y:S03]  /*10c60*/  @P1 LDC R37, c[0x0][0xbf0] ;  /* 0x0002fc00ff251b82 */ /* 0x001e260000000800 */
[----:B------:R3:W5:Y:S01]  /*10c70*/  LD.E.128 R8, desc[UR50][R20.64] ;  /* 0x0000003214087980 */ /* 0x000762000c101d00 */
[----:B------:R-:W-:Y:S01]  /*10c80*/  UIADD3 UR9, UR9, UR10, URZ ;  /* 0x0000000a09097290 */ /* 0x000fe2000fffe03f */
[----:B------:R-:W-:Y:S01]  /*10c90*/  LOP3.LUT R12, R12, R13, RZ, 0x3c, !PT ;  /* 0x0000000d0c0c7212 */ /* 0x000fe200078e3cff */
[----:B------:R-:W-:Y:S01]  /*10ca0*/  UIMAD UR4, UR16, UR12, URZ ;  /* 0x0000000c100472a4 */ /* 0x000fe2000f8e023f */
[----:B------:R-:W-:Y:S01]  /*10cb0*/  LOP3.LUT R32, R32, R33, RZ, 0x3c, !PT ;  /* 0x0000002120207212 */ /* 0x000fe200078e3cff */
[----:B------:R-:W-:-:S02]  /*10cc0*/  IMAD.X R25, RZ, RZ, R21, P6 ;  /* 0x000000ffff197224 */ /* 0x000fc400030e0615 */
[----:B-1----:R-:W-:Y:S01]  /*10cd0*/  IMAD R0, R140, 0x60, R141 ;  /* 0x000000608c007824 */ /* 0x002fe200078e028d */
[----:B------:R-:W-:Y:S01]  /*10ce0*/  UIMAD UR4, UR41, UR13, UR4 ;  /* 0x0000000d290472a4 */ /* 0x000fe2000f8e0204 */
[--C-:B------:R-:W-:Y:S01]  /*10cf0*/  IMAD.X R13, RZ, RZ, R21.reuse, P5 ;  /* 0x000000ffff0d7224 */ /* 0x100fe200028e0615 */
[----:B------:R-:W-:Y:S01]  /*10d00*/  ULDC.64 UR10, c[0x0][0xaf0] ;  /* 0x0002bc00000a7ab9 */ /* 0x000fe20000000a00 */
[----:B---3--:R-:W-:Y:S01]  /*10d10*/  VIADD R20, R0, UR39 ;  /* 0x0000002700147c36 */ /* 0x008fe20008000000 */
[----:B------:R-:W-:Y:S01]  /*10d20*/  UIMAD.WIDE.U32 UR8, UR41, UR12, UR8 ;  /* 0x0000000c290872a5 */ /* 0x000fe2000f8e0008 */
[----:B------:R-:W-:Y:S01]  /*10d30*/  IMAD.X R33, RZ, RZ, R21, P4 ;  /* 0x000000ffff217224 */ /* 0x000fe200020e0615 */
[----:B------:R-:W5:Y:S01]  /*10d40*/  LD.E.128 R4, desc[UR50][R6.64] ;  /* 0x0000003206047980 */ /* 0x000f62000c101d00 */
[----:B--2---:R-:W-:Y:S01]  /*10d50*/  @P1 IMAD.HI.U32 R0, R20, R3, RZ ;  /* 0x0000000314001227 */ /* 0x004fe200078e00ff */
[----:B------:R-:W-:Y:S02]  /*10d60*/  UIADD3 UR9, UR9, UR4, URZ ;  /* 0x0000000409097290 */ /* 0x000fe4000fffe03f */
[----:B------:R-:W5:Y:S01]  /*10d70*/  LD.E.128 R24, desc[UR50][R24.64] ;  /* 0x0000003218187980 */ /* 0x000f62000c101d00 */
[----:B------:R-:W-:Y:S01]  /*10d80*/  IMAD.MOV.U32 R21, RZ, RZ, R20 ;  /* 0x000000ffff157224 */ /* 0x000fe200078e0014 */
[----:B------:R-:W-:-:S02]  /*10d90*/  UIMAD UR4, UR18, UR10, URZ ;  /* 0x0000000a120472a4 */ /* 0x000fc4000f8e023f */
[----:B------:R-:W5:Y:S01]  /*10da0*/  LD.E.128 R12, desc[UR50][R12.64] ;  /* 0x000000320c0c7980 */ /* 0x000f62000c101d00 */
[----:B0-----:R-:W-:Y:S01]  /*10db0*/  @P1 SHF.R.U32.HI R21, RZ, R37, R0 ;  /* 0x00000025ff151219 */ /* 0x001fe20000011600 */
[----:B------:R-:W-:Y:S02]  /*10dc0*/  UIMAD UR4, UR17, UR11, UR4 ;  /* 0x0000000b110472a4 */ /* 0x000fe4000f8e0204 */
[----:B------:R-:W-:Y:S01]  /*10dd0*/  UIMAD.WIDE.U32 UR8, UR17, UR10, UR8 ;  /* 0x0000000a110872a5 */ /* 0x000fe2000f8e0008 */
[--C-:B------:R-:W-:Y:S01]  /*10de0*/  SHF.R.S32.HI R0, RZ, 0x1f, R21.reuse ;  /* 0x0000001fff007819 */ /* 0x100fe20000011415 */
[----:B------:R-:W-:Y:S01]  /*10df0*/  IMAD.MOV R37, RZ, RZ, -R21 ;  /* 0x000000ffff257224 */ /* 0x000fe200078e0a15 */
[----:B------:R-:W-:Y:S01]  /*10e00*/  ULDC.64 UR10, c[0x0][0xae0] ;  /* 0x0002b800000a7ab9 */ /* 0x000fe20000000a00 */
[----:B------:R-:W-:Y:S01]  /*10e10*/  UIADD3 UR4, UR9, UR4, URZ ;  /* 0x0000000409047290 */ /* 0x000fe2000fffe03f */
[----:B------:R-:W5:Y:S01]  /*10e20*/  LD.E.128 R32, desc[UR50][R32.64] ;  /* 0x0000003220207980 */ /* 0x000f62000c101d00 */
[----:B------:R-:W-:-:S02]  /*10e30*/  IMAD R0, R0, UR10, RZ ;  /* 0x0000000a00007c24 */ /* 0x000fc4000f8e02ff */
[----:B------:R-:W-:Y:S01]  /*10e40*/  IMAD R37, R40, R37, R20 ;  /* 0x0000002528257224 */ /* 0x000fe200078e0214 */
[----:B------:R-:W5:Y:S01]  /*10e50*/  LD.E.128 R28, desc[UR50][R28.64] ;  /* 0x000000321c1c7980 */ /* 0x000f62000c101d00 */
[----:B------:R-:W-:Y:S02]  /*10e60*/  IMAD R39, R21, UR11, R0 ;  /* 0x0000000b15277c24 */ /* 0x000fe4000f8e0200 */
[----:B------:R-:W-:Y:S01]  /*10e70*/  IMAD.U32 R3, RZ, RZ, UR9 ;  /* 0x00000009ff037e24 */ /* 0x000fe2000f8e00ff */
[----:B------:R-:W-:Y:S01]  /*10e80*/  SHF.R.S32.HI R0, RZ, 0x1f, R37 ;  /* 0x0000001fff007819 */ /* 0x000fe20000011425 */
[----:B------:R-:W-:Y:S01]  /*10e90*/  IMAD.U32 R2, RZ, RZ, UR8 ;  /* 0x00000008ff027e24 */ /* 0x000fe2000f8e00ff */
[----:B------:R-:W-:Y:S01]  /*10ea0*/  ULDC.64 UR8, c[0x0][0xad8] ;  /* 0x0002b60000087ab9 */ /* 0x000fe20000000a00 */
[----:B------:R-:W-:Y:S01]  /*10eb0*/  IMAD.U32 R3, RZ, RZ, UR4 ;  /* 0x00000004ff037e24 */ /* 0x000fe2000f8e00ff */
[----:B------:R-:W-:Y:S01]  /*10ec0*/  @!PT LDS RZ, [RZ] ;  /* 0x00000000fffff984 */ /* 0x000fe20000000800 */
[----:B------:R-:W-:Y:S01]  /*10ed0*/  @!PT LDS RZ, [RZ] ;  /* 0x00000000fffff984 */ /* 0x000fe20000000800 */
[----:B------:R-:W-:Y:S01]  /*10ee0*/  @!PT LDS RZ, [RZ] ;  /* 0x00000000fffff984 */ /* 0x000fe20000000800 */
[----:B------:R-:W-:Y:S01]  /*10ef0*/  @!PT LDS RZ, [RZ] ;  /* 0x00000000fffff984 */ /* 0x000fe20000000800 */
[----:B------:R0:W-:Y:S06]  /*10f00*/  MEMBAR.ALL.CTA ;  /* 0x0000000000007992 */ /* 0x0001ec0000008000 */
[----:B0-----:R-:W0:Y:S01]  /*10f10*/  FENCE.VIEW.ASYNC.S ;  /* 0x00000000000073c6 */ /* 0x001e220000000000 */
[----:B------:R-:W-:-:S02]  /*10f20*/  IMAD R0, R0, UR8, RZ ;  /* 0x0000000800007c24 */ /* 0x000fc4000f8e02ff */
[----:B------:R-:W-:-:S04]  /*10f30*/  IMAD.WIDE.U32 R2, R21, UR10, R2 ;  /* 0x0000000a15027c25 */ /* 0x000fc8000f8e0002 */
[----:B------:R-:W-:Y:S02]  /*10f40*/  IMAD.IADD R3, R3, 0x1, R39 ;  /* 0x0000000103037824 */ /* 0x000fe400078e0227 */
[----:B------:R-:W-:Y:S02]  /*10f50*/  IMAD R21, R37, UR9, R0 ;  /* 0x0000000925157c24 */ /* 0x000fe4000f8e0200 */
[----:B------:R-:W-:Y:S01]  /*10f60*/  VIADD R0, R141, UR39 ;  /* 0x000000278d007c36 */ /* 0x000fe20008000000 */
[----:B------:R-:W-:Y:S01]  /*10f70*/  UIADD3 UR4, UR42, 0x2d820, URZ ;  /* 0x0002d8202a047890 */ /* 0x000fe2000fffe03f */
[----:B------:R-:W-:Y:S01]  /*10f80*/  IMAD.WIDE.U32 R2, R37, UR8, R2 ;  /* 0x0000000825027c25 */ /* 0x000fe2000f8e0002 */
[----:B------:R-:W-:Y:S02]  /*10f90*/  ULDC.64 UR8, c[0x0][0xa80] ;  /* 0x0002a00000087ab9 */ /* 0x000fe40000000a00 */
[----:B------:R-:W-:Y:S01]  /*10fa0*/  ISETP.GE.AND P0, PT, R0, R41, PT ;  /* 0x000000290000720c */ /* 0x000fe20003f06270 */
[----:B------:R-:W-:Y:S01]  /*10fb0*/  IMAD.IADD R3, R3, 0x1, R21 ;  /* 0x0000000103037824 */ /* 0x000fe200078e0215 */
[----:B------:R-:W-:Y:S01]  /*10fc0*/  LEA R40, P1, R2, UR8, 0x1 ;  /* 0x0000000802287c11 */ /* 0x000fe2000f8208ff */
[----:B------:R-:W-:-:S03]  /*10fd0*/  UPRMT UR4, URZ, 0x654, UR4 ;  /* 0x000006543f047896 */ /* 0x000fc60008000004 */
[----:B------:R-:W-:Y:S01]  /*10fe0*/  LEA.HI.X R42, R2, UR9, R3, 0x1, P1 ;  /* 0x00000009022a7c11 */ /* 0x000fe200088f0c03 */
[----:B0-----:R0:W1:Y:S01]  /*10ff0*/  SHFL.IDX PT, R20, R40, RZ, 0x1c1f ;  /* 0x001c1fff28147589 */ /* 0x00106200000e0000 */
        /* <DEDUP_REMOVED lines=13> */
[----:B-----5:R3:W-:Y:S04]  /*110d0*/  @!P0 ST.E.128 desc[UR50][R2.64], R8 ;  /* 0x0000000802008985 */ /* 0x0207e8000c101d32 */
[----:B------:R3:W-:Y:S04]  /*110e0*/  @!P1 ST.E.128 desc[UR50][R36.64], R24 ;  /* 0x0000001824009985 */ /* 0x0007e8000c101d32 */
[----:B------:R3:W-:Y:S02]  /*110f0*/  @!P2 ST.E.128 desc[UR50][R38.64], R32 ;  /* 0x000000202600a985 */ /* 0x0007e4000c101d32 */
.L_x_1153:
[----:B------:R-:W-:Y:S05]  /*11100*/  BSYNC B1 ;  /* 0x0000000000017941 */ /* 0x000fea0003800000 */
.L_x_1152:
        /* <DEDUP_REMOVED lines=8> */
[C---:B0-----:R-:W-:Y:S02]  /*11190*/  @!P2 LEA R10, P0, R138.reuse, R8, 0x1 ;  /* 0x000000088a0aa211 */ /* 0x041fe400078008ff */
[----:B----4-:R-:W-:Y:S02]  /*111a0*/  @!P1 IMAD.WIDE R2, R137, 0x2, R8 ;  /* 0x0000000289029825 */ /* 0x010fe400078e0208 */
[----:B------:R-:W-:Y:S02]  /*111b0*/  @!P2 LEA.HI.X R11, R138, R9, R147, 0x1, P0 ;  /* 0x000000098a0ba211 */ /* 0x000fe400000f0c93 */
[----:B------:R-:W-:Y:S01]  /*111c0*/  ISETP.GE.AND P0, PT, R139, UR4, PT ;  /* 0x000000048b007c0c */ /* 0x000fe2000bf06270 */
[----:B------:R3:W-:Y:S04]  /*111d0*/  @!P1 ST.E.128 desc[UR50][R2.64], R4 ;  /* 0x0000000402009985 */ /* 0x0007e8000c101d32 */
[----:B------:R3:W-:Y:S08]  /*111e0*/  @!P2 ST.E.128 desc[UR50][R10.64], R12 ;  /* 0x0000000c0a00a985 */ /* 0x0007f0000c101d32 */
[----:B------:R-:W-:Y:S05]  /*111f0*/  @P0 BRA `(.L_x_1154) ;  /* 0x0000000800880947 */ /* 0x000fea0003800000 */
[----:B---3--:R-:W-:-:S04]  /*11200*/  LEA R2, P0, R139, R8, 0x1 ;  /* 0x000000088b027211 */ /* 0x008fc800078008ff */
[----:B------:R-:W-:-:S05]  /*11210*/  LEA.HI.X R3, R139, R9, R146, 0x1, P0 ;  /* 0x000000098b037211 */ /* 0x000fca00000f0c92 */
[----:B------:R0:W-:Y:S01]  /*11220*/  ST.E.128 desc[UR50][R2.64], R28 ;  /* 0x0000001c02007985 */ /* 0x0001e2000c101d32 */
[----:B------:R-:W-:Y:S05]  /*11230*/  BRA `(.L_x_1154) ;  /* 0x0000000800787947 */ /* 0x000fea0003800000 */
.L_x_1150:
[----:B------:R-:W-:Y:S01]  /*11240*/  ULDC.64 UR8, c[0x0][0xc00] ;  /* 0x0003000000087ab9 */ /* 0x000fe20000000a00 */
[----:B------:R-:W-:Y:S01]  /*11250*/  ULDC UR4, c[0x0][0xa88] ;  /* 0x0002a20000047ab9 */ /* 0x000fe20000000800 */
[----:B------:R-:W-:Y:S01]  /*11260*/  UISETP.NE.U32.AND UP0, UPT, UR8, URZ, UPT ;  /* 0x0000003f0800728c */ /* 0x000fe2000bf05070 */
[----:B------:R-:W0:Y:S03]  /*11270*/  LDC R11, c[0x0][0xbe8] ;  /* 0x0002fa00ff0b7b82 */ /* 0x000e260000000800 */
[----:B------:R-:W-:-:S03]  /*11280*/  UISETP.NE.AND.EX UP0, UPT, UR9, URZ, UPT, UP0 ;  /* 0x0000003f0900728c */ /* 0x000fc6000bf05300 */
[----:B------:R-:W-:Y:S02]  /*11290*/  ULDC.64 UR8, c[0x0][0xc00] ;  /* 0x0003000000087ab9 */ /* 0x000fe40000000a00 */
[----:B------:R-:W-:Y:S01]  /*112a0*/  UIMAD.WIDE UR8, UR40, 0x4, UR8 ;  /* 0x00000004280878a5 */ /* 0x000fe2000f8e0208 */
[----:B------:R-:W-:-:S05]  /*112b0*/  PLOP3.LUT P2, PT, PT, PT, UP0, 0x80, 0x0 ;  /* 0x000000000000781c */ /* 0x000fca0003f4f008 */
[----:B------:R-:W-:Y:S02]  /*112c0*/  IMAD.U32 R2, RZ, RZ, UR8 ;  /* 0x00000008ff027e24 */ /* 0x000fe4000f8e00ff */
[----:B------:R-:W-:Y:S01]  /*112d0*/  IMAD.U32 R3, RZ, RZ, UR9 ;  /* 0x00000009ff037e24 */ /* 0x000fe2000f8e00ff */
[----:B------:R-:W-:Y:S02]  /*112e0*/  ULDC.64 UR8, c[0x0][0xc08] ;  /* 0x0003020000087ab9 */ /* 0x000fe40000000a00 */
[----:B------:R-:W-:Y:S01]  /*112f0*/  UISETP.NE.U32.AND UP1, UPT, UR8, URZ, UPT ;  /* 0x0000003f0800728c */ /* 0x000fe2000bf25070 */
[----:B------:R-:W-:Y:S02]  /*11300*/  IMAD.U32 R0, RZ, RZ, UR4 ;  /* 0x00000004ff007e24 */ /* 0x000fe4000f8e00ff */
[----:B------:R-:W2:Y:S01]  /*11310*/  @P2 LDG.E R6, desc[UR50][R2.64] ;  /* 0x0000003202062981 */ /* 0x000ea2000c1e1900 */
[----:B------:R-:W-:-:S06]  /*11320*/  UISETP.NE.AND.EX UP1, UPT, UR9, URZ, UPT, UP1 ;  /* 0x0000003f0900728c */ /* 0x000fcc000bf25310 */
[----:B------:R-:W-:-:S05]  /*11330*/  PLOP3.LUT P3, PT, PT, PT, UP1, 0x80, 0x0 ;  /* 0x000000000000781c */ /* 0x000fca0003f6f018 */
[----:B------:R-:W-:Y:S02]  /*11340*/  @UP1 ULDC.64 UR8, c[0x0][0xc08] ;  /* 0x0003020000081ab9 */ /* 0x000fe40000000a00 */
[----:B------:R-:W-:-:S06]  /*11350*/  @UP1 UIMAD.WIDE UR8, UR40, 0x4, UR8 ;  /* 0x00000004280818a5 */ /* 0x000fcc000f8e0208 */
[----:B------:R-:W-:Y:S02]  /*11360*/  IMAD.U32 R4, RZ, RZ, UR8 ;  /* 0x00000008ff047e24 */ /* 0x000fe4000f8e00ff */
[----:B------:R-:W-:-:S05]  /*11370*/  IMAD.U32 R5, RZ, RZ, UR9 ;  /* 0x00000009ff057e24 */ /* 0x000fca000f8e00ff */
[----:B------:R1:W5:Y:S01]  /*11380*/  @P3 LDG.E R0, desc[UR50][R4.64] ;  /* 0x0000003204003981 */ /* 0x000362000c1e1900 */
[----:B0-----:R-:W-:Y:S01]  /*11390*/  ISETP.NE.AND P0, PT, R11, 0x1, PT ;  /* 0x000000010b00780c */ /* 0x001fe20003f05270 */
[----:B------:R-:W-:Y:S01]  /*113a0*/  UMOV UR4, URZ ;  /* 0x0000003f00047c82 */ /* 0x000fe20008000000 */
[----:B------:R-:W-:Y:S01]  /*113b0*/  USHF.R.S32.HI UR13, URZ, 0x1f, UR41 ;  /* 0x0000001f3f0d7899 */ /* 0x000fe20008011429 */
[----:B------:R-:W-:-:S10]  /*113c0*/  ISETP.GE.AND P1, PT, R148, 0xc0, PT ;  /* 0x000000c09400780c */ /* 0x000fd40003f26270 */
[----:B------:R-:W0:Y:S01]  /*113d0*/  @P0 LDC R9, c[0x0][0xbec] ;  /* 0x0002fb00ff090b82 */ /* 0x000e220000000800 */
[----:B--2---:R-:W-:Y:S01]  /*113e0*/  @P2 R2UR UR4, R6 ;  /* 0x00000000060422ca */ /* 0x004fe200000e0000 */
[----:B01----:R-:W-:-:S14]  /*113f0*/  @P3 BRA `(.L_x_1155) ;  /* 0x0000000000103947 */ /* 0x003fdc0003800000 */
[----:B------:R-:W-:Y:S05]  /*11400*/  @!P2 BRA `(.L_x_1155) ;  /* 0x00000000000ca947 */ /* 0x000fea0003800000 */
[----:B------:R-:W2:Y:S04]  /*11410*/  LDG.E R5, desc[UR50][R2.64] ;  /* 0x0000003202057981 */ /* 0x000ea8000c1e1900 */
[----:B-----5:R-:W2:Y:S02]  /*11420*/  LDG.E R0, desc[UR50][R2.64+0x4] ;  /* 0x0000043202007981 */ /* 0x020ea4000c1e1900 */
[----:B--2---:R-:W-:-:S07]  /*11430*/  IMAD.IADD R0, R0, 0x1, -R5 ;  /* 0x0000000100007824 */ /* 0x004fce00078e0a05 */
.L_x_1155:
[----:B------:R-:W-:Y:S01]  /*11440*/  USHF.R.S32.HI UR9, URZ, 0x1f, UR40 ;  /* 0x0000001f3f097899 */ /* 0x000fe20008011428 */
[----:B------:R-:W-:Y:S01]  /*11450*/  BSSY B1, `(.L_x_1156) ;  /* 0x000002e000017945 */ /* 0x000fe20003800000 */
[----:B------:R-:W-:Y:S02]  /*11460*/  USHF.R.S32.HI UR12, URZ, 0x1f, UR4 ;  /* 0x0000001f3f0c7899 */ /* 0x000fe40008011404 */
[----:B------:R-:W-:Y:S02]  /*11470*/  USEL UR8, UR40, URZ, !UP0 ;  /* 0x0000003f28087287 */ /* 0x000fe4000c000000 */
[----:B------:R-:W-:Y:S01]  /*11480*/  USEL UR14, UR9, URZ, !UP0 ;  /* 0x0000003f090e7287 */ /* 0x000fe2000c000000 */
[----:B------:R-:W-:Y:S11]  /*11490*/  @P1 BRA `(.L_x_1157) ;  /* 0x0000000000a41947 */ /* 0x000ff60003800000 */
[----:B------:R-:W0:Y:S01]  /*114a0*/  S2R R3, SR_TID.X ;  /* 0x0000000000037919 */ /* 0x000e220000002100 */
[----:B------:R-:W1:Y:S01]  /*114b0*/  LDC R7, c[0x0][0xbe8] ;  /* 0x0002fa00ff077b82 */ /* 0x000e620000000800 */
[----:B------:R-:W-:Y:S02]  /*114c0*/  IMAD.U32 R4, RZ, RZ, UR39 ;  /* 0x00000027ff047e24 */ /* 0x000fe4000f8e00ff */
[----:B-1---5:R-:W-:-:S03]  /*114d0*/  IMAD R2, R0, R7, RZ ;  /* 0x0000000700027224 */ /* 0x022fc600078e02ff */
[----:B0-----:R-:W-:-:S04]  /*114e0*/  IADD3 R4, R4, -0x80, R3 ;  /* 0xffffff8004047810 */ /* 0x001fc80007ffe003 */
[----:B------:R-:W-:-:S13]  /*114f0*/  ISETP.GE.AND P1, PT, R4, R2, PT ;  /* 0x000000020400720c */ /* 0x000fda0003f26270 */
[----:B------:R-:W-:Y:S05]  /*11500*/  @P1 BRA `(.L_x_1157) ;  /* 0x0000000000881947 */ /* 0x000fea0003800000 */
[----:B------:R-:W-:Y:S01]  /*11510*/  ISETP.NE.AND P1, PT, R7, 0x1, PT ;  /* 0x000000010700780c */ /* 0x000fe20003f25270 */
[----:B------:R-:W-:Y:S01]  /*11520*/  ULDC.64 UR16, c[0x0][0xb90] ;  /* 0x0002e40000107ab9 */ /* 0x000fe20000000a00 */
[----:B------:R-:W-:Y:S01]  /*11530*/  UMOV UR10, UR4 ;  /* 0x00000004000a7c82 */ /* 0x000fe20008000000 */
[----:B------:R-:W-:Y:S01]  /*11540*/  UIMAD UR9, UR13, UR16, URZ ;  /* 0x000000100d0972a4 */ /* 0x000fe2000f8e023f */
[----:B------:R-:W-:Y:S01]  /*11550*/  IMAD.MOV.U32 R2, RZ, RZ, R4 ;  /* 0x000000ffff027224 */ /* 0x000fe200078e0004 */
[----:B------:R-:W-:Y:S02]  /*11560*/  UMOV UR11, UR12 ;  /* 0x0000000c000b7c82 */ /* 0x000fe40008000000 */
[----:B------:R-:W-:Y:S02]  /*11570*/  UIMAD.WIDE.U32 UR10, UR41, UR16, UR10 ;  /* 0x00000010290a72a5 */ /* 0x000fe4000f8e000a */
[----:B------:R-:W-:-:S03]  /*11580*/  UIMAD UR9, UR41, UR17, UR9 ;  /* 0x00000011290972a4 */ /* 0x000fc6000f8e0209 */
[----:B------:R-:W-:Y:S01]  /*11590*/  ULDC.64 UR16, c[0x0][0xb98] ;  /* 0x0002e60000107ab9 */ /* 0x000fe20000000a00 */
[----:B------:R-:W0:Y:S01]  /*115a0*/  @P1 LDC R3, c[0x0][0xbec] ;  /* 0x0002fb00ff031b82 */ /* 0x000e220000000800 */
[----:B------:R-:W-:Y:S02]  /*115b0*/  UIADD3 UR11, UR11, UR9, URZ ;  /* 0x000000090b0b7290 */ /* 0x000fe4000fffe03f */
[----:B------:R-:W-:Y:S02]  /*115c0*/  UIMAD UR9, UR14, UR16, URZ ;  /* 0x000000100e0972a4 */ /* 0x000fe4000f8e023f */
[----:B------:R-:W-:Y:S02]  /*115d0*/  UIMAD.WIDE.U32 UR10, UR8, UR16, UR10 ;  /* 0x00000010080a72a5 */ /* 0x000fe4000f8e000a */
[----:B------:R-:W-:Y:S01]  /*115e0*/  UIMAD UR9, UR8, UR17, UR9 ;  /* 0x00000011080972a4 */ /* 0x000fe2000f8e0209 */
[----:B------:R-:W1:Y:S02]  /*115f0*/  @P1 LDC R6, c[0x0][0xbf0] ;  /* 0x0002fc00ff061b82 */ /* 0x000e640000000800 */
[----:B------:R-:W-:Y:S01]  /*11600*/  ULDC.64 UR16, c[0x0][0xb88] ;  /* 0x0002e20000107ab9 */ /* 0x000fe20000000a00 */
[----:B0-----:R-:W-:-:S05]  /*11610*/  @P1 IMAD.HI.U32 R3, R4, R3, RZ ;  /* 0x0000000304031227 */ /* 0x001fca00078e00ff */
[----:B-1----:R-:W-:Y:S01]  /*11620*/  @P1 SHF.R.U32.HI R2, RZ, R6, R3 ;  /* 0x00000006ff021219 */ /* 0x002fe20000011603 */
[----:B------:R-:W-:-:S03]  /*11630*/  IMAD.U32 R6, RZ, RZ, UR9 ;  /* 0x00000009ff067e24 */ /* 0x000fc6000f8e00ff */
[--C-:B------:R-:W-:Y:S01]  /*11640*/  SHF.R.S32.HI R3, RZ, 0x1f, R2.reuse ;  /* 0x0000001fff037819 */ /* 0x100fe20000011402 */
[----:B------:R-:W-:Y:S01]  /*11650*/  IMAD.MOV R5, RZ, RZ, -R2 ;  /* 0x000000ffff057224 */ /* 0x000fe200078e0a02 */
[----:B------:R-:W-:-:S03]  /*11660*/  IADD3 R2, P1, R2, UR10, RZ ;  /* 0x0000000a02027c10 */ /* 0x000fc6000ff3e0ff */
[----:B------:R-:W-:Y:S01]  /*11670*/  IMAD R5, R7, R5, R4 ;  /* 0x0000000507057224 */ /* 0x000fe200078e0204 */
[----:B------:R-:W-:Y:S01]  /*11680*/  IADD3.X R3, R3, UR11, R6, P1, !PT ;  /* 0x0000000b03037c10 */ /* 0x000fe20008ffe406 */
[----:B------:R-:W-:-:S03]  /*11690*/  ULDC.64 UR10, c[0x0][0xb50] ;  /* 0x0002d400000a7ab9 */ /* 0x000fc60000000a00 */
[----:B------:R-:W-:Y:S01]  /*116a0*/  SHF.R.S32.HI R4, RZ, 0x1f, R5 ;  /* 0x0000001fff047819 */ /* 0x000fe20000011405 */
[----:B------:R-:W-:-:S04]  /*116b0*/  IMAD.WIDE.U32 R2, R5, UR16, R2 ;  /* 0x0000001005027c25 */ /* 0x000fc8000f8e0002 */
[----:B------:R-:W-:-:S04]  /*116c0*/  IMAD R4, R4, UR16, RZ ;  /* 0x0000001004047c24 */ /* 0x000fc8000f8e02ff */
[----:B------:R-:W-:Y:S01]  /*116d0*/  IMAD R7, R5, UR17, R4 ;  /* 0x0000001105077c24 */ /* 0x000fe2000f8e0204 */
[----:B------:R-:W-:-:S03]  /*116e0*/  LEA R4, P1, R2, UR10, 0x2 ;  /* 0x0000000a02047c11 */ /* 0x000fc6000f8210ff */
[----:B------:R-:W-:-:S05]  /*116f0*/  IMAD.IADD R3, R3, 0x1, R7 ;  /* 0x0000000103037824 */ /* 0x000fca00078e0207 */
[----:B------:R-:W-:Y:S01]  /*11700*/  LEA.HI.X R5, R2, UR11, R3, 0x2, P1 ;  /* 0x0000000b02057c11 */ /* 0x000fe200088f1403 */
[----:B------:R-:W-:-:S05]  /*11710*/  IMAD.MOV.U32 R3, RZ, RZ, -0x800000 ;  /* 0xff800000ff037424 */ /* 0x000fca00078e00ff */
[----:B------:R0:W-:Y:S02]  /*11720*/  STG.E desc[UR50][R4.64], R3 ;  /* 0x0000000304007986 */ /* 0x0001e4000c101932 */
.L_x_1157:
[----:B------:R-:W-:Y:S05]  /*11730*/  BSYNC B1 ;  /* 0x0000000000017941 */ /* 0x000fea0003800000 */
.L_x_1156:
[----:B0-----:R-:W0:Y:S01]  /*11740*/  @P0 LDC R3, c[0x0][0xbf0] ;  /* 0x0002fc00ff030b82 */ /* 0x001e220000000800 */
[----:B------:R-:W-:Y:S01]  /*11750*/  ULDC.64 UR16, c[0x0][0xaa0] ;  /* 0x0002a80000107ab9 */ /* 0x000fe20000000a00 */
[----:B------:R-:W-:Y:S01]  /*11760*/  IMAD R2, R140, 0x60, R141 ;  /* 0x000000608c027824 */ /* 0x000fe200078e028d */
[----:B------:R-:W-:Y:S01]  /*11770*/  UIMAD UR9, UR12, UR16, URZ ;  /* 0x000000100c0972a4 */ /* 0x000fe2000f8e023f */
[----:B------:R-:W-:Y:S01]  /*11780*/  BSSY B1, `(.L_x_1158) ;  /* 0x0000038000017945 */ /* 0x000fe20003800000 */
[----:B------:R-:W-:Y:S01]  /*11790*/  UIMAD.WIDE.U32 UR10, UR4, UR16, URZ ;  /* 0x00000010040a72a5 */ /* 0x000fe2000f8e003f */
[----:B------:R-:W-:Y:S01]  /*117a0*/  VIADD R4, R2, UR39 ;  /* 0x0000002702047c36 */ /* 0x000fe20008000000 */
[----:B------:R-:W-:-:S03]  /*117b0*/  UIMAD UR9, UR4, UR17, UR9 ;  /* 0x00000011040972a4 */ /* 0x000fc6000f8e0209 */
[----:B------:R-:W-:Y:S01]  /*117c0*/  ULDC.64 UR16, c[0x0][0xae8] ;  /* 0x0002ba0000107ab9 */ /* 0x000fe20000000a00 */
[----:B------:R-:W-:Y:S01]  /*117d0*/  UIADD3 UR11, UR11, UR9, URZ ;  /* 0x000000090b0b7290 */ /* 0x000fe2000fffe03f */
[----:B------:R-:W-:Y:S01]  /*117e0*/  @P0 IMAD.HI.U32 R2, R4, R9, RZ ;  /* 0x0000000904020227 */ /* 0x000fe200078e00ff */
[----:B------:R-:W-:Y:S02]  /*117f0*/  UIMAD UR4, UR13, UR16, URZ ;  /* 0x000000100d0472a4 */ /* 0x000fe4000f8e023f */
[----:B------:R-:W-:Y:S01]  /*11800*/  UIMAD.WIDE.U32 UR10, UR41, UR16, UR10 ;  /* 0x00000010290a72a5 */ /* 0x000fe2000f8e000a */
[----:B------:R-:W-:Y:S01]  /*11810*/  IMAD.MOV.U32 R5, RZ, RZ, R4 ;  /* 0x000000ffff057224 */ /* 0x000fe200078e0004 */
[----:B------:R-:W-:Y:S01]  /*11820*/  UIMAD UR4, UR41, UR17, UR4 ;  /* 0x00000011290472a4 */ /* 0x000fe2000f8e0204 */
[----:B------:R-:W-:-:S03]  /*11830*/  ULDC.64 UR12, c[0x0][0xaf0] ;  /* 0x0002bc00000c7ab9 */ /* 0x000fc60000000a00 */
[----:B------:R-:W-:Y:S02]  /*11840*/  UIADD3 UR11, UR11, UR4, URZ ;  /* 0x000000040b0b7290 */ /* 0x000fe4000fffe03f */
[----:B------:R-:W-:Y:S01]  /*11850*/  UIMAD UR4, UR14, UR12, URZ ;  /* 0x0000000c0e0472a4 */ /* 0x000fe2000f8e023f */
[----:B0-----:R-:W-:-:S03]  /*11860*/  @P0 SHF.R.U32.HI R5, RZ, R3, R2 ;  /* 0x00000003ff050219 */ /* 0x001fc60000011602 */
[----:B------:R-:W-:Y:S01]  /*11870*/  UIMAD UR4, UR8, UR13, UR4 ;  /* 0x0000000d080472a4 */ /* 0x000fe2000f8e0204 */
[--C-:B------:R-:W-:Y:S01]  /*11880*/  SHF.R.S32.HI R2, RZ, 0x1f, R5.reuse ;  /* 0x0000001fff027819 */ /* 0x100fe20000011405 */
[----:B------:R-:W-:Y:S01]  /*11890*/  UIMAD.WIDE.U32 UR8, UR8, UR12, UR10 ;  /* 0x0000000c080872a5 */ /* 0x000fe2000f8e000a */
[----:B------:R-:W-:Y:S02]  /*118a0*/  IMAD.MOV R7, RZ, RZ, -R5 ;  /* 0x000000ffff077224 */ /* 0x000fe400078e0a05 */
[----:B------:R-:W-:Y:S01]  /*118b0*/  ULDC.64 UR10, c[0x0][0xae0] ;  /* 0x0002b800000a7ab9 */ /* 0x000fe20000000a00 */
[----:B------:R-:W-:Y:S01]  /*118c0*/  UIADD3 UR4, UR9, UR4, URZ ;  /* 0x0000000409047290 */ /* 0x000fe2000fffe03f */
[----:B------:R-:W-:Y:S02]  /*118d0*/  IMAD R7, R11, R7, R4 ;  /* 0x000000070b077224 */ /* 0x000fe400078e0204 */
[----:B------:R-:W-:Y:S02]  /*118e0*/  IMAD R6, R2, UR10, RZ ;  /* 0x0000000a02067c24 */ /* 0x000fe4000f8e02ff */
[----:B------:R-:W-:Y:S01]  /*118f0*/  IMAD.U32 R3, RZ, RZ, UR9 ;  /* 0x00000009ff037e24 */ /* 0x000fe2000f8e00ff */
[----:B------:R-:W-:Y:S01]  /*11900*/  SHF.R.S32.HI R4, RZ, 0x1f, R7 ;  /* 0x0000001fff047819 */ /* 0x000fe20000011407 */
[----:B------:R-:W-:Y:S01]  /*11910*/  IMAD.U32 R2, RZ, RZ, UR8 ;  /* 0x00000008ff027e24 */ /* 0x000fe2000f8e00ff */
[----:B------:R-:W-:Y:S01]  /*11920*/  ULDC.64 UR8, c[0x0][0xad8] ;  /* 0x0002b60000087ab9 */ /* 0x000fe20000000a00 */
[----:B------:R-:W-:-:S02]  /*11930*/  IMAD.U32 R3, RZ, RZ, UR4 ;  /* 0x00000004ff037e24 */ /* 0x000fc4000f8e00ff */
[C---:B------:R-:W-:Y:S02]  /*11940*/  IMAD R9, R5.reuse, UR11, R6 ;  /* 0x0000000b05097c24 */ /* 0x040fe4000f8e0206 */
[----:B------:R-:W-:-:S04]  /*11950*/  IMAD.WIDE.U32 R2, R5, UR10, R2 ;  /* 0x0000000a05027c25 */ /* 0x000fc8000f8e0002 */
[----:B------:R-:W-:Y:S02]  /*11960*/  IMAD R4, R4, UR8, RZ ;  /* 0x0000000804047c24 */ /* 0x000fe4000f8e02ff */
[----:B------:R-:W-:Y:S02]  /*11970*/  IMAD.IADD R3, R3, 0x1, R9 ;  /* 0x0000000103037824 */ /* 0x000fe400078e0209 */
[----:B-----5:R-:W-:Y:S02]  /*11980*/  IMAD R11, R0, R11, RZ ;  /* 0x0000000b000b7224 */ /* 0x020fe400078e02ff */
[----:B------:R-:W-:Y:S02]  /*11990*/  VIADD R0, R141, UR39 ;  /* 0x000000278d007c36 */ /* 0x000fe40008000000 */
[C---:B------:R-:W-:Y:S02]  /*119a0*/  IMAD R5, R7.reuse, UR9, R4 ;  /* 0x0000000907057c24 */ /* 0x040fe4000f8e0204 */
[----:B------:R-:W-:Y:S01]  /*119b0*/  IMAD.WIDE.U32 R2, R7, UR8, R2 ;  /* 0x0000000807027c25 */ /* 0x000fe2000f8e0002 */
[----:B------:R-:W-:Y:S01]  /*119c0*/  ISETP.GE.AND P0, PT, R0, R11, PT ;  /* 0x0000000b0000720c */ /* 0x000fe20003f06270 */
[----:B------:R-:W-:-:S02]  /*119d0*/  ULDC.64 UR8, c[0x0][0xa80] ;  /* 0x0002a00000087ab9 */ /* 0x000fc40000000a00 */
[----:B------:R-:W-:Y:S01]  /*119e0*/  IMAD.IADD R3, R3, 0x1, R5 ;  /* 0x0000000103037824 */ /* 0x000fe200078e0205 */
[----:B------:R-:W-:-:S04]  /*119f0*/  LEA R4, P1, R2, UR8, 0x1 ;  /* 0x0000000802047c11 */ /* 0x000fc8000f8208ff */
[----:B------:R-:W-:Y:S02]  /*11a00*/  LEA.HI.X R5, R2, UR9, R3, 0x1, P1 ;  /* 0x0000000902057c11 */ /* 0x000fe400088f0c03 */
[----:B------:R0:W1:Y:S04]  /*11a10*/  SHFL.IDX PT, R2, R4, RZ, 0x1c1f ;  /* 0x001c1fff04027589 */ /* 0x00006800000e0000 */
[----:B------:R0:W2:Y:S01]  /*11a20*/  SHFL.IDX PT, R3, R5, RZ, 0x1c1f ;  /* 0x001c1fff05037589 */ /* 0x0000a200000e0000 */
        /* <DEDUP_REMOVED lines=13> */
.L_x_1159:
[----:B------:R-:W-:Y:S05]  /*11b00*/  BSYNC B1 ;  /* 0x0000000000017941 */ /* 0x000fea0003800000 */
.L_x_1158:
        /* <DEDUP_REMOVED lines=9> */
[CC--:B-1-3--:R-:W-:Y:S02]  /*11ba0*/  @!P3 LEA R6, P0, R138.reuse, R2.reuse, 0x1 ;  /* 0x000000028a06b211 */ /* 0x0cafe400078008ff */
[----:B------:R-:W-:Y:S02]  /*11bb0*/  @!P4 LEA R8, P1, R139, R2, 0x1 ;  /* 0x000000028b08c211 */ /* 0x000fe400078208ff */
[----:B0---4-:R-:W-:Y:S01]  /*11bc0*/  @!P2 IMAD.WIDE R4, R137, 0x2, R2 ;  /* 0x000000028904a825 */ /* 0x011fe200078e0202 */
[-C--:B------:R-:W-:Y:S02]  /*11bd0*/  @!P3 LEA.HI.X R7, R138, R3.reuse, R147, 0x1, P0 ;  /* 0x000000038a07b211 */ /* 0x080fe400000f0c93 */
[----:B------:R-:W-:Y:S02]  /*11be0*/  @!P4 LEA.HI.X R9, R139, R3, R146, 0x1, P1 ;  /* 0x000000038b09c211 */ /* 0x000fe400008f0c92 */
[----:B------:R0:W-:Y:S04]  /*11bf0*/  @!P2 ST.E.128 desc[UR50][R4.64], RZ ;  /* 0x000000ff0400a985 */ /* 0x0001e8000c101d32 */
[----:B------:R0:W-:Y:S04]  /*11c00*/  @!P3 ST.E.128 desc[UR50][R6.64], RZ ;  /* 0x000000ff0600b985 */ /* 0x0001e8000c101d32 */
[----:B------:R0:W-:Y:S02]  /*11c10*/  @!P4 ST.E.128 desc[UR50][R8.64], RZ ;  /* 0x000000ff0800c985 */ /* 0x0001e4000c101d32 */
.L_x_1154:
[----:B------:R-:W-:Y:S05]  /*11c20*/  BSYNC B0 ;  /* 0x0000000000007941 */ /* 0x000fea0003800000 */
.L_x_1149:
[----:B------:R-:W-:Y:S02]  /*11c30*/  ULDC UR4, c[0x0][0xc3c] ;  /* 0x00030f0000047ab9 */ /* 0x000fe40000000800 */
[----:B------:R-:W-:-:S06]  /*11c40*/  UISETP.GE.AND UP0, UPT, UR6, UR4, UPT ;  /* 0x000000040600728c */ /* 0x000fcc000bf06270 */
[----:B------:R-:W-:-:S13]  /*11c50*/  PLOP3.LUT P0, PT, PT, PT, UP0, 0x80, 0x0 ;  /* 0x000000000000781c */ /* 0x000fda0003f0f008 */
[----:B------:R-:W-:Y:S05]  /*11c60*/  @!P0 BRA `(.L_x_1160) ;  /* 0xfffffef000bc8947 */ /* 0x000fea000383ffff */
[----:B------:R-:W-:Y:S05]  /*11c70*/  EXIT ;  /* 0x000000000000794d */ /* 0x000fea0003800000 */
.L_x_1067:
[----:B------:R-:W-:-:S08]  /*11c80*/  NOP ;  /* 0x0000000000007918 */ /* 0x000fd00000000000 */
[----:B------:R-:W0:-:S00]  /*11c90*/  USETMAXREG.DEALLOC.CTAPOOL 0x20 ;  /* 0x00000020000079c8 */ /* 0x000e0000080e0500 */
[----:B0-----:R-:W2:Y:S01]  /*11ca0*/  LDL.LU R2, [R1] ;  /* 0x0000000001027983 */ /* 0x001ea20000300800 */
[----:B------:R-:W-:-:S06]  /*11cb0*/  LOP3.LUT R0, R0, 0x3, RZ, 0xc0, !PT ;  /* 0x0000000300007812 */ /* 0x000fcc00078ec0ff */
[----:B------:R-:W0:Y:S02]  /*11cc0*/  SHFL.IDX PT, R0, R0, RZ, 0x1f ;  /* 0x00001fff00007589 */ /* 0x000e2400000e0000 */
[----:B0-----:R-:W-:Y:S01]  /*11cd0*/  ISETP.NE.AND P0, PT, R0, RZ, PT ;  /* 0x000000ff0000720c */ /* 0x001fe20003f05270 */
[----:B------:R-:W-:Y:S01]  /*11ce0*/  IMAD.MOV.U32 R0, RZ, RZ, RZ ;  /* 0x000000ffff007224 */ /* 0x000fe200078e00ff */
[----:B--2---:R-:W-:-:S11]  /*11cf0*/  LOP3.LUT R2, R2, 0xfffffffd, RZ, 0xc0, !PT ;  /* 0xfffffffd02027812 */ /* 0x004fd600078ec0ff */
[----:B------:R-:W-:-:S05]  /*11d00*/  @P0 LOP3.LUT R2, R2, 0x2, RZ, 0xfc, !PT ;  /* 0x0000000202020812 */ /* 0x000fca00078efcff */
[----:B------:R0:W-:Y:S01]  /*11d10*/  STL [R1], R2 ;  /* 0x0000000201007387 */ /* 0x0001e20000100800 */
        /* <DEDUP_REMOVED lines=8> */
.L_x_1161:
        /* <DEDUP_REMOVED lines=42> */
.L_x_1167:
        /* <DEDUP_REMOVED lines=12> */
.L_x_1166:
[----:B------:R-:W-:Y:S05]  /*12100*/  BSYNC B0 ;  /* 0x0000000000007941 */ /* 0x000fea0003800000 */
.L_x_1165:
        /* <DEDUP_REMOVED lines=21> */
.L_x_1163:
[----:B------:R-:W-:-:S04]  /*12260*/  IMAD.IADD R13, R4, 0x1, -R3 ;  /* 0x00000001040d7824 */ /* 0x000fc800078e0a03 */
[----:B------:R-:W-:-:S05]  /*12270*/  IMAD R2, R6, UR5, R13 ;  /* 0x0000000506027c24 */ /* 0x000fca000f8e020d */
[----:B------:R-:W-:Y:S02]  /*12280*/  ISETP.GT.AND P0, PT, R2, UR6, PT ;  /* 0x0000000602007c0c */ /* 0x000fe4000bf04270 */
[----:B------:R-:W0:Y:S11]  /*12290*/  LDC.64 R2, c[0x0][0xc90] ;  /* 0x00032400ff027b82 */ /* 0x000e360000000a00 */
[----:B------:R-:W-:-:S04]  /*122a0*/  VOTE.ANY R9, PT, !P0 ;  /* 0x0000000000097806 */ /* 0x000fc800040e0100 */
[----:B------:R-:W1:Y:S02]  /*122b0*/  POPC R15, R9 ;  /* 0x00000009000f7309 */ /* 0x000e640000000000 */
[----:B-1----:R-:W-:-:S04]  /*122c0*/  VIADD R19, R15, UR4 ;  /* 0x000000040f137c36 */ /* 0x002fc80008000000 */
[----:B0-----:R-:W-:-:S05]  /*122d0*/  IMAD.WIDE R2, R19, 0x4, R2 ;  /* 0x0000000413027825 */ /* 0x001fca00078e0202 */
[----:B------:R-:W2:Y:S01]  /*122e0*/  LDG.E R7, desc[UR50][R2.64] ;  /* 0x0000003202077981 */ /* 0x000ea2000c1e1900 */
[----:B------:R-:W-:-:S03]  /*122f0*/  ISETP.NE.AND P0, PT, R9, RZ, PT ;  /* 0x000000ff0900720c */ /* 0x000fc60003f05270 */
[----:B------:R-:W2:Y:S02]  /*12300*/  SHFL.IDX PT, R0, R0, R15, 0x1f ;  /* 0x00001f0f00007589 */ /* 0x000ea400000e0000 */
[----:B--2---:R-:W-:-:S05]  /*12310*/  IMAD R4, R0, R7, RZ ;  /* 0x0000000700047224 */ /* 0x004fca00078e02ff */
[----:B------:R-:W-:-:S04]  /*12320*/  IABS R8, R4 ;  /* 0x0000000400087213 */ /* 0x000fc80000000000 */
[----:B------:R-:W0:Y:S08]  /*12330*/  I2F.RP R10, R8 ;  /* 0x00000008000a7306 */ /* 0x000e300000209400 */
[----:B0-----:R-:W0:Y:S02]  /*12340*/  MUFU.RCP R10, R10 ;  /* 0x0000000a000a7308 */ /* 0x001e240000001000 */
[----:B0-----:R-:W-:-:S06]  /*12350*/  VIADD R11, R10, 0xffffffe ;  /* 0x0ffffffe0a0b7836 */ /* 0x001fcc0000000000 */
[----:B------:R-:W0:Y:S02]  /*12360*/  F2I.FTZ.U32.TRUNC.NTZ R3, R11 ;  /* 0x0000000b00037305 */ /* 0x000e24000021f000 */
[----:B0-----:R-:W-:Y:S01]  /*12370*/  IMAD.MOV R11, RZ, RZ, -R3 ;  /* 0x000000ffff0b7224 */ /* 0x001fe200078e0a03 */
[----:B------:R-:W-:Y:S06]  /*12380*/  @!P0 BRA `(.L_x_1168) ;  /* 0x0000000000088947 */ /* 0x000fec0003800000 */
[----:B------:R-:W-:-:S05]  /*12390*/  VIADD R9, R15, 0xffffffff ;  /* 0xffffffff0f097836 */ /* 0x000fca0000000000 */
[----:B------:R0:W1:Y:S02]  /*123a0*/  SHFL.IDX PT, R16, R6, R9, 0x1f ;  /* 0x00001f0906107589 */ /* 0x00006400000e0000 */
.L_x_1168:
[----:B-1----:R-:W-:Y:S01]  /*123b0*/  IMAD R16, R16, UR5, R13 ;  /* 0x0000000510107c24 */ /* 0x002fe2000f8e020d */
[----:B------:R-:W-:Y:S01]  /*123c0*/  IABS R10, R4 ;  /* 0x00000004000a7213 */ /* 0x000fe20000000000 */
[----:B------:R-:W-:Y:S02]  /*123d0*/  IMAD R11, R11, R8, RZ ;  /* 0x000000080b0b7224 */ /* 0x000fe400078e02ff */
[----:B------:R-:W-:Y:S01]  /*123e0*/  IMAD.MOV.U32 R2, RZ, RZ, RZ ;  /* 0x000000ffff027224 */ /* 0x000fe200078e00ff */
[----:B0-----:R-:W-:Y:S01]  /*123f0*/  IADD3 R9, -R16, UR6, RZ ;  /* 0x0000000610097c10 */ /* 0x001fe2000fffe1ff */
[----:B------:R-:W-:Y:S02]  /*12400*/  IMAD.MOV R10, RZ, RZ, -R10 ;  /* 0x000000ffff0a7224 */ /* 0x000fe400078e0a0a */
[----:B------:R-:W-:Y:S01]  /*12410*/  IMAD.HI.U32 R2, R3, R11, R2 ;  /* 0x0000000b03027227 */ /* 0x000fe200078e0002 */
[----:B------:R-:W-:-:S05]  /*12420*/  IABS R6, R9 ;  /* 0x0000000900067213 */ /* 0x000fca0000000000 */
        /* <DEDUP_REMOVED lines=14> */
[----:B------:R-:W-:Y:S02]  /*12510*/  IMAD R6, R7, R2, RZ ;  /* 0x0000000207067224 */ /* 0x000fe400078e02ff */
[----:B------:R-:W-:Y:S02]  /*12520*/  IMAD.MOV R2, RZ, RZ, -R2 ;  /* 0x000000ffff027224 */ /* 0x000fe400078e0a02 */
[----:B------:R-:W-:Y:S02]  /*12530*/  IMAD.MOV R8, RZ, RZ, -R6 ;  /* 0x000000ffff087224 */ /* 0x000fe400078e0a06 */
[----:B------:R-:W-:Y:S02]  /*12540*/  IMAD R4, R4, R2, R9 ;  /* 0x0000000204047224 */ /* 0x000fe400078e0209 */
[----:B------:R-:W-:Y:S01]  /*12550*/  IMAD.MOV.U32 R2, RZ, RZ, RZ ;  /* 0x000000ffff027224 */ /* 0x000fe200078e00ff */
[----:B------:R-:W-:-:S04]  /*12560*/  VIADDMNMX R7, R8, UR5, R7, PT ;  /* 0x0000000508077c46 */ /* 0x000fc8000b800107 */
[-C--:B------:R-:W-:Y:S02]  /*12570*/  IABS R8, R7.reuse ;  /* 0x0000000700087213 */ /* 0x080fe40000000000 */
[----:B------:R-:W-:Y:S02]  /*12580*/  IABS R12, R7 ;  /* 0x00000007000c7213 */ /* 0x000fe40000000000 */
[----:B------:R-:W0:Y:S08]  /*12590*/  I2F.RP R10, R8 ;  /* 0x00000008000a7306 */ /* 0x000e300000209400 */
[----:B0-----:R-:W0:Y:S02]  /*125a0*/  MUFU.RCP R10, R10 ;  /* 0x0000000a000a7308 */ /* 0x001e240000001000 */
[----:B0-----:R-:W-:-:S06]  /*125b0*/  VIADD R3, R10, 0xffffffe ;  /* 0x0ffffffe0a037836 */ /* 0x001fcc0000000000 */
[----:B------:R-:W0:Y:S02]  /*125c0*/  F2I.FTZ.U32.TRUNC.NTZ R3, R3 ;  /* 0x0000000300037305 */ /* 0x000e24000021f000 */
[----:B0-----:R-:W-:-:S04]  /*125d0*/  IMAD.MOV R11, RZ, RZ, -R3 ;  /* 0x000000ffff0b7224 */ /* 0x001fc800078e0a03 */
[----:B------:R-:W-:Y:S01]  /*125e0*/  IMAD R9, R11, R8, RZ ;  /* 0x000000080b097224 */ /* 0x000fe200078e02ff */
[----:B------:R-:W-:-:S03]  /*125f0*/  IABS R11, R4 ;  /* 0x00000004000b7213 */ /* 0x000fc60000000000 */
[----:B------:R-:W-:-:S04]  /*12600*/  IMAD.HI.U32 R2, R3, R9, R2 ;  /* 0x0000000903027227 */ /* 0x000fc800078e0002 */
[----:B------:R-:W-:Y:S02]  /*12610*/  IMAD.MOV.U32 R9, RZ, RZ, R11 ;  /* 0x000000ffff097224 */ /* 0x000fe400078e000b */
        /* <DEDUP_REMOVED lines=9> */
[----:B------:R-:W-:Y:S01]  /*126b0*/  ISETP.GE.AND P2, PT, R3, RZ, PT ;  /* 0x000000ff0300720c */ /* 0x000fe20003f46270 */
[----:B------:R-:W-:-:S06]  /*126c0*/  IMAD.IADD R3, R4, 0x1, R6 ;  /* 0x0000000104037824 */ /* 0x000fcc00078e0206 */
[----:B------:R-:W-:-:S06]  /*126d0*/  @P0 VIADD R2, R2, 0x1 ;  /* 0x0000000102020836 */ /* 0x000fcc0000000000 */
[----:B------:R-:W-:Y:S01]  /*126e0*/  @!P2 IMAD.MOV R2, RZ, RZ, -R2 ;  /* 0x000000ffff02a224 */ /* 0x000fe200078e0a02 */
[----:B------:R-:W-:Y:S01]  /*126f0*/  @!P1 LOP3.LUT R2, RZ, R7, RZ, 0x33, !PT ;  /* 0x00000007ff029212 */ /* 0x000fe200078e33ff */
[----:B------:R-:W-:-:S03]  /*12700*/  IMAD.MOV R7, RZ, RZ, -R7 ;  /* 0x000000ffff077224 */ /* 0x000fc600078e0a07 */
[----:B------:R-:W-:Y:S01]  /*12710*/  LOP3.LUT R17, RZ, R2, RZ, 0x33, !PT ;  /* 0x00000002ff117212 */ /* 0x000fe200078e33ff */
[----:B------:R-:W-:-:S04]  /*12720*/  IMAD R18, R2, R7, R3 ;  /* 0x0000000702127224 */ /* 0x000fc800078e0203 */
[----:B------:R-:W-:Y:S01]  /*12730*/  IMAD.IADD R17, R0, 0x1, R17 ;  /* 0x0000000100117824 */ /* 0x000fe200078e0211 */
[----:B------:R-:W-:Y:S06]  /*12740*/  BRA `(.L_x_1169) ;  /* 0x00000000000c7947 */ /* 0x000fec0003800000 */
.L_x_1164:
[----:B------:R-:W-:Y:S02]  /*12750*/  IMAD.MOV.U32 R17, RZ, RZ, RZ ;  /* 0x000000ffff117224 */ /* 0x000fe400078e00ff */
[----:B------:R-:W-:Y:S02]  /*12760*/  IMAD.U32 R16, RZ, RZ, UR6 ;  /* 0x00000006ff107e24 */ /* 0x000fe4000f8e00ff */
[----:B------:R-:W-:-:S07]  /*12770*/  IMAD.MOV.U32 R18, RZ, RZ, RZ ;  /* 0x000000ffff127224 */ /* 0x000fce00078e00ff */
.L_x_1169:
[----:B------:R-:W-:-:S13]  /*12780*/  ISETP.NE.AND P0, PT, R5, RZ, PT ;  /* 0x000000ff0500720c */ /* 0x000fda0003f05270 */
[----:B------:R-:W0:Y:S01]  /*12790*/  @!P0 S2R R3, SR_CgaCtaId ;  /* 0x0000000000038919 */ /* 0x000e220000008800 */
[----:B------:R-:W-:-:S04]  /*127a0*/  @!P0 MOV R0, 0x400 ;  /* 0x0000040000008802 */ /* 0x000fc80000000f00 */
[----:B0-----:R-:W-:-:S05]  /*127b0*/  @!P0 LEA R0, R3, R0, 0x18 ;  /* 0x0000000003008211 */ /* 0x001fca00078ec0ff */
[----:B------:R0:W-:Y:S01]  /*127c0*/  @!P0 STS.128 [R0+0x2d8d0], R16 ;  /* 0x02d8d01000008388 */ /* 0x0001e20000000c00 */
[----:B------:R-:W-:Y:S06]  /*127d0*/  BAR.ARV 0x5, 0x200 ;  /* 0x0148000000007b1d */ /* 0x000fec0000002000 */
.L_x_1162:
[----:B------:R2:W-:Y:S01]  /*127e0*/  STL [R1+0x1c], RZ ;  /* 0x00001cff01007387 */ /* 0x0005e20000100800 */
[----:B------:R-:W-:Y:S01]  /*127f0*/  ULDC UR4, c[0x0][0xc3c] ;  /* 0x00030f0000047ab9 */ /* 0x000fe20000000800 */
[----:B------:R-:W-:Y:S01]  /*12800*/  IMAD.MOV.U32 R26, RZ, RZ, 0x1 ;  /* 0x00000001ff1a7424 */ /* 0x000fe200078e00ff */
[----:B-1----:R-:W-:Y:S01]  /*12810*/  ISETP.GE.AND P0, PT, R19, UR4, PT ;  /* 0x0000000413007c0c */ /* 0x002fe2000bf06270 */
[----:B------:R-:W-:-:S12]  /*12820*/  IMAD.MOV.U32 R23, RZ, RZ, RZ ;  /* 0x000000ffff177224 */ /* 0x000fd800078e00ff */
[----:B--2---:R-:W-:Y:S05]  /*12830*/  @P0 BRA `(.L_x_1170) ;  /* 0x0000005400fc0947 */ /* 0x004fea0003800000 */
[----:B------:R-:W1:Y:S01]  /*12840*/  S2R R6, SR_TID.X ;  /* 0x0000000000067919 */ /* 0x000e620000002100 */
[----:B------:R-:W2:Y:S01]  /*12850*/  S2UR UR5, SR_CgaCtaId ;  /* 0x00000000000579c3 */ /* 0x000ea20000008800 */
[----:B------:R-:W-:Y:S01]  /*12860*/  UMOV UR4, 0x400 ;  /* 0x0000040000047882 */ /* 0x000fe20000000000 */
[----:B------:R-:W-:Y:S01]  /*12870*/  BSSY B8, `(.L_x_1170) ;  /* 0x000057b000087945 */ /* 0x000fe20003800000 */
[----:B------:R3:W-:Y:S01]  /*12880*/  STL [R1+0x1c], RZ ;  /* 0x00001cff01007387 */ /* 0x0007e20000100800 */
[----:B------:R-:W-:Y:S01]  /*12890*/  IMAD.MOV.U32 R26, RZ, RZ, 0x1 ;  /* 0x00000001ff1a7424 */ /* 0x000fe200078e00ff */
[----:B------:R-:W-:Y:S01]  /*128a0*/  ULDC UR37, c[0x0][0xc] ;  /* 0x0000030000257ab9 */ /* 0x000fe20000000800 */
[----:B------:R-:W-:Y:S01]  /*128b0*/  IMAD.MOV.U32 R23, RZ, RZ, RZ ;  /* 0x000000ffff177224 */ /* 0x000fe200078e00ff */
[----:B------:R-:W-:Y:S01]  /*128c0*/  ULDC.64 UR38, c[0x0][0x198] ;  /* 0x0000660000267ab9 */ /* 0x000fe20000000a00 */
[----:B--2---:R-:W-:-:S06]  /*128d0*/  ULEA UR4, UR5, UR4, 0x18 ;  /* 0x0000000405047291 */ /* 0x004fcc000f8ec03f */
[----:B------:R-:W-:Y:S01]  /*128e0*/  IMAD.U32 R22, RZ, RZ, UR4 ;  /* 0x00000004ff167e24 */ /* 0x000fe2000f8e00ff */
[C---:B-1----:R-:W-:Y:S01]  /*128f0*/  LOP3.LUT R5, R6.reuse, 0x7f, RZ, 0xc0, !PT ;  /* 0x0000007f06057812 */ /* 0x042fe200078ec0ff */
[----:B0-----:R-:W-:-:S04]  /*12900*/  IMAD.SHL.U32 R0, R6, 0x8, RZ ;  /* 0x0000000806007824 */ /* 0x001fc800078e00ff */
[----:B------:R-:W-:Y:S01]  /*12910*/  IMAD.SHL.U32 R4, R5, 0x8, RZ ;  /* 0x0000000805047824 */ /* 0x000fe200078e00ff */
[C---:B------:R-:W-:Y:S02]  /*12920*/  LOP3.LUT R3, R0.reuse, 0x20, RZ, 0xc0, !PT ;  /* 0x0000002000037812 */ /* 0x040fe400078ec0ff */
[----:B------:R-:W-:Y:S02]  /*12930*/  LOP3.LUT R2, R0, 0xd8, RZ, 0xc0, !PT ;  /* 0x000000d800027812 */ /* 0x000fe400078ec0ff */
[----:B------:R-:W-:Y:S02]  /*12940*/  LOP3.LUT R3, R3, 0x300, R4, 0xf8, !PT ;  /* 0x0000030003037812 */ /* 0x000fe400078ef804 */
[----:B------:R-:W-:Y:S02]  /*12950*/  LOP3.LUT R2, R2, 0x18, R6, 0x78, !PT ;  /* 0x0000001802027812 */ /* 0x000fe400078e7806 */
[----:B------:R-:W-:Y:S02]  /*12960*/  SHF.R.U32.HI R4, RZ, 0x2, R5 ;  /* 0x00000002ff047819 */ /* 0x000fe40000011605 */
[----:B------:R-:W-:Y:S01]  /*12970*/  LOP3.LUT R3, R3, R2, RZ, 0xfc, !PT ;  /* 0x0000000203037212 */ /* 0x000fe200078efcff */
[----:B------:R-:W-:Y:S01]  /*12980*/  IMAD.SHL.U32 R2, R6, 0x20, RZ ;  /* 0x0000002006027824 */ /* 0x000fe200078e00ff */
[----:B------:R-:W-:-:S04]  /*12990*/  LOP3.LUT R0, R0, 0x18, RZ, 0xc0, !PT ;  /* 0x0000001800007812 */ /* 0x000fc800078ec0ff */
[----:B------:R-:W-:Y:S01]  /*129a0*/  LOP3.LUT R5, R4, 0x60, R2, 0xf8, !PT ;  /* 0x0000006004057812 */ /* 0x000fe200078ef802 */
[----:B------:R-:W-:Y:S01]  /*129b0*/  IMAD R2, R3, 0x2, R22 ;  /* 0x0000000203027824 */ /* 0x000fe200078e0216 */
[C---:B------:R-:W-:Y:S02]  /*129c0*/  LOP3.LUT R4, R0.reuse, 0x20, RZ, 0xfc, !PT ;  /* 0x0000002000047812 */ /* 0x040fe400078efcff */
[----:B------:R-:W-:Y:S02]  /*129d0*/  LOP3.LUT R0, R0, 0x40, RZ, 0xfc, !PT ;  /* 0x0000004000007812 */ /* 0x000fe400078efcff */
[----:B------:R3:W-:Y:S05]  /*129e0*/  STL [R1+0x4], R2 ;  /* 0x0000040201007387 */ /* 0x0007ea0000100800 */
.L_x_1282:
[----:B------:R-:W-:Y:S05]  /*129f0*/  YIELD ;  /* 0x0000000000007946 */ /* 0x000fea0003800000 */
[----:B------:R-:W-:Y:S01]  /*12a00*/  ULDC.64 UR4, c[0x0][0xa28] ;  /* 0x00028a0000047ab9 */ /* 0x000fe20000000a00 */
[----:B------:R-:W-:Y:S01]  /*12a10*/  IMAD.MOV.U32 R0, RZ, RZ, RZ ;  /* 0x000000ffff007224 */ /* 0x000fe200078e00ff */
[----:B------:R-:W-:Y:S01]  /*12a20*/  ISETP.NE.U32.AND P0, PT, RZ, UR4, PT ;  /* 0x00000004ff007c0c */ /* 0x000fe2000bf05070 */
[----:B0-----:R-:W0:Y:S01]  /*12a30*/  LDC.64 R4, c[0x0][0xa00] ;  /* 0x00028000ff047b82 */ /* 0x001e220000000a00 */
[----:B------:R-:W-:Y:S01]  /*12a40*/  IMAD.MOV.U32 R8, RZ, RZ, RZ ;  /* 0x000000ffff087224 */ /* 0x000fe200078e00ff */
[----:B------:R-:W-:Y:S01]  /*12a50*/  ULDC.64 UR6, c[0x0][0xa08] ;  /* 0x0002820000067ab9 */ /* 0x000fe20000000a00 */
[----:B------:R-:W-:Y:S01]  /*12a60*/  ISETP.NE.AND.EX P0, PT, RZ, UR5, PT, P0 ;  /* 0x00000005ff007c0c */ /* 0x000fe2000bf05300 */
[----:B------:R-:W-:-:S12]  /*12a70*/  ULDC.64 UR4, c[0x0][0xa18] ;  /* 0x0002860000047ab9 */ /* 0x000fd80000000a00 */
[----:B-1-3--:R-:W1:Y:S02]  /*12a80*/  @P0 LDC.64 R2, c[0x0][0xa28] ;  /* 0x00028a00ff020b82 */ /* 0x00ae640000000a00 */
[----:B-1----:R-:W-:-:S05]  /*12a90*/  @P0 IMAD.WIDE R2, R19, 0x4, R2 ;  /* 0x0000000413020825 */ /* 0x002fca00078e0202 */
[----:B------:R1:W5:Y:S01]  /*12aa0*/  @P0 LDG.E R0, desc[UR50][R2.64] ;  /* 0x0000003202000981 */ /* 0x000362000c1e1900 */
[----:B------:R-:W-:Y:S01]  /*12ab0*/  ISETP.NE.U32.AND P0, PT, RZ, UR4, PT ;  /* 0x00000004ff007c0c */ /* 0x000fe2000bf05070 */
[----:B0-----:R-:W-:Y:S01]  /*12ac0*/  IMAD.WIDE R4, R19, 0x4, R4 ;  /* 0x0000000413047825 */ /* 0x001fe200078e0204 */
[----:B------:R-:W-:Y:S02]  /*12ad0*/  ISETP.NE.U32.AND P1, PT, RZ, UR6, PT ;  /* 0x00000006ff007c0c */ /* 0x000fe4000bf25070 */
[----:B------:R-:W-:Y:S01]  /*12ae0*/  ISETP.NE.AND.EX P2, PT, RZ, UR5, PT, P0 ;  /* 0x00000005ff007c0c */ /* 0x000fe2000bf45300 */
[----:B------:R-:W-:Y:S01]  /*12af0*/  ULDC.64 UR4, c[0x0][0xa00] ;  /* 0x0002800000047ab9 */ /* 0x000fe20000000a00 */
[----:B------:R-:W-:Y:S01]  /*12b00*/  ISETP.NE.AND.EX P1, PT, RZ, UR7, PT, P1 ;  /* 0x00000007ff007c0c */ /* 0x000fe2000bf25310 */
[----:B------:R-:W-:Y:S01]  /*12b10*/  IMAD.MOV.U32 R27, RZ, RZ, RZ ;  /* 0x000000ffff1b7224 */ /* 0x000fe200078e00ff */
[----:B------:R-:W-:Y:S01]  /*12b20*/  ISETP.NE.U32.AND P0, PT, RZ, UR4, PT ;  /* 0x00000004ff007c0c */ /* 0x000fe2000bf05070 */
[----:B-1----:R-:W0:Y:S03]  /*12b30*/  LDC.64 R2, c[0x0][0xa08] ;  /* 0x00028200ff027b82 */ /* 0x002e260000000a00 */
[----:B------:R-:W-:-:S05]  /*12b40*/  ISETP.NE.AND.EX P0, PT, RZ, UR5, PT, P0 ;  /* 0x00000005ff007c0c */ /* 0x000fca000bf05300 */
[----:B------:R-:W1:Y:S08]  /*12b50*/  @P2 LDC.64 R6, c[0x0][0xa18] ;  /* 0x00028600ff062b82 */ /* 0x000e700000000a00 */
[----:B--2---:R-:W2:Y:S01]  /*12b60*/  @P0 LDG.E R8, desc[UR50][R4.64] ;  /* 0x0000003204080981 */ /* 0x004ea2000c1e1900 */
[----:B------:R-:W-:Y:S01]  /*12b70*/  ULDC UR4, c[0x0][0x288] ;  /* 0x0000a20000047ab9 */ /* 0x000fe20000000800 */
[----:B0-----:R-:W-:-:S05]  /*12b80*/  IMAD.WIDE R2, R19, 0x4, R2 ;  /* 0x0000000413027825 */ /* 0x001fca00078e0202 */
[----:B------:R-:W5:Y:S01]  /*12b90*/  @P1 LDG.E R27, desc[UR50][R2.64] ;  /* 0x00000032021b1981 */ /* 0x000f62000c1e1900 */
[----:B-1----:R-:W-:-:S03]  /*12ba0*/  @P2 IMAD.WIDE R6, R19, 0x4, R6 ;  /* 0x0000000413062825 */ /* 0x002fc600078e0206 */
        /* <DEDUP_REMOVED lines=12> */
[----:B------:R-:W-:Y:S01]  /*12c70*/  IMAD.MOV.U32 R9, RZ, RZ, R8 ;  /* 0x000000ffff097224 */ /* 0x000fe200078e0008 */
[----:B----4-:R-:W-:Y:S06]  /*12c80*/  @P2 BRA `(.L_x_1171) ;  /* 0x0000000000142947 */ /* 0x010fec0003800000 */
[----:B------:R-:W-:Y:S05]  /*12c90*/  @!P0 BRA `(.L_x_1171) ;  /* 0x0000000000108947 */ /* 0x000fea0003800000 */
[----:B0-----:R-:W2:Y:S04]  /*12ca0*/  LDG.E R8, desc[UR50][R4.64] ;  /* 0x0000003204087981 */ /* 0x001ea8000c1e1900 */
[----:B------:R-:W2:Y:S02]  /*12cb0*/  LDG.E R7, desc[UR50][R4.64+0x4] ;  /* 0x0000043204077981 */ /* 0x000ea4000c1e1900 */
[----:B--2---:R-:W-:-:S05]  /*12cc0*/  IMAD.IADD R9, R7, 0x1, -R8 ;  /* 0x0000000107097824 */ /* 0x004fca00078e0a08 */
[----:B------:R1:W-:Y:S02]  /*12cd0*/  STL [R1+0x10], R9 ;  /* 0x0000100901007387 */ /* 0x0003e40000100800 */
.L_x_1171:
[----:B------:R-:W-:Y:S01]  /*12ce0*/  ULDC.64 UR4, c[0x0][0xa20] ;  /* 0x0002880000047ab9 */ /* 0x000fe20000000a00 */
[----:B-----5:R-:W-:Y:S01]  /*12cf0*/  IMAD.IADD R27, R27, 0x1, R0 ;  /* 0x000000011b1b7824 */ /* 0x020fe200078e0200 */
[----:B------:R-:W-:-:S04]  /*12d00*/  ISETP.NE.U32.AND P0, PT, RZ, UR4, PT ;  /* 0x00000004ff007c0c */ /* 0x000fc8000bf05070 */
[----:B------:R-:W-:-:S13]  /*12d10*/  ISETP.NE.AND.EX P0, PT, RZ, UR5, PT, P0 ;  /* 0x00000005ff007c0c */ /* 0x000fda000bf05300 */
[----:B------:R-:W-:Y:S05]  /*12d20*/  @!P0 BRA `(.L_x_1172) ;  /* 0x0000000000108947 */ /* 0x000fea0003800000 */
[----:B------:R-:W2:Y:S02]  /*12d30*/  LDC.64 R2, c[0x0][0xa20] ;  /* 0x00028800ff027b82 */ /* 0x000ea40000000a00 */
[----:B--2---:R-:W-:-:S05]  /*12d40*/  IMAD.WIDE R2, R19, 0x4, R2 ;  /* 0x0000000413027825 */ /* 0x004fca00078e0202 */
[----:B------:R2:W5:Y:S01]  /*12d50*/  LDG.E R6, desc[UR50][R2.64] ;  /* 0x0000003202067981 */ /* 0x000562000c1e1900 */
[----:B------:R-:W-:Y:S05]  /*12d60*/  BRA `(.L_x_1173) ;  /* 0x0000000000107947 */ /* 0x000fea0003800000 */
.L_x_1172:
[----:B------:R-:W-:Y:S05]  /*12d70*/  @!P1 BRA `(.L_x_1173) ;  /* 0x00000000000c9947 */ /* 0x000fea0003800000 */
[----:B------:R-:W2:Y:S04]  /*12d80*/  LDG.E R5, desc[UR50][R2.64] ;  /* 0x0000003202057981 */ /* 0x000ea8000c1e1900 */
[----:B------:R-:W2:Y:S02]  /*12d90*/  LDG.E R6, desc[UR50][R2.64+0x4] ;  /* 0x0000043202067981 */ /* 0x000ea4000c1e1900 */
[----:B--2---:R-:W-:-:S07]  /*12da0*/  IMAD.IADD R6, R6, 0x1, -R5 ;  /* 0x0000000106067824 */ /* 0x004fce00078e0a05 */
.L_x_1173:
[----:B--2---:R-:W2:Y:S01]  /*12db0*/  LDC R2, c[0x0][0x448] ;  /* 0x00011200ff027b82 */ /* 0x004ea20000000800 */
[----:B0-----:R-:W-:Y:S02]  /*12dc0*/  IMAD R8, R17, 0xc0, RZ ;  /* 0x000000c011087824 */ /* 0x001fe400078e02ff */
[----:B-----5:R-:W-:Y:S02]  /*12dd0*/  IMAD.IADD R6, R6, 0x1, -R0 ;  /* 0x0000000106067824 */ /* 0x020fe400078e0a00 */
[----:B------:R-:W-:Y:S01]  /*12de0*/  VIADD R0, R8, 0xbf ;  /* 0x000000bf08007836 */ /* 0x000fe20000000000 */
[----:B------:R0:W-:Y:S01]  /*12df0*/  STL [R1+0xc], R8 ;  /* 0x00000c0801007387 */ /* 0x0001e20000100800 */
[----:B--2---:R-:W-:Y:S02]  /*12e00*/  ISETP.NE.AND P1, PT, R2, 0x1, PT ;  /* 0x000000010200780c */ /* 0x004fe40003f25270 */
[----:B------:R-:W2:Y:S11]  /*12e10*/  LDC.64 R2, c[0x0][0x9e0] ;  /* 0x00027800ff027b82 */ /* 0x000eb60000000a00 */
[----:B------:R-:W3:Y:S08]  /*12e20*/  @P1 LDC R5, c[0x0][0x44c] ;  /* 0x00011300ff051b82 */ /* 0x000ef00000000800 */
[----:B------:R-:W4:Y:S01]  /*12e30*/  @P1 LDC R4, c[0x0][0x450] ;  /* 0x00011400ff041b82 */ /* 0x000f220000000800 */
[----:B--2---:R-:W-:Y:S01]  /*12e40*/  ISETP.GE.AND P2, PT, R3, 0x1, PT ;  /* 0x000000010300780c */ /* 0x004fe20003f46270 */
[----:B---3--:R-:W-:-:S05]  /*12e50*/  @P1 IMAD.HI.U32 R5, R0, R5, RZ ;  /* 0x0000000500051227 */ /* 0x008fca00078e00ff */
[----:B----4-:R-:W-:Y:S02]  /*12e60*/  @P1 SHF.R.U32.HI R0, RZ, R4, R5 ;  /* 0x00000004ff001219 */ /* 0x010fe40000011605 */
[----:B------:R-:W-:-:S05]  /*12e70*/  IADD3 R5, R6, 0x1, -R9 ;  /* 0x0000000106057810 */ /* 0x000fca0007ffe809 */
[----:B------:R-:W-:-:S04]  /*12e80*/  IMAD.IADD R7, R5, 0x1, R0 ;  /* 0x0000000105077824 */ /* 0x000fc800078e0200 */
[----:B------:R-:W-:Y:S01]  /*12e90*/  IMAD.IADD R2, R7, 0x1, R2 ;  /* 0x0000000107027824 */ /* 0x000fe200078e0202 */
[----:B0-----:R-:W-:Y:S06]  /*12ea0*/  @!P2 BRA `(.L_x_1174) ;  /* 0x000000000048a947 */ /* 0x001fec0003800000 */
[C---:B------:R-:W-:Y:S01]  /*12eb0*/  ISETP.GT.AND P0, PT, R7.reuse, RZ, PT ;  /* 0x000000ff0700720c */ /* 0x040fe20003f04270 */
[----:B------:R-:W-:Y:S01]  /*12ec0*/  BSSY B0, `(.L_x_1175) ;  /* 0x000000e000007945 */ /* 0x000fe20003800000 */
[----:B------:R-:W-:-:S11]  /*12ed0*/  VIADD R0, R7, 0xffffffff ;  /* 0xffffffff07007836 */ /* 0x000fd60000000000 */
[----:B------:R-:W-:Y:S05]  /*12ee0*/  @P0 BRA `(.L_x_1176) ;  /* 0x00000000001c0947 */ /* 0x000fea0003800000 */
[----:B------:R-:W-:Y:S01]  /*12ef0*/  ISETP.NE.AND P0, PT, R3, 0x1, PT ;  /* 0x000000010300780c */ /* 0x000fe20003f05270 */
[----:B------:R-:W-:-:S12]  /*12f00*/  IMAD.MOV R7, RZ, RZ, -R7 ;  /* 0x000000ffff077224 */ /* 0x000fd800078e0a07 */
[----:B------:R-:W0:Y:S02]  /*12f10*/  @P0 LDC.64 R4, c[0x0][0x9e8] ;  /* 0x00027a00ff040b82 */ /* 0x000e240000000a00 */
[----:B0-----:R-:W-:-:S05]  /*12f20*/  @P0 IMAD.HI.U32 R4, R7, R4, RZ ;  /* 0x0000000407040227 */ /* 0x001fca00078e00ff */
[----:B------:R-:W-:-:S04]  /*12f30*/  @P0 SHF.R.U32.HI R7, RZ, R5, R4 ;  /* 0x00000005ff070219 */ /* 0x000fc80000011604 */
[----:B------:R-:W-:Y:S01]  /*12f40*/  LOP3.LUT R0, RZ, R7, RZ, 0x33, !PT ;  /* 0x00000007ff007212 */ /* 0x000fe200078e33ff */
[----:B------:R-:W-:Y:S06]  /*12f50*/  BRA `(.L_x_1177) ;  /* 0x0000000000107947 */ /* 0x000fec0003800000 */
.L_x_1176:
[----:B------:R-:W-:-:S13]  /*12f60*/  ISETP.NE.AND P0, PT, R3, 0x1, PT ;  /* 0x000000010300780c */ /* 0x000fda0003f05270 */
[----:B------:R-:W0:Y:S02]  /*12f70*/  @P0 LDC.64 R4, c[0x0][0x9e8] ;  /* 0x00027a00ff040b82 */ /* 0x000e240000000a00 */
[----:B0-----:R-:W-:-:S05]  /*12f80*/  @P0 IMAD.HI.U32 R4, R0, R4, RZ ;  /* 0x0000000400040227 */ /* 0x001fca00078e00ff */
[----:B------:R-:W-:-:S07]  /*12f90*/  @P0 SHF.R.U32.HI R0, RZ, R5, R4 ;  /* 0x00000005ff000219 */ /* 0x000fce0000011604 */
.L_x_1177:
[----:B------:R-:W-:Y:S05]  /*12fa0*/  BSYNC B0 ;  /* 0x0000000000007941 */ /* 0x000fea0003800000 */
.L_x_1175:
[----:B------:R-:W-:-:S05]  /*12fb0*/  IMAD R5, R0, R3, R3 ;  /* 0x0000000300057224 */ /* 0x000fca00078e0203 */
[----:B------:R-:W-:-:S07]  /*12fc0*/  VIMNMX R2, R2, R5, PT ;  /* 0x0000000502027248 */ /* 0x000fce0003fe0100 */
.L_x_1174:
[----:B------:R-:W0:Y:S01]  /*12fd0*/  @P1 LDC R0, c[0x0][0x44c] ;  /* 0x00011300ff001b82 */ /* 0x000e220000000800 */
[----:B------:R-:W-:Y:S01]  /*12fe0*/  VIADD R2, R2, 0x7f ;  /* 0x0000007f02027836 */ /* 0x000fe20000000000 */
[----:B------:R-:W-:Y:S01]  /*12ff0*/  ULDC UR4, c[0x0][0x9dc] ;  /* 0x0002770000047ab9 */ /* 0x000fe20000000800 */
[----:B------:R-:W-:-:S05]  /*13000*/  IMAD.MOV.U32 R5, RZ, RZ, R8 ;  /* 0x000000ffff057224 */ /* 0x000fca00078e0008 */
[----:B------:R-:W2:Y:S01]  /*13010*/  @P1 LDC R7, c[0x0][0x450] ;  /* 0x00011400ff071b82 */ /* 0x000ea20000000800 */
[----:B0-----:R-:W-:-:S05]  /*13020*/  @P1 IMAD.HI.U32 R0, R8, R0, RZ ;  /* 0x0000000008001227 */ /* 0x001fca00078e00ff */
[----:B--2---:R-:W-:Y:S01]  /*13030*/  @P1 SHF.R.U32.HI R5, RZ, R7, R0 ;  /* 0x00000007ff051219 */ /* 0x004fe20000011600 */
[----:B------:R-:W-:Y:S01]  /*13040*/  VIADD R0, R6, 0x7f ;  /* 0x0000007f06007836 */ /* 0x000fe20000000000 */
[----:B------:R-:W-:Y:S02]  /*13050*/  SHF.R.S32.HI R7, RZ, 0x1f, R2 ;  /* 0x0000001fff077819 */ /* 0x000fe40000011402 */
[----:B------:R-:W-:Y:S02]  /*13060*/  IADD3 R6, R5, R6, -R9 ;  /* 0x0000000605067210 */ /* 0x000fe40007ffe809 */
[----:B------:R-:W-:Y:S02]  /*13070*/  LEA.HI R2, R7, R2, RZ, 0x7 ;  /* 0x0000000207027211 */ /* 0x000fe400078f38ff */
[----:B------:R-:W-:Y:S02]  /*13080*/  SHF.R.S32.HI R7, RZ, 0x1f, R0 ;  /* 0x0000001fff077819 */ /* 0x000fe40000011400 */
[----:B------:R-:W-:-:S02]  /*13090*/  SHF.R.S32.HI R2, RZ, 0x7, R2 ;  /* 0x00000007ff027819 */ /* 0x000fc40000011402 */
[----:B------:R-:W-:Y:S01]  /*130a0*/  LEA.HI R7, R7, R0, RZ, 0x7 ;  /* 0x0000000007077211 */ /* 0x000fe200078f38ff */
[----:B------:R-:W-:-:S03]  /*130b0*/  VIADD R0, R6, -UR4 ;  /* 0x8000000406007c36 */ /* 0x000fc60008000000 */
[----:B------:R-:W-:-:S04]  /*130c0*/  SHF.R.S32.HI R7, RZ, 0x7, R7 ;  /* 0x00000007ff077819 */ /* 0x000fc80000011407 */
[----:B------:R-:W-:-:S05]  /*130d0*/  VIMNMX R24, R7, R2, PT ;  /* 0x0000000207187248 */ /* 0x000fca0003fe0100 */
[----:B------:R0:W-:Y:S01]  /*130e0*/  STL [R1+0x8], R24 ;  /* 0x0000081801007387 */ /* 0x0001e20000100800 */
[----:B------:R-:W-:Y:S05]  /*130f0*/  @!P2 BRA `(.L_x_1178) ;  /* 0x000000000048a947 */ /* 0x000fea0003800000 */
[----:B------:R-:W-:Y:S01]  /*13100*/  IMAD.MOV.U32 R2, RZ, RZ, R6 ;  /* 0x000000ffff027224 */ /* 0x000fe200078e0006 */
[----:B------:R-:W-:Y:S04]  /*13110*/  BSSY B0, `(.L_x_1179) ;  /* 0x000000e000007945 */ /* 0x000fe80003800000 */
[----:B------:R-:W-:-:S13]  /*13120*/  ISETP.GT.AND P0, PT, R2, -0x1, PT ;  /* 0xffffffff0200780c */ /* 0x000fda0003f04270 */
[----:B------:R-:W-:Y:S05]  /*13130*/  @P0 BRA `(.L_x_1180) ;  /* 0x00000000001c0947 */ /* 0x000fea0003800000 */
[----:B------:R-:W-:Y:S02]  /*13140*/  ISETP.NE.AND P0, PT, R3, 0x1, PT ;  /* 0x000000010300780c */ /* 0x000fe40003f05270 */
[----:B------:R-:W-:-:S11]  /*13150*/  LOP3.LUT R7, RZ, R2, RZ, 0x33, !PT ;  /* 0x00000002ff077212 */ /* 0x000fd600078e33ff */
[----:B------:R-:W2:Y:S02]  /*13160*/  @P0 LDC.64 R4, c[0x0][0x9e8] ;  /* 0x00027a00ff040b82 */ /* 0x000ea40000000a00 */
[----:B--2---:R-:W-:-:S05]  /*13170*/  @P0 IMAD.HI.U32 R4, R7, R4, RZ ;  /* 0x0000000407040227 */ /* 0x004fca00078e00ff */
[----:B------:R-:W-:-:S04]  /*13180*/  @P0 SHF.R.U32.HI R7, RZ, R5, R4 ;  /* 0x00000005ff070219 */ /* 0x000fc80000011604 */
[----:B------:R-:W-:Y:S01]  /*13190*/  LOP3.LUT R2, RZ, R7, RZ, 0x33, !PT ;  /* 0x00000007ff027212 */ /* 0x000fe200078e33ff */
[----:B------:R-:W-:Y:S06]  /*131a0*/  BRA `(.L_x_1181) ;  /* 0x0000000000107947 */ /* 0x000fec0003800000 */
.L_x_1180:
[----:B------:R-:W-:-:S13]  /*131b0*/  ISETP.NE.AND P0, PT, R3, 0x1, PT ;  /* 0x000000010300780c */ /* 0x000fda0003f05270 */
[----:B------:R-:W2:Y:S02]  /*131c0*/  @P0 LDC.64 R4, c[0x0][0x9e8] ;  /* 0x00027a00ff040b82 */ /* 0x000ea40000000a00 */
[----:B--2---:R-:W-:-:S05]  /*131d0*/  @P0 IMAD.HI.U32 R4, R2, R4, RZ ;  /* 0x0000000402040227 */ /* 0x004fca00078e00ff */
[----:B------:R-:W-:-:S07]  /*131e0*/  @P0 SHF.R.U32.HI R2, RZ, R5, R4 ;  /* 0x00000005ff020219 */ /* 0x000fce0000011604 */
.L_x_1181:
[----:B------:R-:W-:Y:S05]  /*131f0*/  BSYNC B0 ;  /* 0x0000000000007941 */ /* 0x000fea0003800000 */
.L_x_1179:
[----:B------:R-:W-:-:S05]  /*13200*/  IMAD R3, R2, R3, RZ ;  /* 0x0000000302037224 */ /* 0x000fca00078e02ff */
[----:B------:R-:W-:-:S07]  /*13210*/  VIMNMX R0, R0, R3, !PT ;  /* 0x0000000300007248 */ /* 0x000fce0007fe0100 */
.L_x_1178:
[----:B------:R-:W-:Y:S01]  /*13220*/  SHF.R.S32.HI R3, RZ, 0x1f, R0 ;  /* 0x0000001fff037819 */ /* 0x000fe20000011400 */
[----:B------:R-:W-:Y:S03]  /*13230*/  BSSY B7, `(.L_x_1182) ;  /* 0x000041c000077945 */ /* 0x000fe60003800000 */
[----:B------:R-:W-:-:S04]  /*13240*/  LEA.HI R3, R3, R0, RZ, 0x7 ;  /* 0x0000000003037211 */ /* 0x000fc800078f38ff */
[----:B------:R-:W-:-:S04]  /*13250*/  SHF.R.S32.HI R3, RZ, 0x7, R3 ;  /* 0x00000007ff037819 */ /* 0x000fc80000011403 */
[----:B------:R-:W-:-:S04]  /*13260*/  VIMNMX R29, RZ, R3, !PT ;  /* 0x00000003ff1d7248 */ /* 0x000fc80007fe0100 */
[----:B------:R-:W-:-:S13]  /*13270*/  ISETP.GT.AND P0, PT, R24, R29, PT ;  /* 0x0000001d1800720c */ /* 0x000fda0003f04270 */
        /* <DEDUP_REMOVED lines=8> */
[----:B------:R-:W2:Y:S02]  /*13300*/  FLO.U32 R0, UR4 ;  /* 0x0000000400007d00 */ /* 0x000ea400080e0000 */
[----:B--2---:R-:W-:-:S06]  /*13310*/  ISETP.EQ.U32.AND P0, PT, R0, R5, PT ;  /* 0x000000050000720c */ /* 0x004fcc0003f02070 */
[----:B------:R-:W3:Y:S07]  /*13320*/  POPC R5, UR4 ;  /* 0x0000000400057d09 */ /* 0x000eee0008000000 */
[----:B---3--:R-:W2:Y:S01]  /*13330*/  @P0 ATOMG.E.ADD.STRONG.GPU PT, R3, desc[UR50][R2.64], R5 ;  /* 0x00000005020309a8 */ /* 0x008ea200081ee1f2 */
[----:B------:R-:W3:Y:S02]  /*13340*/  S2R R4, SR_LTMASK ;  /* 0x0000000000047919 */ /* 0x000ee40000003900 */
[----:B---3--:R-:W-:-:S04]  /*13350*/  LOP3.LUT R4, R4, UR4, RZ, 0xc0, !PT ;  /* 0x0000000404047c12 */ /* 0x008fc8000f8ec0ff */
[----:B------:R-:W3:Y:S01]  /*13360*/  POPC R7, R4 ;  /* 0x0000000400077309 */ /* 0x000ee20000000000 */
[----:B--2---:R-:W3:Y:S02]  /*13370*/  SHFL.IDX PT, R0, R3, R0, 0x1f ;  /* 0x00001f0003007589 */ /* 0x004ee400000e0000 */
[----:B---3--:R-:W-:Y:S01]  /*13380*/  IADD3 R16, R0, UR37, R7 ;  /* 0x0000002500107c10 */ /* 0x008fe2000fffe007 */
[----:B------:R-:W-:Y:S06]  /*13390*/  BRA `(.L_x_1184) ;  /* 0x0000004000147947 */ /* 0x000fec0003800000 */
.L_x_1183:
        /* <DEDUP_REMOVED lines=19> */
[----:B012---:R-:W-:Y:S05]  /*134d0*/  CALL.ABS.NOINC R2 ;  /* 0x0000000002007343 */ /* 0x007fea0003c00000 */
.L_x_1186:
[----:B------:R-:W-:Y:S05]  /*134e0*/  BSYNC B6 ;  /* 0x0000000000067941 */ /* 0x000fea0003800000 */
.L_x_1185:
        /* <DEDUP_REMOVED lines=17> */
[----:B--2---:R-:W-:-:S07]  /*13600*/  IMAD.MOV.U32 R13, RZ, RZ, RZ ;  /* 0x000000ffff0d7224 */ /* 0x004fce00078e00ff */
[----:B------:R-:W-:-:S07]  /*13610*/  LEPC R20, `(.L_x_1189) ;  /* 0x000000001014794e */ /* 0x000fce0000000000 */
[----:B01-3--:R-:W-:Y:S05]  /*13620*/  CALL.ABS.NOINC R2 ;  /* 0x0000000002007343 */ /* 0x00bfea0003c00000 */
.L_x_1189:
        /* <DEDUP_REMOVED lines=15> */
.L_x_1188:
[----:B------:R-:W-:Y:S05]  /*13720*/  BSYNC B6 ;  /* 0x0000000000067941 */ /* 0x000fea0003800000 */
.L_x_1187:
[----:B------:R-:W-:Y:S01]  /*13730*/  ULDC.64 UR4, c[0x0][0x9f8] ;  /* 0x00027e0000047ab9 */ /* 0x000fe20000000a00 */
[----:B------:R-:W-:Y:S01]  /*13740*/  IMAD.MOV.U32 R25, RZ, RZ, R19 ;  /* 0x000000ffff197224 */ /* 0x000fe200078e0013 */
[----:B------:R-:W-:-:S04]  /*13750*/  ISETP.NE.U32.AND P0, PT, RZ, UR4, PT ;  /* 0x00000004ff007c0c */ /* 0x000fc8000bf05070 */
[----:B------:R-:W-:Y:S01]  /*13760*/  ISETP.NE.AND.EX P0, PT, RZ, UR5, PT, P0 ;  /* 0x00000005ff007c0c */ /* 0x000fe2000bf05300 */
[----:B------:R-:W-:-:S12]  /*13770*/  ULDC.64 UR4, c[0x0][0xa08] ;  /* 0x0002820000047ab9 */ /* 0x000fd80000000a00 */
[----:B------:R-:W2:Y:S02]  /*13780*/  @P0 LDC.64 R2, c[0x0][0x9f8] ;  /* 0x00027e00ff020b82 */ /* 0x000ea40000000a00 */
[----:B--2---:R-:W-:-:S05]  /*13790*/  @P0 IMAD.WIDE R2, R19, 0x4, R2 ;  /* 0x0000000413020825 */ /* 0x004fca00078e0202 */
[----:B------:R2:W3:Y:S01]  /*137a0*/  @P0 LDG.E R25, desc[UR50][R2.64] ;  /* 0x0000003202190981 */ /* 0x0004e2000c1e1900 */
[----:B0-----:R-:W-:Y:S01]  /*137b0*/  VIADD R24, R24, 0xffffffff ;  /* 0xffffffff18187836 */ /* 0x001fe20000000000 */
[----:B--2---:R-:W0:Y:S02]  /*137c0*/  LDC.64 R2, c[0x0][0x418] ;  /* 0x00010600ff027b82 */ /* 0x004e240000000a00 */
[----:B0-----:R-:W-:Y:S01]  /*137d0*/  LOP3.LUT P0, RZ, R2, UR4, RZ, 0xfc, !PT ;  /* 0x0000000402ff7c12 */ /* 0x001fe2000f80fcff */
[----:B------:R-:W-:-:S03]  /*137e0*/  UMOV UR4, 0xffffffff ;  /* 0xffffffff00047882 */ /* 0x000fc60000000000 */
[----:B------:R-:W-:Y:S02]  /*137f0*/  LOP3.LUT P0, RZ, R3, UR5, RZ, 0xfc, P0 ;  /* 0x0000000503ff7c12 */ /* 0x000fe4000800fcff */
[----:B---3--:R-:W-:Y:S02]  /*13800*/  SHF.R.S32.HI R28, RZ, 0x1f, R25 ;  /* 0x0000001fff1c7819 */ /* 0x008fe40000011419 */
[----:B------:R-:W-:Y:S01]  /*13810*/  SEL R17, R25, RZ, !P0 ;  /* 0x000000ff19117207 */ /* 0x000fe20004000000 */
[----:B------:R-:W-:Y:S08]  /*13820*/  BRA.DIV UR4, `(.L_x_1190) ;  /* 0x0000004e04bc7947 */ /* 0x000ff0000b800000 */
[----:B------:R-:W0:Y:S02]  /*13830*/  S2R R0, SR_TID.X ;  /* 0x0000000000007919 */ /* 0x000e240000002100 */
[----:B0-----:R-:W-:-:S04]  /*13840*/  SHF.R.U32.HI R0, RZ, 0x5, R0 ;  /* 0x00000005ff007819 */ /* 0x001fc80000011600 */
[----:B------:R-:W-:-:S05]  /*13850*/  LOP3.LUT R0, R0, 0x3, RZ, 0xc0, !PT ;  /* 0x0000000300007812 */ /* 0x000fca00078ec0ff */
[----:B------:R0:W2:Y:S02]  /*13860*/  SHFL.IDX PT, R14, R0, RZ, 0x1f ;  /* 0x00001fff000e7589 */ /* 0x0000a400000e0000 */
.L_x_1298:
[----:B0-----:R-:W3:Y:S01]  /*13870*/  LDL.LU R0, [R1] ;  /* 0x0000000001007983 */ /* 0x001ee20000300800 */
[----:B------:R-:W-:Y:S02]  /*13880*/  PLOP3.LUT P1, PT, PT, PT, PT, 0x8, 0x0 ;  /* 0x000000000000781c */ /* 0x000fe40003f2e170 */
[----:B--2---:R-:W-:Y:S02]  /*13890*/  ISETP.NE.AND P0, PT, R14, RZ, PT ;  /* 0x000000ff0e00720c */ /* 0x004fe40003f05270 */
[----:B---3--:R-:W-:-:S09]  /*138a0*/  LOP3.LUT R0, R0, 0xfffffffe, RZ, 0xc0, !PT ;  /* 0xfffffffe00007812 */ /* 0x008fd200078ec0ff */
[----:B------:R-:W-:-:S05]  /*138b0*/  @P1 LOP3.LUT R0, R0, 0x1, RZ, 0xfc, !PT ;  /* 0x0000000100001812 */ /* 0x000fca00078efcff */
[----:B------:R0:W-:Y:S01]  /*138c0*/  STL [R1], R0 ;  /* 0x0000000001007387 */ /* 0x0001e20000100800 */
[----:B------:R-:W-:Y:S05]  /*138d0*/  @P0 BRA `(.L_x_1191) ;  /* 0x0000000400200947 */ /* 0x000fea0003800000 */
[----:B------:R-:W-:-:S03]  /*138e0*/  UMOV UR4, 0xffffffff ;  /* 0xffffffff00047882 */ /* 0x000fc60000000000 */
[----:B------:R-:W-:Y:S05]  /*138f0*/  BRA.DIV UR4, `(.L_x_1192) ;  /* 0x0000004e04bc7947 */ /* 0x000fea000b800000 */
[----:B------:R-:W-:-:S13]  /*13900*/  ELECT P6, URZ, PT ;  /* 0x00000000003f782f */ /* 0x000fda00038c0000 */
.L_x_1301:
[----:B------:R-:W-:Y:S05]  /*13910*/  @!P6 BRA `(.L_x_1191) ;  /* 0x000000040010e947 */ /* 0x000fea0003800000 */
[----:B------:R-:W-:-:S04]  /*13920*/  ISETP.NE.U32.AND P0, PT, R2, RZ, PT ;  /* 0x000000ff0200720c */ /* 0x000fc80003f05070 */
[----:B------:R-:W-:-:S13]  /*13930*/  ISETP.NE.AND.EX P0, PT, R3, RZ, PT, P0 ;  /* 0x000000ff0300720c */ /* 0x000fda0003f05300 */
[----:B------:R-:W-:Y:S05]  /*13940*/  @!P0 BRA `(.L_x_1193) ;  /* 0x0000000000448947 */ /* 0x000fea0003800000 */
[----:B------:R-:W2:Y:S01]  /*13950*/  LDC R6, c[0x0][0x43c] ;  /* 0x00010f00ff067b82 */ /* 0x000ea20000000800 */
[----:B------:R-:W-:Y:S01]  /*13960*/  ULDC.64 UR4, c[0x0][0x428] ;  /* 0x00010a0000047ab9 */ /* 0x000fe20000000a00 */
[----:B--2---:R-:W-:-:S13]  /*13970*/  ISETP.NE.AND P0, PT, R6, 0x1, PT ;  /* 0x000000010600780c */ /* 0x004fda0003f05270 */
        /* <DEDUP_REMOVED lines=14> */
.L_x_1193:
[----:B0-----:R-:W-:Y:S01]  /*13a60*/  IMAD R0, R23, 0x8, R22 ;  /* 0x0000000817007824 */ /* 0x001fe200078e0216 */
[----:B--2---:R-:W-:-:S04]  /*13a70*/  SHF.L.U32 R3, R26, 0x1f, RZ ;  /* 0x0000001f1a037819 */ /* 0x004fc800000006ff */
[----:B------:R-:W0:Y:S02]  /*13a80*/  SYNCS.PHASECHK.TRANS64.TRYWAIT P0, [R0+URZ+0x2d840], R3 ;  /* 0x02d84003000075a7 */ /* 0x000e24000800017f */
[----:B0-----:R-:W-:Y:S05]  /*13a90*/  @!P0 BRA `(.L_x_1194) ;  /* 0x0000004c00748947 */ /* 0x001fea0003800000 */
.L_x_1302:
[----:B------:R-:W2:Y:S02]  /*13aa0*/  S2R R2, SR_TID.X ;  /* 0x0000000000027919 */ /* 0x000ea40000002100 */
[----:B--2---:R-:W-:-:S04]  /*13ab0*/  LOP3.LUT R2, R2, 0x7f, RZ, 0xc0, !PT ;  /* 0x0000007f02027812 */ /* 0x004fc800078ec0ff */
[----:B------:R-:W-:-:S13]  /*13ac0*/  ISETP.NE.AND P0, PT, R2, RZ, PT ;  /* 0x000000ff0200720c */ /* 0x000fda0003f05270 */
[----:B------:R-:W-:Y:S05]  /*13ad0*/  @P0 BRA `(.L_x_1195) ;  /* 0x00000000001c0947 */ /* 0x000fea0003800000 */
[----:B------:R-:W2:Y:S01]  /*13ae0*/  S2R R2, SR_TID.X ;  /* 0x0000000000027919 */ /* 0x000ea20000002100 */
[----:B0-----:R-:W-:-:S04]  /*13af0*/  IMAD.MOV.U32 R3, RZ, RZ, 0x6000 ;  /* 0x00006000ff037424 */ /* 0x001fc800078e00ff */
[----:B------:R3:W-:Y:S01]  /*13b00*/  SYNCS.ARRIVE.TRANS64 RZ, [R0+URZ+0x2d830], R3 ;  /* 0x02d8300300ff79a7 */ /* 0x0007e2000800003f */
[----:B--2---:R-:W-:-:S04]  /*13b10*/  LOP3.LUT R2, R2, 0x1f, RZ, 0xc0, !PT ;  /* 0x0000001f02027812 */ /* 0x004fc800078ec0ff */
[----:B------:R-:W-:-:S13]  /*13b20*/  ISETP.NE.AND P0, PT, R2, RZ, PT ;  /* 0x000000ff0200720c */ /* 0x000fda0003f05270 */
[----:B---3--:R-:W-:Y:S05]  /*13b30*/  @!P0 BRA `(.L_x_1195) ;  /* 0x0000000000048947 */ /* 0x008fea0003800000 */
[----:B------:R-:W-:Y:S01]  /*13b40*/  BPT.TRAP 0x1 ;  /* 0x000000040000795c */ /* 0x000fe20000300000 */
.L_x_1195:
[----:B------:R-:W2:Y:S01]  /*13b50*/  LDL.LU R2, [R1] ;  /* 0x0000000001027983 */ /* 0x000ea20000300800 */
[----:B------:R-:W-:Y:S01]  /*13b60*/  R2UR UR9, R0 ;  /* 0x00000000000972ca */ /* 0x000fe200000e0000 */
[----:B0-----:R-:W-:Y:S01]  /*13b70*/  IMAD R0, R23, 0x6000, R22 ;  /* 0x0000600017007824 */ /* 0x001fe200078e0216 */
        /* <DEDUP_REMOVED lines=12> */
[----:B------:R-:W-:Y:S02]  /*13c40*/  ULEA UR11, UR11, UR5, 0x7 ;  /* 0x000000050b0b7291 */ /* 0x000fe4000f8e383f */
[----:B------:R-:W-:Y:S02]  /*13c50*/  UIADD3 UR14, UR8, 0x15400, URZ ;  /* 0x00015400080e7890 */ /* 0x000fe4000fffe03f */
[----:B------:R-:W-:Y:S02]  /*13c60*/  UIADD3.X UR5, URZ, UR39, URZ, UP0, !UPT ;  /* 0x000000273f057290 */ /* 0x000fe400087fe43f */
[----:B------:R-:W-:Y:S02]  /*13c70*/  UIADD3 UR15, UR8, 0x17400, URZ ;  /* 0x00017400080f7890 */ /* 0x000fe4000fffe03f */
[----:B------:R-:W-:-:S03]  /*13c80*/  UIADD3 UR17, UR8, 0x19400, URZ ;  /* 0x0001940008117890 */ /* 0x000fc6000fffe03f */
[----:B------:R-:W-:Y:S01]  /*13c90*/  UMOV UR8, UR14 ;  /* 0x0000000e00087c82 */ /* 0x000fe20008000000 */
[----:B------:R-:W-:Y:S01]  /*13ca0*/  UMOV UR14, 0x40 ;  /* 0x00000040000e7882 */ /* 0x000fe20000000000 */
[----:B------:R0:W-:Y:S02]  /*13cb0*/  UTMALDG.4D [UR8], [UR4], desc[UR6] ;  /* 0x00000608040075b4 */ /* 0x0001e40008019000 */
[----:B0-----:R-:W-:Y:S01]  /*13cc0*/  UMOV UR8, UR15 ;  /* 0x0000000f00087c82 */ /* 0x001fe20008000000 */
[----:B------:R-:W-:Y:S02]  /*13cd0*/  UMOV UR10, UR16 ;  /* 0x00000010000a7c82 */ /* 0x000fe40008000000 */
[----:B------:R0:W-:Y:S02]  /*13ce0*/  UTMALDG.4D [UR8], [UR4], desc[UR6] ;  /* 0x00000608040075b4 */ /* 0x0001e40008019000 */
[----:B0-----:R-:W-:Y:S01]  /*13cf0*/  UMOV UR8, UR17 ;  /* 0x0000001100087c82 */ /* 0x001fe20008000000 */
[----:B------:R-:W-:-:S02]  /*13d00*/  UMOV UR10, UR14 ;  /* 0x0000000e000a7c82 */ /* 0x000fc40008000000 */
[----:B------:R3:W-:Y:S01]  /*13d10*/  UTMALDG.4D [UR8], [UR4], desc[UR6] ;  /* 0x00000608040075b4 */ /* 0x0007e20008019000 */
[----:B--2---:R-:W-:-:S04]  /*13d20*/  LOP3.LUT R2, R2, 0xfffffffe, RZ, 0xc0, !PT ;  /* 0xfffffffe02027812 */ /* 0x004fc800078ec0ff */
[----:B------:R-:W-:-:S05]  /*13d30*/  @P0 LOP3.LUT R2, R2, 0x1, RZ, 0xfc, !PT ;  /* 0x0000000102020812 */ /* 0x000fca00078efcff */
[----:B------:R3:W-:Y:S01]  /*13d40*/  STL [R1], R2 ;  /* 0x0000000201007387 */ /* 0x0007e20000100800 */
[----:B------:R-:W-:Y:S01]  /*13d50*/  NOP ;  /* 0x0000000000007918 */ /* 0x000fe20000000000 */
.L_x_1191:
[----:B------:R-:W0:Y:S01]  /*13d60*/  LDL.LU R3, [R1+0x14] ;  /* 0x0000140001037983 */ /* 0x000e220000300800 */
[----:B------:R-:W-:Y:S05]  /*13d70*/  WARPSYNC.ALL ;  /* 0x0000000000007948 */ /* 0x000fea0003800000 */
[----:B---3--:R-:W-:Y:S01]  /*13d80*/  ULDC.64 UR4, c[0x0][0x298] ;  /* 0x0000a60000047ab9 */ /* 0x008fe20000000a00 */
[----:B------:R-:W-:Y:S01]  /*13d90*/  ULDC.64 UR6, c[0x0][0xa00] ;  /* 0x0002800000067ab9 */ /* 0x000fe20000000a00 */
[----:B------:R-:W-:Y:S01]  /*13da0*/  VIADD R2, R22, 0xc400 ;  /* 0x0000c40016027836 */ /* 0x000fe20000000000 */
[----:B------:R-:W-:Y:S01]  /*13db0*/  BAR.SYNC.DEFER_BLOCKING 0x8, 0x200 ;  /* 0x0208000000007b1d */ /* 0x000fe20000010000 */
[----:B------:R-:W-:-:S03]  /*13dc0*/  ISETP.NE.U32.AND P0, PT, RZ, UR6, PT ;  /* 0x00000006ff007c0c */ /* 0x000fc6000bf05070 */
[----:B------:R-:W-:Y:S02]  /*13dd0*/  LOP3.LUT P1, RZ, R2, 0x1bf, RZ, 0xc0, !PT ;  /* 0x000001bf02ff7812 */ /* 0x000fe4000782c0ff */
[----:B------:R-:W-:Y:S01]  /*13de0*/  ISETP.NE.AND.EX P0, PT, RZ, UR7, PT, P0 ;  /* 0x00000007ff007c0c */ /* 0x000fe2000bf05300 */
[----:B------:R-:W-:Y:S01]  /*13df0*/  BSSY B6, `(.L_x_1196) ;  /* 0x0000020000067945 */ /* 0x000fe20003800000 */
[----:B------:R-:W-:Y:S02]  /*13e00*/  SHF.R.S32.HI R2, RZ, 0x1f, R19 ;  /* 0x0000001fff027819 */ /* 0x000fe40000011413 */
[----:B0-----:R-:W-:Y:S01]  /*13e10*/  SHF.R.S32.HI R0, RZ, 0x1f, R3 ;  /* 0x0000001fff007819 */ /* 0x001fe20000011403 */
[----:B------:R-:W-:-:S04]  /*13e20*/  IMAD.WIDE.U32 R4, R3, UR4, RZ ;  /* 0x0000000403047c25 */ /* 0x000fc8000f8e00ff */
[----:B------:R-:W-:Y:S01]  /*13e30*/  IMAD R0, R0, UR4, RZ ;  /* 0x0000000400007c24 */ /* 0x000fe2000f8e02ff */
[----:B------:R-:W-:Y:S03]  /*13e40*/  STL.64 [R1+0x20], R4 ;  /* 0x0000200401007387 */ /* 0x000fe60000100a00 */
[----:B------:R-:W-:Y:S01]  /*13e50*/  IMAD R0, R3, UR5, R0 ;  /* 0x0000000503007c24 */ /* 0x000fe2000f8e0200 */
[----:B------:R-:W-:Y:S02]  /*13e60*/  SEL R3, R2, RZ, !P0 ;  /* 0x000000ff02037207 */ /* 0x000fe40004000000 */
[----:B------:R-:W-:Y:S01]  /*13e70*/  SHF.R.S32.HI R2, RZ, 0x1f, R18 ;  /* 0x0000001fff027819 */ /* 0x000fe20000011412 */
[----:B------:R-:W-:-:S05]  /*13e80*/  IMAD.IADD R0, R5, 0x1, R0 ;  /* 0x0000000105007824 */ /* 0x000fca00078e0200 */
[----:B------:R0:W-:Y:S04]  /*13e90*/  STL [R1+0x28], R0 ;  /* 0x0000280001007387 */ /* 0x0001e80000100800 */
[----:B------:R2:W-:Y:S01]  /*13ea0*/  STL [R1+0x30], R3 ;  /* 0x0000300301007387 */ /* 0x0005e20000100800 */
[----:B0-----:R-:W-:-:S05]  /*13eb0*/  SEL R0, R19, RZ, !P0 ;  /* 0x000000ff13007207 */ /* 0x001fca0004000000 */
        /* <DEDUP_REMOVED lines=19> */
.L_x_1197:
[----:B------:R-:W-:Y:S05]  /*13ff0*/  BSYNC B6 ;  /* 0x0000000000067941 */ /* 0x000fea0003800000 */
.L_x_1196:
[----:B--2---:R-:W2:Y:S01]  /*14000*/  LDL.LU R0, [R1+0x28] ;  /* 0x0000280001007983 */ /* 0x004ea20000300800 */
[----:B-1----:R-:W0:Y:S01]  /*14010*/  LDC R9, c[0x0][0x448] ;  /* 0x00011200ff097b82 */ /* 0x002e220000000800 */
[----:B------:R-:W-:Y:S01]  /*14020*/  ULDC.64 UR4, c[0x0][0x2d8] ;  /* 0x0000b60000047ab9 */ /* 0x000fe20000000a00 */
[----:B------:R-:W-:Y:S01]  /*14030*/  ULDC.64 UR6, c[0x0][0x2c8] ;  /* 0x0000b20000067ab9 */ /* 0x000fe20000000a00 */
[----:B------:R-:W2:Y:S01]  /*14040*/  LDL.LU.64 R2, [R1+0x20] ;  /* 0x0000200001027983 */ /* 0x000ea20000300a00 */
[----:B------:R-:W-:-:S03]  /*14050*/  ULDC.64 UR8, c[0x0][0x280] ;  /* 0x0000a00000087ab9 */ /* 0x000fc60000000a00 */
[----:B------:R-:W3:Y:S04]  /*14060*/  LDL.LU R20, [R1+0x2c] ;  /* 0x00002c0001147983 */ /* 0x000ee80000300800 */
[----:B------:R-:W4:Y:S04]  /*14070*/  LDL.LU R21, [R1+0x30] ;  /* 0x0000300001157983 */ /* 0x000f280000300800 */
[----:B------:R-:W4:Y:S04]  /*14080*/  LDL.LU R4, [R1+0x14] ;  /* 0x0000140001047983 */ /* 0x000f280000300800 */
[----:B------:R-:W4:Y:S01]  /*14090*/  LDL R12, [R1+0xc] ;  /* 0x00000c00010c7983 */ /* 0x000f220000100800 */
[----:B0-----:R-:W-:-:S13]  /*140a0*/  ISETP.NE.AND P1, PT, R9, 0x1, PT ;  /* 0x000000010900780c */ /* 0x001fda0003f25270 */
[----:B------:R-:W0:Y:S01]  /*140b0*/  @P1 LDC R5, c[0x0][0x450] ;  /* 0x00011400ff051b82 */ /* 0x000e220000000800 */
[----:B------:R-:W1:Y:S01]  /*140c0*/  S2R R10, SR_TID.X ;  /* 0x00000000000a7919 */ /* 0x000e620000002100 */
        /* <DEDUP_REMOVED lines=16> */
[----:B---3--:R-:W-:-:S05]  /*141d0*/  IMAD.SHL.U32 R6, R21, 0x20, RZ ;  /* 0x0000002015067824 */ /* 0x008fca00078e00ff */
[----:B------:R-:W-:-:S05]  /*141e0*/  LOP3.LUT R6, R20, 0x60, R6, 0xf8, !PT ;  /* 0x0000006014067812 */ /* 0x000fca00078ef806 */
[----:B------:R-:W-:-:S04]  /*141f0*/  IMAD.IADD R0, R6, 0x1, R12 ;  /* 0x0000000106007824 */ /* 0x000fc800078e020c */
[----:B----4-:R-:W-:-:S04]  /*14200*/  @P1 IMAD.HI.U32 R6, R0, R4, RZ ;  /* 0x0000000400061227 */ /* 0x010fc800078e00ff */
[----:B------:R-:W-:Y:S01]  /*14210*/  IMAD.MOV.U32 R4, RZ, RZ, R0 ;  /* 0x000000ffff047224 */ /* 0x000fe200078e0000 */
[----:B0-----:R-:W-:-:S04]  /*14220*/  @P1 SHF.R.U32.HI R4, RZ, R5, R6 ;  /* 0x00000005ff041219 */ /* 0x001fc80000011606 */
[--C-:B------:R-:W-:Y:S01]  /*14230*/  SHF.R.S32.HI R5, RZ, 0x1f, R4.reuse ;  /* 0x0000001fff057819 */ /* 0x100fe20000011404 */
[----:B------:R-:W-:-:S04]  /*14240*/  IMAD.MOV R6, RZ, RZ, -R4 ;  /* 0x000000ffff067224 */ /* 0x000fc800078e0a04 */
[----:B------:R-:W-:Y:S02]  /*14250*/  IMAD R5, R5, UR4, RZ ;  /* 0x0000000405057c24 */ /* 0x000fe4000f8e02ff */
[----:B------:R-:W-:Y:S02]  /*14260*/  IMAD R6, R9, R6, R0 ;  /* 0x0000000609067224 */ /* 0x000fe400078e0200 */
[C---:B------:R-:W-:Y:S02]  /*14270*/  IMAD R7, R4.reuse, UR5, R5 ;  /* 0x0000000504077c24 */ /* 0x040fe4000f8e0205 */
[----:B------:R-:W-:-:S04]  /*14280*/  IMAD.WIDE.U32 R4, R4, UR4, R2 ;  /* 0x0000000404047c25 */ /* 0x000fc8000f8e0002 */
[----:B------:R-:W-:Y:S01]  /*14290*/  IMAD.IADD R5, R5, 0x1, R7 ;  /* 0x0000000105057824 */ /* 0x000fe200078e0207 */
[----:B------:R-:W-:-:S05]  /*142a0*/  SHF.R.S32.HI R7, RZ, 0x1f, R6 ;  /* 0x0000001fff077819 */ /* 0x000fca0000011406 */
[----:B------:R-:W-:Y:S02]  /*142b0*/  IMAD R7, R7, UR6, RZ ;  /* 0x0000000607077c24 */ /* 0x000fe4000f8e02ff */
[----:B------:R-:W-:-:S04]  /*142c0*/  IMAD.WIDE.U32 R4, R6, UR6, R4 ;  /* 0x0000000606047c25 */ /* 0x000fc8000f8e0004 */
[----:B------:R-:W-:Y:S02]  /*142d0*/  IMAD R6, R6, UR7, R7 ;  /* 0x0000000706067c24 */ /* 0x000fe4000f8e0207 */
[----:B------:R-:W0:Y:S02]  /*142e0*/  @P1 LDC R7, c[0x0][0x450] ;  /* 0x00011400ff071b82 */ /* 0x000e240000000800 */
[----:B------:R-:W-:Y:S01]  /*142f0*/  IMAD.IADD R6, R5, 0x1, R6 ;  /* 0x0000000105067824 */ /* 0x000fe200078e0206 */
[----:B------:R-:W-:-:S04]  /*14300*/  LEA R5, P0, R4, UR8, 0x1 ;  /* 0x0000000804057c11 */ /* 0x000fc8000f8008ff */
[----:B------:R-:W-:Y:S02]  /*14310*/  LEA.HI.X R4, R4, UR9, R6, 0x1, P0 ;  /* 0x0000000904047c11 */ /* 0x000fe400080f0c06 */
[----:B------:R-:W2:Y:S01]  /*14320*/  @P1 LDC R6, c[0x0][0x44c] ;  /* 0x00011300ff061b82 */ /* 0x000ea20000000800 */
[----:B------:R-:W-:Y:S02]  /*14330*/  VIADD R0, R0, 0x80 ;  /* 0x0000008000007836 */ /* 0x000fe40000000000 */
[----:B-1----:R-:W-:-:S05]  /*14340*/  IMAD.SHL.U32 R21, R10, 0x8, RZ ;  /* 0x000000080a157824 */ /* 0x002fca00078e00ff */
[----:B------:R-:W-:Y:S01]  /*14350*/  LOP3.LUT R21, R21, 0x18, RZ, 0xc0, !PT ;  /* 0x0000001815157812 */ /* 0x000fe200078ec0ff */
[----:B--2---:R-:W-:-:S04]  /*14360*/  @P1 IMAD.HI.U32 R8, R0, R6, RZ ;  /* 0x0000000600081227 */ /* 0x004fc800078e00ff */
[----:B------:R-:W-:Y:S01]  /*14370*/  IMAD.MOV.U32 R6, RZ, RZ, R0 ;  /* 0x000000ffff067224 */ /* 0x000fe200078e0000 */
[----:B0-----:R-:W-:-:S05]  /*14380*/  @P1 SHF.R.U32.HI R6, RZ, R7, R8 ;  /* 0x00000007ff061219 */ /* 0x001fca0000011608 */
[----:B------:R-:W-:-:S04]  /*14390*/  IMAD.MOV R7, RZ, RZ, -R6 ;  /* 0x000000ffff077224 */ /* 0x000fc800078e0a06 */
[----:B------:R-:W-:Y:S01]  /*143a0*/  IMAD R0, R9, R7, R0 ;  /* 0x0000000709007224 */ /* 0x000fe200078e0200 */
[----:B------:R-:W-:Y:S02]  /*143b0*/  SHF.R.S32.HI R7, RZ, 0x1f, R6 ;  /* 0x0000001fff077819 */ /* 0x000fe40000011406 */
[----:B------:R-:W-:Y:S01]  /*143c0*/  LOP3.LUT R10, R21, 0x40, RZ, 0xfc, !PT ;  /* 0x00000040150a7812 */ /* 0x000fe200078efcff */
[----:B------:R-:W-:-:S04]  /*143d0*/  IMAD.WIDE.U32 R2, R6, UR4, R2 ;  /* 0x0000000406027c25 */ /* 0x000fc8000f8e0002 */
[----:B------:R-:W-:Y:S01]  /*143e0*/  IMAD R7, R7, UR4, RZ ;  /* 0x0000000407077c24 */ /* 0x000fe2000f8e02ff */
[----:B------:R-:W-:Y:S02]  /*143f0*/  ULDC UR4, c[0x0][0x2b8] ;  /* 0x0000ae0000047ab9 */ /* 0x000fe40000000800 */
[----:B------:R-:W-:Y:S02]  /*14400*/  ISETP.GE.AND P0, PT, R10, UR4, PT ;  /* 0x000000040a007c0c */ /* 0x000fe4000bf06270 */
[----:B------:R0:W5:Y:S01]  /*14410*/  LDL R10, [R1+0x4] ;  /* 0x00000400010a7983 */ /* 0x0001620000100800 */
[----:B------:R-:W1:Y:S01]  /*14420*/  S2R R11, SR_TID.X ;  /* 0x00000000000b7919 */ /* 0x000e620000002100 */
[----:B------:R-:W-:Y:S01]  /*14430*/  IMAD R7, R6, UR5, R7 ;  /* 0x0000000506077c24 */ /* 0x000fe2000f8e0207 */
[----:B------:R-:W-:-:S03]  /*14440*/  SHF.R.S32.HI R6, RZ, 0x1f, R0 ;  /* 0x0000001fff067819 */ /* 0x000fc60000011400 */
[----:B------:R-:W-:Y:S02]  /*14450*/  IMAD.IADD R3, R3, 0x1, R7 ;  /* 0x0000000103037824 */ /* 0x000fe400078e0207 */
[----:B------:R-:W-:Y:S02]  /*14460*/  IMAD R6, R6, UR6, RZ ;  /* 0x0000000606067c24 */ /* 0x000fe4000f8e02ff */
[----:B------:R-:W-:Y:S01]  /*14470*/  IMAD.WIDE.U32 R2, R0, UR6, R2 ;  /* 0x0000000600027c25 */ /* 0x000fe2000f8e0002 */
[----:B------:R-:W-:-:S03]  /*14480*/  LOP3.LUT R13, R21, 0x20, RZ, 0xfc, !PT ;  /* 0x00000020150d7812 */ /* 0x000fc600078efcff */
[----:B------:R-:W-:Y:S01]  /*14490*/  IMAD R6, R0, UR7, R6 ;  /* 0x0000000700067c24 */ /* 0x000fe2000f8e0206 */
[----:B------:R-:W-:-:S03]  /*144a0*/  LEA R8, P3, R2, UR8, 0x1 ;  /* 0x0000000802087c11 */ /* 0x000fc6000f8608ff */
[----:B------:R-:W-:Y:S01]  /*144b0*/  IMAD.IADD R6, R3, 0x1, R6 ;  /* 0x0000000103067824 */ /* 0x000fe200078e0206 */
[----:B------:R-:W-:Y:S01]  /*144c0*/  ISETP.GE.AND P1, PT, R13, UR4, PT ;  /* 0x000000040d007c0c */ /* 0x000fe2000bf26270 */
[----:B-1----:R-:W-:-:S05]  /*144d0*/  IMAD.SHL.U32 R20, R11, 0x8, RZ ;  /* 0x000000080b147824 */ /* 0x002fca00078e00ff */
[----:B------:R-:W-:Y:S02]  /*144e0*/  LOP3.LUT R20, R20, 0x18, RZ, 0xc0, !PT ;  /* 0x0000001814147812 */ /* 0x000fe400078ec0ff */
[----:B------:R-:W-:Y:S02]  /*144f0*/  LOP3.LUT R21, R11, 0x7f, RZ, 0xc0, !PT ;  /* 0x0000007f0b157812 */ /* 0x000fe400078ec0ff */
[----:B------:R-:W-:Y:S01]  /*14500*/  ISETP.GE.AND P2, PT, R20, UR4, PT ;  /* 0x0000000414007c0c */ /* 0x000fe2000bf46270 */
[----:B------:R-:W-:Y:S01]  /*14510*/  UMOV UR4, 0xffffffff ;  /* 0xffffffff00047882 */ /* 0x000fe20000000000 */
[----:B------:R-:W-:Y:S02]  /*14520*/  LEA.HI.X R7, R2, UR9, R6, 0x1, P3 ;  /* 0x0000000902077c11 */ /* 0x000fe400098f0c06 */
[----:B------:R-:W-:Y:S01]  /*14530*/  SHF.R.U32.HI R21, RZ, 0x2, R21 ;  /* 0x00000002ff157819 */ /* 0x000fe20000011615 */
[----:B0-----:R-:W-:Y:S08]  /*14540*/  BRA.DIV UR4, `(.L_x_1198) ;  /* 0x0000004204dc7947 */ /* 0x001ff0000b800000 */
[----:B------:R-:W2:Y:S04]  /*14550*/  LDL.LU R2, [R1+0x10] ;  /* 0x0000100001027983 */ /* 0x000ea80000300800 */
[----:B------:R-:W3:Y:S04]  /*14560*/  LDL.LU R11, [R1+0xc] ;  /* 0x00000c00010b7983 */ /* 0x000ee80000300800 */
[----:B------:R-:W0:Y:S04]  /*14570*/  SHFL.IDX PT, R3, R5, RZ, 0x1c1f ;  /* 0x001c1fff05037589 */ /* 0x000e2800000e0000 */
[----:B------:R-:W-:Y:S01]  /*14580*/  SHFL.IDX PT, R14, R8, 0x1, 0x1c1f ;  /* 0x003c1f00080e7f89 */ /* 0x000fe200000e0000 */
[----:B--2---:R-:W-:-:S03]  /*14590*/  IMAD R6, R2, R9, RZ ;  /* 0x0000000902067224 */ /* 0x004fc600078e02ff */
[----:B------:R-:W1:Y:S01]  /*145a0*/  SHFL.IDX PT, R2, R4, RZ, 0x1c1f ;  /* 0x001c1fff04027589 */ /* 0x000e6200000e0000 */
[----:B---3--:R-:W-:-:S05]  /*145b0*/  IMAD.IADD R0, R21, 0x1, R11 ;  /* 0x0000000115007824 */ /* 0x008fca00078e020b */
[----:B------:R-:W-:-:S13]  /*145c0*/  ISETP.GE.AND P4, PT, R0, R6, PT ;  /* 0x000000060000720c */ /* 0x000fda0003f86270 */
[----:B0-----:R-:W-:-:S05]  /*145d0*/  @!P4 LEA R3, P3, R20, R3, 0x1 ;  /* 0x000000031403c211 */ /* 0x001fca00078608ff */
[----:B-1----:R-:W-:-:S05]  /*145e0*/  @!P4 IMAD.X R2, RZ, RZ, R2, P3 ;  /* 0x000000ffff02c224 */ /* 0x002fca00018e0602 */
[----:B------:R-:W-:-:S04]  /*145f0*/  @!P4 LOP3.LUT R3, R3, R2, RZ, 0x3c, !PT ;  /* 0x000000020303c212 */ /* 0x000fc800078e3cff */
[----:B------:R-:W-:-:S04]  /*14600*/  @!P4 LOP3.LUT R2, R3, R2, RZ, 0x3c, !PT ;  /* 0x000000020302c212 */ /* 0x000fc800078e3cff */
[----:B------:R-:W-:-:S05]  /*14610*/  @!P4 LOP3.LUT R3, R3, R2, RZ, 0x3c, !PT ;  /* 0x000000020303c212 */ /* 0x000fca00078e3cff */
        /* <DEDUP_REMOVED lines=29> */
[----:B------:R-:W-:-:S05]  /*147f0*/  VIADD R2, R0, 0x80 ;  /* 0x0000008000027836 */ /* 0x000fca0000000000 */
[----:B------:R-:W-:Y:S01]  /*14800*/  ISETP.GE.AND P3, PT, R2, R6, PT ;  /* 0x000000060200720c */ /* 0x000fe20003f66270 */
[----:B------:R-:W-:-:S05]  /*14810*/  VIADD R2, R0, 0x60 ;  /* 0x0000006000027836 */ /* 0x000fca0000000000 */
[----:B------:R-:W-:Y:S02]  /*14820*/  ISETP.GE.AND P4, PT, R2, R6, PT ;  /* 0x000000060200720c */ /* 0x000fe40003f86270 */
[----:B------:R-:W-:Y:S04]  /*14830*/  SHFL.IDX PT, R2, R7, RZ, 0x1c1f ;  /* 0x001c1fff07027589 */ /* 0x000fe800000e0000 */
[----:B------:R-:W-:Y:S07]  /*14840*/  SHFL.IDX PT, R7, R7, 0x1, 0x1c1f ;  /* 0x003c1f0007077f89 */ /* 0x000fee00000e0000 */
[----:B0-----:R-:W-:-:S05]  /*14850*/  @!P4 LEA R3, P5, R20, R3, 0x1 ;  /* 0x000000031403c211 */ /* 0x001fca00078a08ff */
[----:B------:R-:W-:Y:S02]  /*14860*/  @!P4 IMAD.X R9, RZ, RZ, R4, P5 ;  /* 0x000000ffff09c224 */ /* 0x000fe400028e0604 */
[----:B------:R-:W0:Y:S02]  /*14870*/  SHFL.IDX PT, R4, R8, RZ, 0x1c1f ;  /* 0x001c1fff08047589 */ /* 0x000e2400000e0000 */
[----:B0-----:R-:W-:-:S05]  /*14880*/  @!P3 LEA R4, P5, R20, R4, 0x1 ;  /* 0x000000041404b211 */ /* 0x001fca00078a08ff */
[----:B------:R-:W-:Y:S02]  /*14890*/  @!P3 IMAD.X R5, RZ, RZ, R2, P5 ;  /* 0x000000ffff05b224 */ /* 0x000fe400028e0602 */
[----:B------:R-:W-:Y:S02]  /*148a0*/  @!P4 IMAD.MOV.U32 R2, RZ, RZ, R3 ;  /* 0x000000ffff02c224 */ /* 0x000fe400078e0003 */
[----:B------:R-:W-:-:S05]  /*148b0*/  @!P4 IMAD.MOV.U32 R3, RZ, RZ, R9 ;  /* 0x000000ffff03c224 */ /* 0x000fca00078e0009 */
[----:B------:R-:W-:Y:S04]  /*148c0*/  @!P4 LDGSTS.E.BYPASS.LTC128B.128 [R10+0xdc00], desc[UR50][R2.64], !P2 ;  /* 0x0dc00000020acfae */ /* 0x000fe8000d101d72 */
[----:B------:R-:W-:Y:S04]  /*148d0*/  @!P4 LDGSTS.E.BYPASS.LTC128B.128 [R10+0x10c00], desc[UR50][R2.64+0x40], !P1 ;  /* 0x10c00040020acfae */ /* 0x000fe8000c901d72 */
[----:B------:R0:W-:Y:S02]  /*148e0*/  @!P4 LDGSTS.E.BYPASS.LTC128B.128 [R10+0x13c00], desc[UR50][R2.64+0x80], !P0 ;  /* 0x13c00080020acfae */ /* 0x0001e4000c101d72 */
[----:B0-----:R-:W-:-:S02]  /*148f0*/  @!P3 IMAD.MOV.U32 R2, RZ, RZ, R4 ;  /* 0x000000ffff02b224 */ /* 0x001fc400078e0004 */
[----:B------:R-:W-:-:S05]  /*14900*/  @!P3 IMAD.MOV.U32 R3, RZ, RZ, R5 ;  /* 0x000000ffff03b224 */ /* 0x000fca00078e0005 */
[----:B------:R0:W-:Y:S04]  /*14910*/  @!P3 LDGSTS.E.BYPASS.LTC128B.128 [R10+0xe400], desc[UR50][R2.64], !P2 ;  /* 0x0e400000020abfae */ /* 0x0001e8000d101d72 */
[----:B------:R0:W-:Y:S04]  /*14920*/  @!P3 LDGSTS.E.BYPASS.LTC128B.128 [R10+0x11400], desc[UR50][R2.64+0x40], !P1 ;  /* 0x11400040020abfae */ /* 0x0001e8000c901d72 */
[----:B------:R0:W-:Y:S02]  /*14930*/  @!P3 LDGSTS.E.BYPASS.LTC128B.128 [R10+0x14400], desc[UR50][R2.64+0x80], !P0 ;  /* 0x14400080020abfae */ /* 0x0001e4000c101d72 */
.L_x_1315:
[----:B0-----:R-:W-:Y:S02]  /*14940*/  VIADD R3, R0, 0xa0 ;  /* 0x000000a000037836 */ /* 0x001fe40000000000 */
[----:B------:R-:W-:-:S03]  /*14950*/  VIADD R8, R22, 0x2d800 ;  /* 0x0002d80016087836 */ /* 0x000fc60000000000 */
[----:B------:R-:W-:-:S13]  /*14960*/  ISETP.GE.AND P3, PT, R3, R6, PT ;  /* 0x000000060300720c */ /* 0x000fda0003f66270 */
[----:B------:R-:W-:-:S05]  /*14970*/  @!P3 LEA R2, P4, R20, R14, 0x1 ;  /* 0x0000000e1402b211 */ /* 0x000fca00078808ff */
        /* <DEDUP_REMOVED lines=9> */
.L_x_1199:
[----:B------:R-:W-:Y:S02]  /*14a10*/  PLOP3.LUT P1, PT, P1, P0, PT, 0xa2, 0x0 ;  /* 0x000000000000781c */ /* 0x000fe40000f21472 */
[----:B------:R-:W-:-:S08]  /*14a20*/  @P0 R2UR P1, UR4, R22 ;  /* 0x00000000160402ca */ /* 0x000fd00000020000 */
[----:B------:R-:W-:-:S05]  /*14a30*/  @P0 PLOP3.LUT P0, PT, P1, PT, PT, 0x80, 0x0 ;  /* 0x000000000000081c */ /* 0x000fca0000f0f070 */
[----:B------:R-:W-:Y:S01]  /*14a40*/  @!P1 SYNCS.ARRIVE.TRANS64.RED.A0T1 RZ, [UR4+0x2d800], RZ ;  /* 0x02d800ffffff99a7 */ /* 0x000fe20008200404 */
[----:B------:R-:W-:Y:S07]  /*14a50*/  @!P1 ARRIVES.LDGSTSBAR.64.TRANSCNT [UR4+0x2d800] ;  /* 0x02d80000ff0099b0 */ /* 0x000fee0008000a84 */
[----:B------:R-:W-:Y:S05]  /*14a60*/  @P0 BRA.U.ANY `(.L_x_1199) ;  /* 0xfffffffd00e80947 */ /* 0x000fea000393ffff */
[----:B0-----:R-:W2:Y:S02]  /*14a70*/  LDL.LU R2, [R1+0x1c] ;  /* 0x00001c0001027983 */ /* 0x001ea40000300800 */
[----:B--2---:R-:W-:-:S05]  /*14a80*/  VIADD R2, R2, 0x1 ;  /* 0x0000000102027836 */ /* 0x004fca0000000000 */
[----:B------:R0:W-:Y:S01]  /*14a90*/  STL [R1+0x1c], R2 ;  /* 0x00001c0201007387 */ /* 0x0001e20000100800 */
[----:B------:R-:W-:-:S04]  /*14aa0*/  LEA.HI R0, R2, R2, RZ, 0x1 ;  /* 0x0000000202007211 */ /* 0x000fc800078f08ff */
[----:B------:R-:W-:-:S05]  /*14ab0*/  LOP3.LUT R0, R0, 0xfffffffe, RZ, 0xc0, !PT ;  /* 0xfffffffe00007812 */ /* 0x000fca00078ec0ff */
[----:B------:R-:W-:-:S05]  /*14ac0*/  IMAD.IADD R0, R2, 0x1, -R0 ;  /* 0x0000000102007824 */ /* 0x000fca00078e0a00 */
[----:B------:R-:W-:Y:S01]  /*14ad0*/  SHF.L.U32 R3, R0, 0x1f, RZ ;  /* 0x0000001f00037819 */ /* 0x000fe200000006ff */
[----:B------:R-:W-:Y:S01]  /*14ae0*/  NOP ;  /* 0x0000000000007918 */ /* 0x000fe20000000000 */
[----:B0-----:R-:W2:Y:S01]  /*14af0*/  LDL R2, [R1+0x8] ;  /* 0x0000080001027983 */ /* 0x001ea20000100800 */
[----:B------:R0:W-:Y:S01]  /*14b00*/  SYNCS.ARRIVE.TRANS64.A1T0 RZ, [R22+URZ+0x2d800], RZ ;  /* 0x02d800ff16ff79a7 */ /* 0x0001e2000810003f */
[----:B------:R-:W-:Y:S01]  /*14b10*/  BSSY B0, `(.L_x_1200) ;  /* 0x0000005000007945 */ /* 0x000fe20003800000 */
[----:B------:R-:W1:Y:S01]  /*14b20*/  SYNCS.PHASECHK.TRANS64.TRYWAIT P0, [R22+URZ+0x2d820], R3 ;  /* 0x02d82003160075a7 */ /* 0x000e62000800017f */
[----:B--2---:R-:W-:-:S05]  /*14b30*/  VIADD R0, R2, 0xfffffffe ;  /* 0xfffffffe02007836 */ /* 0x004fca0000000000 */
[----:B------:R-:W-:Y:S01]  /*14b40*/  ISETP.GE.AND P1, PT, R0, R29, PT ;  /* 0x0000001d0000720c */ /* 0x000fe20003f26270 */
[----:B01----:R-:W-:-:S12]  /*14b50*/  @!P0 BRA `(.L_x_1201) ;  /* 0x0000004400708947 */ /* 0x003fd80003800000 */
.L_x_1316:
[----:B------:R-:W-:Y:S05]  /*14b60*/  BSYNC B0 ;  /* 0x0000000000007941 */ /* 0x000fea0003800000 */
.L_x_1200:
[----:B------:R-:W-:Y:S04]  /*14b70*/  BSSY B0, `(.L_x_1202) ;  /* 0x0000228000007945 */ /* 0x000fe80003800000 */
[----:B------:R-:W-:Y:S05]  /*14b80*/  @!P1 BRA `(.L_x_1203) ;  /* 0x0000002000989947 */ /* 0x000fea0003800000 */
[----:B------:R-:W0:Y:S01]  /*14b90*/  LDL R2, [R1+0x8] ;  /* 0x0000080001027983 */ /* 0x000e220000100800 */
[----:B------:R-:W-:Y:S01]  /*14ba0*/  LOP3.LUT R6, RZ, R29, RZ, 0x33, !PT ;  /* 0x0000001dff067212 */ /* 0x000fe200078e33ff */
[----:B------:R-:W-:Y:S01]  /*14bb0*/  BSSY B2, `(.L_x_1204) ;  /* 0x00000bb000027945 */ /* 0x000fe20003800000 */
[----:B0-----:R-:W-:-:S05]  /*14bc0*/  IMAD.MOV R3, RZ, RZ, -R2 ;  /* 0x000000ffff037224 */ /* 0x001fca00078e0a02 */
[----:B------:R-:W-:-:S05]  /*14bd0*/  VIADDMNMX R6, R3, 0x1, R6, !PT ;  /* 0x0000000103067846 */ /* 0x000fca0007800106 */
        /* <DEDUP_REMOVED lines=35> */
.L_x_1208:
[----:B------:R-:W-:Y:S01]  /*14e10*/  IMAD R3, R7, 0x8, R22 ;  /* 0x0000000807037824 */ /* 0x000fe200078e0216 */
[----:B------:R-:W-:Y:S01]  /*14e20*/  SHF.L.U32 R2, R9, 0x1f, RZ ;  /* 0x0000001f09027819 */ /* 0x000fe200000006ff */
[----:B------:R-:W-:Y:S03]  /*14e30*/  BSSY B3, `(.L_x_1209) ;  /* 0x0000003000037945 */ /* 0x000fe60003800000 */
[----:B------:R-:W1:Y:S02]  /*14e40*/  SYNCS.PHASECHK.TRANS64.TRYWAIT P0, [R3+URZ+0x2d840], R2 ;  /* 0x02d84002030075a7 */ /* 0x000e64000800017f */
[----:B-1----:R-:W-:Y:S05]  /*14e50*/  @!P0 BRA `(.L_x_1210) ;  /* 0x0000004000c48947 */ /* 0x002fea0003800000 */
.L_x_1317:
[----:B------:R-:W-:Y:S05]  /*14e60*/  BSYNC B3 ;  /* 0x0000000000037941 */ /* 0x000fea0003800000 */
.L_x_1209:
        /* <DEDUP_REMOVED lines=12> */
.L_x_1212:
[----:B------:R-:W-:Y:S05]  /*14f30*/  BSYNC B3 ;  /* 0x0000000000037941 */ /* 0x000fea0003800000 */
.L_x_1211:
        /* <DEDUP_REMOVED lines=11> */
.L_x_1213:
        /* <DEDUP_REMOVED lines=16> */
.L_x_1214:
        /* <DEDUP_REMOVED lines=16> */
.L_x_1215:
        /* <DEDUP_REMOVED lines=15> */
.L_x_1318:
[----:B------:R-:W-:Y:S05]  /*152e0*/  BSYNC B3 ;  /* 0x0000000000037941 */ /* 0x000fea0003800000 */
.L_x_1216:
        /* <DEDUP_REMOVED lines=12> */
.L_x_1219:
[----:B------:R-:W-:Y:S05]  /*153b0*/  BSYNC B3 ;  /* 0x0000000000037941 */ /* 0x000fea0003800000 */
.L_x_1218:
        /* <DEDUP_REMOVED lines=11> */
.L_x_1220:
        /* <DEDUP_REMOVED lines=15> */
.L_x_1221:
        /* <DEDUP_REMOVED lines=15> */
.L_x_1222:
        /* <DEDUP_REMOVED lines=12> */
.L_x_1207:
[----:B------:R-:W-:Y:S05]  /*15710*/  BSYNC B1 ;  /* 0x0000000000017941 */ /* 0x000fea0003800000 */
.L_x_1206:
[----:B------:R-:W2:Y:S01]  /*15720*/  LDL R0, [R1+0x8] ;  /* 0x0000080001007983 */ /* 0x000ea20000100800 */
[----:B------:R-:W-:Y:S02]  /*15730*/  IMAD.MOV.U32 R23, RZ, RZ, R7 ;  /* 0x000000ffff177224 */ /* 0x000fe400078e0007 */
[----:B------:R-:W-:Y:S02]  /*15740*/  IMAD.MOV.U32 R26, RZ, RZ, R9 ;  /* 0x000000ffff1a7224 */ /* 0x000fe400078e0009 */
[----:B--2---:R-:W-:-:S07]  /*15750*/  VIADD R0, R0, 0xfffffffd ;  /* 0xfffffffd00007836 */ /* 0x004fce0000000000 */
.L_x_1205:
[----:B------:R-:W-:Y:S05]  /*15760*/  BSYNC B2 ;  /* 0x0000000000027941 */ /* 0x000fea0003800000 */
.L_x_1204:
[----:B------:R-:W2:Y:S01]  /*15770*/  LDL.LU R2, [R1+0x8] ;  /* 0x0000080001027983 */ /* 0x000ea20000300800 */
[----:B------:R-:W-:Y:S01]  /*15780*/  VIADD R6, R6, 0xfffffffe ;  /* 0xfffffffe06067836 */ /* 0x000fe20000000000 */
[----:B--2---:R-:W-:-:S04]  /*15790*/  LOP3.LUT R3, RZ, R2, RZ, 0x33, !PT ;  /* 0x00000002ff037212 */ /* 0x004fc800078e33ff */
[----:B------:R-:W-:-:S13]  /*157a0*/  ISETP.NE.AND P0, PT, R6, R3, PT ;  /* 0x000000030600720c */ /* 0x000fda0003f05270 */
[----:B------:R-:W-:Y:S05]  /*157b0*/  @!P0 BRA `(.L_x_1203) ;  /* 0x00000014008c8947 */ /* 0x000fea0003800000 */
[----:B------:R-:W-:-:S07]  /*157c0*/  IMAD.MOV.U32 R4, RZ, RZ, R17 ;  /* 0x000000ffff047224 */ /* 0x000fce00078e0011 */
.L_x_1257:
[----:B------:R-:W2:Y:S01]  /*157d0*/  LDL R2, [R1] ;  /* 0x0000000001027983 */ /* 0x000ea20000100800 */
        /* <DEDUP_REMOVED lines=31> */
.L_x_1225:
[----:B------:R-:W-:Y:S01]  /*159d0*/  IMAD R3, R6, 0x8, R22 ;  /* 0x0000000806037824 */ /* 0x000fe200078e0216 */
[----:B------:R-:W-:Y:S01]  /*159e0*/  SHF.L.U32 R2, R7, 0x1f, RZ ;  /* 0x0000001f07027819 */ /* 0x000fe200000006ff */
[----:B------:R-:W-:Y:S03]  /*159f0*/  BSSY B2, `(.L_x_1226) ;  /* 0x0000003000027945 */ /* 0x000fe60003800000 */
[----:B------:R-:W1:Y:S02]  /*15a00*/  SYNCS.PHASECHK.TRANS64.TRYWAIT P0, [R3+URZ+0x2d840], R2 ;  /* 0x02d84002030075a7 */ /* 0x000e64000800017f */
[----:B-1----:R-:W-:Y:S05]  /*15a10*/  @!P0 BRA `(.L_x_1227) ;  /* 0x0000003400fc8947 */ /* 0x002fea0003800000 */
.L_x_1319:
[----:B------:R-:W-:Y:S05]  /*15a20*/  BSYNC B2 ;  /* 0x0000000000027941 */ /* 0x000fea0003800000 */
.L_x_1226:
        /* <DEDUP_REMOVED lines=12> */
.L_x_1229:
[----:B------:R-:W-:Y:S05]  /*15af0*/  BSYNC B2 ;  /* 0x0000000000027941 */ /* 0x000fea0003800000 */
.L_x_1228:
        /* <DEDUP_REMOVED lines=11> */
.L_x_1230:
        /* <DEDUP_REMOVED lines=16> */
.L_x_1231:
        /* <DEDUP_REMOVED lines=16> */
.L_x_1232:
        /* <DEDUP_REMOVED lines=15> */
.L_x_1320:
[----:B------:R-:W-:Y:S05]  /*15ea0*/  BSYNC B2 ;  /* 0x0000000000027941 */ /* 0x000fea0003800000 */
.L_x_1233:
        /* <DEDUP_REMOVED lines=11> */
.L_x_1236:
[----:B------:R-:W-:Y:S05]  /*15f60*/  BSYNC B2 ;  /* 0x0000000000027941 */ /* 0x000fea0003800000 */
.L_x_1235:
        /* <DEDUP_REMOVED lines=10> */
.L_x_1237:
        /* <DEDUP_REMOVED lines=15> */
.L_x_1238:
        /* <DEDUP_REMOVED lines=15> */
.L_x_1239:
        /* <DEDUP_REMOVED lines=12> */
.L_x_1224:
[----:B------:R-:W-:Y:S05]  /*162b0*/  BSYNC B1 ;  /* 0x0000000000017941 */ /* 0x000fea0003800000 */
.L_x_1223:
[----:B------:R-:W2:Y:S01]  /*162c0*/  LDL R2, [R1] ;  /* 0x0000000001027983 */ /* 0x000ea20000100800 */
[----:B------:R-:W-:Y:S01]  /*162d0*/  VIADD R23, R6, 0x1 ;  /* 0x0000000106177836 */ /* 0x000fe20000000000 */
[----:B------:R-:W-:Y:S01]  /*162e0*/  BSSY B1, `(.L_x_1240) ;  /* 0x00000ad000017945 */ /* 0x000fe20003800000 */
[----:B------:R-:W-:-:S03]  /*162f0*/  VIADD R9, R0, 0xffffffff ;  /* 0xffffffff00097836 */ /* 0x000fc60000000000 */
        /* <DEDUP_REMOVED lines=28> */
.L_x_1242:
[----:B------:R-:W-:Y:S01]  /*164c0*/  IMAD R2, R23, 0x8, R22 ;  /* 0x0000000817027824 */ /* 0x000fe200078e0216 */
[----:B------:R-:W-:Y:S01]  /*164d0*/  SHF.L.U32 R3, R26, 0x1f, RZ ;  /* 0x0000001f1a037819 */ /* 0x000fe200000006ff */
[----:B------:R-:W-:Y:S03]  /*164e0*/  BSSY B2, `(.L_x_1243) ;  /* 0x0000003000027945 */ /* 0x000fe60003800000 */
[----:B------:R-:W1:Y:S02]  /*164f0*/  SYNCS.PHASECHK.TRANS64.TRYWAIT P0, [R2+URZ+0x2d840], R3 ;  /* 0x02d84003020075a7 */ /* 0x000e64000800017f */
[----:B-1----:R-:W-:Y:S05]  /*16500*/  @!P0 BRA `(.L_x_1244) ;  /* 0x0000002c00688947 */ /* 0x002fea0003800000 */
.L_x_1321:
[----:B------:R-:W-:Y:S05]  /*16510*/  BSYNC B2 ;  /* 0x0000000000027941 */ /* 0x000fea0003800000 */
.L_x_1243:
        /* <DEDUP_REMOVED lines=12> */
.L_x_1246:
[----:B------:R-:W-:Y:S05]  /*165e0*/  BSYNC B2 ;  /* 0x0000000000027941 */ /* 0x000fea0003800000 */
.L_x_1245:
        /* <DEDUP_REMOVED lines=12> */
.L_x_1247:
        /* <DEDUP_REMOVED lines=16> */
.L_x_1248:
        /* <DEDUP_REMOVED lines=16> */
.L_x_1249:
        /* <DEDUP_REMOVED lines=15> */
.L_x_1322:
[----:B------:R-:W-:Y:S05]  /*169a0*/  BSYNC B2 ;  /* 0x0000000000027941 */ /* 0x000fea0003800000 */
.L_x_1250:
        /* <DEDUP_REMOVED lines=11> */
.L_x_1253:
[----:B------:R-:W-:Y:S05]  /*16a60*/  BSYNC B2 ;  /* 0x0000000000027941 */ /* 0x000fea0003800000 */
.L_x_1252:
        /* <DEDUP_REMOVED lines=10> */
.L_x_1254:
        /* <DEDUP_REMOVED lines=15> */
.L_x_1255:
        /* <DEDUP_REMOVED lines=15> */
.L_x_1256:
        /* <DEDUP_REMOVED lines=12> */
.L_x_1241:
[----:B------:R-:W-:Y:S05]  /*16db0*/  BSYNC B1 ;  /* 0x0000000000017941 */ /* 0x000fea0003800000 */
.L_x_1240:
[----:B------:R-:W-:Y:S01]  /*16dc0*/  ISETP.GT.AND P0, PT, R9, R29, PT ;  /* 0x0000001d0900720c */ /* 0x000fe20003f04270 */
[----:B------:R-:W-:-:S12]  /*16dd0*/  VIADD R0, R0, 0xfffffffe ;  /* 0xfffffffe00007836 */ /* 0x000fd80000000000 */
[----:B------:R-:W-:Y:S05]  /*16de0*/  @P0 BRA `(.L_x_1257) ;  /* 0xffffffe800780947 */ /* 0x000fea000383ffff */
.L_x_1203:
[----:B------:R-:W-:Y:S05]  /*16df0*/  BSYNC B0 ;  /* 0x0000000000007941 */ /* 0x000fea0003800000 */
.L_x_1202:
        /* <DEDUP_REMOVED lines=17> */
.L_x_1259:
[----:B------:R-:W-:Y:S05]  /*16f10*/  BSYNC B0 ;  /* 0x0000000000007941 */ /* 0x000fea0003800000 */
.L_x_1258:
[----:B------:R-:W2:Y:S01]  /*16f20*/  LDL R0, [R1] ;  /* 0x0000000001007983 */ /* 0x000ea20000100800 */
[----:B------:R-:W-:Y:S01]  /*16f30*/  BSSY B0, `(.L_x_1260) ;  /* 0x0000046000007945 */ /* 0x000fe20003800000 */
[----:B--2---:R-:W-:-:S13]  /*16f40*/  LOP3.LUT P0, RZ, R0, 0x1, RZ, 0xc0, !PT ;  /* 0x0000000100ff7812 */ /* 0x004fda000780c0ff */
[----:B------:R-:W-:Y:S05]  /*16f50*/  @!P0 BRA `(.L_x_1261) ;  /* 0x00000004000c8947 */ /* 0x000fea0003800000 */
[----:B0-----:R-:W-:Y:S01]  /*16f60*/  IMAD R3, R23, 0x8, R22 ;  /* 0x0000000817037824 */ /* 0x001fe200078e0216 */
[----:B------:R-:W-:Y:S01]  /*16f70*/  SHF.L.U32 R0, R26, 0x1f, RZ ;  /* 0x0000001f1a007819 */ /* 0x000fe200000006ff */
[----:B------:R-:W-:Y:S01]  /*16f80*/  BSSY B1, `(.L_x_1262) ;  /* 0x0000004000017945 */ /* 0x000fe20003800000 */
[----:B------:R-:W-:Y:S02]  /*16f90*/  ISETP.NE.AND P1, PT, R6, RZ, PT ;  /* 0x000000ff0600720c */ /* 0x000fe40003f25270 */
[----:B------:R-:W0:Y:S02]  /*16fa0*/  SYNCS.PHASECHK.TRANS64.TRYWAIT P0, [R3+URZ+0x2d860], R0 ;  /* 0x02d86000030075a7 */ /* 0x000e24000800017f */
[----:B0-----:R-:W-:Y:S09]  /*16fb0*/  @!P0 BRA `(.L_x_1263) ;  /* 0x0000002000e48947 */ /* 0x001ff20003800000 */
.L_x_1323:
[----:B------:R-:W-:Y:S05]  /*16fc0*/  BSYNC B1 ;  /* 0x0000000000017941 */ /* 0x000fea0003800000 */
.L_x_1262:
        /* <DEDUP_REMOVED lines=9> */
.L_x_1265:
[----:B------:R-:W-:Y:S05]  /*17060*/  BSYNC B1 ;  /* 0x0000000000017941 */ /* 0x000fea0003800000 */
.L_x_1264:
[----:B0-----:R-:W-:Y:S01]  /*17070*/  IMAD R0, R23, 0x6000, R22 ;  /* 0x0000600017007824 */ /* 0x001fe200078e0216 */
        /* <DEDUP_REMOVED lines=9> */
.L_x_1266:
        /* <DEDUP_REMOVED lines=15> */
.L_x_1267:
        /* <DEDUP_REMOVED lines=15> */
.L_x_1268:
        /* <DEDUP_REMOVED lines=10> */
.L_x_1261:
[----:B------:R-:W-:Y:S05]  /*17390*/  BSYNC B0 ;  /* 0x0000000000007941 */ /* 0x000fea0003800000 */
.L_x_1260:
[----:B------:R-:W-:-:S05]  /*173a0*/  VIADD R23, R23, 0x1 ;  /* 0x0000000117177836 */ /* 0x000fca0000000000 */
[----:B------:R-:W-:-:S04]  /*173b0*/  ISETP.NE.AND P0, PT, R23, 0x2, PT ;  /* 0x000000021700780c */ /* 0x000fc80003f05270 */
[----:B0-----:R-:W-:Y:S02]  /*173c0*/  SEL R3, RZ, 0x1, P0 ;  /* 0x00000001ff037807 */ /* 0x001fe40000000000 */
[----:B------:R-:W-:Y:S02]  /*173d0*/  SEL R23, R23, RZ, P0 ;  /* 0x000000ff17177207 */ /* 0x000fe40000000000 */
[----:B------:R-:W-:-:S07]  /*173e0*/  LOP3.LUT R26, R26, R3, RZ, 0x3c, !PT ;  /* 0x000000031a1a7212 */ /* 0x000fce00078e3cff */
.L_x_1184:
[----:B------:R-:W-:Y:S05]  /*173f0*/  BSYNC B7 ;  /* 0x0000000000077941 */ /* 0x000fea0003800000 */
.L_x_1182:
[----:B------:R-:W2:Y:S02]  /*17400*/  LDL R0, [R1] ;  /* 0x0000000001007983 */ /* 0x000ea40000100800 */
        /* <DEDUP_REMOVED lines=11> */
.L_x_1269:
[----:B------:R-:W2:Y:S01]  /*174c0*/  S2R R0, SR_TID.X ;  /* 0x0000000000007919 */ /* 0x000ea20000002100 */
[----:B------:R-:W-:Y:S01]  /*174d0*/  UMOV UR4, 0xffffffff ;  /* 0xffffffff00047882 */ /* 0x000fe20000000000 */
[----:B--2---:R-:W-:-:S04]  /*174e0*/  LOP3.LUT R8, R0, 0x1f, RZ, 0xc0, !PT ;  /* 0x0000001f00087812 */ /* 0x004fc800078ec0ff */
[----:B------:R-:W-:Y:S01]  /*174f0*/  ISETP.NE.AND P0, PT, R8, 0x1f, PT ;  /* 0x0000001f0800780c */ /* 0x000fe20003f05270 */
[----:B------:R-:W-:-:S12]  /*17500*/  BRA.DIV UR4, `(.L_x_1271) ;  /* 0x0000001e04a47947 */ /* 0x000fd8000b800000 */
[----:B------:R-:W-:Y:S01]  /*17510*/  IMAD.IADD R5, R19, 0x1, R8 ;  /* 0x0000000113057824 */ /* 0x000fe200078e0208 */
[----:B------:R-:W-:-:S04]  /*17520*/  ULDC UR4, c[0x0][0xc3c] ;  /* 0x00030f0000047ab9 */ /* 0x000fc80000000800 */
[----:B------:R-:W-:-:S13]  /*17530*/  ISETP.GE.OR P1, PT, R5, UR4, !P0 ;  /* 0x0000000405007c0c */ /* 0x000fda000c726670 */
[----:B------:R-:W2:Y:S02]  /*17540*/  @!P1 LDC.64 R2, c[0x0][0xc80] ;  /* 0x00032000ff029b82 */ /* 0x000ea40000000a00 */
[----:B--2---:R-:W-:-:S06]  /*17550*/  @!P1 IMAD.WIDE R2, R5, 0x4, R2 ;  /* 0x0000000405029825 */ /* 0x004fcc00078e0202 */
[----:B------:R-:W2:Y:S01]  /*17560*/  @!P1 LDG.E R2, desc[UR50][R2.64] ;  /* 0x0000003202029981 */ /* 0x000ea2000c1e1900 */
[----:B------:R-:W-:Y:S01]  /*17570*/  IMAD.MOV.U32 R17, RZ, RZ, RZ ;  /* 0x000000ffff117224 */ /* 0x000fe200078e00ff */
[C---:B------:R-:W-:Y:S02]  /*17580*/  ISETP.GE.U32.AND P2, PT, R8.reuse, 0x2, PT ;  /* 0x000000020800780c */ /* 0x040fe40003f46070 */
[C---:B------:R-:W-:Y:S01]  /*17590*/  ISETP.GE.U32.AND P3, PT, R8.reuse, 0x4, PT ;  /* 0x000000040800780c */ /* 0x040fe20003f66070 */
[----:B------:R-:W-:Y:S01]  /*175a0*/  SHFL.IDX PT, R0, R16, RZ, 0x1f ;  /* 0x00001fff10007589 */ /* 0x000fe200000e0000 */
[C---:B------:R-:W-:Y:S02]  /*175b0*/  ISETP.GE.U32.AND P4, PT, R8.reuse, 0x8, PT ;  /* 0x000000080800780c */ /* 0x040fe40003f86070 */
[C---:B------:R-:W-:Y:S01]  /*175c0*/  ISETP.GE.U32.AND P5, PT, R8.reuse, 0x10, PT ;  /* 0x000000100800780c */ /* 0x040fe20003fa6070 */
[----:B--2---:R-:W-:Y:S01]  /*175d0*/  @!P1 IMAD.MOV.U32 R17, RZ, RZ, R2 ;  /* 0x000000ffff119224 */ /* 0x004fe200078e0002 */
[----:B------:R-:W-:-:S04]  /*175e0*/  ISETP.NE.AND P1, PT, R8, RZ, PT ;  /* 0x000000ff0800720c */ /* 0x000fc80003f25270 */
[----:B------:R-:W2:Y:S02]  /*175f0*/  SHFL.UP PT, R14, R17, 0x1, RZ ;  /* 0x04200000110e7989 */ /* 0x000ea400000e00ff */
[----:B--2---:R-:W-:-:S05]  /*17600*/  SEL R4, R14, RZ, P1 ;  /* 0x000000ff0e047207 */ /* 0x004fca0000800000 */
[----:B------:R-:W-:-:S05]  /*17610*/  IMAD.IADD R4, R17, 0x1, R4 ;  /* 0x0000000111047824 */ /* 0x000fca00078e0204 */
[----:B------:R-:W2:Y:S02]  /*17620*/  SHFL.UP PT, R14, R4, 0x2, RZ ;  /* 0x04400000040e7989 */ /* 0x000ea400000e00ff */
[----:B--2---:R-:W-:-:S05]  /*17630*/  SEL R5, R14, RZ, P2 ;  /* 0x000000ff0e057207 */ /* 0x004fca0001000000 */
[----:B------:R-:W-:Y:S02]  /*17640*/  IMAD.IADD R6, R4, 0x1, R5 ;  /* 0x0000000104067824 */ /* 0x000fe400078e0205 */
[----:B------:R-:W-:Y:S04]  /*17650*/  SHFL.IDX PT, R5, R16, 0x1, 0x1f ;  /* 0x00201f0010057f89 */ /* 0x000fe800000e0000 */
[----:B------:R-:W2:Y:S02]  /*17660*/  SHFL.UP PT, R14, R6, 0x4, RZ ;  /* 0x04800000060e7989 */ /* 0x000ea400000e00ff */
[----:B--2---:R-:W-:-:S05]  /*17670*/  SEL R3, R14, RZ, P3 ;  /* 0x000000ff0e037207 */ /* 0x004fca0001800000 */
[----:B------:R-:W-:-:S05]  /*17680*/  IMAD.IADD R2, R6, 0x1, R3 ;  /* 0x0000000106027824 */ /* 0x000fca00078e0203 */
[----:B------:R-:W2:Y:S02]  /*17690*/  SHFL.UP PT, R14, R2, 0x8, RZ ;  /* 0x05000000020e7989 */ /* 0x000ea400000e00ff */
[----:B--2---:R-:W-:-:S05]  /*176a0*/  SEL R3, R14, RZ, P4 ;  /* 0x000000ff0e037207 */ /* 0x004fca0002000000 */
[----:B------:R-:W-:-:S05]  /*176b0*/  IMAD.IADD R3, R2, 0x1, R3 ;  /* 0x0000000102037824 */ /* 0x000fca00078e0203 */
[----:B------:R-:W2:Y:S02]  /*176c0*/  SHFL.UP PT, R14, R3, 0x10, RZ ;  /* 0x06000000030e7989 */ /* 0x000ea400000e00ff */
[----:B--2---:R-:W-:-:S05]  /*176d0*/  SEL R14, R14, RZ, P5 ;  /* 0x000000ff0e0e7207 */ /* 0x004fca0002800000 */
[----:B------:R-:W-:-:S05]  /*176e0*/  IMAD.IADD R3, R3, 0x1, R14 ;  /* 0x0000000103037824 */ /* 0x000fca00078e020e */
[----:B------:R2:W3:Y:S02]  /*176f0*/  SHFL.IDX PT, R14, R3, 0x1f, 0x1f ;  /* 0x03e01f00030e7f89 */ /* 0x0004e400000e0000 */
.L_x_1333:
[----:B------:R-:W-:Y:S02]  /*17700*/  ULDC UR4, c[0x0][0xc38] ;  /* 0x00030e0000047ab9 */ /* 0x000fe40000000800 */
[----:B------:R-:W-:-:S04]  /*17710*/  IMAD.U32 R4, RZ, RZ, UR4 ;  /* 0x00000004ff047e24 */ /* 0x000fc8000f8e00ff */
[----:B---3--:R-:W-:-:S04]  /*17720*/  IMAD R14, R14, R4, RZ ;  /* 0x000000040e0e7224 */ /* 0x008fc800078e02ff */
[----:B------:R-:W-:-:S05]  /*17730*/  IMAD.IADD R5, R5, 0x1, R14 ;  /* 0x0000000105057824 */ /* 0x000fca00078e020e */
[----:B------:R-:W-:-:S13]  /*17740*/  ISETP.GT.AND P6, PT, R5, R0, PT ;  /* 0x000000000500720c */ /* 0x000fda0003fc4270 */
[----:B------:R-:W-:Y:S05]  /*17750*/  @P6 BRA `(.L_x_1272) ;  /* 0x00000000009c6947 */ /* 0x000fea0003800000 */
.L_x_1277:
[----:B------:R-:W3:Y:S01]  /*17760*/  LDC R2, c[0x0][0xc3c] ;  /* 0x00030f00ff027b82 */ /* 0x000ee20000000800 */
[----:B------:R-:W-:-:S05]  /*17770*/  VIADD R19, R19, 0x1f ;  /* 0x0000001f13137836 */ /* 0x000fca0000000000 */
[----:B---3--:R-:W-:-:S13]  /*17780*/  ISETP.GE.AND P6, PT, R19, R2, PT ;  /* 0x000000021300720c */ /* 0x008fda0003fc6270 */
[----:B------:R-:W-:Y:S05]  /*17790*/  @P6 BRA `(.L_x_1273) ;  /* 0x0000000400d06947 */ /* 0x000fea0003800000 */
[----:B--2---:R-:W2:Y:S01]  /*177a0*/  S2R R3, SR_TID.X ;  /* 0x0000000000037919 */ /* 0x004ea20000002100 */
[----:B------:R-:W-:Y:S01]  /*177b0*/  BSSY B0, `(.L_x_1274) ;  /* 0x0000009000007945 */ /* 0x000fe20003800000 */
[----:B------:R-:W-:Y:S01]  /*177c0*/  IMAD.MOV.U32 R17, RZ, RZ, RZ ;  /* 0x000000ffff117224 */ /* 0x000fe200078e00ff */
[----:B--2---:R-:W-:-:S05]  /*177d0*/  LOP3.LUT R3, R3, 0x1f, RZ, 0xc0, !PT ;  /* 0x0000001f03037812 */ /* 0x004fca00078ec0ff */
[----:B------:R-:W-:-:S05]  /*177e0*/  IMAD.IADD R7, R19, 0x1, R3 ;  /* 0x0000000113077824 */ /* 0x000fca00078e0203 */
[----:B------:R-:W-:-:S13]  /*177f0*/  ISETP.GE.OR P6, PT, R7, R2, !P0 ;  /* 0x000000020700720c */ /* 0x000fda00047c6670 */
[----:B------:R-:W-:Y:S05]  /*17800*/  @P6 BRA `(.L_x_1275) ;  /* 0x00000000000c6947 */ /* 0x000fea0003800000 */
[----:B------:R-:W2:Y:S02]  /*17810*/  LDC.64 R2, c[0x0][0xc80] ;  /* 0x00032000ff027b82 */ /* 0x000ea40000000a00 */
[----:B--2---:R-:W-:-:S05]  /*17820*/  IMAD.WIDE R2, R7, 0x4, R2 ;  /* 0x0000000407027825 */ /* 0x004fca00078e0202 */
[----:B------:R2:W5:Y:S02]  /*17830*/  LDG.E R17, desc[UR50][R2.64] ;  /* 0x0000003202117981 */ /* 0x000564000c1e1900 */
.L_x_1275:
[----:B------:R-:W-:Y:S05]  /*17840*/  BSYNC B0 ;  /* 0x0000000000007941 */ /* 0x000fea0003800000 */
.L_x_1274:
[----:B------:R-:W-:-:S03]  /*17850*/  UMOV UR4, 0xffffffff ;  /* 0xffffffff00047882 */ /* 0x000fc60000000000 */
[----:B------:R-:W-:Y:S05]  /*17860*/  BRA.DIV UR4, `(.L_x_1276) ;  /* 0x0000001e04f07947 */ /* 0x000fea000b800000 */
[----:B-----5:R-:W3:Y:S02]  /*17870*/  SHFL.UP PT, R14, R17, 0x1, RZ ;  /* 0x04200000110e7989 */ /* 0x020ee400000e00ff */
[----:B---3--:R-:W-:-:S05]  /*17880*/  SEL R14, R14, RZ, P1 ;  /* 0x000000ff0e0e7207 */ /* 0x008fca0000800000 */
[----:B------:R-:W-:-:S05]  /*17890*/  IMAD.IADD R13, R17, 0x1, R14 ;  /* 0x00000001110d7824 */ /* 0x000fca00078e020e */
        /* <DEDUP_REMOVED lines=13> */
.L_x_1341:
[----:B------:R-:W-:Y:S02]  /*17970*/  ULDC UR4, c[0x0][0xc38] ;  /* 0x00030e0000047ab9 */ /* 0x000fe40000000800 */
[----:B------:R-:W-:-:S04]  /*17980*/  IMAD.U32 R4, RZ, RZ, UR4 ;  /* 0x00000004ff047e24 */ /* 0x000fc8000f8e00ff */
[----:B---3--:R-:W-:-:S04]  /*17990*/  IMAD R14, R14, R4, RZ ;  /* 0x000000040e0e7224 */ /* 0x008fc800078e02ff */
[----:B------:R-:W-:-:S05]  /*179a0*/  IMAD.IADD R5, R14, 0x1, R5 ;  /* 0x000000010e057824 */ /* 0x000fca00078e0205 */
[----:B------:R-:W-:-:S13]  /*179b0*/  ISETP.GT.AND P6, PT, R5, R0, PT ;  /* 0x000000000500720c */ /* 0x000fda0003fc4270 */
[----:B------:R-:W-:Y:S05]  /*179c0*/  @!P6 BRA `(.L_x_1277) ;  /* 0xfffffffc0064e947 */ /* 0x000fea000383ffff */
.L_x_1272:
[----:B------:R-:W-:Y:S01]  /*179d0*/  IMAD.IADD R16, R5, 0x1, -R14 ;  /* 0x0000000105107824 */ /* 0x000fe200078e0a0e */
[----:B------:R-:W-:-:S03]  /*179e0*/  UMOV UR4, 0xffffffff ;  /* 0xffffffff00047882 */ /* 0x000fc60000000000 */
[----:B------:R-:W-:-:S05]  /*179f0*/  IMAD R5, R3, R4, R16 ;  /* 0x0000000403057224 */ /* 0x000fca00078e0210 */
[----:B------:R-:W-:Y:S01]  /*17a00*/  ISETP.GT.AND P6, PT, R5, R0, PT ;  /* 0x000000000500720c */ /* 0x000fe20003fc4270 */
[----:B------:R-:W-:-:S12]  /*17a10*/  BRA.DIV UR4, `(.L_x_1278) ;  /* 0x0000002204407947 */ /* 0x000fd8000b800000 */
[----:B------:R-:W-:-:S04]  /*17a20*/  VOTE.ANY R2, PT, !P6 ;  /* 0x0000000000027806 */ /* 0x000fc800070e0100 */
[----:B------:R-:W3:Y:S02]  /*17a30*/  POPC R6, R2 ;  /* 0x0000000200067309 */ /* 0x000ee40000000000 */
[----:B---3--:R3:W4:Y:S02]  /*17a40*/  SHFL.IDX PT, R17, R17, R6, 0x1f ;  /* 0x00001f0611117589 */ /* 0x00872400000e0000 */
.L_x_1345:
[----:B------:R-:W-:Y:S01]  /*17a50*/  ISETP.NE.AND P0, PT, R2, RZ, PT ;  /* 0x000000ff0200720c */ /* 0x000fe20003f05270 */
[----:B------:R-:W-:-:S12]  /*17a60*/  IMAD.MOV.U32 R14, RZ, RZ, RZ ;  /* 0x000000ffff0e7224 */ /* 0x000fd800078e00ff */
[----:B------:R-:W-:Y:S05]  /*17a70*/  @!P0 BRA `(.L_x_1279) ;  /* 0x0000000000108947 */ /* 0x000fea0003800000 */
[----:B------:R-:W-:Y:S01]  /*17a80*/  UMOV UR4, 0xffffffff ;  /* 0xffffffff00047882 */ /* 0x000fe20000000000 */
[----:B------:R-:W-:Y:S02]  /*17a90*/  VIADD R12, R6, 0xffffffff ;  /* 0xffffffff060c7836 */ /* 0x000fe40000000000 */
[----:B------:R-:W-:Y:S05]  /*17aa0*/  BRA.DIV UR4, `(.L_x_1280) ;  /* 0x0000002204647947 */ /* 0x000fea000b800000 */
[----:B------:R0:W0:Y:S02]  /*17ab0*/  SHFL.IDX PT, R14, R3, R12, 0x1f ;  /* 0x00001f0c030e7589 */ /* 0x00002400000e0000 */
.L_x_1279:
[----:B0-2---:R-:W0:Y:S01]  /*17ac0*/  LDC.64 R2, c[0x0][0xc90] ;  /* 0x00032400ff027b82 */ /* 0x005e220000000a00 */
[----:B------:R-:W-:-:S04]  /*17ad0*/  IMAD.IADD R19, R6, 0x1, R19 ;  /* 0x0000000106137824 */ /* 0x000fc800078e0213 */
[----:B0-----:R-:W-:-:S05]  /*17ae0*/  IMAD.WIDE R2, R19, 0x4, R2 ;  /* 0x0000000413027825 */ /* 0x001fca00078e0202 */
[----:B---3--:R0:W4:Y:S01]  /*17af0*/  LDG.E R6, desc[UR50][R2.64] ;  /* 0x0000003202067981 */ /* 0x008122000c1e1900 */
[----:B------:R-:W-:-:S04]  /*17b00*/  IMAD R16, R14, R4, R16 ;  /* 0x000000040e107224 */ /* 0x000fc800078e0210 */
[----:B------:R-:W-:Y:S02]  /*17b10*/  IMAD.IADD R0, R0, 0x1, -R16 ;  /* 0x0000000100007824 */ /* 0x000fe400078e0a10 */
[----:B0-----:R-:W-:Y:S02]  /*17b20*/  IMAD.MOV.U32 R2, RZ, RZ, RZ ;  /* 0x000000ffff027224 */ /* 0x001fe400078e00ff */
[----:B----4-:R-:W-:-:S05]  /*17b30*/  IMAD R5, R17, R6, RZ ;  /* 0x0000000611057224 */ /* 0x010fca00078e02ff */
[----:B------:R-:W-:-:S04]  /*17b40*/  IABS R7, R5 ;  /* 0x0000000500077213 */ /* 0x000fc80000000000 */
[----:B------:R-:W0:Y:S08]  /*17b50*/  I2F.RP R8, R7 ;  /* 0x0000000700087306 */ /* 0x000e300000209400 */
[----:B0-----:R-:W1:Y:S02]  /*17b60*/  MUFU.RCP R8, R8 ;  /* 0x0000000800087308 */ /* 0x001e640000001000 */
[----:B-1----:R-:W-:Y:S01]  /*17b70*/  VIADD R9, R8, 0xffffffe ;  /* 0x0ffffffe08097836 */ /* 0x002fe20000000000 */
[----:B------:R-:W-:-:S05]  /*17b80*/  IABS R8, R5 ;  /* 0x0000000500087213 */ /* 0x000fca0000000000 */
[----:B------:R-:W0:Y:S01]  /*17b90*/  F2I.FTZ.U32.TRUNC.NTZ R3, R9 ;  /* 0x0000000900037305 */ /* 0x000e22000021f000 */
[----:B------:R-:W-:Y:S02]  /*17ba0*/  IMAD.MOV R8, RZ, RZ, -R8 ;  /* 0x000000ffff087224 */ /* 0x000fe400078e0a08 */
[----:B0-----:R-:W-:-:S04]  /*17bb0*/  IMAD.MOV R10, RZ, RZ, -R3 ;  /* 0x000000ffff0a7224 */ /* 0x001fc800078e0a03 */
[----:B------:R-:W-:-:S04]  /*17bc0*/  IMAD R11, R10, R7, RZ ;  /* 0x000000070a0b7224 */ /* 0x000fc800078e02ff */
[----:B------:R-:W-:Y:S01]  /*17bd0*/  IMAD.HI.U32 R2, R3, R11, R2 ;  /* 0x0000000b03027227 */ /* 0x000fe200078e0002 */
[----:B------:R-:W-:-:S05]  /*17be0*/  IABS R3, R0 ;  /* 0x0000000000037213 */ /* 0x000fca0000000000 */
        /* <DEDUP_REMOVED lines=15> */
[----:B------:R-:W-:-:S03]  /*17ce0*/  IMAD R0, R5, R9, R0 ;  /* 0x0000000905007224 */ /* 0x000fc600078e0200 */
[----:B------:R-:W-:-:S04]  /*17cf0*/  VIADDMNMX R4, R3, R4, R6, PT ;  /* 0x0000000403047246 */ /* 0x000fc80003800106 */
[----:B------:R-:W-:-:S04]  /*17d00*/  IABS R6, R4 ;  /* 0x0000000400067213 */ /* 0x000fc80000000000 */
[----:B------:R-:W0:Y:S08]  /*17d10*/  I2F.RP R8, R6 ;  /* 0x0000000600087306 */ /* 0x000e300000209400 */
[----:B0-----:R-:W0:Y:S02]  /*17d20*/  MUFU.RCP R8, R8 ;  /* 0x0000000800087308 */ /* 0x001e240000001000 */
[----:B0-----:R-:W-:Y:S01]  /*17d30*/  VIADD R2, R8, 0xffffffe ;  /* 0x0ffffffe08027836 */ /* 0x001fe20000000000 */
[----:B------:R-:W-:-:S05]  /*17d40*/  IABS R8, R0 ;  /* 0x0000000000087213 */ /* 0x000fca0000000000 */
[----:B------:R0:W1:Y:S02]  /*17d50*/  F2I.FTZ.U32.TRUNC.NTZ R3, R2 ;  /* 0x0000000200037305 */ /* 0x000064000021f000 */
[----:B0-----:R-:W-:Y:S02]  /*17d60*/  IMAD.MOV.U32 R2, RZ, RZ, RZ ;  /* 0x000000ffff027224 */ /* 0x001fe400078e00ff */
[----:B-1----:R-:W-:-:S04]  /*17d70*/  IMAD.MOV R5, RZ, RZ, -R3 ;  /* 0x000000ffff057224 */ /* 0x002fc800078e0a03 */
[----:B------:R-:W-:-:S04]  /*17d80*/  IMAD R5, R5, R6, RZ ;  /* 0x0000000605057224 */ /* 0x000fc800078e02ff */
[----:B------:R-:W-:Y:S01]  /*17d90*/  IMAD.HI.U32 R3, R3, R5, R2 ;  /* 0x0000000503037227 */ /* 0x000fe200078e0002 */
[-C--:B------:R-:W-:Y:S02]  /*17da0*/  IABS R5, R4.reuse ;  /* 0x0000000400057213 */ /* 0x080fe40000000000 */
[C---:B------:R-:W-:Y:S01]  /*17db0*/  LOP3.LUT R2, R0.reuse, R4, RZ, 0x3c, !PT ;  /* 0x0000000400027212 */ /* 0x040fe200078e3cff */
[----:B------:R-:W-:Y:S02]  /*17dc0*/  IMAD.IADD R0, R0, 0x1, R7 ;  /* 0x0000000100007824 */ /* 0x000fe400078e0207 */
[----:B------:R-:W-:Y:S01]  /*17dd0*/  IMAD.MOV R5, RZ, RZ, -R5 ;  /* 0x000000ffff057224 */ /* 0x000fe200078e0a05 */
[----:B------:R-:W-:Y:S01]  /*17de0*/  ISETP.GE.AND P2, PT, R2, RZ, PT ;  /* 0x000000ff0200720c */ /* 0x000fe20003f46270 */
[----:B------:R-:W-:-:S04]  /*17df0*/  IMAD.HI.U32 R3, R3, R8, RZ ;  /* 0x0000000803037227 */ /* 0x000fc800078e00ff */
[----:B------:R-:W-:-:S05]  /*17e00*/  IMAD R5, R3, R5, R8 ;  /* 0x0000000503057224 */ /* 0x000fca00078e0208 */
[----:B------:R-:W-:-:S13]  /*17e10*/  ISETP.GT.U32.AND P1, PT, R6, R5, PT ;  /* 0x000000050600720c */ /* 0x000fda0003f24070 */
[----:B------:R-:W-:Y:S02]  /*17e20*/  @!P1 IMAD.IADD R5, R5, 0x1, -R6 ;  /* 0x0000000105059824 */ /* 0x000fe400078e0a06 */
[----:B------:R-:W-:Y:S01]  /*17e30*/  @!P1 VIADD R3, R3, 0x1 ;  /* 0x0000000103039836 */ /* 0x000fe20000000000 */
[----:B------:R-:W-:Y:S02]  /*17e40*/  ISETP.NE.AND P1, PT, R4, RZ, PT ;  /* 0x000000ff0400720c */ /* 0x000fe40003f25270 */
[----:B------:R-:W-:-:S13]  /*17e50*/  ISETP.GE.U32.AND P0, PT, R5, R6, PT ;  /* 0x000000060500720c */ /* 0x000fda0003f06070 */
[----:B------:R-:W-:-:S04]  /*17e60*/  @P0 VIADD R3, R3, 0x1 ;  /* 0x0000000103030836 */ /* 0x000fc80000000000 */
[----:B------:R-:W-:Y:S01]  /*17e70*/  @!P2 IMAD.MOV R3, RZ, RZ, -R3 ;  /* 0x000000ffff03a224 */ /* 0x000fe200078e0a03 */
[----:B------:R-:W-:Y:S01]  /*17e80*/  @!P1 LOP3.LUT R3, RZ, R4, RZ, 0x33, !PT ;  /* 0x00000004ff039212 */ /* 0x000fe200078e33ff */
[----:B------:R-:W-:-:S04]  /*17e90*/  IMAD.MOV R4, RZ, RZ, -R4 ;  /* 0x000000ffff047224 */ /* 0x000fc800078e0a04 */
[----:B------:R-:W-:Y:S01]  /*17ea0*/  IMAD R18, R3, R4, R0 ;  /* 0x0000000403127224 */ /* 0x000fe200078e0200 */
[----:B------:R-:W-:-:S05]  /*17eb0*/  LOP3.LUT R0, RZ, R3, RZ, 0x33, !PT ;  /* 0x00000003ff007212 */ /* 0x000fca00078e33ff */
[----:B------:R-:W-:Y:S01]  /*17ec0*/  IMAD.IADD R17, R17, 0x1, R0 ;  /* 0x0000000111117824 */ /* 0x000fe200078e0200 */
[----:B------:R-:W-:Y:S06]  /*17ed0*/  BRA `(.L_x_1281) ;  /* 0x00000000001c7947 */ /* 0x000fec0003800000 */
.L_x_1273:
[----:B------:R-:W-:Y:S01]  /*17ee0*/  UMOV UR4, URZ ;  /* 0x0000003f00047c82 */ /* 0x000fe20008000000 */
[----:B------:R-:W-:Y:S01]  /*17ef0*/  UMOV UR5, URZ ;  /* 0x0000003f00057c82 */ /* 0x000fe20008000000 */
[----:B------:R-:W-:Y:S01]  /*17f00*/  ULDC UR6, c[0x0][0xc3c] ;  /* 0x00030f0000067ab9 */ /* 0x000fe20000000800 */
[----:B------:R-:W-:Y:S02]  /*17f10*/  IMAD.MOV.U32 R16, RZ, RZ, R0 ;  /* 0x000000ffff107224 */ /* 0x000fe400078e0000 */
[----:B------:R-:W-:Y:S02]  /*17f20*/  IMAD.U32 R17, RZ, RZ, UR4 ;  /* 0x00000004ff117e24 */ /* 0x000fe4000f8e00ff */
[----:B------:R-:W-:Y:S02]  /*17f30*/  IMAD.U32 R18, RZ, RZ, UR5 ;  /* 0x00000005ff127e24 */ /* 0x000fe4000f8e00ff */
[----:B------:R-:W-:-:S07]  /*17f40*/  IMAD.U32 R19, RZ, RZ, UR6 ;  /* 0x00000006ff137e24 */ /* 0x000fce000f8e00ff */
.L_x_1281:
[----:B------:R-:W3:Y:S01]  /*17f50*/  S2R R0, SR_TID.X ;  /* 0x0000000000007919 */ /* 0x000ee20000002100 */
[----:B------:R-:W-:Y:S05]  /*17f60*/  WARPSYNC.ALL ;  /* 0x0000000000007948 */ /* 0x000fea0003800000 */
[----:B------:R-:W-:Y:S01]  /*17f70*/  BAR.SYNC.DEFER_BLOCKING 0x4, 0x200 ;  /* 0x0108000000007b1d */ /* 0x000fe20000010000 */
[----:B---3--:R-:W-:-:S04]  /*17f80*/  LOP3.LUT R0, R0, 0x1f, RZ, 0xc0, !PT ;  /* 0x0000001f00007812 */ /* 0x008fc800078ec0ff */
[----:B------:R-:W-:-:S13]  /*17f90*/  ISETP.NE.AND P0, PT, R0, RZ, PT ;  /* 0x000000ff0000720c */ /* 0x000fda0003f05270 */
[----:B--2---:R-:W2:Y:S01]  /*17fa0*/  @!P0 S2R R3, SR_CgaCtaId ;  /* 0x0000000000038919 */ /* 0x004ea20000008800 */
[----:B------:R-:W-:-:S04]  /*17fb0*/  @!P0 MOV R0, 0x400 ;  /* 0x0000040000008802 */ /* 0x000fc80000000f00 */
[----:B--2---:R-:W-:-:S05]  /*17fc0*/  @!P0 LEA R22, R3, R0, 0x18 ;  /* 0x0000000003168211 */ /* 0x004fca00078ec0ff */
[----:B------:R4:W-:Y:S01]  /*17fd0*/  @!P0 STS.128 [R22+0x2d8d0], R16 ;  /* 0x02d8d01016008388 */ /* 0x0009e20000000c00 */
[----:B------:R-:W-:Y:S06]  /*17fe0*/  BAR.ARV 0x5, 0x200 ;  /* 0x0148000000007b1d */ /* 0x000fec0000002000 */
.L_x_1270:
[----:B------:R-:W-:Y:S02]  /*17ff0*/  ULDC UR4, c[0x0][0xc3c] ;  /* 0x00030f0000047ab9 */ /* 0x000fe40000000800 */
[----:B---3--:R-:W-:-:S13]  /*18000*/  ISETP.GE.AND P0, PT, R19, UR4, PT ;  /* 0x0000000413007c0c */ /* 0x008fda000bf06270 */
[----:B------:R-:W-:Y:S05]  /*18010*/  @!P0 BRA `(.L_x_1282) ;  /* 0xffffffa800748947 */ /* 0x000fea000383ffff */
[----:B------:R-:W-:Y:S05]  /*18020*/  BSYNC B8 ;  /* 0x0000000000087941 */ /* 0x000fea0003800000 */
.L_x_1170:
[----:B0-----:R-:W3:Y:S01]  /*18030*/  LDL.LU R0, [R1+0x1c] ;  /* 0x00001c0001007983 */ /* 0x001ee20000300800 */
[----:B------:R-:W-:Y:S01]  /*18040*/  BSSY B0, `(.L_x_1283) ;  /* 0x000000b000007945 */ /* 0x000fe20003800000 */
[----:B------:R-:W1:Y:S01]  /*18050*/  S2R R5, SR_CgaCtaId ;  /* 0x0000000000057919 */ /* 0x000e620000008800 */
[----:B---3--:R-:W-:-:S05]  /*18060*/  VIADD R0, R0, 0x1 ;  /* 0x0000000100007836 */ /* 0x008fca0000000000 */
[----:B------:R-:W-:-:S04]  /*18070*/  LEA.HI R2, R0, R0, RZ, 0x1 ;  /* 0x0000000000027211 */ /* 0x000fc800078f08ff */
[----:B------:R-:W-:Y:S02]  /*18080*/  LOP3.LUT R3, R2, 0xfffffffe, RZ, 0xc0, !PT ;  /* 0xfffffffe02037812 */ /* 0x000fe400078ec0ff */
[----:B------:R-:W-:-:S03]  /*18090*/  MOV R2, 0x400 ;  /* 0x0000040000027802 */ /* 0x000fc60000000f00 */
[----:B------:R-:W-:Y:S01]  /*180a0*/  IMAD.IADD R0, R0, 0x1, -R3 ;  /* 0x0000000100007824 */ /* 0x000fe200078e0a03 */
[----:B-1----:R-:W-:-:S04]  /*180b0*/  LEA R9, R5, R2, 0x18 ;  /* 0x0000000205097211 */ /* 0x002fc800078ec0ff */
[----:B------:R-:W-:-:S04]  /*180c0*/  SHF.L.U32 R0, R0, 0x1f, RZ ;  /* 0x0000001f00007819 */ /* 0x000fc800000006ff */
[----:B------:R-:W0:Y:S02]  /*180d0*/  SYNCS.PHASECHK.TRANS64.TRYWAIT P0, [R9+URZ+0x2d820], R0 ;  /* 0x02d82000090075a7 */ /* 0x000e24000800017f */
[----:B0-----:R-:W-:Y:S05]  /*180e0*/  @!P0 BRA `(.L_x_1284) ;  /* 0x0000001800f88947 */ /* 0x001fea0003800000 */
.L_x_1348:
[----:B------:R-:W-:Y:S05]  /*180f0*/  BSYNC B0 ;  /* 0x0000000000007941 */ /* 0x000fea0003800000 */
.L_x_1283:
[----:B------:R-:W-:-:S03]  /*18100*/  UMOV UR4, 0xffffffff ;  /* 0xffffffff00047882 */ /* 0x000fc60000000000 */
[----:B------:R-:W-:Y:S05]  /*18110*/  BRA.DIV UR4, `(.L_x_1285) ;  /* 0x0000001e04007947 */ /* 0x000fea000b800000 */
[----:B0-----:R-:W0:Y:S02]  /*18120*/  S2R R0, SR_TID.X ;  /* 0x0000000000007919 */ /* 0x001e240000002100 */
[----:B0-----:R-:W-:-:S04]  /*18130*/  SHF.R.U32.HI R0, RZ, 0x5, R0 ;  /* 0x00000005ff007819 */ /* 0x001fc80000011600 */
[----:B------:R-:W-:-:S05]  /*18140*/  LOP3.LUT R0, R0, 0x3, RZ, 0xc0, !PT ;  /* 0x0000000300007812 */ /* 0x000fca00078ec0ff */
[----:B------:R0:W1:Y:S02]  /*18150*/  SHFL.IDX PT, R14, R0, RZ, 0x1f ;  /* 0x00001fff000e7589 */ /* 0x00006400000e0000 */
.L_x_1351:
[----:B-1----:R-:W-:Y:S01]  /*18160*/  ISETP.NE.AND P0, PT, R14, RZ, PT ;  /* 0x000000ff0e00720c */ /* 0x002fe20003f05270 */
[----:B------:R-:W-:-:S12]  /*18170*/  BSSY B0, `(.L_x_1286) ;  /* 0x0000024000007945 */ /* 0x000fd80003800000 */
[----:B------:R-:W-:Y:S05]  /*18180*/  @P0 BRA `(.L_x_1287) ;  /* 0x0000000000880947 */ /* 0x000fea0003800000 */
[----:B------:R-:W-:-:S03]  /*18190*/  UMOV UR4, 0xffffffff ;  /* 0xffffffff00047882 */ /* 0x000fc60000000000 */
[----:B------:R-:W-:Y:S05]  /*181a0*/  BRA.DIV UR4, `(.L_x_1288) ;  /* 0x0000001e04107947 */ /* 0x000fea000b800000 */
[----:B------:R-:W-:-:S13]  /*181b0*/  ELECT P6, URZ, PT ;  /* 0x00000000003f782f */ /* 0x000fda00038c0000 */
.L_x_1354:
[----:B------:R-:W-:Y:S05]  /*181c0*/  @!P6 BRA `(.L_x_1287) ;  /* 0x000000000078e947 */ /* 0x000fea0003800000 */
[----:B------:R-:W-:-:S06]  /*181d0*/  ULOP3.LUT UR4, UR36, 0x2, URZ, 0xfc, !UPT ;  /* 0x0000000224047892 */ /* 0x000fcc000f8efc3f */
[----:B0-----:R-:W-:-:S05]  /*181e0*/  IMAD.U32 R0, RZ, RZ, UR4 ;  /* 0x00000004ff007e24 */ /* 0x001fca000f8e00ff */
[----:B------:R-:W-:-:S13]  /*181f0*/  ISETP.NE.AND P2, PT, R0, 0x3, PT ;  /* 0x000000030000780c */ /* 0x000fda0003f45270 */
[----:B------:R-:W-:Y:S05]  /*18200*/  @!P2 BRA `(.L_x_1289) ;  /* 0x000000000004a947 */ /* 0x000fea0003800000 */
[----:B------:R-:W-:Y:S01]  /*18210*/  BPT.TRAP 0x1 ;  /* 0x000000040000795c */ /* 0x000fe20000300000 */
.L_x_1289:
        /* <DEDUP_REMOVED lines=12> */
.L_x_1355:
[----:B------:R-:W1:Y:S02]  /*182e0*/  SYNCS.PHASECHK.TRANS64.TRYWAIT P0, [R3+URZ], R2 ;  /* 0x00000002030075a7 */ /* 0x000e64000800017f */
[----:B-1----:R-:W-:Y:S05]  /*182f0*/  @!P0 BRA `(.L_x_1291) ;  /* 0x0000001800f08947 */ /* 0x002fea0003800000 */
.L_x_1356:
[----:B------:R-:W-:Y:S05]  /*18300*/  @!P2 BRA `(.L_x_1292) ;  /* 0x000000000004a947 */ /* 0x000fea0003800000 */
[----:B------:R-:W-:Y:S01]  /*18310*/  BPT.TRAP 0x1 ;  /* 0x000000040000795c */ /* 0x000fe20000300000 */
.L_x_1292:
[----:B------:R-:W-:-:S04]  /*18320*/  VIADD R0, R9, 0x2d860 ;  /* 0x0002d86009007836 */ /* 0x000fc80000000000 */
[----:B------:R-:W-:-:S04]  /*18330*/  IMAD R23, R23, 0x8, R0 ;  /* 0x0000000817177824 */ /* 0x000fc800078e0200 */
[----:B------:R-:W3:Y:S02]  /*18340*/  SYNCS.PHASECHK.TRANS64.TRYWAIT P0, [R23+URZ], R4 ;  /* 0x00000004170075a7 */ /* 0x000ee4000800017f */
[----:B---3--:R-:W-:Y:S05]  /*18350*/  @!P0 BRA `(.L_x_1293) ;  /* 0x0000001800ec8947 */ /* 0x008fea0003800000 */
.L_x_1357:
[----:B------:R-:W-:-:S07]  /*18360*/  IMAD R7, R7, 0x8, R0 ;  /* 0x0000000807077824 */ /* 0x000fce00078e0200 */
.L_x_1294:
[----:B------:R0:W0:Y:S02]  /*18370*/  SYNCS.PHASECHK.TRANS64.TRYWAIT P0, [R7+URZ], R2 ;  /* 0x00000002070075a7 */ /* 0x000024000800017f */
[----:B0-----:R-:W-:Y:S05]  /*18380*/  @!P0 NANOSLEEP.SYNCS 0x989680 ;  /* 0x009896800000895d */ /* 0x001fea0003900000 */
[----:B------:R-:W0:Y:S02]  /*18390*/  @!P0 SYNCS.PHASECHK.TRANS64 P0, [R7+URZ], R2 ;  /* 0x00000002070085a7 */ /* 0x000e24000800007f */
[----:B0-----:R-:W-:Y:S05]  /*183a0*/  @!P0 BRA `(.L_x_1294) ;  /* 0xfffffffc00f08947 */ /* 0x001fea000383ffff */
.L_x_1287:
[----:B------:R-:W-:Y:S05]  /*183b0*/  BSYNC B0 ;  /* 0x0000000000007941 */ /* 0x000fea0003800000 */
.L_x_1286:
[----:B------:R-:W-:Y:S05]  /*183c0*/  EXIT ;  /* 0x000000000000794d */ /* 0x000fea0003800000 */
.L_x_1080:
[----:B0-----:R-:W-:-:S04]  /*183d0*/  IMAD.U32 R3, RZ, RZ, UR42 ;  /* 0x0000002aff037e24 */ /* 0x001fc8000f8e00ff */
[----:B------:R0:W1:Y:S03]  /*183e0*/  SYNCS.PHASECHK.TRANS64.TRYWAIT P1, [R3+URZ+0x2d800], R0 ;  /* 0x02d80000030075a7 */ /* 0x000066000802017f */
[----:B-1----:R-:W-:Y:S05]  /*183f0*/  @!P1 NANOSLEEP.SYNCS 0x989680 ;  /* 0x009896800000995d */ /* 0x002fea0003900000 */
[----:B------:R-:W1:Y:S02]  /*18400*/  @!P1 SYNCS.PHASECHK.TRANS64 P1, [R3+URZ+0x2d800], R0 ;  /* 0x02d80000030095a7 */ /* 0x000e64000802007f */
[----:B-1----:R-:W-:Y:S05]  /*18410*/  @!P1 BRA `(.L_x_1080) ;  /* 0xfffffffc00ec9947 */ /* 0x002fea000383ffff */
[----:B------:R-:W-:Y:S05]  /*18420*/  BRA `(.L_x_1295) ;  /* 0xfffffe9800287947 */ /* 0x000fea000383ffff */
.L_x_1084:
[----:B-1----:R1:W2:Y:S02]  /*18430*/  SYNCS.PHASECHK.TRANS64.TRYWAIT P2, [R90+URZ+0x2d830], R3 ;  /* 0x02d830035a0075a7 */ /* 0x0022a4000804017f */
[----:B--2---:R-:W-:Y:S05]  /*18440*/  @!P2 NANOSLEEP.SYNCS 0x989680 ;  /* 0x009896800000a95d */ /* 0x004fea0003900000 */
[----:B------:R-:W2:Y:S02]  /*18450*/  @!P2 SYNCS.PHASECHK.TRANS64 P2, [R90+URZ+0x2d830], R3 ;  /* 0x02d830035a00a5a7 */ /* 0x000ea4000804007f */
[----:B--2---:R-:W-:Y:S05]  /*18460*/  @!P2 BRA `(.L_x_1084) ;  /* 0xfffffffc00f0a947 */ /* 0x004fea000383ffff */
[----:B------:R-:W-:Y:S05]  /*18470*/  BRA `(.L_x_1083) ;  /* 0xfffffe98004c7947 */ /* 0x000fea000383ffff */
.L_x_1100:
[----:B--2---:R-:W-:-:S04]  /*18480*/  IMAD.U32 R6, RZ, RZ, UR6 ;  /* 0x00000006ff067e24 */ /* 0x004fc8000f8e00ff */
[----:B------:R2:W3:Y:S03]  /*18490*/  SYNCS.PHASECHK.TRANS64.TRYWAIT P2, [R6+URZ+0x2d830], R5 ;  /* 0x02d83005060075a7 */ /* 0x0004e6000804017f */
[----:B---3--:R-:W-:Y:S05]  /*184a0*/  @!P2 NANOSLEEP.SYNCS 0x989680 ;  /* 0x009896800000a95d */ /* 0x008fea0003900000 */
[----:B------:R-:W3:Y:S02]  /*184b0*/  @!P2 SYNCS.PHASECHK.TRANS64 P2, [R6+URZ+0x2d830], R5 ;  /* 0x02d830050600a5a7 */ /* 0x000ee4000804007f */
[----:B---3--:R-:W-:Y:S05]  /*184c0*/  @!P2 BRA `(.L_x_1100) ;  /* 0xfffffffc00eca947 */ /* 0x008fea000383ffff */
[----:B------:R-:W-:Y:S05]  /*184d0*/  BRA `(.L_x_1097) ;  /* 0xfffffed400407947 */ /* 0x000fea000383ffff */
.L_x_1104:
[----:B-1----:R-:W-:-:S04]  /*184e0*/  IMAD.U32 R6, RZ, RZ, UR6 ;  /* 0x00000006ff067e24 */ /* 0x002fc8000f8e00ff */
[----:B------:R1:W2:Y:S03]  /*184f0*/  SYNCS.PHASECHK.TRANS64.TRYWAIT P2, [R6+URZ+0x2d850], R5 ;  /* 0x02d85005060075a7 */ /* 0x0002a6000804017f */
[----:B--2---:R-:W-:Y:S05]  /*18500*/  @!P2 NANOSLEEP.SYNCS 0x989680 ;  /* 0x009896800000a95d */ /* 0x004fea0003900000 */
[----:B------:R-:W2:Y:S02]  /*18510*/  @!P2 SYNCS.PHASECHK.TRANS64 P2, [R6+URZ+0x2d850], R5 ;  /* 0x02d850050600a5a7 */ /* 0x000ea4000804007f */
[----:B--2---:R-:W-:Y:S05]  /*18520*/  @!P2 BRA `(.L_x_1104) ;  /* 0xfffffffc00eca947 */ /* 0x004fea000383ffff */
[----:B------:R-:W-:Y:S05]  /*18530*/  BRA `(.L_x_1101) ;  /* 0xfffffed400e07947 */ /* 0x000fea000383ffff */
.L_x_1121:
[----:B--2---:R-:W-:-:S04]  /*18540*/  IMAD.U32 R7, RZ, RZ, UR6 ;  /* 0x00000006ff077e24 */ /* 0x004fc8000f8e00ff */
[----:B------:R2:W3:Y:S03]  /*18550*/  SYNCS.PHASECHK.TRANS64.TRYWAIT P2, [R7+URZ+0x2d830], R4 ;  /* 0x02d83004070075a7 */ /* 0x0004e6000804017f */
[----:B---3--:R-:W-:Y:S05]  /*18560*/  @!P2 NANOSLEEP.SYNCS 0x989680 ;  /* 0x009896800000a95d */ /* 0x008fea0003900000 */
[----:B------:R-:W3:Y:S02]  /*18570*/  @!P2 SYNCS.PHASECHK.TRANS64 P2, [R7+URZ+0x2d830], R4 ;  /* 0x02d830040700a5a7 */ /* 0x000ee4000804007f */
[----:B---3--:R-:W-:Y:S05]  /*18580*/  @!P2 BRA `(.L_x_1121) ;  /* 0xfffffffc00eca947 */ /* 0x008fea000383ffff */
[----:B------:R-:W-:Y:S05]  /*18590*/  BRA `(.L_x_1118) ;  /* 0xffffff1000207947 */ /* 0x000fea000383ffff */
.L_x_1125:
[----:B-1----:R-:W-:-:S04]  /*185a0*/  IMAD.U32 R7, RZ, RZ, UR6 ;  /* 0x00000006ff077e24 */ /* 0x002fc8000f8e00ff */
[----:B------:R1:W2:Y:S03]  /*185b0*/  SYNCS.PHASECHK.TRANS64.TRYWAIT P2, [R7+URZ+0x2d850], R4 ;  /* 0x02d85004070075a7 */ /* 0x0002a6000804017f */
[----:B--2---:R-:W-:Y:S05]  /*185c0*/  @!P2 NANOSLEEP.SYNCS 0x989680 ;  /* 0x009896800000a95d */ /* 0x004fea0003900000 */
[----:B------:R-:W2:Y:S02]  /*185d0*/  @!P2 SYNCS.PHASECHK.TRANS64 P2, [R7+URZ+0x2d850], R4 ;  /* 0x02d850040700a5a7 */ /* 0x000ea4000804007f */
[----:B--2---:R-:W-:Y:S05]  /*185e0*/  @!P2 BRA `(.L_x_1125) ;  /* 0xfffffffc00eca947 */ /* 0x004fea000383ffff */
[----:B------:R-:W-:Y:S05]  /*185f0*/  BRA `(.L_x_1122) ;  /* 0xffffff1000c07947 */ /* 0x000fea000383ffff */
.L_x_1131:
[----:B--2---:R-:W-:-:S04]  /*18600*/  IMAD.U32 R7, RZ, RZ, UR6 ;  /* 0x00000006ff077e24 */ /* 0x004fc8000f8e00ff */
[----:B------:R2:W4:Y:S03]  /*18610*/  SYNCS.PHASECHK.TRANS64.TRYWAIT P2, [R7+URZ+0x2d830], R4 ;  /* 0x02d83004070075a7 */ /* 0x000526000804017f */
[----:B----4-:R-:W-:Y:S05]  /*18620*/  @!P2 NANOSLEEP.SYNCS 0x989680 ;  /* 0x009896800000a95d */ /* 0x010fea0003900000 */
[----:B------:R-:W4:Y:S02]  /*18630*/  @!P2 SYNCS.PHASECHK.TRANS64 P2, [R7+URZ+0x2d830], R4 ;  /* 0x02d830040700a5a7 */ /* 0x000f24000804007f */
[----:B----4-:R-:W-:Y:S05]  /*18640*/  @!P2 BRA `(.L_x_1131) ;  /* 0xfffffffc00eca947 */ /* 0x010fea000383ffff */
[----:B------:R-:W-:Y:S05]  /*18650*/  BRA `(.L_x_1128) ;  /* 0xffffff3800287947 */ /* 0x000fea000383ffff */
.L_x_1135:
[----:B-1----:R-:W-:-:S04]  /*18660*/  IMAD.U32 R7, RZ, RZ, UR6 ;  /* 0x00000006ff077e24 */ /* 0x002fc8000f8e00ff */
[----:B------:R1:W2:Y:S03]  /*18670*/  SYNCS.PHASECHK.TRANS64.TRYWAIT P2, [R7+URZ+0x2d850], R4 ;  /* 0x02d85004070075a7 */ /* 0x0002a6000804017f */
[----:B--2---:R-:W-:Y:S05]  /*18680*/  @!P2 NANOSLEEP.SYNCS 0x989680 ;  /* 0x009896800000a95d */ /* 0x004fea0003900000 */
[----:B------:R-:W2:Y:S02]  /*18690*/  @!P2 SYNCS.PHASECHK.TRANS64 P2, [R7+URZ+0x2d850], R4 ;  /* 0x02d850040700a5a7 */ /* 0x000ea4000804007f */
[----:B--2---:R-:W-:Y:S05]  /*186a0*/  @!P2 BRA `(.L_x_1135) ;  /* 0xfffffffc00eca947 */ /* 0x004fea000383ffff */
[----:B------:R-:W-:Y:S05]  /*186b0*/  BRA `(.L_x_1132) ;  /* 0xffffff3800c87947 */ /* 0x000fea000383ffff */
.L_x_1148:
[----:B----4-:R-:W-:-:S04]  /*186c0*/  IMAD.U32 R5, RZ, RZ, UR9 ;  /* 0x00000009ff057e24 */ /* 0x010fc8000f8e00ff */
[----:B------:R4:W0:Y:S03]  /*186d0*/  SYNCS.PHASECHK.TRANS64.TRYWAIT P0, [R5+URZ+0x2d850], R0 ;  /* 0x02d85000050075a7 */ /* 0x000826000800017f */
[----:B0-----:R-:W-:Y:S05]  /*186e0*/  @!P0 NANOSLEEP.SYNCS 0x989680 ;  /* 0x009896800000895d */ /* 0x001fea0003900000 */
[----:B------:R-:W0:Y:S02]  /*186f0*/  @!P0 SYNCS.PHASECHK.TRANS64 P0, [R5+URZ+0x2d850], R0 ;  /* 0x02d85000050085a7 */ /* 0x000e24000800007f */
[----:B0-----:R-:W-:Y:S05]  /*18700*/  @!P0 BRA `(.L_x_1148) ;  /* 0xfffffffc00ec8947 */ /* 0x001fea000383ffff */
[----:B------:R-:W-:Y:S05]  /*18710*/  BRA `(.L_x_1147) ;  /* 0xffffff7000087947 */ /* 0x000fea000383ffff */
.L_x_1190:
        /* <DEDUP_REMOVED lines=8> */
[----:B-1----:R-:W-:Y:S05]  /*187a0*/  WARPSYNC.COLLECTIVE R15, `(.L_x_1297) ;  /* 0x000000000f087348 */ /* 0x002fea0003c00000 */
[----:B------:R0:W2:Y:S02]  /*187b0*/  SHFL.IDX P6, R14, R13, R12, R11 ;  /* 0x0000000c0d0e7389 */ /* 0x0000a400000c000b */
[----:B012---:R-:W-:Y:S01]  /*187c0*/  ENDCOLLECTIVE ;  /* 0x000000000000791b */ /* 0x007fe20003800000 */
.L_x_1297:
[----:B------:R-:W-:Y:S05]  /*187d0*/  BSYNC B0 ;  /* 0x0000000000007941 */ /* 0x000fea0003800000 */
.L_x_1296:
[----:B------:R-:W-:Y:S05]  /*187e0*/  BRA `(.L_x_1298) ;  /* 0xffffffb000207947 */ /* 0x000fea000383ffff */
.L_x_1192:
[----:B------:R-:W-:Y:S01]  /*187f0*/  BSSY B0, `(.L_x_1299) ;  /* 0x0000006000007945 */ /* 0x000fe20003800000 */
[----:B------:R-:W-:-:S07]  /*18800*/  IMAD.MOV.U32 R15, RZ, RZ, -0x1 ;  /* 0xffffffffff0f7424 */ /* 0x000fce00078e00ff */
[----:B01----:R-:W-:Y:S05]  /*18810*/  WARPSYNC.COLLECTIVE R15, `(.L_x_1300) ;  /* 0x000000000f0c7348 */ /* 0x003fea0003c00000 */
[----:B------:R-:W-:Y:S02]  /*18820*/  ELECT P6, UR62, PT ;  /* 0x00000000003e782f */ /* 0x000fe400038c0000 */
[----:B------:R-:W-:Y:S01]  /*18830*/  MOV R14, UR62 ;  /* 0x0000003e000e7c02 */ /* 0x000fe20008000f00 */
[----:B01----:R-:W-:Y:S10]  /*18840*/  ENDCOLLECTIVE ;  /* 0x000000000000791b */ /* 0x003ff40003800000 */
.L_x_1300:
[----:B------:R-:W-:Y:S05]  /*18850*/  BSYNC B0 ;  /* 0x0000000000007941 */ /* 0x000fea0003800000 */
.L_x_1299:
[----:B------:R-:W-:Y:S05]  /*18860*/  BRA `(.L_x_1301) ;  /* 0xffffffb000287947 */ /* 0x000fea000383ffff */
.L_x_1194:
[----:B0-----:R0:W2:Y:S02]  /*18870*/  SYNCS.PHASECHK.TRANS64.TRYWAIT P0, [R0+URZ+0x2d840], R3 ;  /* 0x02d84003000075a7 */ /* 0x0010a4000800017f */
[----:B--2---:R-:W-:Y:S05]  /*18880*/  @!P0 NANOSLEEP.SYNCS 0x989680 ;  /* 0x009896800000895d */ /* 0x004fea0003900000 */
[----:B------:R-:W2:Y:S02]  /*18890*/  @!P0 SYNCS.PHASECHK.TRANS64 P0, [R0+URZ+0x2d840], R3 ;  /* 0x02d84003000085a7 */ /* 0x000ea4000800007f */
[----:B--2---:R-:W-:Y:S05]  /*188a0*/  @!P0 BRA `(.L_x_1194) ;  /* 0xfffffffc00f08947 */ /* 0x004fea000383ffff */
[----:B------:R-:W-:Y:S05]  /*188b0*/  BRA `(.L_x_1302) ;  /* 0xffffffb000787947 */ /* 0x000fea000383ffff */
.L_x_1198:
[----:B------:R-:W2:Y:S01]  /*188c0*/  LDL.LU R11, [R1+0x10] ;  /* 0x00001000010b7983 */ /* 0x000ea20000300800 */
[----:B------:R-:W-:Y:S02]  /*188d0*/  IMAD.MOV.U32 R0, RZ, RZ, R12 ;  /* 0x000000ffff007224 */ /* 0x000fe400078e000c */
[----:B------:R-:W-:Y:S02]  /*188e0*/  IMAD.MOV.U32 R13, RZ, RZ, R4 ;  /* 0x000000ffff0d7224 */ /* 0x000fe400078e0004 */
[----:B------:R-:W-:Y:S02]  /*188f0*/  IMAD.MOV.U32 R12, RZ, RZ, RZ ;  /* 0x000000ffff0c7224 */ /* 0x000fe400078e00ff */
[----:B------:R-:W-:Y:S02]  /*18900*/  IMAD.MOV.U32 R15, RZ, RZ, -0x1 ;  /* 0xffffffffff0f7424 */ /* 0x000fe400078e00ff */
[----:B------:R-:W-:Y:S02]  /*18910*/  IMAD.IADD R0, R21, 0x1, R0 ;  /* 0x0000000115007824 */ /* 0x000fe400078e0200 */
[----:B--2---:R-:W-:-:S02]  /*18920*/  IMAD R6, R11, R9, RZ ;  /* 0x000000090b067224 */ /* 0x004fc400078e02ff */
[----:B------:R-:W-:Y:S02]  /*18930*/  IMAD.MOV.U32 R11, RZ, RZ, 0x1c1f ;  /* 0x00001c1fff0b7424 */ /* 0x000fe400078e00ff */
[C---:B------:R-:W-:Y:S01]  /*18940*/  VIADD R9, R0.reuse, 0x20 ;  /* 0x0000002000097836 */ /* 0x040fe20000000000 */
[----:B------:R-:W-:-:S13]  /*18950*/  ISETP.GE.AND P4, PT, R0, R6, PT ;  /* 0x000000060000720c */ /* 0x000fda0003f86270 */
[----:B-----5:R-:W-:Y:S05]  /*18960*/  WARPSYNC.COLLECTIVE R15, `(.L_x_1303) ;  /* 0x000000000f087348 */ /* 0x020fea0003c00000 */
[----:B------:R0:W1:Y:S02]  /*18970*/  SHFL.IDX P6, R14, R13, R12, R11 ;  /* 0x0000000c0d0e7389 */ /* 0x00006400000c000b */
[----:B01---5:R-:W-:Y:S01]  /*18980*/  ENDCOLLECTIVE ;  /* 0x000000000000791b */ /* 0x023fe20003800000 */
.L_x_1303:
[----:B------:R-:W-:Y:S02]  /*18990*/  IMAD.MOV.U32 R13, RZ, RZ, R5 ;  /* 0x000000ffff0d7224 */ /* 0x000fe400078e0005 */
[----:B------:R-:W-:-:S07]  /*189a0*/  IMAD.MOV.U32 R2, RZ, RZ, R14 ;  /* 0x000000ffff027224 */ /* 0x000fce00078e000e */
[----:B------:R-:W-:Y:S05]  /*189b0*/  WARPSYNC.COLLECTIVE R15, `(.L_x_1304) ;  /* 0x000000000f087348 */ /* 0x000fea0003c00000 */
[----:B------:R0:W1:Y:S02]  /*189c0*/  SHFL.IDX P6, R14, R13, R12, R11 ;  /* 0x0000000c0d0e7389 */ /* 0x00006400000c000b */
[----:B01----:R-:W-:Y:S01]  /*189d0*/  ENDCOLLECTIVE ;  /* 0x000000000000791b */ /* 0x003fe20003800000 */
.L_x_1304:
[----:B------:R-:W-:Y:S02]  /*189e0*/  IMAD.MOV.U32 R13, RZ, RZ, R4 ;  /* 0x000000ffff0d7224 */ /* 0x000fe400078e0004 */
[----:B------:R-:W-:Y:S02]  /*189f0*/  IMAD.MOV.U32 R12, RZ, RZ, 0x1 ;  /* 0x00000001ff0c7424 */ /* 0x000fe400078e00ff */
[----:B------:R-:W-:-:S07]  /*18a00*/  IMAD.MOV.U32 R3, RZ, RZ, R14 ;  /* 0x000000ffff037224 */ /* 0x000fce00078e000e */
[----:B------:R-:W-:Y:S05]  /*18a10*/  WARPSYNC.COLLECTIVE R15, `(.L_x_1305) ;  /* 0x000000000f087348 */ /* 0x000fea0003c00000 */
[----:B------:R0:W1:Y:S02]  /*18a20*/  SHFL.IDX P6, R14, R13, R12, R11 ;  /* 0x0000000c0d0e7389 */ /* 0x00006400000c000b */
[----:B01----:R-:W-:Y:S01]  /*18a30*/  ENDCOLLECTIVE ;  /* 0x000000000000791b */ /* 0x003fe20003800000 */
.L_x_1305:
        /* <DEDUP_REMOVED lines=17> */
.L_x_1306:
[----:B------:R-:W-:Y:S02]  /*18b50*/  IMAD.MOV.U32 R13, RZ, RZ, R4 ;  /* 0x000000ffff0d7224 */ /* 0x000fe400078e0004 */
[----:B------:R-:W-:Y:S02]  /*18b60*/  IMAD.MOV.U32 R12, RZ, RZ, 0x2 ;  /* 0x00000002ff0c7424 */ /* 0x000fe400078e00ff */
[----:B------:R-:W-:-:S07]  /*18b70*/  IMAD.MOV.U32 R3, RZ, RZ, R14 ;  /* 0x000000ffff037224 */ /* 0x000fce00078e000e */
[----:B------:R-:W-:Y:S05]  /*18b80*/  WARPSYNC.COLLECTIVE R15, `(.L_x_1307) ;  /* 0x000000000f087348 */ /* 0x000fea0003c00000 */
[----:B------:R0:W1:Y:S02]  /*18b90*/  SHFL.IDX P6, R14, R13, R12, R11 ;  /* 0x0000000c0d0e7389 */ /* 0x00006400000c000b */
[----:B01----:R-:W-:Y:S01]  /*18ba0*/  ENDCOLLECTIVE ;  /* 0x000000000000791b */ /* 0x003fe20003800000 */
.L_x_1307:
        /* <DEDUP_REMOVED lines=18> */
.L_x_1308:
[----:B------:R-:W-:Y:S02]  /*18cd0*/  IMAD.MOV.U32 R13, RZ, RZ, R4 ;  /* 0x000000ffff0d7224 */ /* 0x000fe400078e0004 */
[----:B------:R-:W-:Y:S02]  /*18ce0*/  IMAD.MOV.U32 R12, RZ, RZ, 0x3 ;  /* 0x00000003ff0c7424 */ /* 0x000fe400078e00ff */
[----:B------:R-:W-:-:S07]  /*18cf0*/  IMAD.MOV.U32 R3, RZ, RZ, R14 ;  /* 0x000000ffff037224 */ /* 0x000fce00078e000e */
[----:B------:R-:W-:Y:S05]  /*18d00*/  WARPSYNC.COLLECTIVE R15, `(.L_x_1309) ;  /* 0x000000000f087348 */ /* 0x000fea0003c00000 */
[----:B------:R0:W1:Y:S02]  /*18d10*/  SHFL.IDX P6, R14, R13, R12, R11 ;  /* 0x0000000c0d0e7389 */ /* 0x00006400000c000b */
[----:B01----:R-:W-:Y:S01]  /*18d20*/  ENDCOLLECTIVE ;  /* 0x000000000000791b */ /* 0x003fe20003800000 */
.L_x_1309:
        /* <DEDUP_REMOVED lines=10> */
.L_x_1310:
        /* <DEDUP_REMOVED lines=8> */
[----:B0-----:R-:W-:Y:S02]  /*18e50*/  VIADD R2, R0, 0x60 ;  /* 0x0000006000027836 */ /* 0x001fe40000000000 */
[----:B------:R-:W-:-:S07]  /*18e60*/  IMAD.MOV.U32 R3, RZ, RZ, R14 ;  /* 0x000000ffff037224 */ /* 0x000fce00078e000e */
[----:B------:R-:W-:Y:S05]  /*18e70*/  WARPSYNC.COLLECTIVE R15, `(.L_x_1311) ;  /* 0x000000000f087348 */ /* 0x000fea0003c00000 */
[----:B------:R0:W1:Y:S02]  /*18e80*/  SHFL.IDX P6, R14, R13, R12, R11 ;  /* 0x0000000c0d0e7389 */ /* 0x00006400000c000b */
[----:B01----:R-:W-:Y:S01]  /*18e90*/  ENDCOLLECTIVE ;  /* 0x000000000000791b */ /* 0x003fe20003800000 */
.L_x_1311:
[----:B------:R-:W-:-:S13]  /*18ea0*/  ISETP.GE.AND P3, PT, R2, R6, PT ;  /* 0x000000060200720c */ /* 0x000fda0003f66270 */
[----:B------:R-:W-:Y:S01]  /*18eb0*/  @!P3 LEA R3, P5, R20, R3, 0x1 ;  /* 0x000000031403b211 */ /* 0x000fe200078a08ff */
[----:B------:R-:W-:-:S04]  /*18ec0*/  IMAD.MOV.U32 R13, RZ, RZ, R8 ;  /* 0x000000ffff0d7224 */ /* 0x000fc800078e0008 */
        /* <DEDUP_REMOVED lines=13> */
.L_x_1312:
        /* <DEDUP_REMOVED lines=8> */
.L_x_1313:
        /* <DEDUP_REMOVED lines=15> */
.L_x_1314:
[----:B------:R-:W-:Y:S05]  /*19110*/  BRA `(.L_x_1315) ;  /* 0xffffffb800087947 */ /* 0x000fea000383ffff */
.L_x_1201:
[----:B0-----:R0:W1:Y:S02]  /*19120*/  SYNCS.PHASECHK.TRANS64.TRYWAIT P0, [R22+URZ+0x2d820], R3 ;  /* 0x02d82003160075a7 */ /* 0x001064000800017f */
[----:B-1----:R-:W-:Y:S05]  /*19130*/  @!P0 NANOSLEEP.SYNCS 0x989680 ;  /* 0x009896800000895d */ /* 0x002fea0003900000 */
[----:B------:R-:W1:Y:S02]  /*19140*/  @!P0 SYNCS.PHASECHK.TRANS64 P0, [R22+URZ+0x2d820], R3 ;  /* 0x02d82003160085a7 */ /* 0x000e64000800007f */
[----:B-1----:R-:W-:Y:S05]  /*19150*/  @!P0 BRA `(.L_x_1201) ;  /* 0xfffffffc00f08947 */ /* 0x002fea000383ffff */
[----:B------:R-:W-:Y:S05]  /*19160*/  BRA `(.L_x_1316) ;  /* 0xffffffb8007c7947 */ /* 0x000fea000383ffff */
.L_x_1210:
[----:B-1----:R1:W2:Y:S02]  /*19170*/  SYNCS.PHASECHK.TRANS64.TRYWAIT P0, [R3+URZ+0x2d840], R2 ;  /* 0x02d84002030075a7 */ /* 0x0022a4000800017f */
[----:B--2---:R-:W-:Y:S05]  /*19180*/  @!P0 NANOSLEEP.SYNCS 0x989680 ;  /* 0x009896800000895d */ /* 0x004fea0003900000 */
[----:B------:R-:W2:Y:S02]  /*19190*/  @!P0 SYNCS.PHASECHK.TRANS64 P0, [R3+URZ+0x2d840], R2 ;  /* 0x02d84002030085a7 */ /* 0x000ea4000800007f */
[----:B--2---:R-:W-:Y:S05]  /*191a0*/  @!P0 BRA `(.L_x_1210) ;  /* 0xfffffffc00f08947 */ /* 0x004fea000383ffff */
[----:B------:R-:W-:Y:S05]  /*191b0*/  BRA `(.L_x_1317) ;  /* 0xffffffbc00287947 */ /* 0x000fea000383ffff */
.L_x_1217:
[----:B0-----:R0:W1:Y:S02]  /*191c0*/  SYNCS.PHASECHK.TRANS64.TRYWAIT P0, [R3+URZ+0x60], R2 ;  /* 0x00006002030075a7 */ /* 0x001064000800017f */
[----:B-1----:R-:W-:Y:S05]  /*191d0*/  @!P0 NANOSLEEP.SYNCS 0x989680 ;  /* 0x009896800000895d */ /* 0x002fea0003900000 */
[----:B------:R-:W1:Y:S02]  /*191e0*/  @!P0 SYNCS.PHASECHK.TRANS64 P0, [R3+URZ+0x60], R2 ;  /* 0x00006002030085a7 */ /* 0x000e64000800007f */
[----:B-1----:R-:W-:Y:S05]  /*191f0*/  @!P0 BRA `(.L_x_1217) ;  /* 0xfffffffc00f08947 */ /* 0x002fea000383ffff */
[----:B------:R-:W-:Y:S05]  /*19200*/  BRA `(.L_x_1318) ;  /* 0xffffffc000347947 */ /* 0x000fea000383ffff */
.L_x_1227:
[----:B-1----:R1:W2:Y:S02]  /*19210*/  SYNCS.PHASECHK.TRANS64.TRYWAIT P0, [R3+URZ+0x2d840], R2 ;  /* 0x02d84002030075a7 */ /* 0x0022a4000800017f */
[----:B--2---:R-:W-:Y:S05]  /*19220*/  @!P0 NANOSLEEP.SYNCS 0x989680 ;  /* 0x009896800000895d */ /* 0x004fea0003900000 */
[----:B------:R-:W2:Y:S02]  /*19230*/  @!P0 SYNCS.PHASECHK.TRANS64 P0, [R3+URZ+0x2d840], R2 ;  /* 0x02d84002030085a7 */ /* 0x000ea4000800007f */
[----:B--2---:R-:W-:Y:S05]  /*19240*/  @!P0 BRA `(.L_x_1227) ;  /* 0xfffffffc00f08947 */ /* 0x004fea000383ffff */
[----:B------:R-:W-:Y:S05]  /*19250*/  BRA `(.L_x_1319) ;  /* 0xffffffc400f07947 */ /* 0x000fea000383ffff */
.L_x_1234:
[----:B0-----:R0:W1:Y:S02]  /*19260*/  SYNCS.PHASECHK.TRANS64.TRYWAIT P0, [R12+URZ+0x60], R26 ;  /* 0x0000601a0c0075a7 */ /* 0x001064000800017f */
[----:B-1----:R-:W-:Y:S05]  /*19270*/  @!P0 NANOSLEEP.SYNCS 0x989680 ;  /* 0x009896800000895d */ /* 0x002fea0003900000 */
[----:B------:R-:W1:Y:S02]  /*19280*/  @!P0 SYNCS.PHASECHK.TRANS64 P0, [R12+URZ+0x60], R26 ;  /* 0x0000601a0c0085a7 */ /* 0x000e64000800007f */
[----:B-1----:R-:W-:Y:S05]  /*19290*/  @!P0 BRA `(.L_x_1234) ;  /* 0xfffffffc00f08947 */ /* 0x002fea000383ffff */
[----:B------:R-:W-:Y:S05]  /*192a0*/  BRA `(.L_x_1320) ;  /* 0xffffffc800fc7947 */ /* 0x000fea000383ffff */
.L_x_1244:
[----:B-1----:R1:W2:Y:S02]  /*192b0*/  SYNCS.PHASECHK.TRANS64.TRYWAIT P0, [R2+URZ+0x2d840], R3 ;  /* 0x02d84003020075a7 */ /* 0x0022a4000800017f */
[----:B--2---:R-:W-:Y:S05]  /*192c0*/  @!P0 NANOSLEEP.SYNCS 0x989680 ;  /* 0x009896800000895d */ /* 0x004fea0003900000 */
[----:B------:R-:W2:Y:S02]  /*192d0*/  @!P0 SYNCS.PHASECHK.TRANS64 P0, [R2+URZ+0x2d840], R3 ;  /* 0x02d84003020085a7 */ /* 0x000ea4000800007f */
[----:B--2---:R-:W-:Y:S05]  /*192e0*/  @!P0 BRA `(.L_x_1244) ;  /* 0xfffffffc00f08947 */ /* 0x004fea000383ffff */
[----:B------:R-:W-:Y:S05]  /*192f0*/  BRA `(.L_x_1321) ;  /* 0xffffffd000847947 */ /* 0x000fea000383ffff */
.L_x_1251:
[----:B0-----:R0:W1:Y:S02]  /*19300*/  SYNCS.PHASECHK.TRANS64.TRYWAIT P0, [R7+URZ+0x60], R2 ;  /* 0x00006002070075a7 */ /* 0x001064000800017f */
[----:B-1----:R-:W-:Y:S05]  /*19310*/  @!P0 NANOSLEEP.SYNCS 0x989680 ;  /* 0x009896800000895d */ /* 0x002fea0003900000 */
[----:B------:R-:W1:Y:S02]  /*19320*/  @!P0 SYNCS.PHASECHK.TRANS64 P0, [R7+URZ+0x60], R2 ;  /* 0x00006002070085a7 */ /* 0x000e64000800007f */
[----:B-1----:R-:W-:Y:S05]  /*19330*/  @!P0 BRA `(.L_x_1251) ;  /* 0xfffffffc00f08947 */ /* 0x002fea000383ffff */
[----:B------:R-:W-:Y:S05]  /*19340*/  BRA `(.L_x_1322) ;  /* 0xffffffd400947947 */ /* 0x000fea000383ffff */
.L_x_1263:
[----:B0-----:R0:W1:Y:S02]  /*19350*/  SYNCS.PHASECHK.TRANS64.TRYWAIT P0, [R3+URZ+0x2d860], R0 ;  /* 0x02d86000030075a7 */ /* 0x001064000800017f */
[----:B-1----:R-:W-:Y:S05]  /*19360*/  @!P0 NANOSLEEP.SYNCS 0x989680 ;  /* 0x009896800000895d */ /* 0x002fea0003900000 */
[----:B------:R-:W1:Y:S02]  /*19370*/  @!P0 SYNCS.PHASECHK.TRANS64 P0, [R3+URZ+0x2d860], R0 ;  /* 0x02d86000030085a7 */ /* 0x000e64000800007f */
[----:B-1----:R-:W-:Y:S05]  /*19380*/  @!P0 BRA `(.L_x_1263) ;  /* 0xfffffffc00f08947 */ /* 0x002fea000383ffff */
[----:B------:R-:W-:Y:S05]  /*19390*/  BRA `(.L_x_1323) ;  /* 0xffffffdc00087947 */ /* 0x000fea000383ffff */
.L_x_1271:
        /* <DEDUP_REMOVED lines=8> */
.L_x_1325:
[----:B------:R-:W-:Y:S05]  /*19420*/  BSYNC B0 ;  /* 0x0000000000007941 */ /* 0x000fea0003800000 */
.L_x_1324:
        /* <DEDUP_REMOVED lines=9> */
.L_x_1326:
[----:B------:R-:W-:Y:S02]  /*194c0*/  ULDC UR4, c[0x0][0xc3c] ;  /* 0x00030f0000047ab9 */ /* 0x000fe40000000800 */
[----:B------:R-:W-:-:S13]  /*194d0*/  ISETP.GE.OR P1, PT, R7, UR4, !P0 ;  /* 0x0000000407007c0c */ /* 0x000fda000c726670 */
[----:B------:R-:W0:Y:S01]  /*194e0*/  @!P1 LDC.64 R2, c[0x0][0xc80] ;  /* 0x00032000ff029b82 */ /* 0x000e220000000a00 */
[----:B------:R-:W-:Y:S02]  /*194f0*/  IMAD.MOV.U32 R17, RZ, RZ, RZ ;  /* 0x000000ffff117224 */ /* 0x000fe400078e00ff */
[----:B------:R-:W-:Y:S02]  /*19500*/  IMAD.MOV.U32 R11, RZ, RZ, RZ ;  /* 0x000000ffff0b7224 */ /* 0x000fe400078e00ff */
[----:B------:R-:W-:Y:S02]  /*19510*/  IMAD.MOV.U32 R5, RZ, RZ, R14 ;  /* 0x000000ffff057224 */ /* 0x000fe400078e000e */
[----:B0-----:R-:W-:-:S06]  /*19520*/  @!P1 IMAD.WIDE R2, R7, 0x4, R2 ;  /* 0x0000000407029825 */ /* 0x001fcc00078e0202 */
[----:B------:R-:W2:Y:S01]  /*19530*/  @!P1 LDG.E R2, desc[UR50][R2.64] ;  /* 0x0000003202029981 */ /* 0x000ea2000c1e1900 */
[C---:B------:R-:W-:Y:S02]  /*19540*/  ISETP.GE.U32.AND P2, PT, R8.reuse, 0x2, PT ;  /* 0x000000020800780c */ /* 0x040fe40003f46070 */
[C---:B------:R-:W-:Y:S02]  /*19550*/  ISETP.GE.U32.AND P3, PT, R8.reuse, 0x4, PT ;  /* 0x000000040800780c */ /* 0x040fe40003f66070 */
[C---:B------:R-:W-:Y:S02]  /*19560*/  ISETP.GE.U32.AND P4, PT, R8.reuse, 0x8, PT ;  /* 0x000000080800780c */ /* 0x040fe40003f86070 */
[C---:B------:R-:W-:Y:S01]  /*19570*/  ISETP.GE.U32.AND P5, PT, R8.reuse, 0x10, PT ;  /* 0x000000100800780c */ /* 0x040fe20003fa6070 */
[----:B--2---:R-:W-:Y:S01]  /*19580*/  @!P1 IMAD.MOV.U32 R17, RZ, RZ, R2 ;  /* 0x000000ffff119224 */ /* 0x004fe200078e0002 */
[----:B------:R-:W-:-:S03]  /*19590*/  ISETP.NE.AND P1, PT, R8, RZ, PT ;  /* 0x000000ff0800720c */ /* 0x000fc60003f25270 */
[----:B------:R-:W-:-:S10]  /*195a0*/  IMAD.MOV.U32 R13, RZ, RZ, R17 ;  /* 0x000000ffff0d7224 */ /* 0x000fd400078e0011 */
[----:B------:R-:W-:Y:S05]  /*195b0*/  WARPSYNC.COLLECTIVE R15, `(.L_x_1327) ;  /* 0x000000000f087348 */ /* 0x000fea0003c00000 */
[----:B------:R0:W1:Y:S02]  /*195c0*/  SHFL.UP P6, R14, R13, R12, R11 ;  /* 0x0400000c0d0e7389 */ /* 0x00006400000c000b */
[----:B01----:R-:W-:Y:S01]  /*195d0*/  ENDCOLLECTIVE ;  /* 0x000000000000791b */ /* 0x003fe20003800000 */
.L_x_1327:
[----:B------:R-:W-:Y:S01]  /*195e0*/  IMAD.MOV.U32 R12, RZ, RZ, 0x2 ;  /* 0x00000002ff0c7424 */ /* 0x000fe200078e00ff */
[----:B------:R-:W-:-:S05]  /*195f0*/  SEL R4, R14, RZ, P1 ;  /* 0x000000ff0e047207 */ /* 0x000fca0000800000 */
[----:B------:R-:W-:-:S04]  /*19600*/  IMAD.IADD R4, R17, 0x1, R4 ;  /* 0x0000000111047824 */ /* 0x000fc800078e0204 */
[----:B------:R-:W-:-:S07]  /*19610*/  IMAD.MOV.U32 R13, RZ, RZ, R4 ;  /* 0x000000ffff0d7224 */ /* 0x000fce00078e0004 */
[----:B------:R-:W-:Y:S05]  /*19620*/  WARPSYNC.COLLECTIVE R15, `(.L_x_1328) ;  /* 0x000000000f087348 */ /* 0x000fea0003c00000 */
[----:B------:R0:W1:Y:S02]  /*19630*/  SHFL.UP P6, R14, R13, R12, R11 ;  /* 0x0400000c0d0e7389 */ /* 0x00006400000c000b */
[----:B01----:R-:W-:Y:S01]  /*19640*/  ENDCOLLECTIVE ;  /* 0x000000000000791b */ /* 0x003fe20003800000 */
.L_x_1328:
[----:B------:R-:W-:Y:S01]  /*19650*/  IMAD.MOV.U32 R12, RZ, RZ, 0x4 ;  /* 0x00000004ff0c7424 */ /* 0x000fe200078e00ff */
[----:B------:R-:W-:-:S05]  /*19660*/  SEL R3, R14, RZ, P2 ;  /* 0x000000ff0e037207 */ /* 0x000fca0001000000 */
[----:B------:R-:W-:-:S04]  /*19670*/  IMAD.IADD R6, R4, 0x1, R3 ;  /* 0x0000000104067824 */ /* 0x000fc800078e0203 */
[----:B------:R-:W-:-:S07]  /*19680*/  IMAD.MOV.U32 R13, RZ, RZ, R6 ;  /* 0x000000ffff0d7224 */ /* 0x000fce00078e0006 */
[----:B------:R-:W-:Y:S05]  /*19690*/  WARPSYNC.COLLECTIVE R15, `(.L_x_1329) ;  /* 0x000000000f087348 */ /* 0x000fea0003c00000 */
[----:B------:R0:W1:Y:S02]  /*196a0*/  SHFL.UP P6, R14, R13, R12, R11 ;  /* 0x0400000c0d0e7389 */ /* 0x00006400000c000b */
[----:B01----:R-:W-:Y:S01]  /*196b0*/  ENDCOLLECTIVE ;  /* 0x000000000000791b */ /* 0x003fe20003800000 */
.L_x_1329:
[----:B------:R-:W-:Y:S01]  /*196c0*/  IMAD.MOV.U32 R12, RZ, RZ, 0x8 ;  /* 0x00000008ff0c7424 */ /* 0x000fe200078e00ff */
[----:B------:R-:W-:-:S05]  /*196d0*/  SEL R3, R14, RZ, P3 ;  /* 0x000000ff0e037207 */ /* 0x000fca0001800000 */
[----:B------:R-:W-:-:S04]  /*196e0*/  IMAD.IADD R2, R6, 0x1, R3 ;  /* 0x0000000106027824 */ /* 0x000fc800078e0203 */
[----:B------:R-:W-:-:S07]  /*196f0*/  IMAD.MOV.U32 R13, RZ, RZ, R2 ;  /* 0x000000ffff0d7224 */ /* 0x000fce00078e0002 */
[----:B------:R-:W-:Y:S05]  /*19700*/  WARPSYNC.COLLECTIVE R15, `(.L_x_1330) ;  /* 0x000000000f087348 */ /* 0x000fea0003c00000 */
[----:B------:R0:W1:Y:S02]  /*19710*/  SHFL.UP P6, R14, R13, R12, R11 ;  /* 0x0400000c0d0e7389 */ /* 0x00006400000c000b */
[----:B01----:R-:W-:Y:S01]  /*19720*/  ENDCOLLECTIVE ;  /* 0x000000000000791b */ /* 0x003fe20003800000 */
.L_x_1330:
[----:B------:R-:W-:Y:S01]  /*19730*/  IMAD.MOV.U32 R12, RZ, RZ, 0x10 ;  /* 0x00000010ff0c7424 */ /* 0x000fe200078e00ff */
[----:B------:R-:W-:-:S05]  /*19740*/  SEL R3, R14, RZ, P4 ;  /* 0x000000ff0e037207 */ /* 0x000fca0002000000 */
[----:B------:R-:W-:-:S04]  /*19750*/  IMAD.IADD R3, R2, 0x1, R3 ;  /* 0x0000000102037824 */ /* 0x000fc800078e0203 */
[----:B------:R-:W-:-:S07]  /*19760*/  IMAD.MOV.U32 R13, RZ, RZ, R3 ;  /* 0x000000ffff0d7224 */ /* 0x000fce00078e0003 */
[----:B------:R-:W-:Y:S05]  /*19770*/  WARPSYNC.COLLECTIVE R15, `(.L_x_1331) ;  /* 0x000000000f087348 */ /* 0x000fea0003c00000 */
[----:B------:R0:W1:Y:S02]  /*19780*/  SHFL.UP P6, R14, R13, R12, R11 ;  /* 0x0400000c0d0e7389 */ /* 0x00006400000c000b */
[----:B01----:R-:W-:Y:S01]  /*19790*/  ENDCOLLECTIVE ;  /* 0x000000000000791b */ /* 0x003fe20003800000 */
.L_x_1331:
        /* <DEDUP_REMOVED lines=8> */
.L_x_1332:
[----:B------:R-:W-:Y:S05]  /*19820*/  BRA `(.L_x_1333) ;  /* 0xffffffdc00b47947 */ /* 0x000fea000383ffff */
.L_x_1276:
[----:B------:R-:W-:Y:S01]  /*19830*/  BSSY B0, `(.L_x_1334) ;  /* 0x0000008000007945 */ /* 0x000fe20003800000 */
[----:B-----5:R-:W-:Y:S02]  /*19840*/  IMAD.MOV.U32 R13, RZ, RZ, R17 ;  /* 0x000000ffff0d7224 */ /* 0x020fe400078e0011 */
[----:B------:R-:W-:Y:S02]  /*19850*/  IMAD.MOV.U32 R12, RZ, RZ, 0x1 ;  /* 0x00000001ff0c7424 */ /* 0x000fe400078e00ff */
[----:B------:R-:W-:Y:S02]  /*19860*/  IMAD.MOV.U32 R11, RZ, RZ, RZ ;  /* 0x000000ffff0b7224 */ /* 0x000fe400078e00ff */
[----:B------:R-:W-:-:S07]  /*19870*/  IMAD.MOV.U32 R15, RZ, RZ, -0x1 ;  /* 0xffffffffff0f7424 */ /* 0x000fce00078e00ff */
[----:B012---:R-:W-:Y:S05]  /*19880*/  WARPSYNC.COLLECTIVE R15, `(.L_x_1335) ;  /* 0x000000000f087348 */ /* 0x007fea0003c00000 */
[----:B------:R3:W4:Y:S02]  /*19890*/  SHFL.UP P6, R14, R13, R12, R11 ;  /* 0x0400000c0d0e7389 */ /* 0x00072400000c000b */
[----:B01234-:R-:W-:Y:S01]  /*198a0*/  ENDCOLLECTIVE ;  /* 0x000000000000791b */ /* 0x01ffe20003800000 */
.L_x_1335:
[----:B------:R-:W-:Y:S05]  /*198b0*/  BSYNC B0 ;  /* 0x0000000000007941 */ /* 0x000fea0003800000 */
.L_x_1334:
        /* <DEDUP_REMOVED lines=8> */
.L_x_1336:
[----:B------:R-:W-:Y:S01]  /*19940*/  IMAD.MOV.U32 R12, RZ, RZ, 0x4 ;  /* 0x00000004ff0c7424 */ /* 0x000fe200078e00ff */
[----:B------:R-:W-:-:S05]  /*19950*/  SEL R2, R14, RZ, P2 ;  /* 0x000000ff0e027207 */ /* 0x000fca0001000000 */
[----:B------:R-:W-:-:S04]  /*19960*/  IMAD.IADD R2, R13, 0x1, R2 ;  /* 0x000000010d027824 */ /* 0x000fc800078e0202 */
[----:B------:R-:W-:-:S07]  /*19970*/  IMAD.MOV.U32 R13, RZ, RZ, R2 ;  /* 0x000000ffff0d7224 */ /* 0x000fce00078e0002 */
[----:B------:R-:W-:Y:S05]  /*19980*/  WARPSYNC.COLLECTIVE R15, `(.L_x_1337) ;  /* 0x000000000f087348 */ /* 0x000fea0003c00000 */
[----:B------:R0:W1:Y:S02]  /*19990*/  SHFL.UP P6, R14, R13, R12, R11 ;  /* 0x0400000c0d0e7389 */ /* 0x00006400000c000b */
[----:B01----:R-:W-:Y:S01]  /*199a0*/  ENDCOLLECTIVE ;  /* 0x000000000000791b */ /* 0x003fe20003800000 */
.L_x_1337:
[----:B------:R-:W-:Y:S01]  /*199b0*/  IMAD.MOV.U32 R12, RZ, RZ, 0x8 ;  /* 0x00000008ff0c7424 */ /* 0x000fe200078e00ff */
[----:B------:R-:W-:-:S05]  /*199c0*/  SEL R3, R14, RZ, P3 ;  /* 0x000000ff0e037207 */ /* 0x000fca0001800000 */
[----:B------:R-:W-:-:S04]  /*199d0*/  IMAD.IADD R3, R2, 0x1, R3 ;  /* 0x0000000102037824 */ /* 0x000fc800078e0203 */
[----:B------:R-:W-:-:S07]  /*199e0*/  IMAD.MOV.U32 R13, RZ, RZ, R3 ;  /* 0x000000ffff0d7224 */ /* 0x000fce00078e0003 */
[----:B------:R-:W-:Y:S05]  /*199f0*/  WARPSYNC.COLLECTIVE R15, `(.L_x_1338) ;  /* 0x000000000f087348 */ /* 0x000fea0003c00000 */
[----:B------:R0:W1:Y:S02]  /*19a00*/  SHFL.UP P6, R14, R13, R12, R11 ;  /* 0x0400000c0d0e7389 */ /* 0x00006400000c000b */
[----:B01----:R-:W-:Y:S01]  /*19a10*/  ENDCOLLECTIVE ;  /* 0x000000000000791b */ /* 0x003fe20003800000 */
.L_x_1338:
[----:B------:R-:W-:Y:S01]  /*19a20*/  IMAD.MOV.U32 R12, RZ, RZ, 0x10 ;  /* 0x00000010ff0c7424 */ /* 0x000fe200078e00ff */
[----:B------:R-:W-:-:S05]  /*19a30*/  SEL R4, R14, RZ, P4 ;  /* 0x000000ff0e047207 */ /* 0x000fca0002000000 */
[----:B------:R-:W-:-:S04]  /*19a40*/  IMAD.IADD R4, R3, 0x1, R4 ;  /* 0x0000000103047824 */ /* 0x000fc800078e0204 */
[----:B------:R-:W-:-:S07]  /*19a50*/  IMAD.MOV.U32 R13, RZ, RZ, R4 ;  /* 0x000000ffff0d7224 */ /* 0x000fce00078e0004 */
[----:B------:R-:W-:Y:S05]  /*19a60*/  WARPSYNC.COLLECTIVE R15, `(.L_x_1339) ;  /* 0x000000000f087348 */ /* 0x000fea0003c00000 */
[----:B------:R0:W1:Y:S02]  /*19a70*/  SHFL.UP P6, R14, R13, R12, R11 ;  /* 0x0400000c0d0e7389 */ /* 0x00006400000c000b */
[----:B01----:R-:W-:Y:S01]  /*19a80*/  ENDCOLLECTIVE ;  /* 0x000000000000791b */ /* 0x003fe20003800000 */
.L_x_1339:
        /* <DEDUP_REMOVED lines=8> */
.L_x_1340:
[----:B------:R-:W-:Y:S05]  /*19b10*/  BRA `(.L_x_1341) ;  /* 0xffffffdc00947947 */ /* 0x000fea000383ffff */
.L_x_1278:
[----:B------:R-:W-:Y:S01]  /*19b20*/  BSSY B0, `(.L_x_1342) ;  /* 0x0000006000007945 */ /* 0x000fe20003800000 */
[----:B------:R-:W-:Y:S01]  /*19b30*/  PLOP3.LUT P6, PT, P6, PT, PT, 0x8, 0x0 ;  /* 0x000000000000781c */ /* 0x000fe200037ce170 */
[----:B------:R-:W-:-:S12]  /*19b40*/  IMAD.MOV.U32 R15, RZ, RZ, -0x1 ;  /* 0xffffffffff0f7424 */ /* 0x000fd800078e00ff */
[----:B012---:R-:W-:Y:S05]  /*19b50*/  WARPSYNC.COLLECTIVE R15, `(.L_x_1343) ;  /* 0x000000000f087348 */ /* 0x007fea0003c00000 */
[----:B------:R-:W-:Y:S01]  /*19b60*/  VOTE.ANY R14, PT, P6 ;  /* 0x00000000000e7806 */ /* 0x000fe200030e0100 */
[----:B012---:R-:W-:Y:S06]  /*19b70*/  ENDCOLLECTIVE ;  /* 0x000000000000791b */ /* 0x007fec0003800000 */
.L_x_1343:
[----:B------:R-:W-:Y:S05]  /*19b80*/  BSYNC B0 ;  /* 0x0000000000007941 */ /* 0x000fea0003800000 */
.L_x_1342:
        /* <DEDUP_REMOVED lines=9> */
.L_x_1344:
[----:B------:R-:W-:Y:S01]  /*19c20*/  IMAD.MOV.U32 R17, RZ, RZ, R14 ;  /* 0x000000ffff117224 */ /* 0x000fe200078e000e */
[----:B------:R-:W-:Y:S06]  /*19c30*/  BRA `(.L_x_1345) ;  /* 0xffffffdc00847947 */ /* 0x000fec000383ffff */
.L_x_1280:
[----:B------:R-:W-:Y:S01]  /*19c40*/  BSSY B0, `(.L_x_1346) ;  /* 0x0000007000007945 */ /* 0x000fe20003800000 */
[----:B------:R-:W-:Y:S02]  /*19c50*/  IMAD.MOV.U32 R13, RZ, RZ, R3 ;  /* 0x000000ffff0d7224 */ /* 0x000fe400078e0003 */
[----:B------:R-:W-:Y:S02]  /*19c60*/  IMAD.MOV.U32 R11, RZ, RZ, 0x1f ;  /* 0x0000001fff0b7424 */ /* 0x000fe400078e00ff */
[----:B------:R-:W-:-:S07]  /*19c70*/  IMAD.MOV.U32 R15, RZ, RZ, -0x1 ;  /* 0xffffffffff0f7424 */ /* 0x000fce00078e00ff */
[----:B01234-:R-:W-:Y:S05]  /*19c80*/  WARPSYNC.COLLECTIVE R15, `(.L_x_1347) ;  /* 0x000000000f087348 */ /* 0x01ffea0003c00000 */
[----:B------:R0:W0:Y:S02]  /*19c90*/  SHFL.IDX P6, R14, R13, R12, R11 ;  /* 0x0000000c0d0e7389 */ /* 0x00002400000c000b */
[----:B01234-:R-:W-:Y:S01]  /*19ca0*/  ENDCOLLECTIVE ;  /* 0x000000000000791b */ /* 0x01ffe20003800000 */
.L_x_1347:
[----:B------:R-:W-:Y:S05]  /*19cb0*/  BSYNC B0 ;  /* 0x0000000000007941 */ /* 0x000fea0003800000 */
.L_x_1346:
[----:B------:R-:W-:Y:S05]  /*19cc0*/  BRA `(.L_x_1279) ;  /* 0xffffffdc007c7947 */ /* 0x000fea000383ffff */
.L_x_1284:
[----:B0-----:R0:W1:Y:S02]  /*19cd0*/  SYNCS.PHASECHK.TRANS64.TRYWAIT P0, [R9+URZ+0x2d820], R0 ;  /* 0x02d82000090075a7 */ /* 0x001064000800017f */
[----:B-1----:R-:W-:Y:S05]  /*19ce0*/  @!P0 NANOSLEEP.SYNCS 0x989680 ;  /* 0x009896800000895d */ /* 0x002fea0003900000 */
[----:B------:R-:W1:Y:S02]  /*19cf0*/  @!P0 SYNCS.PHASECHK.TRANS64 P0, [R9+URZ+0x2d820], R0 ;  /* 0x02d82000090085a7 */ /* 0x000e64000800007f */
[----:B-1----:R-:W-:Y:S05]  /*19d00*/  @!P0 BRA `(.L_x_1284) ;  /* 0xfffffffc00f08947 */ /* 0x002fea000383ffff */
[----:B------:R-:W-:Y:S05]  /*19d10*/  BRA `(.L_x_1348) ;  /* 0xffffffe000f47947 */ /* 0x000fea000383ffff */
.L_x_1285:
        /* <DEDUP_REMOVED lines=8> */
[----:B0-2-4-:R-:W-:Y:S05]  /*19da0*/  WARPSYNC.COLLECTIVE R15, `(.L_x_1350) ;  /* 0x000000000f087348 */ /* 0x015fea0003c00000 */
[----:B------:R1:W3:Y:S02]  /*19db0*/  SHFL.IDX P6, R14, R13, R12, R11 ;  /* 0x0000000c0d0e7389 */ /* 0x0002e400000c000b */
[----:B01234-:R-:W-:Y:S01]  /*19dc0*/  ENDCOLLECTIVE ;  /* 0x000000000000791b */ /* 0x01ffe20003800000 */
.L_x_1350:
[----:B------:R-:W-:Y:S05]  /*19dd0*/  BSYNC B0 ;  /* 0x0000000000007941 */ /* 0x000fea0003800000 */
.L_x_1349:
[----:B------:R-:W-:Y:S05]  /*19de0*/  BRA `(.L_x_1351) ;  /* 0xffffffe000dc7947 */ /* 0x000fea000383ffff */
.L_x_1288:
[----:B------:R-:W-:Y:S01]  /*19df0*/  BSSY B1, `(.L_x_1352) ;  /* 0x0000006000017945 */ /* 0x000fe20003800000 */
[----:B------:R-:W-:-:S07]  /*19e00*/  IMAD.MOV.U32 R15, RZ, RZ, -0x1 ;  /* 0xffffffffff0f7424 */ /* 0x000fce00078e00ff */
[----:B0-2-4-:R-:W-:Y:S05]  /*19e10*/  WARPSYNC.COLLECTIVE R15, `(.L_x_1353) ;  /* 0x000000000f0c7348 */ /* 0x015fea0003c00000 */
[----:B------:R-:W-:Y:S02]  /*19e20*/  ELECT P6, UR62, PT ;  /* 0x00000000003e782f */ /* 0x000fe400038c0000 */
[----:B------:R-:W-:Y:S01]  /*19e30*/  MOV R14, UR62 ;  /* 0x0000003e000e7c02 */ /* 0x000fe20008000f00 */
[----:B0-2-4-:R-:W-:Y:S10]  /*19e40*/  ENDCOLLECTIVE ;  /* 0x000000000000791b */ /* 0x015ff40003800000 */
.L_x_1353:
[----:B------:R-:W-:Y:S05]  /*19e50*/  BSYNC B1 ;  /* 0x0000000000017941 */ /* 0x000fea0003800000 */
.L_x_1352:
[----:B------:R-:W-:Y:S05]  /*19e60*/  BRA `(.L_x_1354) ;  /* 0xffffffe000d47947 */ /* 0x000fea000383ffff */
.L_x_1290:
[----:B0-----:R0:W1:Y:S02]  /*19e70*/  SYNCS.PHASECHK.TRANS64.TRYWAIT P0, [R5+URZ], R4 ;  /* 0x00000004050075a7 */ /* 0x001064000800017f */
[----:B-1----:R-:W-:Y:S05]  /*19e80*/  @!P0 NANOSLEEP.SYNCS 0x989680 ;  /* 0x009896800000895d */ /* 0x002fea0003900000 */
[----:B------:R-:W1:Y:S02]  /*19e90*/  @!P0 SYNCS.PHASECHK.TRANS64 P0, [R5+URZ], R4 ;  /* 0x00000004050085a7 */ /* 0x000e64000800007f */
[----:B-1----:R-:W-:Y:S05]  /*19ea0*/  @!P0 BRA `(.L_x_1290) ;  /* 0xfffffffc00f08947 */ /* 0x002fea000383ffff */
[----:B------:R-:W-:Y:S05]  /*19eb0*/  BRA `(.L_x_1355) ;  /* 0xffffffe400087947 */ /* 0x000fea000383ffff */
.L_x_1291:
[----:B-1----:R1:W3:Y:S02]  /*19ec0*/  SYNCS.PHASECHK.TRANS64.TRYWAIT P0, [R3+URZ], R2 ;  /* 0x00000002030075a7 */ /* 0x0022e4000800017f */
[----:B---3--:R-:W-:Y:S05]  /*19ed0*/  @!P0 NANOSLEEP.SYNCS 0x989680 ;  /* 0x009896800000895d */ /* 0x008fea0003900000 */
[----:B------:R-:W3:Y:S02]  /*19ee0*/  @!P0 SYNCS.PHASECHK.TRANS64 P0, [R3+URZ], R2 ;  /* 0x00000002030085a7 */ /* 0x000ee4000800007f */
[----:B---3--:R-:W-:Y:S05]  /*19ef0*/  @!P0 BRA `(.L_x_1291) ;  /* 0xfffffffc00f08947 */ /* 0x008fea000383ffff */
[----:B------:R-:W-:Y:S05]  /*19f00*/  BRA `(.L_x_1356) ;  /* 0xffffffe000fc7947 */ /* 0x000fea000383ffff */
.L_x_1293:
[----:B---3--:R3:W0:Y:S02]  /*19f10*/  SYNCS.PHASECHK.TRANS64.TRYWAIT P0, [R23+URZ], R4 ;  /* 0x00000004170075a7 */ /* 0x008624000800017f */
[----:B0-----:R-:W-:Y:S05]  /*19f20*/  @!P0 NANOSLEEP.SYNCS 0x989680 ;  /* 0x009896800000895d */ /* 0x001fea0003900000 */
[----:B------:R-:W0:Y:S02]  /*19f30*/  @!P0 SYNCS.PHASECHK.TRANS64 P0, [R23+URZ], R4 ;  /* 0x00000004170085a7 */ /* 0x000e24000800007f */
[----:B0-----:R-:W-:Y:S05]  /*19f40*/  @!P0 BRA `(.L_x_1293) ;  /* 0xfffffffc00f08947 */ /* 0x001fea000383ffff */
[----:B------:R-:W-:Y:S05]  /*19f50*/  BRA `(.L_x_1357) ;  /* 0xffffffe400007947 */ /* 0x000fea000383ffff */
.L_x_1358:
        /* <DEDUP_REMOVED lines=10> */
.L_x_2728:


//--------------------- .text._ZN7cutlass13device_kernelIN5flash11enable_sm90INS1_16FlashAttnFwdSm90INS1_25CollectiveMainloopFwdSm90ILi2EN4cute5tupleIJNS5_1CILi1EEES8_S8_EEENS6_IJNS7_ILi192EEENS7_ILi128EEENS7_ILi96EEEEEELi96ENS_10bfloat16_tEfNS_4arch4Sm90ELb0ELb1ELb1ELb1ELb0ELb1ELb0ELb0ELb1ELb1ELb0ELb0EEENS1_21CollectiveEpilogueFwdINS6_IJSA_SC_SB_EEES9_SE_SG_Li384ELb1ELb1ELb0ELb0EEENS1_36VarlenDynamicPersistentTileSchedulerILi192ELi128ELi384ELi128ELb0ELb1ELb1ELb1ELb0ELb1EEEEEEEEEvNT_6ParamsE --------------------------
	.section	.text._ZN7cutlass13device_kernelIN5flash11enable_sm90INS1_16FlashAttnFwdSm90INS1_25CollectiveMainloopFwdSm90ILi2EN4cute5tupleIJNS5_1CILi1EEES8_S8_EEENS6_IJNS7_ILi192EEENS7_ILi128EEENS7_ILi96EEEEEELi96ENS_10bfloat16_tEfNS_4arch4Sm90ELb0ELb1ELb1ELb1ELb0ELb1ELb0ELb0ELb1ELb1ELb0ELb0EEENS1_21CollectiveEpilogueFwdINS6_IJSA_SC_SB_EEES9_SE_SG_Li384ELb1ELb1ELb0ELb0EEENS1_36VarlenDynamicPersistentTileSchedulerILi192ELi128ELi384ELi128ELb0ELb1ELb1ELb1ELb0ELb1EEEEEEEEEvNT_6ParamsE,"ax",@progbits
	.align	128
.text._ZN7cutlass13device_kernelIN5flash11enable_sm90INS1_16FlashAttnFwdSm90INS1_25CollectiveMainloopFwdSm90ILi2EN4cute5tupleIJNS5_1CILi1EEES8_S8_EEENS6_IJNS7_ILi192EEENS7_ILi128EEENS7_ILi96EEEEEELi96ENS_10bfloat16_tEfNS_4arch4Sm90ELb0ELb1ELb1ELb1ELb0ELb1ELb0ELb0ELb1ELb1ELb0ELb0EEENS1_21CollectiveEpilogueFwdINS6_IJSA_SC_SB_EEES9_SE_SG_Li384ELb1ELb1ELb0ELb0EEENS1_36VarlenDynamicPersistentTileSchedulerILi192ELi128ELi384ELi128ELb0ELb1ELb1ELb1ELb0ELb1EEEEEEEEEvNT_6ParamsE:
        .type           _ZN7cutlass13device_kernelIN5flash11enable_sm90INS1_16FlashAttnFwdSm90INS1_25CollectiveMainloopFwdSm90ILi2EN4cute5tupleIJNS5_1CILi1EEES8_S8_EEENS6_IJNS7_ILi192EEENS7_ILi128EEENS7_ILi96EEEEEELi96ENS_10bfloat16_tEfNS_4arch4Sm90ELb0ELb1ELb1ELb1ELb0ELb1ELb0ELb0ELb1ELb1ELb0ELb0EEENS1_21CollectiveEpilogueFwdINS6_IJSA_SC_SB_EEES9_SE_SG_Li384ELb1ELb1ELb0ELb0EEENS1_36VarlenDynamicPersistentTileSchedulerILi192ELi128ELi384ELi128ELb0ELb1ELb1ELb1ELb0ELb1EEEEEEEEEvNT_6ParamsE,@function
        .size           _ZN7cutlass13device_kernelIN5flash11enable_sm90INS1_16FlashAttnFwdSm90INS1_25CollectiveMainloopFwdSm90ILi2EN4cute5tupleIJNS5_1CILi1EEES8_S8_EEENS6_IJNS7_ILi192EEENS7_ILi128EEENS7_ILi96EEEEEELi96ENS_10bfloat16_tEfNS_4arch4Sm90ELb0ELb1ELb1ELb1ELb0ELb1ELb0ELb0ELb1ELb1ELb0ELb0EEENS1_21CollectiveEpilogueFwdINS6_IJSA_SC_SB_EEES9_SE_SG_Li384ELb1ELb1ELb0ELb0EEENS1_36VarlenDynamicPersistentTileSchedulerILi192ELi128ELi384ELi128ELb0ELb1ELb1ELb1ELb0ELb1EEEEEEEEEvNT_6ParamsE,(.L_x_2729 - _ZN7cutlass13device_kernelIN5flash11enable_sm90INS1_16FlashAttnFwdSm90INS1_25CollectiveMainloopFwdSm90ILi2EN4cute5tupleIJNS5_1CILi1EEES8_S8_EEENS6_IJNS7_ILi192EEENS7_ILi128EEENS7_ILi96EEEEEELi96ENS_10bfloat16_tEfNS_4arch4Sm90ELb0ELb1ELb1ELb1ELb0ELb1ELb0ELb0ELb1ELb1ELb0ELb0EEENS1_21CollectiveEpilogueFwdINS6_IJSA_SC_SB_EEES9_SE_SG_Li384ELb1ELb1ELb0ELb0EEENS1_36VarlenDynamicPersistentTileSchedulerILi192ELi128ELi384ELi128ELb0ELb1ELb1ELb1ELb0ELb1EEEEEEEEEvNT_6ParamsE)
        .other          _ZN7cutlass13device_kernelIN5flash11enable_sm90INS1_16FlashAttnFwdSm90INS1_25CollectiveMainloopFwdSm90ILi2EN4cute5tupleIJNS5_1CILi1EEES8_S8_EEENS6_IJNS7_ILi192EEENS7_ILi128EEENS7_ILi96EEEEEELi96ENS_10bfloat16_tEfNS_4arch4Sm90ELb0ELb1ELb1ELb1ELb0ELb1ELb0ELb0ELb1ELb1ELb0ELb0EEENS1_21CollectiveEpilogueFwdINS6_IJSA_SC_SB_EEES9_SE_SG_Li384ELb1ELb1ELb0ELb0EEENS1_36VarlenDynamicPersistentTileSchedulerILi192ELi128ELi384ELi128ELb0ELb1ELb1ELb1ELb0ELb1EEEEEEEEEvNT_6ParamsE,@"STO_CUDA_ENTRY STV_DEFAULT"
_ZN7cutlass13device_kernelIN5flash11enable_sm90INS1_16FlashAttnFwdSm90INS1_25CollectiveMainloopFwdSm90ILi2EN4cute5tupleIJNS5_1CILi1EEES8_S8_EEENS6_IJNS7_ILi192EEENS7_ILi128EEENS7_ILi96EEEEEELi96ENS_10bfloat16_tEfNS_4arch4Sm90ELb0ELb1ELb1ELb1ELb0ELb1ELb0ELb0ELb1ELb1ELb0ELb0EEENS1_21CollectiveEpilogueFwdINS6_IJSA_SC_SB_EEES9_SE_SG_Li384ELb1ELb1ELb0ELb0EEENS1_36VarlenDynamicPersistentTileSchedulerILi192ELi128ELi384ELi128ELb0ELb1ELb1ELb1ELb0ELb1EEEEEEEEEvNT_6ParamsE:
        /* <DEDUP_REMOVED lines=24> */
.L_x_1360:
[----:B------:R-:W-:Y:S05]  /*0180*/  BSYNC B0 ;  /* 0x0000000000007941 */ /* 0x000fea0003800000 */
.L_x_1359:
        /* <DEDUP_REMOVED lines=41> */
.L_x_1361:
        /* <DEDUP_REMOVED lines=22> */
.L_x_1362:
        /* <DEDUP_REMOVED lines=18> */
.L_x_1363:
        /* <DEDUP_REMOVED lines=22> */
.L_x_1364:
        /* <DEDUP_REMOVED lines=22> */
.L_x_1365:
[----:B------:R-:W-:Y:S01]  /*0960*/  PLOP3.LUT P0, PT, PT, PT, UP0, 0x80, 0x0 ;  /* 0x000000000000781c */ /* 0x000fe20003f0f008 */
[----:B------:R-:W-:Y:S01]  /*0970*/  UMOV UR36, 0x1 ;  /* 0x0000000100247882 */ /* 0x000fe20000000000 */
[----:B------:R-:W-:Y:S01]  /*0980*/  NOP ;  /* 0x0000000000007918 */ /* 0x000fe20000000000 */
[----:B------:R-:W-:Y:S01]  /*0990*/  USEL UR36, UR36, 0x2, !UP0 ;  /* 0x0000000224247887 */ /* 0x000fe2000c000000 */
[----:B------:R-:W-:Y:S01]  /*09a0*/  BSSY B9, `(.L_x_1366) ;  /* 0x0002419000097945 */ /* 0x000fe20003800000 */
[----:B------:R-:W-:Y:S01]  /*09b0*/  ULDC.64 UR38, c[0x0][0x208] ;  /* 0x0000820000267ab9 */ /* 0x000fe20000000a00 */
[----:B012-4-:R-:W-:Y:S07]  /*09c0*/  BAR.SYNC.DEFER_BLOCKING 0x0 ;  /* 0x0000000000007b1d */ /* 0x017fee0000010000 */
[----:B------:R-:W-:Y:S05]  /*09d0*/  @!P0 BRA `(.L_x_1367) ;  /* 0x000001bc00f08947 */ /* 0x000fea0003800000 */
.L_x_1368:
[----:B------:R-:W-:-:S08]  /*09e0*/  NOP ;  /* 0x0000000000007918 */ /* 0x000fd00000000000 */
[----:B------:R-:W0:Y:S02]  /*09f0*/  USETMAXREG.TRY_ALLOC.CTAPOOL UP0, 0xa0 ;  /* 0x000000a0000079c8 */ /* 0x000e240008000600 */
[----:B0-----:R-:W-:-:S13]  /*0a00*/  PLOP3.LUT P0, PT, PT, PT, UP0, 0x80, 0x0 ;  /* 0x000000000000781c */ /* 0x001fda0003f0f008 */
[----:B------:R-:W-:Y:S05]  /*0a10*/  @!P0 BRA `(.L_x_1368) ;  /* 0xfffffffc00f08947 */ /* 0x000fea000383ffff */
[----:B------:R-:W2:Y:S01]  /*0a20*/  LDL.LU R0, [R1] ;  /* 0x0000000001007983 */ /* 0x000ea20000300800 */
[----:B------:R-:W0:Y:S01]  /*0a30*/  S2R R2, SR_TID.X ;  /* 0x0000000000027919 */ /* 0x000e220000002100 */
        /* <DEDUP_REMOVED lines=12> */
[----:B--2---:R-:W-:-:S04]  /*0b00*/  LOP3.LUT R0, R0, 0xdfffffff, RZ, 0xc0, !PT ;  /* 0xdfffffff00007812 */ /* 0x004fc800078ec0ff */
[----:B------:R-:W-:-:S05]  /*0b10*/  @P0 LOP3.LUT R0, R0, 0x20000000, RZ, 0xfc, !PT ;  /* 0x2000000000000812 */ /* 0x000fca00078efcff */
[----:B------:R1:W-:Y:S01]  /*0b20*/  STL [R1], R0 ;  /* 0x0000000001007387 */ /* 0x0003e20000100800 */
[----:B0-----:R-:W-:-:S13]  /*0b30*/  ISETP.GE.AND P0, PT, R75, UR4, PT ;  /* 0x000000044b007c0c */ /* 0x001fda000bf06270 */
[----:B-1----:R-:W-:Y:S05]  /*0b40*/  @P0 BRA `(.L_x_1369) ;  /* 0x0000023c00f80947 */ /* 0x002fea0003800000 */
[----:B------:R-:W0:Y:S01]  /*0b50*/  S2R R0, SR_TID.X ;  /* 0x0000000000007919 */ /* 0x000e220000002100 */
[----:B------:R-:W-:Y:S01]  /*0b60*/  IMAD.MOV.U32 R140, RZ, RZ, 0x40 ;  /* 0x00000040ff8c7424 */ /* 0x000fe200078e00ff */
[----:B------:R-:W-:Y:S01]  /*0b70*/  R2UR UR40, R2 ;  /* 0x00000000022872ca */ /* 0x000fe200000e0000 */
[----:B------:R-:W-:Y:S01]  /*0b80*/  IMAD.MOV.U32 R145, RZ, RZ, RZ ;  /* 0x000000ffff917224 */ /* 0x000fe200078e00ff */
[----:B------:R-:W-:Y:S01]  /*0b90*/  ULOP3.LUT UR37, UR36, 0x1, URZ, 0xfc, !UPT ;  /* 0x0000000124257892 */ /* 0x000fe2000f8efc3f */
[----:B------:R-:W-:-:S10]  /*0ba0*/  IMAD.MOV.U32 R18, RZ, RZ, RZ ;  /* 0x000000ffff127224 */ /* 0x000fd400078e00ff */
[----:B------:R-:W-:Y:S01]  /*0bb0*/  UIADD3 UR40, UR40, 0xc400, URZ ;  /* 0x0000c40028287890 */ /* 0x000fe2000fffe03f */
[----:B0-----:R-:W-:-:S05]  /*0bc0*/  VIADD R16, R0, 0xffffff80 ;  /* 0xffffff8000107836 */ /* 0x001fca0000000000 */
[----:B------:R-:W-:Y:S02]  /*0bd0*/  SHF.R.S32.HI R0, RZ, 0x1f, R16 ;  /* 0x0000001fff007819 */ /* 0x000fe40000011410 */
[-C--:B------:R-:W-:Y:S02]  /*0be0*/  LEA.HI R8, R16, R16.reuse, RZ, 0x1 ;  /* 0x0000001010087211 */ /* 0x080fe400078f08ff */
[CC--:B------:R-:W-:Y:S02]  /*0bf0*/  LEA.HI R4, R0.reuse, R16.reuse, RZ, 0x4 ;  /* 0x0000001000047211 */ /* 0x0c0fe400078f20ff */
[----:B------:R-:W-:Y:S02]  /*0c00*/  SHF.R.S32.HI R19, RZ, 0x1, R8 ;  /* 0x00000001ff137819 */ /* 0x000fe40000011408 */
[----:B------:R-:W-:Y:S02]  /*0c10*/  SHF.R.S32.HI R7, RZ, 0x4, R4 ;  /* 0x00000004ff077819 */ /* 0x000fe40000011404 */
[----:B------:R-:W-:-:S02]  /*0c20*/  LEA.HI R3, R0, R16, RZ, 0x7 ;  /* 0x0000001000037211 */ /* 0x000fc400078f38ff */
[----:B------:R-:W-:Y:S02]  /*0c30*/  LOP3.LUT R5, R4, 0xfffffff0, RZ, 0xc0, !PT ;  /* 0xfffffff004057812 */ /* 0x000fe400078ec0ff */
[----:B------:R-:W-:Y:S02]  /*0c40*/  LEA.HI R6, R8, R19, RZ, 0x1 ;  /* 0x0000001308067211 */ /* 0x000fe400078f08ff */
[----:B------:R-:W-:Y:S01]  /*0c50*/  LEA.HI R4, R4, R7, RZ, 0x1 ;  /* 0x0000000704047211 */ /* 0x000fe200078f08ff */
[----:B------:R-:W-:Y:S01]  /*0c60*/  IMAD.IADD R5, R16, 0x1, -R5 ;  /* 0x0000000110057824 */ /* 0x000fe200078e0a05 */
[----:B------:R-:W-:Y:S02]  /*0c70*/  LOP3.LUT R12, R3, 0xffffff80, RZ, 0xc0, !PT ;  /* 0xffffff80030c7812 */ /* 0x000fe400078ec0ff */
[----:B------:R-:W-:Y:S02]  /*0c80*/  LOP3.LUT R6, R6, 0x7fffffe, RZ, 0xc0, !PT ;  /* 0x07fffffe06067812 */ /* 0x000fe400078ec0ff */
[----:B------:R-:W-:Y:S01]  /*0c90*/  LOP3.LUT R4, R4, 0x1ffffffe, RZ, 0xc0, !PT ;  /* 0x1ffffffe04047812 */ /* 0x000fe200078ec0ff */
[----:B------:R-:W-:Y:S01]  /*0ca0*/  IMAD.IADD R21, R16, 0x1, -R12 ;  /* 0x0000000110157824 */ /* 0x000fe200078e0a0c */
[CC--:B------:R-:W-:Y:S01]  /*0cb0*/  LEA.HI R9, R0.reuse, R16.reuse, RZ, 0x2 ;  /* 0x0000001000097211 */ /* 0x0c0fe200078f10ff */
[----:B------:R-:W-:Y:S01]  /*0cc0*/  IMAD.IADD R12, R19, 0x1, -R6 ;  /* 0x00000001130c7824 */ /* 0x000fe200078e0a06 */
[----:B------:R-:W-:Y:S01]  /*0cd0*/  SHF.R.S32.HI R17, RZ, 0x7, R3 ;  /* 0x00000007ff117819 */ /* 0x000fe20000011403 */
[C---:B------:R-:W-:Y:S01]  /*0ce0*/  IMAD.IADD R6, R7.reuse, 0x1, -R4 ;  /* 0x0000000107067824 */ /* 0x040fe200078e0a04 */
[----:B------:R-:W-:Y:S01]  /*0cf0*/  SHF.R.S32.HI R4, RZ, 0x1f, R5 ;  /* 0x0000001fff047819 */ /* 0x000fe20000011405 */
[----:B------:R-:W-:Y:S01]  /*0d00*/  IMAD R20, R7, 0x8, R12 ;  /* 0x0000000807147824 */ /* 0x000fe200078e020c */
[----:B------:R-:W-:Y:S01]  /*0d10*/  LEA.HI R7, R0, R16, RZ, 0x5 ;  /* 0x0000001000077211 */ /* 0x000fe200078f28ff */
[----:B------:R-:W-:Y:S01]  /*0d20*/  IMAD.SHL.U32 R3, R6, 0x8, RZ ;  /* 0x0000000806037824 */ /* 0x000fe200078e00ff */
[----:B------:R-:W-:-:S02]  /*0d30*/  LEA.HI R4, R4, R5, RZ, 0x3 ;  /* 0x0000000504047211 */ /* 0x000fc400078f18ff */
[----:B------:R-:W-:Y:S02]  /*0d40*/  SHF.R.S32.HI R13, RZ, 0x1f, R21 ;  /* 0x0000001fff0d7819 */ /* 0x000fe40000011415 */
[----:B------:R-:W-:Y:S01]  /*0d50*/  SHF.R.S32.HI R7, RZ, 0x5, R7 ;  /* 0x00000005ff077819 */ /* 0x000fe20000011407 */
[C---:B------:R-:W-:Y:S01]  /*0d60*/  IMAD.SHL.U32 R0, R4.reuse, 0x40, RZ ;  /* 0x0000004004007824 */ /* 0x040fe200078e00ff */
[----:B------:R-:W-:Y:S02]  /*0d70*/  LOP3.LUT R4, R4, 0xfffffff8, RZ, 0xc0, !PT ;  /* 0xfffffff804047812 */ /* 0x000fe400078ec0ff */
[----:B------:R-:W-:Y:S02]  /*0d80*/  LEA.HI R12, R13, R21, RZ, 0x2 ;  /* 0x000000150d0c7211 */ /* 0x000fe400078f10ff */
[----:B------:R-:W-:Y:S01]  /*0d90*/  LOP3.LUT R0, R0, 0x7ffffe00, RZ, 0xc0, !PT ;  /* 0x7ffffe0000007812 */ /* 0x000fe200078ec0ff */
[----:B------:R-:W-:Y:S01]  /*0da0*/  IMAD.IADD R4, R5, 0x1, -R4 ;  /* 0x0000000105047824 */ /* 0x000fe200078e0a04 */
[--C-:B------:R-:W-:Y:S01]  /*0db0*/  SHF.R.S32.HI R14, RZ, 0x2, R12.reuse ;  /* 0x00000002ff0e7819 */ /* 0x100fe2000001140c */
[----:B------:R-:W-:Y:S01]  /*0dc0*/  IMAD.HI R5, R17, 0x55555556, RZ ;  /* 0x5555555611057827 */ /* 0x000fe200078e02ff */
[----:B------:R-:W-:-:S02]  /*0dd0*/  SHF.R.S32.HI R15, RZ, 0x1f, R12 ;  /* 0x0000001fff0f7819 */ /* 0x000fc4000001140c */
[--C-:B------:R-:W-:Y:S01]  /*0de0*/  SHF.R.S32.HI R10, RZ, 0x2, R9.reuse ;  /* 0x00000002ff0a7819 */ /* 0x100fe20000011409 */
[----:B------:R-:W-:Y:S01]  /*0df0*/  IMAD R7, R7, 0x400, R0 ;  /* 0x0000040007077824 */ /* 0x000fe200078e0200 */
[----:B------:R-:W-:Y:S01]  /*0e00*/  LEA.HI R15, R15, R14, RZ, 0x3 ;  /* 0x0000000e0f0f7211 */ /* 0x000fe200078f18ff */
[----:B------:R-:W-:Y:S01]  /*0e10*/  IMAD.SHL.U32 R0, R4, 0x40, RZ ;  /* 0x0000004004007824 */ /* 0x000fe200078e00ff */
[----:B------:R-:W-:Y:S02]  /*0e20*/  SHF.R.S32.HI R11, RZ, 0x1f, R9 ;  /* 0x0000001fff0b7819 */ /* 0x000fe40000011409 */
[----:B------:R-:W-:Y:S02]  /*0e30*/  LOP3.LUT R15, R15, 0xfffffff8, RZ, 0xc0, !PT ;  /* 0xfffffff80f0f7812 */ /* 0x000fe400078ec0ff */
[----:B------:R-:W-:Y:S02]  /*0e40*/  LEA.HI R13, R13, R21, RZ, 0x5 ;  /* 0x000000150d0d7211 */ /* 0x000fe400078f28ff */
[----:B------:R-:W-:Y:S01]  /*0e50*/  LOP3.LUT R0, R0, 0x1c0, RZ, 0xc0, !PT ;  /* 0x000001c000007812 */ /* 0x000fe200078ec0ff */
[----:B------:R-:W-:Y:S01]  /*0e60*/  IMAD.IADD R14, R14, 0x1, -R15 ;  /* 0x000000010e0e7824 */ /* 0x000fe200078e0a0f */
[----:B------:R-:W-:-:S02]  /*0e70*/  LEA.HI R11, R11, R10, RZ, 0x2 ;  /* 0x0000000a0b0b7211 */ /* 0x000fc400078f10ff */
[----:B------:R-:W-:Y:S02]  /*0e80*/  LOP3.LUT R8, R8, 0xfffffffe, RZ, 0xc0, !PT ;  /* 0xfffffffe08087812 */ /* 0x000fe400078ec0ff */
[----:B------:R-:W-:Y:S02]  /*0e90*/  LEA.HI R5, R5, R5, RZ, 0x1 ;  /* 0x0000000505057211 */ /* 0x000fe400078f08ff */
[----:B------:R-:W-:Y:S01]  /*0ea0*/  SHF.R.S32.HI R13, RZ, 0x5, R13 ;  /* 0x00000005ff0d7819 */ /* 0x000fe2000001140d */
[----:B------:R-:W-:Y:S01]  /*0eb0*/  IMAD.IADD R8, R16, 0x1, -R8 ;  /* 0x0000000110087824 */ /* 0x000fe200078e0a08 */
[----:B------:R-:W-:Y:S01]  /*0ec0*/  LOP3.LUT R3, R0, 0x8, R3, 0xf8, !PT ;  /* 0x0000000800037812 */ /* 0x000fe200078ef803 */
[----:B------:R-:W-:Y:S01]  /*0ed0*/  IMAD R5, R5, -0x3, R17 ;  /* 0xfffffffd05057824 */ /* 0x000fe200078e0211 */
[----:B------:R-:W-:Y:S01]  /*0ee0*/  SHF.R.U32.HI R0, RZ, 0x3, R0 ;  /* 0x00000003ff007819 */ /* 0x000fe20000011600 */
[----:B------:R-:W-:Y:S01]  /*0ef0*/  IMAD R14, R13, 0x10, R14 ;  /* 0x000000100d0e7824 */ /* 0x000fe200078e020e */
[----:B------:R-:W-:Y:S01]  /*0f00*/  LOP3.LUT R11, R11, 0xfffffffc, RZ, 0xc0, !PT ;  /* 0xfffffffc0b0b7812 */ /* 0x000fe200078ec0ff */
[----:B------:R-:W-:Y:S01]  /*0f10*/  IMAD.SHL.U32 R22, R8, 0x8, RZ ;  /* 0x0000000808167824 */ /* 0x000fe200078e00ff */
[----:B------:R-:W-:-:S02]  /*0f20*/  LOP3.LUT R0, R3, R0, RZ, 0x3c, !PT ;  /* 0x0000000003007212 */ /* 0x000fc400078e3cff */
[----:B------:R-:W-:Y:S01]  /*0f30*/  R2P PR, R4, 0x6 ;  /* 0x0000000604007804 */ /* 0x000fe20000000000 */
[----:B------:R-:W-:Y:S01]  /*0f40*/  IMAD.IADD R11, R10, 0x1, -R11 ;  /* 0x000000010a0b7824 */ /* 0x000fe200078e0a0b */
[----:B------:R-:W-:Y:S01]  /*0f50*/  LOP3.LUT R9, R9, 0xfffffffc, RZ, 0xc0, !PT ;  /* 0xfffffffc09097812 */ /* 0x000fe200078ec0ff */
[----:B------:R-:W-:Y:S01]  /*0f60*/  IMAD.SHL.U32 R4, R8, 0x4, RZ ;  /* 0x0000000408047824 */ /* 0x000fe200078e00ff */
[----:B------:R-:W-:Y:S01]  /*0f70*/  LOP3.LUT R138, R12, 0x7ffffffc, RZ, 0xc0, !PT ;  /* 0x7ffffffc0c8a7812 */ /* 0x000fe200078ec0ff */
[----:B------:R-:W-:Y:S01]  /*0f80*/  IMAD R10, R5, 0x40, R14 ;  /* 0x00000040050a7824 */ /* 0x000fe200078e020e */
[----:B------:R-:W-:Y:S01]  /*0f90*/  SEL R140, R140, 0xffffffc0, !P2 ;  /* 0xffffffc08c8c7807 */ /* 0x000fe20005000000 */
[----:B------:R-:W-:Y:S01]  /*0fa0*/  IMAD.IADD R7, R7, 0x1, R0 ;  /* 0x0000000107077824 */ /* 0x000fe200078e0200 */
[----:B------:R-:W-:Y:S01]  /*0fb0*/  SHF.R.S32.HI R0, RZ, 0x1f, R19 ;  /* 0x0000001fff007819 */ /* 0x000fe20000011413 */
[C---:B------:R-:W-:Y:S01]  /*0fc0*/  VIADD R0, R4.reuse, 0x10 ;  /* 0x0000001004007836 */ /* 0x040fe20000000000 */
[----:B------:R-:W-:Y:S01]  /*0fd0*/  STL [R1+0x58], R10 ;  /* 0x0000580a01007387 */ /* 0x000fe20000100800 */
[----:B------:R-:W-:-:S02]  /*0fe0*/  VIADD R8, R4, 0x20 ;  /* 0x0000002004087836 */ /* 0x000fc40000000000 */
[----:B------:R-:W-:Y:S01]  /*0ff0*/  IMAD.SHL.U32 R11, R11, 0x40, RZ ;  /* 0x000000400b0b7824 */ /* 0x000fe200078e00ff */
[----:B------:R-:W-:Y:S01]  /*1000*/  STL [R1+0x54], RZ ;  /* 0x000054ff01007387 */ /* 0x000fe20000100800 */
[----:B------:R-:W-:Y:S01]  /*1010*/  IMAD.IADD R9, R16, 0x1, -R9 ;  /* 0x0000000110097824 */ /* 0x000fe200078e0a09 */
[----:B------:R-:W-:Y:S01]  /*1020*/  CS2R R16, SRZ ;  /* 0x0000000000107805 */ /* 0x000fe2000001ff00 */
[----:B------:R-:W-:Y:S01]  /*1030*/  VIADD R3, R4, 0x18 ;  /* 0x0000001804037836 */ /* 0x000fe20000000000 */
[----:B------:R-:W-:Y:S01]  /*1040*/  STL [R1+0x8], R4 ;  /* 0x0000080401007387 */ /* 0x000fe20000100800 */
[----:B------:R-:W-:Y:S01]  /*1050*/  LOP3.LUT R157, R11, 0xc0, RZ, 0xc0, !PT ;  /* 0x000000c00b9d7812 */ /* 0x000fe200078ec0ff */
[----:B------:R-:W-:Y:S01]  /*1060*/  IMAD R139, R7, 0x2, R2 ;  /* 0x00000002078b7824 */ /* 0x000fe200078e0202 */
[----:B------:R-:W-:Y:S01]  /*1070*/  LEA.HI R6, R9, R9, RZ, 0x1 ;  /* 0x0000000909067211 */ /* 0x000fe200078f08ff */
[----:B------:R0:W-:Y:S01]  /*1080*/  STL [R1+0x2c], R0 ;  /* 0x00002c0001007387 */ /* 0x0001e20000100800 */
[----:B------:R-:W-:Y:S01]  /*1090*/  SHF.R.U32.HI R5, RZ, 0x3, R157 ;  /* 0x00000003ff057819 */ /* 0x000fe2000001169d */
[----:B------:R-:W-:Y:S01]  /*10a0*/  VIADD R141, R139, 0x21800 ;  /* 0x000218008b8d7836 */ /* 0x000fe20000000000 */
[----:B------:R-:W-:Y:S01]  /*10b0*/  LOP3.LUT R6, R6, 0x1ffffffe, RZ, 0xc0, !PT ;  /* 0x1ffffffe06067812 */ /* 0x000fe200078ec0ff */
[----:B------:R-:W-:Y:S01]  /*10c0*/  STL [R1+0x28], R8 ;  /* 0x0000280801007387 */ /* 0x000fe20000100800 */
[----:B------:R-:W-:-:S03]  /*10d0*/  IMAD.IADD R138, R21, 0x1, -R138 ;  /* 0x00000001158a7824 */ /* 0x000fc600078e0a8a */
[----:B------:R-:W-:Y:S02]  /*10e0*/  IMAD.IADD R6, R9, 0x1, -R6 ;  /* 0x0000000109067824 */ /* 0x000fe400078e0a06 */
[----:B0-----:R-:W-:-:S05]  /*10f0*/  VIADD R0, R4, 0x8 ;  /* 0x0000000804007836 */ /* 0x001fca0000000000 */
[----:B------:R0:W-:Y:S04]  /*1100*/  STL [R1+0x30], R0 ;  /* 0x0000300001007387 */ /* 0x0001e80000100800 */
[----:B------:R1:W-:Y:S01]  /*1110*/  STL [R1+0x34], R3 ;  /* 0x0000340301007387 */ /* 0x0003e20000100800 */
[----:B0-----:R-:W-:Y:S02]  /*1120*/  VIADD R0, R4, 0x28 ;  /* 0x0000002804007836 */ /* 0x001fe40000000000 */
[----:B------:R-:W-:Y:S02]  /*1130*/  IMAD.SHL.U32 R4, R20, 0x20, RZ ;  /* 0x0000002014047824 */ /* 0x000fe400078e00ff */
[----:B-1----:R-:W-:Y:S01]  /*1140*/  VIADD R3, R139, 0x21820 ;  /* 0x000218208b037836 */ /* 0x002fe20000000000 */
[----:B------:R0:W-:Y:S01]  /*1150*/  STL [R1+0x38], R0 ;  /* 0x0000380001007387 */ /* 0x0001e20000100800 */
[----:B------:R-:W-:-:S02]  /*1160*/  @P1 VIADD R3, R141, 0xffffffe0 ;  /* 0xffffffe08d031836 */ /* 0x000fc40000000000 */
[----:B------:R-:W-:Y:S01]  /*1170*/  IMAD.IADD R141, R141, 0x1, R140 ;  /* 0x000000018d8d7824 */ /* 0x000fe200078e028c */
[----:B------:R1:W-:Y:S01]  /*1180*/  STL [R1+0x14], R4 ;  /* 0x0000140401007387 */ /* 0x0003e20000100800 */
[----:B------:R-:W-:Y:S01]  /*1190*/  IMAD.IADD R140, R140, 0x1, R3 ;  /* 0x000000018c8c7824 */ /* 0x000fe200078e0203 */
[----:B0-----:R-:W-:-:S04]  /*11a0*/  LOP3.LUT R0, R157, 0x8, R22, 0xf8, !PT ;  /* 0x000000089d007812 */ /* 0x001fc800078ef816 */
[----:B------:R-:W-:-:S05]  /*11b0*/  LOP3.LUT R0, R0, R5, RZ, 0x3c, !PT ;  /* 0x0000000500007212 */ /* 0x000fca00078e3cff */
[----:B-1----:R-:W-:Y:S02]  /*11c0*/  IMAD.IADD R4, R4, 0x1, R0 ;  /* 0x0000000104047824 */ /* 0x002fe400078e0200 */
[----:B------:R-:W-:-:S03]  /*11d0*/  IMAD R0, R6, 0x8, R10 ;  /* 0x0000000806007824 */ /* 0x000fc600078e020a */
[----:B------:R-:W-:Y:S04]  /*11e0*/  STL [R1+0x48], R4 ;  /* 0x0000480401007387 */ /* 0x000fe80000100800 */
[----:B------:R-:W-:Y:S04]  /*11f0*/  STL [R1+0x20], R3 ;  /* 0x0000200301007387 */ /* 0x000fe80000100800 */
[----:B------:R0:W-:Y:S02]  /*1200*/  STL [R1+0x40], R0 ;  /* 0x0000400001007387 */ /* 0x0001e40000100800 */
[----:B0-----:R-:W-:-:S05]  /*1210*/  VIADD R0, R3, 0x6000 ;  /* 0x0000600003007836 */ /* 0x001fca0000000000 */
[----:B------:R0:W-:Y:S02]  /*1220*/  STL [R1+0x24], R0 ;  /* 0x0000240001007387 */ /* 0x0001e40000100800 */
.L_x_1574:
[----:B------:R-:W-:Y:S05]  /*1230*/  YIELD ;  /* 0x0000000000007946 */ /* 0x000fea0003800000 */
[----:B------:R-:W-:Y:S01]  /*1240*/  ULDC.64 UR4, c[0x0][0xa28] ;  /* 0x00028a0000047ab9 */ /* 0x000fe20000000a00 */
[----:B0--34-:R-:W1:Y:S01]  /*1250*/  LDC.64 R6, c[0x0][0xa08] ;  /* 0x00028200ff067b82 */ /* 0x019e620000000a00 */
[----:B------:R-:W-:Y:S01]  /*1260*/  ISETP.NE.U32.AND P1, PT, RZ, UR4, PT ;  /* 0x00000004ff007c0c */ /* 0x000fe2000bf25070 */
[----:B0-----:R-:W-:Y:S02]  /*1270*/  IMAD.MOV.U32 R0, RZ, RZ, RZ ;  /* 0x000000ffff007224 */ /* 0x001fe400078e00ff */
[----:B------:R-:W-:Y:S01]  /*1280*/  IMAD.MOV.U32 R70, RZ, RZ, RZ ;  /* 0x000000ffff467224 */ /* 0x000fe200078e00ff */
[----:B------:R-:W-:Y:S01]  /*1290*/  ISETP.NE.AND.EX P1, PT, RZ, UR5, PT, P1 ;  /* 0x00000005ff007c0c */ /* 0x000fe2000bf25310 */
[----:B------:R-:W-:-:S02]  /*12a0*/  ULDC.64 UR4, c[0x0][0xa18] ;  /* 0x0002860000047ab9 */ /* 0x000fc40000000a00 */
[----:B------:R-:W-:-:S04]  /*12b0*/  ISETP.NE.U32.AND P2, PT, RZ, UR4, PT ;  /* 0x00000004ff007c0c */ /* 0x000fc8000bf45070 */
[----:B------:R-:W-:Y:S01]  /*12c0*/  ISETP.NE.AND.EX P2, PT, RZ, UR5, PT, P2 ;  /* 0x00000005ff007c0c */ /* 0x000fe2000bf45320 */
[----:B------:R-:W-:Y:S02]  /*12d0*/  ULDC.64 UR4, c[0x0][0xa08] ;  /* 0x0002820000047ab9 */ /* 0x000fe40000000a00 */
[----:B------:R-:W-:-:S03]  /*12e0*/  ISETP.NE.U32.AND P0, PT, RZ, UR4, PT ;  /* 0x00000004ff007c0c */ /* 0x000fc6000bf05070 */
[----:B------:R-:W0:Y:S01]  /*12f0*/  @P1 LDC.64 R4, c[0x0][0xa28] ;  /* 0x00028a00ff041b82 */ /* 0x000e220000000a00 */
[----:B------:R-:W-:Y:S01]  /*1300*/  ISETP.NE.AND.EX P0, PT, RZ, UR5, PT, P0 ;  /* 0x00000005ff007c0c */ /* 0x000fe2000bf05300 */
[----:B-1----:R-:W-:-:S06]  /*1310*/  IMAD.WIDE R10, R75, 0x4, R6 ;  /* 0x000000044b0a7825 */ /* 0x002fcc00078e0206 */
[----:B------:R-:W1:Y:S01]  /*1320*/  @P2 LDC.64 R8, c[0x0][0xa18] ;  /* 0x00028600ff082b82 */ /* 0x000e620000000a00 */
[----:B------:R-:W-:Y:S02]  /*1330*/  ULDC UR4, c[0x0][0x288] ;  /* 0x0000a20000047ab9 */ /* 0x000fe40000000800 */
[----:B------:R-:W-:Y:S01]  /*1340*/  IMAD.U32 R136, RZ, RZ, UR4 ;  /* 0x00000004ff887e24 */ /* 0x000fe2000f8e00ff */
[----:B------:R-:W-:Y:S02]  /*1350*/  ULDC.64 UR4, c[0x0][0x418] ;  /* 0x0001060000047ab9 */ /* 0x000fe40000000a00 */
[----:B--2---:R2:W5:Y:S01]  /*1360*/  @P0 LDG.E R70, desc[UR38][R10.64] ;  /* 0x000000260a460981 */ /* 0x004562000c1e1900 */
[----:B0-----:R-:W-:-:S05]  /*1370*/  @P1 IMAD.WIDE R4, R75, 0x4, R4 ;  /* 0x000000044b041825 */ /* 0x001fca00078e0204 */
[----:B------:R2:W5:Y:S01]  /*1380*/  @P1 LDG.E R0, desc[UR38][R4.64] ;  /* 0x0000002604001981 */ /* 0x000562000c1e1900 */
[----:B-1----:R-:W-:-:S05]  /*1390*/  @P2 IMAD.WIDE R6, R75, 0x4, R8 ;  /* 0x000000044b062825 */ /* 0x002fca00078e0208 */
        /* <DEDUP_REMOVED lines=9> */
[----:B------:R-:W-:Y:S01]  /*1430*/  IMAD.U32 R27, RZ, RZ, UR4 ;  /* 0x00000004ff1b7e24 */ /* 0x000fe2000f8e00ff */
[----:B--2---:R-:W-:Y:S06]  /*1440*/  @P2 BRA `(.L_x_1370) ;  /* 0x0000000000242947 */ /* 0x004fec0003800000 */
        /* <DEDUP_REMOVED lines=9> */
.L_x_1370:
[----:B------:R-:W-:Y:S01]  /*14e0*/  ULDC.64 UR4, c[0x0][0xa20] ;  /* 0x0002880000047ab9 */ /* 0x000fe20000000a00 */
[----:B------:R0:W-:Y:S01]  /*14f0*/  STL [R1+0x4c], R74 ;  /* 0x00004c4a01007387 */ /* 0x0001e20000100800 */
[----:B------:R-:W-:-:S03]  /*1500*/  ISETP.NE.U32.AND P1, PT, RZ, UR4, PT ;  /* 0x00000004ff007c0c */ /* 0x000fc6000bf25070 */
[----:B------:R0:W-:Y:S01]  /*1510*/  STL [R1+0x50], R75 ;  /* 0x0000504b01007387 */ /* 0x0001e20000100800 */
[----:B------:R-:W-:-:S13]  /*1520*/  ISETP.NE.AND.EX P1, PT, RZ, UR5, PT, P1 ;  /* 0x00000005ff007c0c */ /* 0x000fda000bf25310 */
[----:B0-----:R-:W-:Y:S05]  /*1530*/  @!P1 BRA `(.L_x_1371) ;  /* 0x0000000000109947 */ /* 0x001fea0003800000 */
[----:B------:R-:W0:Y:S02]  /*1540*/  LDC.64 R4, c[0x0][0xa20] ;  /* 0x00028800ff047b82 */ /* 0x000e240000000a00 */
[----:B0-----:R-:W-:-:S05]  /*1550*/  IMAD.WIDE R4, R75, 0x4, R4 ;  /* 0x000000044b047825 */ /* 0x001fca00078e0204 */
[----:B------:R0:W5:Y:S01]  /*1560*/  LDG.E R27, desc[UR38][R4.64] ;  /* 0x00000026041b7981 */ /* 0x000162000c1e1900 */
[----:B------:R-:W-:Y:S05]  /*1570*/  BRA `(.L_x_1372) ;  /* 0x0000000000107947 */ /* 0x000fea0003800000 */
.L_x_1371:
[----:B------:R-:W-:Y:S05]  /*1580*/  @!P0 BRA `(.L_x_1372) ;  /* 0x00000000000c8947 */ /* 0x000fea0003800000 */
[----:B------:R-:W2:Y:S04]  /*1590*/  LDG.E R4, desc[UR38][R10.64] ;  /* 0x000000260a047981 */ /* 0x000ea8000c1e1900 */
[----:B------:R-:W2:Y:S02]  /*15a0*/  LDG.E R27, desc[UR38][R10.64+0x4] ;  /* 0x000004260a1b7981 */ /* 0x000ea4000c1e1900 */
[----:B--2---:R-:W-:-:S07]  /*15b0*/  IMAD.IADD R27, R27, 0x1, -R4 ;  /* 0x000000011b1b7824 */ /* 0x004fce00078e0a04 */
.L_x_1372:
[----:B------:R-:W-:Y:S01]  /*15c0*/  ULDC.64 UR4, c[0x0][0xa10] ;  /* 0x0002840000047ab9 */ /* 0x000fe20000000a00 */
[----:B0-----:R-:W0:Y:S01]  /*15d0*/  LDC R4, c[0x0][0x448] ;  /* 0x00011200ff047b82 */ /* 0x001e220000000800 */
[----:B------:R-:W-:-:S04]  /*15e0*/  ISETP.NE.U32.AND P0, PT, RZ, UR4, PT ;  /* 0x00000004ff007c0c */ /* 0x000fc8000bf05070 */
[----:B------:R-:W-:Y:S01]  /*15f0*/  ISETP.NE.AND.EX P0, PT, RZ, UR5, PT, P0 ;  /* 0x00000005ff007c0c */ /* 0x000fe2000bf05300 */
[----:B------:R-:W-:Y:S02]  /*1600*/  ULDC.64 UR4, c[0x0][0xa30] ;  /* 0x00028c0000047ab9 */ /* 0x000fe40000000a00 */
[----:B------:R-:W-:-:S04]  /*1610*/  ISETP.NE.U32.AND P1, PT, RZ, UR4, PT ;  /* 0x00000004ff007c0c */ /* 0x000fc8000bf25070 */
[----:B------:R-:W-:-:S06]  /*1620*/  ISETP.NE.AND.EX P1, PT, RZ, UR5, PT, P1 ;  /* 0x00000005ff007c0c */ /* 0x000fcc000bf25310 */
[----:B------:R-:W1:Y:S08]  /*1630*/  @P0 LDC.64 R6, c[0x0][0xa10] ;  /* 0x00028400ff060b82 */ /* 0x000e700000000a00 */
[----:B------:R-:W2:Y:S01]  /*1640*/  @P1 LDC.64 R8, c[0x0][0xa30] ;  /* 0x00028c00ff081b82 */ /* 0x000ea20000000a00 */
[----:B-1----:R-:W-:-:S05]  /*1650*/  @P0 IMAD.WIDE R6, R75, 0x4, R6 ;  /* 0x000000044b060825 */ /* 0x002fca00078e0206 */
[----:B------:R-:W3:Y:S04]  /*1660*/  @P0 LDG.E R3, desc[UR38][R6.64] ;  /* 0x0000002606030981 */ /* 0x000ee8000c1e1900 */
[----:B------:R1:W3:Y:S01]  /*1670*/  @P0 LDG.E R10, desc[UR38][R6.64+0x4] ;  /* 0x00000426060a0981 */ /* 0x0002e2000c1e1900 */
[----:B-----5:R-:W-:Y:S02]  /*1680*/  IMAD.MOV.U32 R106, RZ, RZ, R27 ;  /* 0x000000ffff6a7224 */ /* 0x020fe400078e001b */
[----:B--2---:R-:W-:-:S05]  /*1690*/  @P1 IMAD.WIDE R8, R75, 0x4, R8 ;  /* 0x000000044b081825 */ /* 0x004fca00078e0208 */
[----:B------:R2:W5:Y:S01]  /*16a0*/  @P1 LDG.E R106, desc[UR38][R8.64] ;  /* 0x00000026086a1981 */ /* 0x000562000c1e1900 */
[----:B0-----:R-:W-:Y:S01]  /*16b0*/  ISETP.NE.AND P1, PT, R4, 0x1, PT ;  /* 0x000000010400780c */ /* 0x001fe20003f25270 */
[----:B------:R-:W-:Y:S01]  /*16c0*/  IMAD R14, R73, 0xc0, RZ ;  /* 0x000000c0490e7824 */ /* 0x000fe200078e02ff */
[----:B------:R-:W0:Y:S01]  /*16d0*/  LDC.64 R4, c[0x0][0x9e0] ;  /* 0x00027800ff047b82 */ /* 0x000e220000000a00 */
[----:B------:R-:W-:Y:S02]  /*16e0*/  IMAD.IADD R13, R27, 0x1, -R0 ;  /* 0x000000011b0d7824 */ /* 0x000fe400078e0a00 */
[----:B------:R-:W-:Y:S01]  /*16f0*/  VIADD R0, R14, 0xbf ;  /* 0x000000bf0e007836 */ /* 0x000fe20000000000 */
[----:B------:R4:W-:Y:S03]  /*1700*/  STL [R1+0x18], R14 ;  /* 0x0000180e01007387 */ /* 0x0009e60000100800 */
[----:B-1----:R-:W-:-:S04]  /*1710*/  IMAD.MOV.U32 R7, RZ, RZ, R0 ;  /* 0x000000ffff077224 */ /* 0x002fc800078e0000 */
[----:B------:R-:W1:Y:S08]  /*1720*/  @P1 LDC R11, c[0x0][0x44c] ;  /* 0x00011300ff0b1b82 */ /* 0x000e700000000800 */
[----:B------:R-:W2:Y:S01]  /*1730*/  @P1 LDC R12, c[0x0][0x450] ;  /* 0x00011400ff0c1b82 */ /* 0x000ea20000000800 */
[----:B0-----:R-:W-:Y:S01]  /*1740*/  ISETP.GE.AND P2, PT, R5, 0x1, PT ;  /* 0x000000010500780c */ /* 0x001fe20003f46270 */
[----:B---3--:R-:W-:-:S02]  /*1750*/  @P0 IMAD.IADD R24, R10, 0x1, -R3 ;  /* 0x000000010a180824 */ /* 0x008fc400078e0a03 */
[----:B-1----:R-:W-:-:S04]  /*1760*/  @P1 IMAD.HI.U32 R3, R0, R11, RZ ;  /* 0x0000000b00031227 */ /* 0x002fc800078e00ff */
[----:B------:R-:W-:Y:S01]  /*1770*/  IMAD.IADD R137, R13, 0x1, R24 ;  /* 0x000000010d897824 */ /* 0x000fe200078e0218 */
[----:B--2---:R-:W-:-:S03]  /*1780*/  @P1 SHF.R.U32.HI R7, RZ, R12, R3 ;  /* 0x0000000cff071219 */ /* 0x004fc60000011603 */
[C---:B------:R-:W-:Y:S01]  /*1790*/  VIADD R0, R137.reuse, 0x7f ;  /* 0x0000007f89007836 */ /* 0x040fe20000000000 */
[----:B------:R-:W-:-:S04]  /*17a0*/  IADD3 R112, R137, 0x1, -R136 ;  /* 0x0000000189707810 */ /* 0x000fc80007ffe888 */
[----:B------:R-:W-:Y:S01]  /*17b0*/  SHF.R.S32.HI R3, RZ, 0x1f, R0 ;  /* 0x0000001fff037819 */ /* 0x000fe20000011400 */
[----:B------:R-:W-:-:S03]  /*17c0*/  IMAD.IADD R9, R112, 0x1, R7 ;  /* 0x0000000170097824 */ /* 0x000fc600078e0207 */
[----:B------:R-:W-:Y:S01]  /*17d0*/  LEA.HI R3, R3, R0, RZ, 0x7 ;  /* 0x0000000003037211 */ /* 0x000fe200078f38ff */
[----:B------:R-:W-:-:S03]  /*17e0*/  IMAD.IADD R4, R9, 0x1, R4 ;  /* 0x0000000109047824 */ /* 0x000fc600078e0204 */
[----:B------:R-:W-:Y:S01]  /*17f0*/  SHF.R.S32.HI R113, RZ, 0x7, R3 ;  /* 0x00000007ff717819 */ /* 0x000fe20000011403 */
[----:B----4-:R-:W-:Y:S06]  /*1800*/  @!P2 BRA `(.L_x_1373) ;  /* 0x000000000048a947 */ /* 0x010fec0003800000 */
        /* <DEDUP_REMOVED lines=11> */
.L_x_1375:
[----:B------:R-:W-:-:S13]  /*18c0*/  ISETP.NE.AND P0, PT, R5, 0x1, PT ;  /* 0x000000010500780c */ /* 0x000fda0003f05270 */
[----:B------:R-:W0:Y:S02]  /*18d0*/  @P0 LDC.64 R6, c[0x0][0x9e8] ;  /* 0x00027a00ff060b82 */ /* 0x000e240000000a00 */
[----:B0-----:R-:W-:-:S05]  /*18e0*/  @P0 IMAD.HI.U32 R6, R0, R6, RZ ;  /* 0x0000000600060227 */ /* 0x001fca00078e00ff */
[----:B------:R-:W-:-:S07]  /*18f0*/  @P0 SHF.R.U32.HI R0, RZ, R7, R6 ;  /* 0x00000007ff000219 */ /* 0x000fce0000011606 */
.L_x_1376:
[----:B------:R-:W-:Y:S05]  /*1900*/  BSYNC B0 ;  /* 0x0000000000007941 */ /* 0x000fea0003800000 */
.L_x_1374:
[----:B------:R-:W-:-:S05]  /*1910*/  IMAD R3, R0, R5, R5 ;  /* 0x0000000500037224 */ /* 0x000fca00078e0205 */
[----:B------:R-:W-:-:S07]  /*1920*/  VIMNMX R4, R4, R3, PT ;  /* 0x0000000304047248 */ /* 0x000fce0003fe0100 */
.L_x_1373:
[----:B------:R-:W0:Y:S01]  /*1930*/  @P1 LDC R0, c[0x0][0x44c] ;  /* 0x00011300ff001b82 */ /* 0x000e220000000800 */
[----:B------:R-:W-:Y:S01]  /*1940*/  IMAD.MOV.U32 R3, RZ, RZ, R14 ;  /* 0x000000ffff037224 */ /* 0x000fe200078e000e */
[----:B------:R-:W-:Y:S01]  /*1950*/  ULDC UR4, c[0x0][0x9dc] ;  /* 0x0002770000047ab9 */ /* 0x000fe20000000800 */
[----:B------:R-:W-:-:S05]  /*1960*/  IMAD.IADD R114, R137, 0x1, -R136 ;  /* 0x0000000189727824 */ /* 0x000fca00078e0a88 */
[----:B------:R-:W1:Y:S01]  /*1970*/  @P1 LDC R7, c[0x0][0x450] ;  /* 0x00011400ff071b82 */ /* 0x000e620000000800 */
[----:B0-----:R-:W-:-:S05]  /*1980*/  @P1 IMAD.HI.U32 R0, R14, R0, RZ ;  /* 0x000000000e001227 */ /* 0x001fca00078e00ff */
[----:B-1----:R-:W-:-:S05]  /*1990*/  @P1 SHF.R.U32.HI R3, RZ, R7, R0 ;  /* 0x00000007ff031219 */ /* 0x002fca0000011600 */
[----:B------:R-:W-:-:S04]  /*19a0*/  IMAD.IADD R0, R114, 0x1, R3 ;  /* 0x0000000172007824 */ /* 0x000fc800078e0203 */
[----:B------:R-:W-:Y:S01]  /*19b0*/  VIADD R3, R0, -UR4 ;  /* 0x8000000400037c36 */ /* 0x000fe20008000000 */
[----:B------:R-:W-:Y:S06]  /*19c0*/  @!P2 BRA `(.L_x_1377) ;  /* 0x000000000044a947 */ /* 0x000fec0003800000 */
[----:B------:R-:W-:Y:S01]  /*19d0*/  ISETP.GT.AND P0, PT, R0, -0x1, PT ;  /* 0xffffffff0000780c */ /* 0x000fe20003f04270 */
[----:B------:R-:W-:-:S12]  /*19e0*/  BSSY B0, `(.L_x_1378) ;  /* 0x000000d000007945 */ /* 0x000fd80003800000 */
        /* <DEDUP_REMOVED lines=8> */
.L_x_1379:
[----:B------:R-:W-:-:S13]  /*1a70*/  ISETP.NE.AND P0, PT, R5, 0x1, PT ;  /* 0x000000010500780c */ /* 0x000fda0003f05270 */
[----:B------:R-:W0:Y:S02]  /*1a80*/  @P0 LDC.64 R6, c[0x0][0x9e8] ;  /* 0x00027a00ff060b82 */ /* 0x000e240000000a00 */
[----:B0-----:R-:W-:-:S05]  /*1a90*/  @P0 IMAD.HI.U32 R6, R0, R6, RZ ;  /* 0x0000000600060227 */ /* 0x001fca00078e00ff */
[----:B------:R-:W-:-:S07]  /*1aa0*/  @P0 SHF.R.U32.HI R0, RZ, R7, R6 ;  /* 0x00000007ff000219 */ /* 0x000fce0000011606 */
.L_x_1380:
[----:B------:R-:W-:Y:S05]  /*1ab0*/  BSYNC B0 ;  /* 0x0000000000007941 */ /* 0x000fea0003800000 */
.L_x_1378:
[----:B------:R-:W-:-:S05]  /*1ac0*/  IMAD R0, R0, R5, RZ ;  /* 0x0000000500007224 */ /* 0x000fca00078e02ff */
[----:B------:R-:W-:-:S07]  /*1ad0*/  VIMNMX R3, R3, R0, !PT ;  /* 0x0000000003037248 */ /* 0x000fce0007fe0100 */
.L_x_1377:
[----:B------:R-:W-:Y:S01]  /*1ae0*/  VIADD R4, R4, 0x7f ;  /* 0x0000007f04047836 */ /* 0x000fe20000000000 */
[----:B------:R-:W-:-:S04]  /*1af0*/  SHF.R.S32.HI R0, RZ, 0x1f, R3 ;  /* 0x0000001fff007819 */ /* 0x000fc80000011403 */
[----:B------:R-:W-:Y:S02]  /*1b00*/  SHF.R.S32.HI R5, RZ, 0x1f, R4 ;  /* 0x0000001fff057819 */ /* 0x000fe40000011404 */
[----:B------:R-:W-:Y:S02]  /*1b10*/  LEA.HI R0, R0, R3, RZ, 0x7 ;  /* 0x0000000300007211 */ /* 0x000fe400078f38ff */
[----:B------:R-:W-:Y:S02]  /*1b20*/  LEA.HI R5, R5, R4, RZ, 0x7 ;  /* 0x0000000405057211 */ /* 0x000fe400078f38ff */
[----:B------:R-:W-:Y:S02]  /*1b30*/  SHF.R.S32.HI R3, RZ, 0x7, R0 ;  /* 0x00000007ff037819 */ /* 0x000fe40000011400 */
[----:B------:R-:W-:Y:S02]  /*1b40*/  SHF.R.S32.HI R0, RZ, 0x7, R5 ;  /* 0x00000007ff007819 */ /* 0x000fe40000011405 */
[----:B------:R-:W-:-:S02]  /*1b50*/  VIMNMX R3, RZ, R3, !PT ;  /* 0x00000003ff037248 */ /* 0x000fc40007fe0100 */
[----:B------:R-:W-:-:S03]  /*1b60*/  VIMNMX R0, R113, R0, PT ;  /* 0x0000000071007248 */ /* 0x000fc60003fe0100 */
[--C-:B------:R-:W-:Y:S02]  /*1b70*/  IMAD R3, R3, 0x80, -R13.reuse ;  /* 0x0000008003037824 */ /* 0x100fe400078e0a0d */
[----:B------:R-:W-:-:S03]  /*1b80*/  IMAD R5, R0, 0x80, -R13 ;  /* 0x0000008000057824 */ /* 0x000fc600078e0a0d */
[----:B------:R-:W-:Y:S02]  /*1b90*/  VIMNMX R3, RZ, R3, !PT ;  /* 0x00000003ff037248 */ /* 0x000fe40007fe0100 */
[----:B------:R-:W-:Y:S02]  /*1ba0*/  VIMNMX R0, R5, R24, PT ;  /* 0x0000001805007248 */ /* 0x000fe40003fe0100 */
[----:B------:R-:W-:Y:S02]  /*1bb0*/  SHF.R.U32.HI R83, RZ, 0x7, R3 ;  /* 0x00000007ff537819 */ /* 0x000fe40000011603 */
[----:B------:R-:W-:-:S03]  /*1bc0*/  ISETP.GT.AND P0, PT, R0, R3, PT ;  /* 0x000000030000720c */ /* 0x000fc60003f04270 */
[----:B------:R-:W-:-:S10]  /*1bd0*/  IMAD.MOV.U32 R25, RZ, RZ, R83 ;  /* 0x000000ffff197224 */ /* 0x000fd400078e0053 */
[----:B------:R-:W-:-:S05]  /*1be0*/  @P0 VIADD R0, R0, 0x7f ;  /* 0x0000007f00000836 */ /* 0x000fca0000000000 */
[----:B------:R-:W-:-:S04]  /*1bf0*/  @P0 SHF.R.S32.HI R3, RZ, 0x1f, R0 ;  /* 0x0000001fff030819 */ /* 0x000fc80000011400 */
[----:B------:R-:W-:-:S04]  /*1c00*/  @P0 LEA.HI R3, R3, R0, RZ, 0x7 ;  /* 0x0000000003030211 */ /* 0x000fc800078f38ff */
[----:B------:R-:W-:Y:S02]  /*1c10*/  @P0 SHF.R.S32.HI R25, RZ, 0x7, R3 ;  /* 0x00000007ff190819 */ /* 0x000fe40000011403 */
[----:B------:R-:W-:Y:S02]  /*1c20*/  PLOP3.LUT P0, PT, PT, PT, PT, 0x80, 0x0 ;  /* 0x000000000000781c */ /* 0x000fe40003f0f070 */
[----:B------:R-:W-:-:S13]  /*1c30*/  ISETP.GT.AND P1, PT, R25, R83, PT ;  /* 0x000000531900720c */ /* 0x000fda0003f24270 */
[----:B------:R-:W-:Y:S05]  /*1c40*/  @!P1 BRA `(.L_x_1381) ;  /* 0x0000005000e89947 */ /* 0x000fea0003800000 */
        /* <DEDUP_REMOVED lines=20> */
.L_x_1383:
[----:B------:R-:W-:Y:S05]  /*1d90*/  BSYNC B6 ;  /* 0x0000000000067941 */ /* 0x000fea0003800000 */
.L_x_1382:
        /* <DEDUP_REMOVED lines=20> */
.L_x_1385:
[----:B------:R-:W-:Y:S05]  /*1ee0*/  BSYNC B6 ;  /* 0x0000000000067941 */ /* 0x000fea0003800000 */
.L_x_1384:
[----:B------:R-:W2:Y:S01]  /*1ef0*/  LDL.64 R36, [R1+0x8] ;  /* 0x0000080001247983 */ /* 0x000ea20000100a00 */
[----:B------:R-:W-:Y:S01]  /*1f00*/  ULDC.64 UR4, c[0x0][0x9f8] ;  /* 0x00027e0000047ab9 */ /* 0x000fe20000000a00 */
[----:B------:R-:W0:Y:S01]  /*1f10*/  LDC.64 R10, c[0x0][0x300] ;  /* 0x0000c000ff0a7b82 */ /* 0x000e220000000a00 */
[----:B------:R-:W-:Y:S01]  /*1f20*/  ISETP.NE.U32.AND P0, PT, RZ, UR4, PT ;  /* 0x00000004ff007c0c */ /* 0x000fe2000bf05070 */
[----:B------:R-:W2:Y:S01]  /*1f30*/  LDL.64 R30, [R1+0x8] ;  /* 0x00000800011e7983 */ /* 0x000ea20000100a00 */
[----:B------:R-:W-:Y:S01]  /*1f40*/  IMAD.IADD R70, R70, 0x1, R27 ;  /* 0x0000000146467824 */ /* 0x000fe200078e021b */
[----:B------:R-:W-:Y:S01]  /*1f50*/  ULDC.64 UR6, c[0x0][0xa08] ;  /* 0x0002820000067ab9 */ /* 0x000fe20000000a00 */
[----:B------:R-:W-:Y:S01]  /*1f60*/  ISETP.NE.AND.EX P0, PT, RZ, UR5, PT, P0 ;  /* 0x00000005ff007c0c */ /* 0x000fe2000bf05300 */
[----:B------:R-:W3:Y:S01]  /*1f70*/  LDL.LU R28, [R1] ;  /* 0x00000000011c7983 */ /* 0x000ee20000300800 */
[----:B------:R-:W-:Y:S01]  /*1f80*/  SHF.R.S32.HI R8, RZ, 0x1f, R74 ;  /* 0x0000001fff087819 */ /* 0x000fe2000001144a */
[----:B------:R-:W-:Y:S01]  /*1f90*/  ULDC.64 UR4, c[0x0][0x308] ;  /* 0x0000c20000047ab9 */ /* 0x000fe20000000a00 */
[----:B------:R-:W1:Y:S01]  /*1fa0*/  S2R R20, SR_TID.X ;  /* 0x0000000000147919 */ /* 0x000e620000002100 */
[----:B------:R-:W-:Y:S01]  /*1fb0*/  SHF.R.S32.HI R23, RZ, 0x1f, R22 ;  /* 0x0000001fff177819 */ /* 0x000fe20000011416 */
[----:B------:R-:W4:Y:S08]  /*1fc0*/  LDC R35, c[0x0][0x3f4] ;  /* 0x0000fd00ff237b82 */ /* 0x000f300000000800 */
[----:B------:R-:W1:Y:S02]  /*1fd0*/  @P0 LDC.64 R4, c[0x0][0x9f8] ;  /* 0x00027e00ff040b82 */ /* 0x000e640000000a00 */
[----:B-1----:R-:W-:-:S05]  /*1fe0*/  @P0 IMAD.WIDE R4, R75, 0x4, R4 ;  /* 0x000000044b040825 */ /* 0x002fca00078e0204 */
[----:B------:R1:W4:Y:S01]  /*1ff0*/  @P0 LDG.E R75, desc[UR38][R4.64] ;  /* 0x00000026044b0981 */ /* 0x000322000c1e1900 */
[----:B------:R-:W-:Y:S01]  /*2000*/  VIADD R20, R20, 0xffffff80 ;  /* 0xffffff8014147836 */ /* 0x000fe20000000000 */
[----:B------:R-:W-:Y:S01]  /*2010*/  SHF.R.S32.HI R13, RZ, 0x1f, R70 ;  /* 0x0000001fff0d7819 */ /* 0x000fe20000011446 */
[CC--:B0-----:R-:W-:Y:S01]  /*2020*/  IMAD.WIDE.U32 R6, R70.reuse, R10.reuse, RZ ;  /* 0x0000000a46067225 */ /* 0x0c1fe200078e00ff */
[----:B------:R-:W-:Y:S02]  /*2030*/  ISETP.NE.U32.AND P0, PT, RZ, UR6, PT ;  /* 0x00000006ff007c0c */ /* 0x000fe4000bf05070 */
[----:B------:R-:W-:Y:S01]  /*2040*/  SHF.R.S32.HI R9, RZ, 0x1f, R20 ;  /* 0x0000001fff097819 */ /* 0x000fe20000011414 */
[----:B------:R-:W-:Y:S01]  /*2050*/  IMAD R0, R13, R10, RZ ;  /* 0x0000000a0d007224 */ /* 0x000fe200078e02ff */
[----:B------:R-:W-:Y:S02]  /*2060*/  ISETP.NE.AND.EX P0, PT, RZ, UR7, PT, P0 ;  /* 0x00000007ff007c0c */ /* 0x000fe4000bf05300 */
[----:B------:R-:W-:Y:S01]  /*2070*/  LEA.HI R9, R9, R20, RZ, 0x2 ;  /* 0x0000001409097211 */ /* 0x000fe200078f10ff */
[----:B------:R-:W-:Y:S01]  /*2080*/  IMAD R3, R70, R11, R0 ;  /* 0x0000000b46037224 */ /* 0x000fe200078e0200 */
[----:B------:R-:W0:Y:S02]  /*2090*/  S2R R20, SR_TID.X ;  /* 0x0000000000147919 */ /* 0x000e240000002100 */
[----:B------:R-:W-:Y:S01]  /*20a0*/  SHF.R.S32.HI R82, RZ, 0x2, R9 ;  /* 0x00000002ff527819 */ /* 0x000fe20000011409 */
[----:B------:R-:W-:Y:S01]  /*20b0*/  IMAD.IADD R7, R7, 0x1, R3 ;  /* 0x0000000107077824 */ /* 0x000fe200078e0203 */
[----:B------:R-:W-:Y:S01]  /*20c0*/  SHF.R.S32.HI R9, RZ, 0x1f, R9 ;  /* 0x0000001fff097819 */ /* 0x000fe20000011409 */
[----:B------:R-:W-:-:S02]  /*20d0*/  IMAD R3, R8, UR4, RZ ;  /* 0x0000000408037c24 */ /* 0x000fc4000f8e02ff */
[----:B-1----:R-:W-:-:S04]  /*20e0*/  IMAD.WIDE.U32 R4, R74, UR4, R6 ;  /* 0x000000044a047c25 */ /* 0x002fc8000f8e0006 */
[----:B--2---:R-:W-:Y:S01]  /*20f0*/  IMAD.MOV.U32 R30, RZ, RZ, R36 ;  /* 0x000000ffff1e7224 */ /* 0x004fe200078e0024 */
[----:B0-----:R-:W-:Y:S01]  /*2100*/  SHF.R.U32.HI R34, RZ, 0x7, R20 ;  /* 0x00000007ff227819 */ /* 0x001fe20000011614 */
[----:B------:R-:W-:Y:S01]  /*2110*/  IMAD R3, R74, UR5, R3 ;  /* 0x000000054a037c24 */ /* 0x000fe2000f8e0203 */
[----:B------:R-:W-:Y:S01]  /*2120*/  ULDC.64 UR4, c[0x0][0x310] ;  /* 0x0000c40000047ab9 */ /* 0x000fe20000000a00 */
[----:B------:R-:W-:Y:S01]  /*2130*/  LEA.HI R9, R9, R82, RZ, 0x2 ;  /* 0x0000005209097211 */ /* 0x000fe200078f10ff */
[----:B------:R-:W0:Y:S01]  /*2140*/  LDC.64 R6, c[0x0][0x408] ;  /* 0x00010200ff067b82 */ /* 0x000e220000000a00 */
[----:B------:R-:W-:Y:S01]  /*2150*/  SHF.R.S32.HI R31, RZ, 0x1f, R30 ;  /* 0x0000001fff1f7819 */ /* 0x000fe2000001141e */
[----:B------:R-:W-:-:S04]  /*2160*/  IMAD.IADD R5, R5, 0x1, R3 ;  /* 0x0000000105057824 */ /* 0x000fc800078e0203 */
[----:B------:R1:W-:Y:S04]  /*2170*/  STL [R1+0xc], R31 ;  /* 0x00000c1f01007387 */ /* 0x0003e80000100800 */
[----:B------:R-:W2:Y:S01]  /*2180*/  LDL R36, [R1+0x14] ;  /* 0x0000140001247983 */ /* 0x000ea20000100800 */
[----:B------:R-:W-:Y:S02]  /*2190*/  ISETP.NE.AND P6, PT, R34, 0x1, PT ;  /* 0x000000012200780c */ /* 0x000fe40003fc5270 */
[----:B------:R-:W-:Y:S02]  /*21a0*/  LOP3.LUT R9, R9, 0xfffffffc, RZ, 0xc0, !PT ;  /* 0xfffffffc09097812 */ /* 0x000fe400078ec0ff */
[----:B------:R-:W-:-:S03]  /*21b0*/  SHF.R.S32.HI R32, RZ, 0x1f, R19 ;  /* 0x0000001fff207819 */ /* 0x000fc60000011413 */
[----:B------:R-:W-:Y:S01]  /*21c0*/  IMAD.IADD R82, R82, 0x1, -R9 ;  /* 0x0000000152527824 */ /* 0x000fe200078e0a09 */
[----:B----4-:R-:W-:Y:S02]  /*21d0*/  SHF.R.S32.HI R0, RZ, 0x1f, R75 ;  /* 0x0000001fff007819 */ /* 0x010fe4000001144b */
[----:B------:R-:W-:Y:S02]  /*21e0*/  SEL R75, R75, RZ, !P0 ;  /* 0x000000ff4b4b7207 */ /* 0x000fe40004000000 */
[----:B------:R-:W-:-:S05]  /*21f0*/  SEL R15, R0, RZ, !P0 ;  /* 0x000000ff000f7207 */ /* 0x000fca0004000000 */
[----:B------:R-:W-:Y:S02]  /*2200*/  IMAD R0, R15, UR4, RZ ;  /* 0x000000040f007c24 */ /* 0x000fe4000f8e02ff */
[----:B------:R-:W-:-:S04]  /*2210*/  IMAD.WIDE.U32 R20, R75, UR4, R4 ;  /* 0x000000044b147c25 */ /* 0x000fc8000f8e0004 */
[----:B------:R-:W-:Y:S01]  /*2220*/  IMAD R3, R75, UR5, R0 ;  /* 0x000000054b037c24 */ /* 0x000fe2000f8e0200 */
[----:B------:R-:W-:Y:S05]  /*2230*/  @!P6 WARPSYNC.ALL ;  /* 0x000000000000e948 */ /* 0x000fea0003800000 */
[----:B------:R-:W-:Y:S01]  /*2240*/  ULDC.64 UR4, c[0x0][0x330] ;  /* 0x0000cc0000047ab9 */ /* 0x000fe20000000a00 */
[----:B------:R-:W-:Y:S01]  /*2250*/  VIADD R0, R22, 0x10 ;  /* 0x0000001016007836 */ /* 0x000fe20000000000 */
[----:B---3--:R-:W-:Y:S01]  /*2260*/  LOP3.LUT R28, R28, 0xfffffffd, RZ, 0xc0, !PT ;  /* 0xfffffffd1c1c7812 */ /* 0x008fe200078ec0ff */
[----:B------:R-:W-:Y:S02]  /*2270*/  IMAD R5, R8, UR4, RZ ;  /* 0x0000000408057c24 */ /* 0x000fe4000f8e02ff */
[----:B------:R-:W-:Y:S01]  /*2280*/  VIADD R72, R22, 0x30 ;  /* 0x0000003016487836 */ /* 0x000fe20000000000 */
[----:B------:R-:W-:Y:S01]  /*2290*/  SHF.R.U32.HI R37, RZ, 0x3, R157 ;  /* 0x00000003ff257819 */ /* 0x000fe2000001169d */
[----:B------:R-:W-:Y:S01]  /*22a0*/  IMAD.WIDE.U32 R60, R74, UR4, R22 ;  /* 0x000000044a3c7c25 */ /* 0x000fe2000f8e0016 */
[----:B------:R-:W-:Y:S01]  /*22b0*/  ULDC UR4, c[0x0][0x2f4] ;  /* 0x0000bd0000047ab9 */ /* 0x000fe20000000800 */
[----:B------:R-:W-:Y:S01]  /*22c0*/  ULDC.64 UR6, c[0x0][0x338] ;  /* 0x0000ce0000067ab9 */ /* 0x000fe20000000a00 */
[----:B------:R-:W-:Y:S01]  /*22d0*/  ISETP.GE.AND P1, PT, R0, UR4, PT ;  /* 0x0000000400007c0c */ /* 0x000fe2000bf26270 */
[----:B------:R-:W-:-:S02]  /*22e0*/  IMAD R9, R74, UR5, R5 ;  /* 0x000000054a097c24 */ /* 0x000fc4000f8e0205 */
[-C--:B------:R-:W-:Y:S02]  /*22f0*/  IMAD R8, R32, R10.reuse, RZ ;  /* 0x0000000a20087224 */ /* 0x080fe400078e02ff */
[----:B------:R-:W-:Y:S01]  /*2300*/  IMAD.WIDE.U32 R4, R19, R10, R22 ;  /* 0x0000000a13047225 */ /* 0x000fe200078e0016 */
[----:B------:R-:W-:-:S03]  /*2310*/  ISETP.GE.AND P0, PT, R22, UR4, PT ;  /* 0x0000000416007c0c */ /* 0x000fc6000bf06270 */
[----:B------:R-:W-:Y:S01]  /*2320*/  IMAD R95, R19, R11, R8 ;  /* 0x0000000b135f7224 */ /* 0x000fe200078e0208 */
[----:B------:R-:W-:Y:S02]  /*2330*/  SEL R8, RZ, 0xffffffff, P1 ;  /* 0xffffffffff087807 */ /* 0x000fe40000800000 */
[----:B------:R-:W-:Y:S02]  /*2340*/  IADD3 R96, P1, R20, R4, RZ ;  /* 0x0000000414607210 */ /* 0x000fe40007f3e0ff */
[----:B------:R-:W-:Y:S02]  /*2350*/  SEL R4, RZ, 0x1, P0 ;  /* 0x00000001ff047807 */ /* 0x000fe40000000000 */
[----:B------:R-:W-:Y:S01]  /*2360*/  LOP3.LUT P0, RZ, R82, 0x2, RZ, 0xc0, !PT ;  /* 0x0000000252ff7812 */ /* 0x000fe2000780c0ff */
[----:B------:R-:W-:Y:S02]  /*2370*/  IMAD.IADD R3, R21, 0x1, R3 ;  /* 0x0000000115037824 */ /* 0x000fe400078e0203 */
[----:B------:R-:W-:-:S02]  /*2380*/  IMAD.IADD R61, R61, 0x1, R9 ;  /* 0x000000013d3d7824 */ /* 0x000fc400078e0209 */
[----:B------:R-:W-:Y:S01]  /*2390*/  IMAD.SHL.U32 R9, R8, 0x2, RZ ;  /* 0x0000000208097824 */ /* 0x000fe200078e00ff */
[----:B------:R-:W-:-:S04]  /*23a0*/  IADD3.X R95, R3, R5, R95, P1, !PT ;  /* 0x00000005035f7210 */ /* 0x000fc80000ffe45f */
[----:B------:R-:W-:Y:S01]  /*23b0*/  LOP3.LUT R5, R9, 0x2, R4, 0xe2, !PT ;  /* 0x0000000209057812 */ /* 0x000fe200078ee204 */
[----:B------:R-:W-:Y:S01]  /*23c0*/  VIADD R4, R22, 0x20 ;  /* 0x0000002016047836 */ /* 0x000fe20000000000 */
[----:B------:R-:W3:Y:S01]  /*23d0*/  LDC.64 R8, c[0x0][0x3f8] ;  /* 0x0000fe00ff087b82 */ /* 0x000ee20000000a00 */
[----:B------:R-:W-:Y:S01]  /*23e0*/  @P0 LOP3.LUT R28, R28, 0x2, RZ, 0xfc, !PT ;  /* 0x000000021c1c0812 */ /* 0x000fe200078efcff */
[----:B0-----:R-:W-:Y:S01]  /*23f0*/  IMAD R12, R32, R6, RZ ;  /* 0x00000006200c7224 */ /* 0x001fe200078e02ff */
[----:B------:R-:W-:Y:S01]  /*2400*/  ISETP.GE.AND P1, PT, R72, UR4, PT ;  /* 0x0000000448007c0c */ /* 0x000fe2000bf26270 */
[----:B------:R-:W-:Y:S01]  /*2410*/  VIADD R27, R22, 0x40 ;  /* 0x00000040161b7836 */ /* 0x000fe20000000000 */
[----:B------:R-:W-:Y:S01]  /*2420*/  ISETP.GE.AND P0, PT, R4, UR4, PT ;  /* 0x0000000404007c0c */ /* 0x000fe2000bf06270 */
[----:B------:R-:W-:Y:S01]  /*2430*/  IMAD R29, R19, R7, R12 ;  /* 0x00000007131d7224 */ /* 0x000fe200078e020c */
[----:B------:R-:W-:Y:S02]  /*2440*/  SEL R14, RZ, 0x8, P1 ;  /* 0x00000008ff0e7807 */ /* 0x000fe40000800000 */
[----:B------:R-:W-:-:S02]  /*2450*/  SEL R12, RZ, 0x4, P0 ;  /* 0x00000004ff0c7807 */ /* 0x000fc40000000000 */
[----:B------:R-:W-:Y:S02]  /*2460*/  ISETP.GE.AND P0, PT, R27, UR4, PT ;  /* 0x000000041b007c0c */ /* 0x000fe4000bf06270 */
[----:B------:R-:W-:Y:S02]  /*2470*/  LOP3.LUT R12, R14, R5, R12, 0xfe, !PT ;  /* 0x000000050e0c7212 */ /* 0x000fe400078efe0c */
[----:B------:R-:W-:Y:S02]  /*2480*/  SEL R5, RZ, 0x10, P0 ;  /* 0x00000010ff057807 */ /* 0x000fe40000000000 */
[----:B------:R-:W-:Y:S02]  /*2490*/  ISETP.GE.AND P0, PT, R22, R35, PT ;  /* 0x000000231600720c */ /* 0x000fe40003f06270 */
[----:B------:R-:W-:Y:S02]  /*24a0*/  LOP3.LUT R12, R12, R5, RZ, 0xfc, !PT ;  /* 0x000000050c0c7212 */ /* 0x000fe400078efcff */
[----:B------:R-:W-:Y:S01]  /*24b0*/  SEL R5, R35, RZ, P0 ;  /* 0x000000ff23057207 */ /* 0x000fe20000000000 */
[----:B---3--:R-:W-:-:S04]  /*24c0*/  IMAD R14, R32, R8, RZ ;  /* 0x00000008200e7224 */ /* 0x008fc800078e02ff */
[----:B------:R-:W-:Y:S01]  /*24d0*/  IMAD.IADD R5, R22, 0x1, R5 ;  /* 0x0000000116057824 */ /* 0x000fe200078e0205 */
[----:B------:R-:W-:Y:S01]  /*24e0*/  ISETP.GE.AND P2, PT, R4, R35, PT ;  /* 0x000000230400720c */ /* 0x000fe20003f46270 */
[C---:B------:R-:W-:Y:S01]  /*24f0*/  IMAD R33, R19.reuse, R9, R14 ;  /* 0x0000000913217224 */ /* 0x040fe200078e020e */
[----:B------:R-:W-:Y:S01]  /*2500*/  ISETP.GE.AND P1, PT, R0, R35, PT ;  /* 0x000000230000720c */ /* 0x000fe20003f26270 */
[----:B------:R-:W-:Y:S01]  /*2510*/  IMAD.WIDE.U32 R62, R19, R6, R22 ;  /* 0x00000006133e7225 */ /* 0x000fe200078e0016 */
[----:B------:R-:W-:-:S03]  /*2520*/  SHF.R.S32.HI R14, RZ, 0x1f, R5 ;  /* 0x0000001fff0e7819 */ /* 0x000fc60000011405 */
[----:B------:R-:W-:Y:S01]  /*2530*/  IMAD.WIDE.U32 R64, R19, R6, R30 ;  /* 0x0000000613407225 */ /* 0x000fe200078e001e */
[CC--:B------:R-:W-:Y:S02]  /*2540*/  LEA.HI R76, R14.reuse, R5.reuse, RZ, 0x3 ;  /* 0x000000050e4c7211 */ /* 0x0c0fe400078f18ff */
[----:B------:R-:W-:Y:S01]  /*2550*/  LEA.HI R5, R14, R5, RZ, 0x5 ;  /* 0x000000050e057211 */ /* 0x000fe200078f28ff */
[----:B------:R-:W-:Y:S01]  /*2560*/  IMAD.IADD R63, R63, 0x1, R29 ;  /* 0x000000013f3f7824 */ /* 0x000fe200078e021d */
[----:B------:R-:W-:Y:S01]  /*2570*/  LOP3.LUT R28, R28, 0xfffffffe, RZ, 0xc0, !PT ;  /* 0xfffffffe1c1c7812 */ /* 0x000fe200078ec0ff */
[----:B------:R-:W-:Y:S01]  /*2580*/  IMAD.IADD R65, R29, 0x1, R65 ;  /* 0x000000011d417824 */ /* 0x000fe200078e0241 */
[----:B------:R-:W-:Y:S01]  /*2590*/  SEL R29, R35, RZ, P1 ;  /* 0x000000ff231d7207 */ /* 0x000fe20000800000 */
[-C--:B------:R-:W-:Y:S01]  /*25a0*/  IMAD.WIDE.U32 R68, R19, R8.reuse, R30 ;  /* 0x0000000813447225 */ /* 0x080fe200078e001e */
[----:B-1----:R-:W-:Y:S02]  /*25b0*/  SEL R31, R35, RZ, P2 ;  /* 0x000000ff231f7207 */ /* 0x002fe40001000000 */
[----:B------:R-:W-:Y:S01]  /*25c0*/  @P2 LOP3.LUT R28, R28, 0x1, RZ, 0xfc, !PT ;  /* 0x000000011c1c2812 */ /* 0x000fe200078efcff */
[----:B------:R-:W-:-:S04]  /*25d0*/  IMAD.WIDE.U32 R66, R19, R8, R22 ;  /* 0x0000000813427225 */ /* 0x000fc800078e0016 */
[----:B------:R-:W-:Y:S01]  /*25e0*/  IMAD.SHL.U32 R14, R5, 0x80, RZ ;  /* 0x00000080050e7824 */ /* 0x000fe200078e00ff */
[----:B------:R-:W-:Y:S01]  /*25f0*/  LOP3.LUT R5, R157, 0x18, R76, 0xf8, !PT ;  /* 0x000000189d057812 */ /* 0x000fe200078ef84c */
[----:B------:R-:W-:Y:S02]  /*2600*/  IMAD.IADD R29, R0, 0x1, R29 ;  /* 0x00000001001d7824 */ /* 0x000fe400078e021d */
[----:B------:R-:W-:Y:S01]  /*2610*/  IMAD.IADD R31, R4, 0x1, R31 ;  /* 0x00000001041f7824 */ /* 0x000fe200078e021f */
[----:B------:R0:W-:Y:S01]  /*2620*/  STL [R1], R28 ;  /* 0x0000001c01007387 */ /* 0x0001e20000100800 */
[----:B------:R-:W-:Y:S01]  /*2630*/  IMAD.IADD R67, R67, 0x1, R33 ;  /* 0x0000000143437824 */ /* 0x000fe200078e0221 */
[----:B------:R-:W-:Y:S01]  /*2640*/  LOP3.LUT R14, R14, 0xfffff000, RZ, 0xc0, !PT ;  /* 0xfffff0000e0e7812 */ /* 0x000fe200078ec0ff */
[----:B------:R-:W-:Y:S01]  /*2650*/  IMAD.IADD R69, R33, 0x1, R69 ;  /* 0x0000000121457824 */ /* 0x000fe200078e0245 */
[----:B-----5:R-:W-:Y:S01]  /*2660*/  SHF.R.S32.HI R33, RZ, 0x1f, R106 ;  /* 0x0000001fff217819 */ /* 0x020fe2000001146a */
[----:B------:R-:W-:Y:S01]  /*2670*/  IMAD R15, R15, UR6, RZ ;  /* 0x000000060f0f7c24 */ /* 0x000fe2000f8e02ff */
[----:B------:R-:W-:Y:S01]  /*2680*/  LOP3.LUT R5, R5, R37, RZ, 0x3c, !PT ;  /* 0x0000002505057212 */ /* 0x000fe200078e3cff */
[----:B------:R-:W-:Y:S01]  /*2690*/  VIADD R81, R22, 0x50 ;  /* 0x0000005016517836 */ /* 0x000fe20000000000 */
[----:B------:R-:W-:-:S02]  /*26a0*/  SHF.R.S32.HI R30, RZ, 0x1f, R31 ;  /* 0x0000001fff1e7819 */ /* 0x000fc4000001141f */
[----:B0-----:R-:W-:Y:S02]  /*26b0*/  SHF.R.S32.HI R28, RZ, 0x1f, R29 ;  /* 0x0000001fff1c7819 */ /* 0x001fe4000001141d */
[----:B------:R-:W-:Y:S01]  /*26c0*/  IADD3 R70, P2, R19, R70, RZ ;  /* 0x0000004613467210 */ /* 0x000fe20007f5e0ff */
[C---:B------:R-:W-:Y:S01]  /*26d0*/  IMAD R15, R75.reuse, UR7, R15 ;  /* 0x000000074b0f7c24 */ /* 0x040fe2000f8e020f */
[----:B------:R-:W-:Y:S01]  /*26e0*/  LEA.HI R74, R30, R31, RZ, 0x3 ;  /* 0x0000001f1e4a7211 */ /* 0x000fe200078f18ff */
[----:B------:R-:W-:Y:S01]  /*26f0*/  IMAD.WIDE.U32 R60, R75, UR6, R60 ;  /* 0x000000064b3c7c25 */ /* 0x000fe2000f8e003c */
[CC--:B------:R-:W-:Y:S02]  /*2700*/  LEA.HI R75, R28.reuse, R29.reuse, RZ, 0x3 ;  /* 0x0000001d1c4b7211 */ /* 0x0c0fe400078f18ff */
[----:B------:R-:W-:Y:S01]  /*2710*/  LEA.HI R28, R28, R29, RZ, 0x5 ;  /* 0x0000001d1c1c7211 */ /* 0x000fe200078f28ff */
[----:B------:R-:W-:Y:S01]  /*2720*/  IMAD.X R71, R32, 0x1, R13, P2 ;  /* 0x0000000120477824 */ /* 0x000fe200010e060d */
[----:B------:R-:W-:-:S02]  /*2730*/  LEA.HI R30, R30, R31, RZ, 0x5 ;  /* 0x0000001f1e1e7211 */ /* 0x000fc400078f28ff */
[----:B------:R-:W-:Y:S01]  /*2740*/  ISETP.GE.AND P2, PT, R81, UR4, PT ;  /* 0x0000000451007c0c */ /* 0x000fe2000bf46270 */
[----:B------:R-:W-:Y:S01]  /*2750*/  IMAD.SHL.U32 R29, R28, 0x80, RZ ;  /* 0x000000801c1d7824 */ /* 0x000fe200078e00ff */
[----:B------:R-:W-:Y:S01]  /*2760*/  SHF.L.U64.HI R99, R8, 0x7, R9 ;  /* 0x0000000708637819 */ /* 0x000fe20000010209 */
[----:B------:R-:W-:Y:S01]  /*2770*/  IMAD.SHL.U32 R31, R30, 0x80, RZ ;  /* 0x000000801e1f7824 */ /* 0x000fe200078e00ff */
[C---:B------:R-:W-:Y:S02]  /*2780*/  LOP3.LUT R28, R157.reuse, 0x18, R75, 0xf8, !PT ;  /* 0x000000189d1c7812 */ /* 0x040fe400078ef84b */
[----:B------:R-:W-:Y:S01]  /*2790*/  LOP3.LUT R30, R157, 0x18, R74, 0xf8, !PT ;  /* 0x000000189d1e7812 */ /* 0x000fe200078ef84a */
[-C--:B------:R-:W-:Y:S01]  /*27a0*/  IMAD.WIDE.U32 R62, R106, R6.reuse, R62 ;  /* 0x000000066a3e7225 */ /* 0x080fe200078e003e */
[----:B------:R-:W-:Y:S02]  /*27b0*/  LOP3.LUT R29, R29, 0xfffff000, RZ, 0xc0, !PT ;  /* 0xfffff0001d1d7812 */ /* 0x000fe400078ec0ff */
[----:B------:R-:W-:Y:S01]  /*27c0*/  LOP3.LUT R28, R28, R37, RZ, 0x3c, !PT ;  /* 0x000000251c1c7212 */ /* 0x000fe200078e3cff */
[----:B------:R-:W-:Y:S01]  /*27d0*/  IMAD.WIDE.U32 R64, R106, R6, R64 ;  /* 0x000000066a407225 */ /* 0x000fe200078e0040 */
[----:B------:R-:W-:-:S02]  /*27e0*/  LOP3.LUT R31, R31, 0xfffff000, RZ, 0xc0, !PT ;  /* 0xfffff0001f1f7812 */ /* 0x000fc400078ec0ff */
[----:B------:R-:W-:Y:S01]  /*27f0*/  LOP3.LUT R30, R30, R37, RZ, 0x3c, !PT ;  /* 0x000000251e1e7212 */ /* 0x000fe200078e3cff */
[-C--:B------:R-:W-:Y:S01]  /*2800*/  IMAD.WIDE.U32 R66, R106, R8.reuse, R66 ;  /* 0x000000086a427225 */ /* 0x080fe200078e0042 */
[----:B------:R-:W-:Y:S02]  /*2810*/  SHF.L.U64.HI R98, R6, 0x7, R7 ;  /* 0x0000000706627819 */ /* 0x000fe40000010207 */
[----:B------:R-:W-:Y:S01]  /*2820*/  LOP3.LUT R80, R76, 0xfffffff8, RZ, 0xc0, !PT ;  /* 0xfffffff84c507812 */ /* 0x000fe200078ec0ff */
[----:B------:R-:W-:Y:S01]  /*2830*/  IMAD.WIDE.U32 R68, R106, R8, R68 ;  /* 0x000000086a447225 */ /* 0x000fe200078e0044 */
[----:B------:R-:W-:Y:S02]  /*2840*/  LOP3.LUT R79, R75, 0xfffffff8, RZ, 0xc0, !PT ;  /* 0xfffffff84b4f7812 */ /* 0x000fe400078ec0ff */
[----:B------:R-:W-:Y:S02]  /*2850*/  LOP3.LUT R77, R74, 0xfffffff8, RZ, 0xc0, !PT ;  /* 0xfffffff84a4d7812 */ /* 0x000fe400078ec0ff */
[----:B------:R-:W-:Y:S01]  /*2860*/  SHF.L.U64.HI R97, R10, 0x7, R11 ;  /* 0x000000070a617819 */ /* 0x000fe2000001020b */
[----:B------:R-:W-:Y:S01]  /*2870*/  VIADD R111, R34, 0x8 ;  /* 0x00000008226f7836 */ /* 0x000fe20000000000 */
[----:B------:R-:W-:Y:S01]  /*2880*/  SHF.R.S32.HI R102, RZ, 0x1f, R80 ;  /* 0x0000001fff667819 */ /* 0x000fe20000011450 */
[----:B------:R-:W-:Y:S01]  /*2890*/  IMAD.SHL.U32 R108, R35, 0x2, RZ ;  /* 0x00000002236c7824 */ /* 0x000fe200078e00ff */
[----:B------:R-:W-:Y:S01]  /*28a0*/  SHF.R.S32.HI R101, RZ, 0x1f, R79 ;  /* 0x0000001fff657819 */ /* 0x000fe2000001144f */
[----:B------:R-:W-:Y:S01]  /*28b0*/  IMAD.IADD R94, R61, 0x1, R15 ;  /* 0x000000013d5e7824 */ /* 0x000fe200078e020f */
[----:B------:R-:W-:-:S02]  /*28c0*/  SHF.R.S32.HI R100, RZ, 0x1f, R77 ;  /* 0x0000001fff647819 */ /* 0x000fc4000001144d */
[----:B--2---:R-:W-:Y:S01]  /*28d0*/  IADD3 R105, R5, R14, R36 ;  /* 0x0000000e05697210 */ /* 0x004fe20007ffe024 */
[C---:B------:R-:W-:Y:S02]  /*28e0*/  IMAD R14, R33.reuse, R6, RZ ;  /* 0x00000006210e7224 */ /* 0x040fe400078e02ff */
[----:B------:R-:W-:-:S04]  /*28f0*/  IMAD R33, R33, R8, RZ ;  /* 0x0000000821217224 */ /* 0x000fc800078e02ff */
[C---:B------:R-:W-:Y:S01]  /*2900*/  IMAD R33, R106.reuse, R9, R33 ;  /* 0x000000096a217224 */ /* 0x040fe200078e0221 */
[----:B------:R-:W-:Y:S01]  /*2910*/  SEL R9, RZ, 0x20, P2 ;  /* 0x00000020ff097807 */ /* 0x000fe20001000000 */
[----:B------:R-:W-:-:S03]  /*2920*/  IMAD R91, R106, R7, R14 ;  /* 0x000000076a5b7224 */ /* 0x000fc600078e020e */
[----:B------:R-:W-:Y:S01]  /*2930*/  LOP3.LUT R13, R12, R9, RZ, 0xfc, !PT ;  /* 0x000000090c0d7212 */ /* 0x000fe200078efcff */
[----:B------:R-:W-:Y:S01]  /*2940*/  IMAD.SHL.U32 R7, R8, 0x80, RZ ;  /* 0x0000008008077824 */ /* 0x000fe200078e00ff */
[----:B------:R-:W-:Y:S01]  /*2950*/  LOP3.LUT R8, R12, 0x1, RZ, 0xc0, !PT ;  /* 0x000000010c087812 */ /* 0x000fe200078ec0ff */
[----:B------:R-:W-:Y:S01]  /*2960*/  IMAD.SHL.U32 R5, R10, 0x80, RZ ;  /* 0x000000800a057824 */ /* 0x000fe200078e00ff */
[----:B------:R-:W-:Y:S01]  /*2970*/  LOP3.LUT R9, R13, 0x2, RZ, 0xc0, !PT ;  /* 0x000000020d097812 */ /* 0x000fe200078ec0ff */
[----:B------:R-:W-:Y:S01]  /*2980*/  IMAD.IADD R93, R63, 0x1, R91 ;  /* 0x000000013f5d7824 */ /* 0x000fe200078e025b */
[C---:B------:R-:W-:Y:S01]  /*2990*/  LOP3.LUT R10, R13.reuse, 0x4, RZ, 0xc0, !PT ;  /* 0x000000040d0a7812 */ /* 0x040fe200078ec0ff */
[----:B------:R-:W-:Y:S01]  /*29a0*/  IMAD.SHL.U32 R6, R6, 0x80, RZ ;  /* 0x0000008006067824 */ /* 0x000fe200078e00ff */
[----:B------:R-:W-:Y:S01]  /*29b0*/  LOP3.LUT R11, R13, 0x8, RZ, 0xc0, !PT ;  /* 0x000000080d0b7812 */ /* 0x000fe200078ec0ff */
[----:B------:R-:W-:Y:S01]  /*29c0*/  IMAD.IADD R91, R91, 0x1, R65 ;  /* 0x000000015b5b7824 */ /* 0x000fe200078e0241 */
[----:B------:R-:W-:Y:S01]  /*29d0*/  LOP3.LUT R12, R13, 0x10, RZ, 0xc0, !PT ;  /* 0x000000100d0c7812 */ /* 0x000fe200078ec0ff */
[----:B------:R-:W-:Y:S01]  /*29e0*/  IMAD.IADD R92, R67, 0x1, R33 ;  /* 0x00000001435c7824 */ /* 0x000fe200078e0221 */
[--C-:B------:R-:W-:Y:S01]  /*29f0*/  IADD3 R104, R28, R29, R36.reuse ;  /* 0x0000001d1c687210 */ /* 0x100fe20007ffe024 */
[----:B------:R-:W-:Y:S01]  /*2a00*/  IMAD.IADD R90, R33, 0x1, R69 ;  /* 0x00000001215a7824 */ /* 0x000fe200078e0245 */
[----:B------:R-:W-:-:S02]  /*2a10*/  IADD3 R103, R30, R31, R36 ;  /* 0x0000001f1e677210 */ /* 0x000fc40007ffe024 */
[----:B------:R-:W-:Y:S01]  /*2a20*/  LOP3.LUT R13, R13, 0x20, RZ, 0xc0, !PT ;  /* 0x000000200d0d7812 */ /* 0x000fe200078ec0ff */
[----:B------:R-:W-:Y:S06]  /*2a30*/  @!P6 BAR.SYNC.DEFER_BLOCKING 0x9, 0x100 ;  /* 0x024400000000eb1d */ /* 0x000fec0000010000 */
.L_x_1441:
[----:B---3--:R-:W2:Y:S01]  /*2a40*/  LDL R29, [R1+0x48] ;  /* 0x00004800011d7983 */ /* 0x008ea20000100800 */
[----:B------:R-:W0:Y:S01]  /*2a50*/  LDC.64 R86, c[0x0][0x2e8] ;  /* 0x0000ba00ff567b82 */ /* 0x000e220000000a00 */
[----:B-1----:R-:W-:Y:S01]  /*2a60*/  VIADD R28, R25, 0xffffffff ;  /* 0xffffffff191c7836 */ /* 0x002fe20000000000 */
[----:B------:R-:W-:Y:S01]  /*2a70*/  LOP3.LUT P4, RZ, R82, 0x2, RZ, 0xc0, !PT ;  /* 0x0000000252ff7812 */ /* 0x000fe2000788c0ff */
        /* <DEDUP_REMOVED lines=8> */
[----:B------:R-:W-:-:S04]  /*2b00*/  IMAD.IADD R88, R57, 0x1, R15 ;  /* 0x0000000139587824 */ /* 0x000fc800078e020f */
[----:B------:R-:W-:Y:S01]  /*2b10*/  IMAD.X R25, R88, 0x1, R95, P2 ;  /* 0x0000000158197824 */ /* 0x000fe200010e065f */
[----:B0-----:R-:W-:Y:S02]  /*2b20*/  LEA R32, P3, R14, R86, 0x1 ;  /* 0x000000560e207211 */ /* 0x001fe400078608ff */
[----:B------:R-:W-:Y:S02]  /*2b30*/  ISETP.GT.AND P2, PT, R28, R83, PT ;  /* 0x000000531c00720c */ /* 0x000fe40003f44270 */
[----:B------:R-:W-:Y:S01]  /*2b40*/  LEA.HI.X R33, R14, R87, R25, 0x1, P3 ;  /* 0x000000570e217211 */ /* 0x000fe200018f0c19 */
[----:B------:R-:W-:Y:S01]  /*2b50*/  IMAD.MOV.U32 R25, RZ, RZ, R28 ;  /* 0x000000ffff197224 */ /* 0x000fe200078e001c */
[----:B-1----:R-:W-:Y:S01]  /*2b60*/  ISETP.GE.AND P3, PT, R107, 0x1, PT ;  /* 0x000000016b00780c */ /* 0x002fe20003f66270 */
[----:B--2---:R-:W-:-:S04]  /*2b70*/  IMAD R15, R17, 0x3000, R29 ;  /* 0x00003000110f7824 */ /* 0x004fc800078e021d */
[C---:B------:R-:W-:Y:S02]  /*2b80*/  VIADD R29, R15.reuse, 0x10 ;  /* 0x000000100f1d7836 */ /* 0x040fe40000000000 */
[C---:B------:R-:W-:Y:S02]  /*2b90*/  @P4 VIADD R29, R15.reuse, 0xfffffff0 ;  /* 0xfffffff00f1d4836 */ /* 0x040fe40000000000 */
[--C-:B------:R-:W-:Y:S02]  /*2ba0*/  IMAD R78, R15, 0x2, R26.reuse ;  /* 0x000000020f4e7824 */ /* 0x100fe400078e021a */
[----:B------:R-:W-:Y:S02]  /*2bb0*/  IMAD R15, R29, 0x2, R26 ;  /* 0x000000021d0f7824 */ /* 0x000fe400078e021a */
[----:B------:R-:W-:Y:S05]  /*2bc0*/  @!P3 BRA `(.L_x_1387) ;  /* 0x0000003c0050b947 */ /* 0x000fea0003800000 */
[----:B------:R-:W-:Y:S01]  /*2bd0*/  ULDC.U8 UR4, c[0x0][0x410] ;  /* 0x0001040000047ab9 */ /* 0x000fe20000000000 */
[-C--:B------:R-:W-:Y:S01]  /*2be0*/  IMAD R14, R99, R28.reuse, RZ ;  /* 0x0000001c630e7224 */ /* 0x080fe200078e02ff */
[----:B------:R-:W-:Y:S01]  /*2bf0*/  ISETP.NE.AND P3, PT, RZ, UR4, PT ;  /* 0x00000004ff007c0c */ /* 0x000fe2000bf65270 */
[----:B------:R-:W-:Y:S02]  /*2c00*/  IMAD R31, R98, R28, RZ ;  /* 0x0000001c621f7224 */ /* 0x000fe400078e02ff */
        /* <DEDUP_REMOVED lines=70> */
.L_x_1390:
[----:B------:R-:W-:Y:S05]  /*3070*/  BSYNC B1 ;  /* 0x0000000000017941 */ /* 0x000fea0003800000 */
.L_x_1389:
[----:B-----5:R-:W-:Y:S01]  /*3080*/  IMAD.MOV.U32 R14, RZ, RZ, R34 ;  /* 0x000000ffff0e7224 */ /* 0x020fe200078e0022 */
[----:B------:R-:W-:Y:S01]  /*3090*/  UISETP.NE.AND UP0, UPT, UR37, 0x3, UPT ;  /* 0x000000032500788c */ /* 0x000fe2000bf05270 */
[----:B0-----:R-:W-:Y:S02]  /*30a0*/  IMAD.MOV.U32 R28, RZ, RZ, R35 ;  /* 0x000000ffff1c7224 */ /* 0x001fe400078e0023 */
        /* <DEDUP_REMOVED lines=25> */
[----:B------:R-:W-:Y:S01]  /*3240*/  PLOP3.LUT P3, PT, PT, PT, UP0, 0x80, 0x0 ;  /* 0x000000000000781c */ /* 0x000fe20003f6f008 */
        /* <DEDUP_REMOVED lines=17> */
[----:B------:R-:W-:-:S02]  /*3360*/  PRMT R54, R14, 0x7610, R54 ;  /* 0x000076100e367816 */ /* 0x000fc40000000036 */
[----:B------:R-:W-:Y:S02]  /*3370*/  PRMT R130, R29, 0x7610, R130 ;  /* 0x000076101d827816 */ /* 0x000fe40000000082 */
[----:B------:R-:W-:Y:S02]  /*3380*/  PRMT R88, R88, 0x5410, R30 ;  /* 0x0000541058587816 */ /* 0x000fe4000000001e */
[----:B------:R-:W-:Y:S01]  /*3390*/  PRMT R89, R89, 0x5410, R28 ;  /* 0x0000541059597816 */ /* 0x000fe2000000001c */
[----:B------:R-:W-:Y:S06]  /*33a0*/  @!P3 BRA `(.L_x_1391) ;  /* 0x000000000004b947 */ /* 0x000fec0003800000 */
[----:B------:R-:W-:Y:S01]  /*33b0*/  BPT.TRAP 0x1 ;  /* 0x000000040000795c */ /* 0x000fe20000300000 */
.L_x_1391:
[----:B------:R-:W-:Y:S01]  /*33c0*/  IMAD R14, R17, 0x8, R2 ;  /* 0x00000008110e7824 */ /* 0x000fe200078e0202 */
[----:B------:R-:W-:Y:S01]  /*33d0*/  SHF.L.U32 R85, R145, 0x1f, RZ ;  /* 0x0000001f91557819 */ /* 0x000fe200000006ff */
[----:B------:R-:W-:Y:S03]  /*33e0*/  BSSY B1, `(.L_x_1392) ;  /* 0x0000003000017945 */ /* 0x000fe60003800000 */
[----:B------:R-:W0:Y:S02]  /*33f0*/  SYNCS.PHASECHK.TRANS64.TRYWAIT P5, [R14+URZ+0x2d890], R85 ;  /* 0x02d890550e0075a7 */ /* 0x000e2400080a017f */
[----:B0-----:R-:W-:Y:S05]  /*3400*/  @!P5 BRA `(.L_x_1393) ;  /* 0x0000021400d0d947 */ /* 0x001fea0003800000 */
.L_x_1755:
[----:B------:R-:W-:Y:S05]  /*3410*/  BSYNC B1 ;  /* 0x0000000000017941 */ /* 0x000fea0003800000 */
.L_x_1392:
        /* <DEDUP_REMOVED lines=9> */
[----:B------:R-:W-:Y:S02]  /*34b0*/  SHF.R.U64 R53, R86, 0x10, R87 ;  /* 0x0000001056357819 */ /* 0x000fe40000001257 */
[----:B------:R-:W-:Y:S02]  /*34c0*/  SHF.R.U64 R52, R58, 0x10, R59 ;  /* 0x000000103a347819 */ /* 0x000fe4000000123b */
[C---:B------:R-:W-:Y:S02]  /*34d0*/  PRMT R53, R54.reuse, 0x5410, R53 ;  /* 0x0000541036357816 */ /* 0x040fe40000000035 */
[----:B------:R-:W-:Y:S01]  /*34e0*/  PRMT R52, R54, 0x5432, R52 ;  /* 0x0000543236347816 */ /* 0x000fe20000000034 */
[----:B------:R-:W-:Y:S01]  /*34f0*/  IMAD.U32 R54, R29, 0x10000, RZ ;  /* 0x000100001d367824 */ /* 0x000fe200078e00ff */
[----:B------:R-:W-:Y:S02]  /*3500*/  SHF.R.U32.HI R55, RZ, 0x10, R59 ;  /* 0x00000010ff377819 */ /* 0x000fe4000001163b */
[----:B------:R-:W-:-:S02]  /*3510*/  SHF.R.U32.HI R58, RZ, 0x10, R87 ;  /* 0x00000010ff3a7819 */ /* 0x000fc40000011657 */
[----:B------:R-:W-:Y:S02]  /*3520*/  LOP3.LUT R86, R29, 0xffff0000, RZ, 0xc0, !PT ;  /* 0xffff00001d567812 */ /* 0x000fe400078ec0ff */
[----:B------:R-:W-:Y:S02]  /*3530*/  LOP3.LUT R59, R53, 0xffff0000, RZ, 0xc0, !PT ;  /* 0xffff0000353b7812 */ /* 0x000fe400078ec0ff */
[C---:B------:R-:W-:Y:S01]  /*3540*/  LOP3.LUT R87, R52.reuse, 0xffff0000, RZ, 0xc0, !PT ;  /* 0xffff000034577812 */ /* 0x040fe200078ec0ff */
[----:B------:R-:W-:Y:S01]  /*3550*/  IMAD.U32 R52, R52, 0x10000, RZ ;  /* 0x0001000034347824 */ /* 0x000fe200078e00ff */
[----:B------:R-:W-:Y:S01]  /*3560*/  PRMT R58, R89, 0x5432, R58 ;  /* 0x00005432593a7816 */ /* 0x000fe2000000003a */
[C---:B------:R-:W-:Y:S01]  /*3570*/  FMUL.FTZ R29, R86.reuse, R59 ;  /* 0x0000003b561d7220 */ /* 0x040fe20000410000 */
[----:B------:R-:W-:Y:S01]  /*3580*/  PRMT R55, R115, 0x5410, R55 ;  /* 0x0000541073377816 */ /* 0x000fe20000000037 */
[-C--:B------:R-:W-:Y:S02]  /*3590*/  FMUL.FTZ R86, R86, R87.reuse ;  /* 0x0000005756567220 */ /* 0x080fe40000410000 */
[----:B------:R-:W-:-:S02]  /*35a0*/  FFMA.FTZ R29, R54, R87, -R29 ;  /* 0x00000057361d7223 */ /* 0x000fc4000001081d */
[----:B------:R-:W-:Y:S01]  /*35b0*/  FFMA.FTZ R54, R54, R59, R86 ;  /* 0x0000003b36367223 */ /* 0x000fe20000010056 */
[----:B------:R-:W-:Y:S01]  /*35c0*/  LOP3.LUT R86, R30, 0xffff0000, RZ, 0xc0, !PT ;  /* 0xffff00001e567812 */ /* 0x000fe200078ec0ff */
[----:B------:R-:W-:Y:S02]  /*35d0*/  IMAD.U32 R59, R58, 0x10000, RZ ;  /* 0x000100003a3b7824 */ /* 0x000fe400078e00ff */
[C---:B------:R-:W-:Y:S01]  /*35e0*/  IMAD.U32 R87, R55.reuse, 0x10000, RZ ;  /* 0x0001000037577824 */ /* 0x040fe200078e00ff */
[----:B------:R-:W-:Y:S01]  /*35f0*/  LOP3.LUT R55, R55, 0xffff0000, RZ, 0xc0, !PT ;  /* 0xffff000037377812 */ /* 0x000fe200078ec0ff */
[----:B------:R-:W-:Y:S01]  /*3600*/  FMUL.FTZ R115, R86, R59 ;  /* 0x0000003b56737220 */ /* 0x000fe20000410000 */
[----:B------:R-:W-:Y:S02]  /*3610*/  IMAD.U32 R30, R30, 0x10000, RZ ;  /* 0x000100001e1e7824 */ /* 0x000fe400078e00ff */
[----:B------:R-:W-:Y:S01]  /*3620*/  FMUL.FTZ R86, R86, R87 ;  /* 0x0000005756567220 */ /* 0x000fe20000410000 */
[----:B------:R-:W-:Y:S01]  /*3630*/  F2FP.BF16.F32.PACK_AB R29, R54, R29 ;  /* 0x0000001d361d723e */ /* 0x000fe200000010ff */
[----:B------:R-:W-:-:S02]  /*3640*/  FFMA.FTZ R115, R30, R87, -R115 ;  /* 0x000000571e737223 */ /* 0x000fc40000010873 */
        /* <DEDUP_REMOVED lines=8> */
[----:B------:R-:W-:Y:S01]  /*36d0*/  IMAD.U32 R58, R53, 0x10000, RZ ;  /* 0x00010000353a7824 */ /* 0x000fe200078e00ff */
[C---:B------:R-:W-:Y:S01]  /*36e0*/  LOP3.LUT R53, R28.reuse, 0xffff0000, RZ, 0xc0, !PT ;  /* 0xffff00001c357812 */ /* 0x040fe200078ec0ff */
[----:B------:R-:W-:Y:S02]  /*36f0*/  IMAD.U32 R55, R28, 0x10000, RZ ;  /* 0x000100001c377824 */ /* 0x000fe400078e00ff */
[----:B------:R-:W-:Y:S02]  /*3700*/  F2FP.BF16.F32.PACK_AB R31, R30, R31 ;  /* 0x0000001f1e1f723e */ /* 0x000fe400000010ff */
[C---:B------:R-:W-:Y:S01]  /*3710*/  FMUL.FTZ R28, R53.reuse, R58 ;  /* 0x0000003a351c7220 */ /* 0x040fe20000410000 */
[----:B------:R-:W-:Y:S01]  /*3720*/  FMUL.FTZ R53, R53, R52 ;  /* 0x0000003435357220 */ /* 0x000fe20000410000 */
[----:B------:R-:W-:-:S02]  /*3730*/  F2FP.BF16.F32.PACK_AB R30, R86, R115 ;  /* 0x00000073561e723e */ /* 0x000fc400000010ff */
[C---:B------:R-:W-:Y:S01]  /*3740*/  FFMA.FTZ R28, R55.reuse, R52, -R28 ;  /* 0x00000034371c7223 */ /* 0x040fe2000001081c */
[----:B------:R-:W-:-:S05]  /*3750*/  FFMA.FTZ R53, R55, R58, R53 ;  /* 0x0000003a37357223 */ /* 0x000fca0000010035 */
[----:B------:R-:W-:-:S07]  /*3760*/  F2FP.BF16.F32.PACK_AB R28, R53, R28 ;  /* 0x0000001c351c723e */ /* 0x000fce00000010ff */
.L_x_1398:
[----:B------:R-:W-:Y:S05]  /*3770*/  BSYNC B2 ;  /* 0x0000000000027941 */ /* 0x000fea0003800000 */
.L_x_1397:
[----:B------:R1:W-:Y:S02]  /*3780*/  STG.E.128 desc[UR38][R32.64], R28 ;  /* 0x0000001c20007986 */ /* 0x0003e4000c101d26 */
.L_x_1396:
[----:B------:R-:W-:Y:S05]  /*3790*/  BSYNC B1 ;  /* 0x0000000000017941 */ /* 0x000fea0003800000 */
.L_x_1395:
        /* <DEDUP_REMOVED lines=9> */
[----:B------:R-:W-:Y:S01]  /*3830*/  SHF.R.U64 R50, R56, 0x10, R57 ;  /* 0x0000001038327819 */ /* 0x000fe20000001239 */
[C---:B------:R-:W-:Y:S01]  /*3840*/  IMAD.U32 R56, R29.reuse, 0x10000, RZ ;  /* 0x000100001d387824 */ /* 0x040fe200078e00ff */
[----:B------:R-:W-:Y:S02]  /*3850*/  PRMT R126, R126, 0x5410, R53 ;  /* 0x000054107e7e7816 */ /* 0x000fe40000000035 */
[----:B------:R-:W-:Y:S02]  /*3860*/  PRMT R50, R88, 0x5432, R50 ;  /* 0x0000543258327816 */ /* 0x000fe40000000032 */
[----:B------:R-:W-:Y:S02]  /*3870*/  LOP3.LUT R54, R29, 0xffff0000, RZ, 0xc0, !PT ;  /* 0xffff00001d367812 */ /* 0x000fe400078ec0ff */
        /* <DEDUP_REMOVED lines=8> */
[----:B------:R-:W-:Y:S01]  /*3900*/  FFMA.FTZ R52, R56, R55, -R29 ;  /* 0x0000003738347223 */ /* 0x000fe2000001081d */
[----:B------:R-:W-:Y:S01]  /*3910*/  PRMT R51, R130, 0x5410, R51 ;  /* 0x0000541082337816 */ /* 0x000fe20000000033 */
[----:B------:R-:W-:Y:S01]  /*3920*/  FFMA.FTZ R29, R56, R53, R54 ;  /* 0x00000035381d7223 */ /* 0x000fe20000010036 */
[C---:B------:R-:W-:Y:S01]  /*3930*/  LOP3.LUT R54, R30.reuse, 0xffff0000, RZ, 0xc0, !PT ;  /* 0xffff00001e367812 */ /* 0x040fe200078ec0ff */
[C---:B------:R-:W-:Y:S01]  /*3940*/  IMAD.U32 R55, R127.reuse, 0x10000, RZ ;  /* 0x000100007f377824 */ /* 0x040fe200078e00ff */
        /* <DEDUP_REMOVED lines=8> */
[----:B------:R-:W-:Y:S01]  /*39d0*/  FFMA.FTZ R54, R30, R53, R54 ;  /* 0x000000351e367223 */ /* 0x000fe20000010036 */
[C---:B------:R-:W-:Y:S01]  /*39e0*/  LOP3.LUT R30, R31.reuse, 0xffff0000, RZ, 0xc0, !PT ;  /* 0xffff00001f1e7812 */ /* 0x040fe200078ec0ff */
[C---:B------:R-:W-:Y:S01]  /*39f0*/  IMAD.U32 R53, R28.reuse, 0x10000, RZ ;  /* 0x000100001c357824 */ /* 0x040fe200078e00ff */
[----:B------:R-:W-:Y:S01]  /*3a00*/  LOP3.LUT R28, R28, 0xffff0000, RZ, 0xc0, !PT ;  /* 0xffff00001c1c7812 */ /* 0x000fe200078ec0ff */
[----:B------:R-:W-:Y:S02]  /*3a10*/  IMAD.U32 R55, R50, 0x10000, RZ ;  /* 0x0001000032377824 */ /* 0x000fe400078e00ff */
[----:B------:R-:W-:Y:S02]  /*3a20*/  IMAD.U32 R31, R31, 0x10000, RZ ;  /* 0x000100001f1f7824 */ /* 0x000fe400078e00ff */
[C---:B------:R-:W-:Y:S01]  /*3a30*/  FMUL.FTZ R50, R30.reuse, R51 ;  /* 0x000000331e327220 */ /* 0x040fe20000410000 */
[----:B------:R-:W-:-:S03]  /*3a40*/  FMUL.FTZ R30, R30, R127 ;  /* 0x0000007f1e1e7220 */ /* 0x000fc60000410000 */
[C---:B------:R-:W-:Y:S01]  /*3a50*/  FFMA.FTZ R127, R31.reuse, R127, -R50 ;  /* 0x0000007f1f7f7223 */ /* 0x040fe20000010832 */
[C---:B------:R-:W-:Y:S01]  /*3a60*/  FMUL.FTZ R50, R28.reuse, R55 ;  /* 0x000000371c327220 */ /* 0x040fe20000410000 */
[-C--:B------:R-:W-:Y:S01]  /*3a70*/  FMUL.FTZ R28, R28, R126.reuse ;  /* 0x0000007e1c1c7220 */ /* 0x080fe20000410000 */
[----:B------:R-:W-:Y:S02]  /*3a80*/  FFMA.FTZ R30, R31, R51, R30 ;  /* 0x000000331f1e7223 */ /* 0x000fe4000001001e */
[C---:B------:R-:W-:Y:S01]  /*3a90*/  FFMA.FTZ R50, R53.reuse, R126, -R50 ;  /* 0x0000007e35327223 */ /* 0x040fe20000010832 */
[----:B------:R-:W-:Y:S02]  /*3aa0*/  FFMA.FTZ R53, R53, R55, R28 ;  /* 0x0000003735357223 */ /* 0x000fe4000001001c */
[----:B------:R-:W-:Y:S02]  /*3ab0*/  F2FP.BF16.F32.PACK_AB R31, R30, R127 ;  /* 0x0000007f1e1f723e */ /* 0x000fe400000010ff */
[----:B------:R-:W-:-:S02]  /*3ac0*/  F2FP.BF16.F32.PACK_AB R30, R54, R57 ;  /* 0x00000039361e723e */ /* 0x000fc400000010ff */
[----:B------:R-:W-:-:S07]  /*3ad0*/  F2FP.BF16.F32.PACK_AB R28, R53, R50 ;  /* 0x00000032351c723e */ /* 0x000fce00000010ff */
.L_x_1402:
[----:B------:R-:W-:Y:S05]  /*3ae0*/  BSYNC B2 ;  /* 0x0000000000027941 */ /* 0x000fea0003800000 */
.L_x_1401:
[----:B------:R2:W-:Y:S02]  /*3af0*/  STG.E.128 desc[UR38][R32.64+0x20], R28 ;  /* 0x0000201c20007986 */ /* 0x0005e4000c101d26 */
.L_x_1400:
[----:B------:R-:W-:Y:S05]  /*3b00*/  BSYNC B1 ;  /* 0x0000000000017941 */ /* 0x000fea0003800000 */
.L_x_1399:
        /* <DEDUP_REMOVED lines=8> */
[----:B------:R-:W-:Y:S02]  /*3b90*/  SHF.R.U64 R51, R48, 0x10, R49 ;  /* 0x0000001030337819 */ /* 0x000fe40000001231 */
[----:B------:R-:W-:Y:S01]  /*3ba0*/  SHF.R.U64 R53, R46, 0x10, R47 ;  /* 0x000000102e357819 */ /* 0x000fe2000000122f */
[----:B------:R-:W-:Y:S01]  /*3bb0*/  IMAD.U32 R46, R30, 0x10000, RZ ;  /* 0x000100001e2e7824 */ /* 0x000fe200078e00ff */
[----:B------:R-:W-:Y:S02]  /*3bc0*/  PRMT R128, R128, 0x5410, R51 ;  /* 0x0000541080807816 */ /* 0x000fe40000000033 */
[----:B------:R-:W-:Y:S02]  /*3bd0*/  SHF.R.U32.HI R48, RZ, 0x10, R49 ;  /* 0x00000010ff307819 */ /* 0x000fe40000011631 */
[----:B------:R-:W-:Y:S02]  /*3be0*/  PRMT R124, R124, 0x5410, R53 ;  /* 0x000054107c7c7816 */ /* 0x000fe40000000035 */
[----:B------:R-:W-:-:S02]  /*3bf0*/  SHF.R.U32.HI R50, RZ, 0x10, R47 ;  /* 0x00000010ff327819 */ /* 0x000fc4000001162f */
[----:B------:R-:W-:Y:S02]  /*3c00*/  LOP3.LUT R52, R29, 0xffff0000, RZ, 0xc0, !PT ;  /* 0xffff00001d347812 */ /* 0x000fe400078ec0ff */
[C---:B------:R-:W-:Y:S01]  /*3c10*/  LOP3.LUT R53, R128.reuse, 0xffff0000, RZ, 0xc0, !PT ;  /* 0xffff000080357812 */ /* 0x040fe200078ec0ff */
[----:B------:R-:W-:Y:S01]  /*3c20*/  IMAD.U32 R128, R128, 0x10000, RZ ;  /* 0x0001000080807824 */ /* 0x000fe200078e00ff */
[----:B------:R-:W-:Y:S02]  /*3c30*/  PRMT R129, R129, 0x5410, R48 ;  /* 0x0000541081817816 */ /* 0x000fe40000000030 */
[----:B------:R-:W-:Y:S01]  /*3c40*/  LOP3.LUT R49, R124, 0xffff0000, RZ, 0xc0, !PT ;  /* 0xffff00007c317812 */ /* 0x000fe200078ec0ff */
[----:B------:R-:W-:Y:S01]  /*3c50*/  FMUL.FTZ R55, R52, R53 ;  /* 0x0000003534377220 */ /* 0x000fe20000410000 */
[----:B------:R-:W-:Y:S01]  /*3c60*/  PRMT R125, R125, 0x5410, R50 ;  /* 0x000054107d7d7816 */ /* 0x000fe20000000032 */
[----:B------:R-:W-:Y:S01]  /*3c70*/  IMAD.U32 R50, R29, 0x10000, RZ ;  /* 0x000100001d327824 */ /* 0x000fe200078e00ff */
[----:B------:R-:W-:Y:S01]  /*3c80*/  LOP3.LUT R47, R30, 0xffff0000, RZ, 0xc0, !PT ;  /* 0xffff00001e2f7812 */ /* 0x000fe200078ec0ff */
[----:B------:R-:W-:-:S02]  /*3c90*/  IMAD.U32 R48, R129, 0x10000, RZ ;  /* 0x0001000081307824 */ /* 0x000fc400078e00ff */
[-C--:B------:R-:W-:Y:S01]  /*3ca0*/  FMUL.FTZ R52, R52, R49.reuse ;  /* 0x0000003134347220 */ /* 0x080fe20000410000 */
[----:B------:R-:W-:Y:S02]  /*3cb0*/  IMAD.U32 R51, R125, 0x10000, RZ ;  /* 0x000100007d337824 */ /* 0x000fe400078e00ff */
[C---:B------:R-:W-:Y:S01]  /*3cc0*/  FFMA.FTZ R49, R50.reuse, R49, -R55 ;  /* 0x0000003132317223 */ /* 0x040fe20000010837 */
[-C--:B------:R-:W-:Y:S01]  /*3cd0*/  FMUL.FTZ R57, R47, R48.reuse ;  /* 0x000000302f397220 */ /* 0x080fe20000410000 */
[----:B------:R-:W-:Y:S01]  /*3ce0*/  FFMA.FTZ R50, R50, R53, R52 ;  /* 0x0000003532327223 */ /* 0x000fe20000010034 */
[----:B------:R-:W-:Y:S01]  /*3cf0*/  LOP3.LUT R30, R31, 0xffff0000, RZ, 0xc0, !PT ;  /* 0xffff00001f1e7812 */ /* 0x000fe200078ec0ff */
[----:B------:R-:W-:Y:S02]  /*3d00*/  IMAD.U32 R29, R28, 0x10000, RZ ;  /* 0x000100001c1d7824 */ /* 0x000fe400078e00ff */
[-C--:B------:R-:W-:Y:S01]  /*3d10*/  FMUL.FTZ R53, R47, R51.reuse ;  /* 0x000000332f357220 */ /* 0x080fe20000410000 */
[----:B------:R-:W-:Y:S01]  /*3d20*/  LOP3.LUT R129, R129, 0xffff0000, RZ, 0xc0, !PT ;  /* 0xffff000081817812 */ /* 0x000fe200078ec0ff */
[----:B------:R-:W-:Y:S01]  /*3d30*/  IMAD.U32 R124, R124, 0x10000, RZ ;  /* 0x000100007c7c7824 */ /* 0x000fe200078e00ff */
[----:B------:R-:W-:Y:S01]  /*3d40*/  LOP3.LUT R125, R125, 0xffff0000, RZ, 0xc0, !PT ;  /* 0xffff00007d7d7812 */ /* 0x000fe200078ec0ff */
[----:B------:R-:W-:Y:S01]  /*3d50*/  FFMA.FTZ R47, R46, R51, -R57 ;  /* 0x000000332e2f7223 */ /* 0x000fe20000010839 */
[----:B------:R-:W-:Y:S01]  /*3d60*/  LOP3.LUT R28, R28, 0xffff0000, RZ, 0xc0, !PT ;  /* 0xffff00001c1c7812 */ /* 0x000fe200078ec0ff */
[----:B------:R-:W-:Y:S01]  /*3d70*/  FFMA.FTZ R46, R46, R48, R53 ;  /* 0x000000302e2e7223 */ /* 0x000fe20000010035 */
[C---:B------:R-:W-:Y:S01]  /*3d80*/  FMUL.FTZ R48, R30.reuse, R129 ;  /* 0x000000811e307220 */ /* 0x040fe20000410000 */
[----:B------:R-:W-:Y:S01]  /*3d90*/  FMUL.FTZ R52, R30, R125 ;  /* 0x0000007d1e347220 */ /* 0x000fe20000410000 */
[----:B------:R-:W-:-:S02]  /*3da0*/  IMAD.U32 R31, R31, 0x10000, RZ ;  /* 0x000100001f1f7824 */ /* 0x000fc400078e00ff */
[C---:B------:R-:W-:Y:S01]  /*3db0*/  FMUL.FTZ R30, R28.reuse, R128 ;  /* 0x000000801c1e7220 */ /* 0x040fe20000410000 */
[-C--:B------:R-:W-:Y:S01]  /*3dc0*/  FMUL.FTZ R51, R28, R124.reuse ;  /* 0x0000007c1c337220 */ /* 0x080fe20000410000 */
[----:B------:R-:W-:Y:S01]  /*3dd0*/  F2FP.BF16.F32.PACK_AB R46, R46, R47 ;  /* 0x0000002f2e2e723e */ /* 0x000fe200000010ff */
[----:B------:R-:W-:Y:S01]  /*3de0*/  FFMA.FTZ R48, R31, R125, -R48 ;  /* 0x0000007d1f307223 */ /* 0x000fe20000010830 */
[C---:B------:R-:W-:Y:S01]  /*3df0*/  FFMA.FTZ R30, R29.reuse, R124, -R30 ;  /* 0x0000007c1d1e7223 */ /* 0x040fe2000001081e */
[----:B------:R-:W-:Y:S01]  /*3e00*/  FFMA.FTZ R51, R29, R128, R51 ;  /* 0x000000801d337223 */ /* 0x000fe20000010033 */
[----:B------:R-:W-:Y:S01]  /*3e10*/  FFMA.FTZ R31, R31, R129, R52 ;  /* 0x000000811f1f7223 */ /* 0x000fe20000010034 */
[----:B------:R-:W-:-:S03]  /*3e20*/  F2FP.BF16.F32.PACK_AB R29, R50, R49 ;  /* 0x00000031321d723e */ /* 0x000fc600000010ff */
[----:B------:R-:W-:Y:S01]  /*3e30*/  F2FP.BF16.F32.PACK_AB R28, R51, R30 ;  /* 0x0000001e331c723e */ /* 0x000fe200000010ff */
[----:B------:R-:W-:Y:S01]  /*3e40*/  IMAD.MOV.U32 R30, RZ, RZ, R46 ;  /* 0x000000ffff1e7224 */ /* 0x000fe200078e002e */
[----:B------:R-:W-:-:S07]  /*3e50*/  F2FP.BF16.F32.PACK_AB R31, R31, R48 ;  /* 0x000000301f1f723e */ /* 0x000fce00000010ff */
.L_x_1406:
[----:B------:R-:W-:Y:S05]  /*3e60*/  BSYNC B2 ;  /* 0x0000000000027941 */ /* 0x000fea0003800000 */
.L_x_1405:
[----:B------:R3:W-:Y:S02]  /*3e70*/  STG.E.128 desc[UR38][R32.64+0x40], R28 ;  /* 0x0000401c20007986 */ /* 0x0007e4000c101d26 */
.L_x_1404:
[----:B------:R-:W-:Y:S05]  /*3e80*/  BSYNC B1 ;  /* 0x0000000000017941 */ /* 0x000fea0003800000 */
.L_x_1403:
        /* <DEDUP_REMOVED lines=53> */
.L_x_1410:
[----:B------:R-:W-:Y:S05]  /*41e0*/  BSYNC B2 ;  /* 0x0000000000027941 */ /* 0x000fea0003800000 */
.L_x_1409:
[----:B------:R4:W-:Y:S02]  /*41f0*/  STG.E.128 desc[UR38][R32.64+0x60], R28 ;  /* 0x0000601c20007986 */ /* 0x0009e4000c101d26 */
.L_x_1408:
[----:B------:R-:W-:Y:S05]  /*4200*/  BSYNC B1 ;  /* 0x0000000000017941 */ /* 0x000fea0003800000 */
.L_x_1407:
        /* <DEDUP_REMOVED lines=24> */
[C---:B------:R-:W-:Y:S01]  /*4390*/  IMAD.U32 R30, R31.reuse, 0x10000, RZ ;  /* 0x000100001f1e7824 */ /* 0x040fe200078e00ff */
[----:B------:R-:W-:Y:S01]  /*43a0*/  LOP3.LUT R38, R31, 0xffff0000, RZ, 0xc0, !PT ;  /* 0xffff00001f267812 */ /* 0x000fe200078ec0ff */
[----:B------:R-:W-:Y:S01]  /*43b0*/  FMUL.FTZ R48, R40, R43 ;  /* 0x0000002b28307220 */ /* 0x000fe20000410000 */
[----:B------:R-:W-:-:S02]  /*43c0*/  IMAD.U32 R31, R29, 0x10000, RZ ;  /* 0x000100001d1f7824 */ /* 0x000fc400078e00ff */
[----:B------:R-:W-:Y:S01]  /*43d0*/  FMUL.FTZ R40, R40, R42 ;  /* 0x0000002a28287220 */ /* 0x000fe20000410000 */
[----:B------:R-:W-:Y:S01]  /*43e0*/  FMUL.FTZ R50, R41, R46 ;  /* 0x0000002e29327220 */ /* 0x000fe20000410000 */
[----:B------:R-:W-:Y:S01]  /*43f0*/  LOP3.LUT R119, R119, 0xffff0000, RZ, 0xc0, !PT ;  /* 0xffff000077777812 */ /* 0x000fe200078ec0ff */
[C---:B------:R-:W-:Y:S02]  /*4400*/  IMAD.U32 R29, R28.reuse, 0x10000, RZ ;  /* 0x000100001c1d7824 */ /* 0x040fe400078e00ff */
[----:B------:R-:W-:Y:S01]  /*4410*/  FFMA.FTZ R43, R31, R43, R40 ;  /* 0x0000002b1f2b7223 */ /* 0x000fe20000010028 */
[-C--:B------:R-:W-:Y:S01]  /*4420*/  FMUL.FTZ R40, R41, R44.reuse ;  /* 0x0000002c29287220 */ /* 0x080fe20000410000 */
[----:B------:R-:W-:Y:S01]  /*4430*/  LOP3.LUT R117, R117, 0xffff0000, RZ, 0xc0, !PT ;  /* 0xffff000075757812 */ /* 0x000fe200078ec0ff */
[C---:B------:R-:W-:Y:S01]  /*4440*/  FFMA.FTZ R50, R39.reuse, R44, -R50 ;  /* 0x0000002c27327223 */ /* 0x040fe20000010832 */
[----:B------:R-:W-:Y:S01]  /*4450*/  LOP3.LUT R28, R28, 0xffff0000, RZ, 0xc0, !PT ;  /* 0xffff00001c1c7812 */ /* 0x000fe200078ec0ff */
[----:B------:R-:W-:Y:S01]  /*4460*/  FFMA.FTZ R39, R39, R46, R40 ;  /* 0x0000002e27277223 */ /* 0x000fe20000010028 */
[----:B------:R-:W-:-:S02]  /*4470*/  IMAD.U32 R116, R116, 0x10000, RZ ;  /* 0x0001000074747824 */ /* 0x000fc400078e00ff */
[C---:B------:R-:W-:Y:S01]  /*4480*/  FMUL.FTZ R41, R38.reuse, R119 ;  /* 0x0000007726297220 */ /* 0x040fe20000410000 */
[-C--:B------:R-:W-:Y:S01]  /*4490*/  FMUL.FTZ R40, R38, R117.reuse ;  /* 0x0000007526287220 */ /* 0x080fe20000410000 */
[----:B------:R-:W-:Y:S01]  /*44a0*/  FFMA.FTZ R48, R31, R42, -R48 ;  /* 0x0000002a1f307223 */ /* 0x000fe20000010830 */
[C---:B------:R-:W-:Y:S01]  /*44b0*/  FMUL.FTZ R38, R28.reuse, R118 ;  /* 0x000000761c267220 */ /* 0x040fe20000410000 */
[-C--:B------:R-:W-:Y:S01]  /*44c0*/  FMUL.FTZ R31, R28, R116.reuse ;  /* 0x000000741c1f7220 */ /* 0x080fe20000410000 */
[C---:B------:R-:W-:Y:S01]  /*44d0*/  FFMA.FTZ R41, R30.reuse, R117, -R41 ;  /* 0x000000751e297223 */ /* 0x040fe20000010829 */
[----:B------:R-:W-:Y:S01]  /*44e0*/  FFMA.FTZ R40, R30, R119, R40 ;  /* 0x000000771e287223 */ /* 0x000fe20000010028 */
[C---:B------:R-:W-:Y:S01]  /*44f0*/  FFMA.FTZ R38, R29.reuse, R116, -R38 ;  /* 0x000000741d267223 */ /* 0x040fe20000010826 */
[----:B------:R-:W-:Y:S01]  /*4500*/  FFMA.FTZ R31, R29, R118, R31 ;  /* 0x000000761d1f7223 */ /* 0x000fe2000001001f */
[----:B------:R-:W-:Y:S02]  /*4510*/  F2FP.BF16.F32.PACK_AB R29, R43, R48 ;  /* 0x000000302b1d723e */ /* 0x000fe400000010ff */
[----:B------:R-:W-:-:S02]  /*4520*/  F2FP.BF16.F32.PACK_AB R40, R40, R41 ;  /* 0x000000292828723e */ /* 0x000fc400000010ff */
[----:B------:R-:W-:Y:S02]  /*4530*/  F2FP.BF16.F32.PACK_AB R28, R31, R38 ;  /* 0x000000261f1c723e */ /* 0x000fe400000010ff */
[----:B------:R-:W-:Y:S01]  /*4540*/  F2FP.BF16.F32.PACK_AB R30, R39, R50 ;  /* 0x00000032271e723e */ /* 0x000fe200000010ff */
[----:B------:R-:W-:-:S07]  /*4550*/  IMAD.MOV.U32 R31, RZ, RZ, R40 ;  /* 0x000000ffff1f7224 */ /* 0x000fce00078e0028 */
.L_x_1414:
[----:B------:R-:W-:Y:S05]  /*4560*/  BSYNC B2 ;  /* 0x0000000000027941 */ /* 0x000fea0003800000 */
.L_x_1413:
[----:B------:R1:W-:Y:S02]  /*4570*/  STG.E.128 desc[UR38][R32.64+0x80], R28 ;  /* 0x0000801c20007986 */ /* 0x0003e4000c101d26 */
.L_x_1412:
[----:B------:R-:W-:Y:S05]  /*4580*/  BSYNC B1 ;  /* 0x0000000000017941 */ /* 0x000fea0003800000 */
.L_x_1411:
[----:B------:R-:W-:-:S13]  /*4590*/  ISETP.NE.AND P4, PT, R13, RZ, PT ;  /* 0x000000ff0d00720c */ /* 0x000fda0003f85270 */
[----:B------:R-:W-:Y:S05]  /*45a0*/  @!P4 BRA `(.L_x_1394) ;  /* 0x000000240058c947 */ /* 0x000fea0003800000 */
[----:B------:R-:W5:Y:S01]  /*45b0*/  LDL R38, [R1+0x38] ;  /* 0x0000380001267983 */ /* 0x000f620000100800 */
[----:B------:R-:W-:Y:S03]  /*45c0*/  BSSY B1, `(.L_x_1415) ;  /* 0x0000032000017945 */ /* 0x000fe60003800000 */
[----:B-1234-:R1:W2:Y:S01]  /*45d0*/  LDS.128 R28, [R15+0x19000] ;  /* 0x019000000f1c7984 */ /* 0x01e2a20000000c00 */
[----:B-----5:R-:W-:-:S13]  /*45e0*/  ISETP.GE.AND P4, PT, R38, R107, PT ;  /* 0x0000006b2600720c */ /* 0x020fda0003f86270 */
[----:B-12---:R-:W-:Y:S05]  /*45f0*/  @P4 BRA `(.L_x_1416) ;  /* 0x0000000000b84947 */ /* 0x006fea0003800000 */
[----:B------:R-:W-:Y:S01]  /*4600*/  SHF.R.U64 R38, R36, 0x10, R37 ;  /* 0x0000001024267819 */ /* 0x000fe20000001225 */
[----:B------:R-:W-:Y:S01]  /*4610*/  IMAD.U32 R36, R31, 0x10000, RZ ;  /* 0x000100001f247824 */ /* 0x000fe200078e00ff */
[----:B------:R-:W-:Y:S01]  /*4620*/  SHF.R.U64 R40, R34, 0x10, R35 ;  /* 0x0000001022287819 */ /* 0x000fe20000001223 */
[----:B------:R-:W-:Y:S01]  /*4630*/  IMAD.U32 R34, R30, 0x10000, RZ ;  /* 0x000100001e227824 */ /* 0x000fe200078e00ff */
[----:B------:R-:W-:Y:S02]  /*4640*/  SHF.R.U32.HI R39, RZ, 0x10, R37 ;  /* 0x00000010ff277819 */ /* 0x000fe40000011625 */
[----:B------:R-:W-:Y:S02]  /*4650*/  SHF.R.U32.HI R41, RZ, 0x10, R35 ;  /* 0x00000010ff297819 */ /* 0x000fe40000011623 */
[----:B------:R-:W-:Y:S02]  /*4660*/  PRMT R109, R109, 0x5410, R38 ;  /* 0x000054106d6d7816 */ /* 0x000fe40000000026 */
[----:B------:R-:W-:-:S02]  /*4670*/  PRMT R89, R89, 0x5410, R40 ;  /* 0x0000541059597816 */ /* 0x000fc40000000028 */
[----:B------:R-:W-:Y:S02]  /*4680*/  PRMT R110, R110, 0x5410, R39 ;  /* 0x000054106e6e7816 */ /* 0x000fe40000000027 */
[----:B------:R-:W-:Y:S02]  /*4690*/  LOP3.LUT R37, R31, 0xffff0000, RZ, 0xc0, !PT ;  /* 0xffff00001f257812 */ /* 0x000fe400078ec0ff */
[----:B------:R-:W-:Y:S01]  /*46a0*/  PRMT R88, R88, 0x5410, R41 ;  /* 0x0000541058587816 */ /* 0x000fe20000000029 */
[----:B------:R-:W-:Y:S01]  /*46b0*/  IMAD.U32 R41, R110, 0x10000, RZ ;  /* 0x000100006e297824 */ /* 0x000fe200078e00ff */
[----:B------:R-:W-:Y:S02]  /*46c0*/  LOP3.LUT R31, R29, 0xffff0000, RZ, 0xc0, !PT ;  /* 0xffff00001d1f7812 */ /* 0x000fe400078ec0ff */
[----:B------:R-:W-:Y:S01]  /*46d0*/  LOP3.LUT R40, R109, 0xffff0000, RZ, 0xc0, !PT ;  /* 0xffff00006d287812 */ /* 0x000fe200078ec0ff */
[----:B------:R-:W-:Y:S01]  /*46e0*/  IMAD.U32 R39, R88, 0x10000, RZ ;  /* 0x0001000058277824 */ /* 0x000fe200078e00ff */
[----:B------:R-:W-:Y:S01]  /*46f0*/  LOP3.LUT R38, R89, 0xffff0000, RZ, 0xc0, !PT ;  /* 0xffff000059267812 */ /* 0x000fe200078ec0ff */
[----:B------:R-:W-:Y:S01]  /*4700*/  IMAD.U32 R109, R109, 0x10000, RZ ;  /* 0x000100006d6d7824 */ /* 0x000fe200078e00ff */
[----:B------:R-:W-:Y:S01]  /*4710*/  LOP3.LUT R35, R30, 0xffff0000, RZ, 0xc0, !PT ;  /* 0xffff00001e237812 */ /* 0x000fe200078ec0ff */
[----:B------:R-:W-:-:S02]  /*4720*/  IMAD.U32 R30, R29, 0x10000, RZ ;  /* 0x000100001d1e7824 */ /* 0x000fc400078e00ff */
[C---:B------:R-:W-:Y:S01]  /*4730*/  FMUL.FTZ R43, R31.reuse, R40 ;  /* 0x000000281f2b7220 */ /* 0x040fe20000410000 */
[C---:B------:R-:W-:Y:S02]  /*4740*/  IMAD.U32 R29, R28.reuse, 0x10000, RZ ;  /* 0x000100001c1d7824 */ /* 0x040fe400078e00ff */
[-C--:B------:R-:W-:Y:S01]  /*4750*/  FMUL.FTZ R31, R31, R38.reuse ;  /* 0x000000261f1f7220 */ /* 0x080fe20000410000 */
[----:B------:R-:W-:Y:S01]  /*4760*/  LOP3.LUT R28, R28, 0xffff0000, RZ, 0xc0, !PT ;  /* 0xffff00001c1c7812 */ /* 0x000fe200078ec0ff */
[C---:B------:R-:W-:Y:S01]  /*4770*/  FMUL.FTZ R45, R35.reuse, R41 ;  /* 0x00000029232d7220 */ /* 0x040fe20000410000 */
[----:B------:R-:W-:Y:S01]  /*4780*/  LOP3.LUT R110, R110, 0xffff0000, RZ, 0xc0, !PT ;  /* 0xffff00006e6e7812 */ /* 0x000fe200078ec0ff */
[-C--:B------:R-:W-:Y:S01]  /*4790*/  FMUL.FTZ R35, R35, R39.reuse ;  /* 0x0000002723237220 */ /* 0x080fe20000410000 */
[----:B------:R-:W-:Y:S01]  /*47a0*/  LOP3.LUT R88, R88, 0xffff0000, RZ, 0xc0, !PT ;  /* 0xffff000058587812 */ /* 0x000fe200078ec0ff */
[----:B------:R-:W-:Y:S02]  /*47b0*/  IMAD.U32 R89, R89, 0x10000, RZ ;  /* 0x0001000059597824 */ /* 0x000fe400078e00ff */
[C---:B------:R-:W-:Y:S01]  /*47c0*/  FFMA.FTZ R43, R30.reuse, R38, -R43 ;  /* 0x000000261e2b7223 */ /* 0x040fe2000001082b */
[----:B------:R-:W-:Y:S01]  /*47d0*/  FFMA.FTZ R40, R30, R40, R31 ;  /* 0x000000281e287223 */ /* 0x000fe2000001001f */
[----:B------:R-:W-:Y:S01]  /*47e0*/  FFMA.FTZ R45, R34, R39, -R45 ;  /* 0x00000027222d7223 */ /* 0x000fe2000001082d */
[----:B------:R-:W-:Y:S01]  /*47f0*/  FMUL.FTZ R30, R28, R109 ;  /* 0x0000006d1c1e7220 */ /* 0x000fe20000410000 */
[----:B------:R-:W-:Y:S01]  /*4800*/  FFMA.FTZ R34, R34, R41, R35 ;  /* 0x0000002922227223 */ /* 0x000fe20000010023 */
[C---:B------:R-:W-:Y:S01]  /*4810*/  FMUL.FTZ R31, R37.reuse, R110 ;  /* 0x0000006e251f7220 */ /* 0x040fe20000410000 */
[-C--:B------:R-:W-:Y:S01]  /*4820*/  FMUL.FTZ R28, R28, R89.reuse ;  /* 0x000000591c1c7220 */ /* 0x080fe20000410000 */
[-C--:B------:R-:W-:Y:S01]  /*4830*/  FMUL.FTZ R37, R37, R88.reuse ;  /* 0x0000005825257220 */ /* 0x080fe20000410000 */
[C---:B------:R-:W-:Y:S01]  /*4840*/  FFMA.FTZ R30, R29.reuse, R89, -R30 ;  /* 0x000000591d1e7223 */ /* 0x040fe2000001081e */
[C---:B------:R-:W-:Y:S01]  /*4850*/  FFMA.FTZ R31, R36.reuse, R88, -R31 ;  /* 0x00000058241f7223 */ /* 0x040fe2000001081f */
[----:B------:R-:W-:Y:S01]  /*4860*/  FFMA.FTZ R29, R29, R109, R28 ;  /* 0x0000006d1d1d7223 */ /* 0x000fe2000001001c */
[----:B------:R-:W-:Y:S01]  /*4870*/  FFMA.FTZ R36, R36, R110, R37 ;  /* 0x0000006e24247223 */ /* 0x000fe20000010025 */
[----:B------:R-:W-:-:S02]  /*4880*/  F2FP.BF16.F32.PACK_AB R40, R40, R43 ;  /* 0x0000002b2828723e */ /* 0x000fc400000010ff */
[----:B------:R-:W-:Y:S02]  /*4890*/  F2FP.BF16.F32.PACK_AB R34, R34, R45 ;  /* 0x0000002d2222723e */ /* 0x000fe400000010ff */
[----:B------:R-:W-:Y:S01]  /*48a0*/  F2FP.BF16.F32.PACK_AB R28, R29, R30 ;  /* 0x0000001e1d1c723e */ /* 0x000fe200000010ff */
[----:B------:R-:W-:Y:S01]  /*48b0*/  IMAD.MOV.U32 R29, RZ, RZ, R40 ;  /* 0x000000ffff1d7224 */ /* 0x000fe200078e0028 */
[----:B------:R-:W-:Y:S01]  /*48c0*/  F2FP.BF16.F32.PACK_AB R31, R36, R31 ;  /* 0x0000001f241f723e */ /* 0x000fe200000010ff */
[----:B------:R-:W-:-:S07]  /*48d0*/  IMAD.MOV.U32 R30, RZ, RZ, R34 ;  /* 0x000000ffff1e7224 */ /* 0x000fce00078e0022 */
.L_x_1416:
[----:B------:R-:W-:Y:S05]  /*48e0*/  BSYNC B1 ;  /* 0x0000000000017941 */ /* 0x000fea0003800000 */
.L_x_1415:
[----:B------:R1:W-:Y:S01]  /*48f0*/  STG.E.128 desc[UR38][R32.64+0xa0], R28 ;  /* 0x0000a01c20007986 */ /* 0x0003e2000c101d26 */
[----:B------:R-:W-:Y:S05]  /*4900*/  BRA `(.L_x_1394) ;  /* 0x0000002000807947 */ /* 0x000fea0003800000 */
.L_x_1388:
        /* <DEDUP_REMOVED lines=46> */
.L_x_1418:
[----:B------:R-:W-:Y:S05]  /*4bf0*/  BSYNC B1 ;  /* 0x0000000000017941 */ /* 0x000fea0003800000 */
.L_x_1417:
[----:B-----5:R-:W-:Y:S01]  /*4c00*/  IMAD.MOV.U32 R14, RZ, RZ, R30 ;  /* 0x000000ffff0e7224 */ /* 0x020fe200078e001e */
[----:B------:R-:W-:Y:S01]  /*4c10*/  UISETP.NE.AND UP0, UPT, UR37, 0x3, UPT ;  /* 0x000000032500788c */ /* 0x000fe2000bf05270 */
[----:B0-----:R-:W-:Y:S02]  /*4c20*/  IMAD.MOV.U32 R52, RZ, RZ, R31 ;  /* 0x000000ffff347224 */ /* 0x001fe400078e001f */
[----:B------:R-:W-:Y:S02]  /*4c30*/  IMAD.MOV.U32 R53, RZ, RZ, R28 ;  /* 0x000000ffff357224 */ /* 0x000fe400078e001c */
        /* <DEDUP_REMOVED lines=14> */
[----:B------:R-:W-:-:S02]  /*4d20*/  IMAD.MOV.U32 R53, RZ, RZ, R36 ;  /* 0x000000ffff357224 */ /* 0x000fc400078e0024 */
[----:B------:R-:W-:Y:S01]  /*4d30*/  IMAD.MOV.U32 R54, RZ, RZ, R37 ;  /* 0x000000ffff367224 */ /* 0x000fe200078e0025 */
[----:B------:R-:W-:Y:S01]  /*4d40*/  PRMT R119, R52, 0x5410, R14 ;  /* 0x0000541034777816 */ /* 0x000fe2000000000e */
[----:B------:R-:W-:Y:S02]  /*4d50*/  IMAD.MOV.U32 R14, RZ, RZ, R42 ;  /* 0x000000ffff0e7224 */ /* 0x000fe400078e002a */
[----:B------:R-:W-:Y:S01]  /*4d60*/  IMAD.MOV.U32 R52, RZ, RZ, R43 ;  /* 0x000000ffff347224 */ /* 0x000fe200078e002b */
[----:B------:R-:W-:Y:S01]  /*4d70*/  PRMT R118, R54, 0x5410, R53 ;  /* 0x0000541036767816 */ /* 0x000fe20000000035 */
[----:B------:R-:W-:Y:S02]  /*4d80*/  IMAD.MOV.U32 R53, RZ, RZ, R40 ;  /* 0x000000ffff357224 */ /* 0x000fe400078e0028 */
        /* <DEDUP_REMOVED lines=8> */
[----:B------:R-:W-:Y:S01]  /*4e10*/  IMAD.MOV.U32 R14, RZ, RZ, R50 ;  /* 0x000000ffff0e7224 */ /* 0x000fe200078e0032 */
[----:B------:R-:W-:Y:S01]  /*4e20*/  PRMT R127, R52, 0x5410, R53 ;  /* 0x00005410347f7816 */ /* 0x000fe20000000035 */
[----:B------:R-:W-:Y:S01]  /*4e30*/  IMAD.MOV.U32 R52, RZ, RZ, R51 ;  /* 0x000000ffff347224 */ /* 0x000fe200078e0033 */
[----:B------:R-:W-:Y:S02]  /*4e40*/  PRMT R126, R54, 0x7610, R126 ;  /* 0x00007610367e7816 */ /* 0x000fe4000000007e */
[----:B------:R-:W-:Y:S01]  /*4e50*/  PRMT R120, R14, 0x7610, R120 ;  /* 0x000076100e787816 */ /* 0x000fe20000000078 */
[----:B------:R-:W-:Y:S01]  /*4e60*/  IMAD.MOV.U32 R14, RZ, RZ, R48 ;  /* 0x000000ffff0e7224 */ /* 0x000fe200078e0030 */
[----:B------:R-:W-:Y:S01]  /*4e70*/  PRMT R121, R52, 0x7610, R121 ;  /* 0x0000761034797816 */ /* 0x000fe20000000079 */
[----:B------:R-:W-:-:S03]  /*4e80*/  IMAD.MOV.U32 R52, RZ, RZ, R49 ;  /* 0x000000ffff347224 */ /* 0x000fc600078e0031 */
[----:B------:R-:W-:Y:S02]  /*4e90*/  PRMT R120, R120, 0x5410, R14 ;  /* 0x0000541078787816 */ /* 0x000fe4000000000e */
[----:B------:R-:W-:Y:S01]  /*4ea0*/  PRMT R121, R121, 0x5410, R52 ;  /* 0x0000541079797816 */ /* 0x000fe20000000034 */
[----:B------:R-:W-:Y:S06]  /*4eb0*/  @!P3 BRA `(.L_x_1419) ;  /* 0x000000000004b947 */ /* 0x000fec0003800000 */
[----:B------:R-:W-:Y:S01]  /*4ec0*/  BPT.TRAP 0x1 ;  /* 0x000000040000795c */ /* 0x000fe20000300000 */
.L_x_1419:
[----:B------:R-:W-:Y:S01]  /*4ed0*/  IMAD R14, R17, 0x8, R2 ;  /* 0x00000008110e7824 */ /* 0x000fe200078e0202 */
[----:B------:R-:W-:Y:S01]  /*4ee0*/  SHF.L.U32 R85, R145, 0x1f, RZ ;  /* 0x0000001f91557819 */ /* 0x000fe200000006ff */
[----:B------:R-:W-:Y:S03]  /*4ef0*/  BSSY B1, `(.L_x_1420) ;  /* 0x0000003000017945 */ /* 0x000fe60003800000 */
[----:B------:R-:W0:Y:S02]  /*4f00*/  SYNCS.PHASECHK.TRANS64.TRYWAIT P5, [R14+URZ+0x2d890], R85 ;  /* 0x02d890550e0075a7 */ /* 0x000e2400080a017f */
[----:B0-----:R-:W-:Y:S05]  /*4f10*/  @!P5 BRA `(.L_x_1421) ;  /* 0x000001fc0020d947 */ /* 0x001fea0003800000 */
.L_x_1756:
[----:B------:R-:W-:Y:S05]  /*4f20*/  BSYNC B1 ;  /* 0x0000000000017941 */ /* 0x000fea0003800000 */
.L_x_1420:
        /* <DEDUP_REMOVED lines=14> */
[----:B------:R-:W2:Y:S01]  /*5010*/  LDL R54, [R1+0x14] ;  /* 0x0000140001367983 */ /* 0x000ea20000100800 */
[----:B------:R-:W-:Y:S01]  /*5020*/  SEL R52, R108, R115, !P0 ;  /* 0x000000736c347207 */ /* 0x000fe20004000000 */
[----:B------:R-:W-:Y:S01]  /*5030*/  BSSY B2, `(.L_x_1424) ;  /* 0x0000073000027945 */ /* 0x000fe20003800000 */
[----:B------:R-:W-:Y:S02]  /*5040*/  SHF.R.U32.HI R55, RZ, 0x3, R157 ;  /* 0x00000003ff377819 */ /* 0x000fe4000001169d */
[----:B------:R-:W-:Y:S02]  /*5050*/  SHF.R.S32.HI R53, RZ, 0x1f, R52 ;  /* 0x0000001fff357819 */ /* 0x000fe40000011434 */
[----:B------:R-:W-:Y:S02]  /*5060*/  ISETP.GE.AND P4, PT, R22, R107, PT ;  /* 0x0000006b1600720c */ /* 0x000fe40003f86270 */
[----:B------:R-:W-:-:S04]  /*5070*/  LEA.HI R53, R53, R52, RZ, 0x4 ;  /* 0x0000003435357211 */ /* 0x000fc800078f20ff */
[----:B------:R-:W-:-:S04]  /*5080*/  SHF.R.S32.HI R53, RZ, 0x4, R53 ;  /* 0x00000004ff357819 */ /* 0x000fc80000011435 */
[----:B------:R-:W-:-:S04]  /*5090*/  LEA.HI.SX32 R116, R76, R53, 0x1d ;  /* 0x000000354c747211 */ /* 0x000fc800078feaff */
[----:B------:R-:W-:-:S04]  /*50a0*/  SHF.R.S32.HI R53, RZ, 0x1f, R116 ;  /* 0x0000001fff357819 */ /* 0x000fc80000011474 */
[----:B------:R-:W-:Y:S01]  /*50b0*/  LEA.HI R52, R53, R116, RZ, 0x2 ;  /* 0x0000007435347211 */ /* 0x000fe200078f10ff */
[----:B------:R-:W-:-:S04]  /*50c0*/  IMAD.SHL.U32 R116, R116, 0x8, RZ ;  /* 0x0000000874747824 */ /* 0x000fc800078e00ff */
[----:B------:R-:W-:Y:S01]  /*50d0*/  IMAD.SHL.U32 R52, R52, 0x400, RZ ;  /* 0x0000040034347824 */ /* 0x000fe200078e00ff */
[----:B------:R-:W-:-:S04]  /*50e0*/  LOP3.LUT R53, R157, 0x18, R116, 0xf8, !PT ;  /* 0x000000189d357812 */ /* 0x000fc800078ef874 */
[----:B------:R-:W-:Y:S01]  /*50f0*/  LOP3.LUT R53, R53, R55, RZ, 0x3c, !PT ;  /* 0x0000003735357212 */ /* 0x000fe200078e3cff */
[----:B------:R-:W-:Y:S01]  /*5100*/  IMAD R55, R17, 0x3000, R105 ;  /* 0x0000300011377824 */ /* 0x000fe200078e0269 */
[----:B------:R-:W-:-:S04]  /*5110*/  LOP3.LUT R52, R52, 0x7ffff000, RZ, 0xc0, !PT ;  /* 0x7ffff00034347812 */ /* 0x000fc800078ec0ff */
[----:B--2---:R-:W-:-:S05]  /*5120*/  IADD3 R52, R53, R52, R54 ;  /* 0x0000003435347210 */ /* 0x004fca0007ffe036 */
[----:B------:R-:W-:Y:S02]  /*5130*/  IMAD R53, R17, 0x3000, R52 ;  /* 0x0000300011357824 */ /* 0x000fe400078e0234 */
[--C-:B------:R-:W-:Y:S02]  /*5140*/  IMAD R52, R55, 0x2, R2.reuse ;  /* 0x0000000237347824 */ /* 0x100fe400078e0202 */
[----:B------:R-:W-:-:S04]  /*5150*/  IMAD R56, R53, 0x2, R2 ;  /* 0x0000000235387824 */ /* 0x000fc800078e0202 */
[----:B------:R-:W1:Y:S04]  /*5160*/  LDS.128 R52, [R52+0x15400] ;  /* 0x0154000034347984 */ /* 0x000e680000000c00 */
[----:B------:R-:W2:Y:S01]  /*5170*/  LDS.128 R56, [R56+0x15400] ;  /* 0x0154000038387984 */ /* 0x000ea20000000c00 */
[----:B------:R-:W-:Y:S05]  /*5180*/  @P4 BRA `(.L_x_1425) ;  /* 0x0000000400744947 */ /* 0x000fea0003800000 */
[--C-:B------:R-:W-:Y:S01]  /*5190*/  SHF.R.U64 R36, R36, 0x10, R37.reuse ;  /* 0x0000001024247819 */ /* 0x100fe20000001225 */
[----:B--2---:R-:W-:Y:S01]  /*51a0*/  IMAD.U32 R122, R57, 0x10000, RZ ;  /* 0x00010000397a7824 */ /* 0x004fe200078e00ff */
[----:B------:R-:W-:Y:S02]  /*51b0*/  SHF.R.U32.HI R37, RZ, 0x10, R37 ;  /* 0x00000010ff257819 */ /* 0x000fe40000011625 */
[C---:B------:R-:W-:Y:S02]  /*51c0*/  PRMT R36, R118.reuse, 0x5432, R36 ;  /* 0x0000543276247816 */ /* 0x040fe40000000024 */
[----:B------:R-:W-:Y:S02]  /*51d0*/  PRMT R37, R118, 0x5410, R37 ;  /* 0x0000541076257816 */ /* 0x000fe40000000025 */
[----:B------:R-:W-:Y:S02]  /*51e0*/  SHF.R.U64 R38, R38, 0x10, R39 ;  /* 0x0000001026267819 */ /* 0x000fe40000001227 */
[----:B------:R-:W-:-:S02]  /*51f0*/  SHF.R.U32.HI R118, RZ, 0x10, R49 ;  /* 0x00000010ff767819 */ /* 0x000fc40000011631 */
[----:B------:R-:W-:Y:S02]  /*5200*/  SHF.R.U64 R48, R48, 0x10, R49 ;  /* 0x0000001030307819 */ /* 0x000fe40000001231 */
[--C-:B------:R-:W-:Y:S02]  /*5210*/  SHF.R.U64 R49, R50, 0x10, R51.reuse ;  /* 0x0000001032317819 */ /* 0x100fe40000001233 */
[----:B------:R-:W-:Y:S02]  /*5220*/  PRMT R50, R119, 0x5432, R38 ;  /* 0x0000543277327816 */ /* 0x000fe40000000026 */
[----:B------:R-:W-:Y:S02]  /*5230*/  SHF.R.U32.HI R51, RZ, 0x10, R51 ;  /* 0x00000010ff337819 */ /* 0x000fe40000011633 */
[----:B------:R-:W-:Y:S01]  /*5240*/  PRMT R38, R121, 0x5432, R118 ;  /* 0x0000543279267816 */ /* 0x000fe20000000076 */
[----:B------:R-:W-:Y:S01]  /*5250*/  IMAD.U32 R118, R37, 0x10000, RZ ;  /* 0x0001000025767824 */ /* 0x000fe200078e00ff */
[----:B------:R-:W-:-:S02]  /*5260*/  SHF.R.U32.HI R39, RZ, 0x10, R39 ;  /* 0x00000010ff277819 */ /* 0x000fc40000011627 */
[----:B------:R-:W-:Y:S01]  /*5270*/  PRMT R51, R121, 0x5410, R51 ;  /* 0x0000541079337816 */ /* 0x000fe20000000033 */
[----:B------:R-:W-:Y:S01]  /*5280*/  IMAD.U32 R121, R38, 0x10000, RZ ;  /* 0x0001000026797824 */ /* 0x000fe200078e00ff */
[----:B------:R-:W-:Y:S02]  /*5290*/  PRMT R39, R119, 0x5410, R39 ;  /* 0x0000541077277816 */ /* 0x000fe40000000027 */
[----:B------:R-:W-:Y:S01]  /*52a0*/  PRMT R48, R120, 0x5432, R48 ;  /* 0x0000543278307816 */ /* 0x000fe20000000030 */
[-C--:B------:R-:W-:Y:S01]  /*52b0*/  FMUL.FTZ R119, R122, R121.reuse ;  /* 0x000000797a777220 */ /* 0x080fe20000410000 */
[----:B------:R-:W-:Y:S01]  /*52c0*/  PRMT R49, R120, 0x5410, R49 ;  /* 0x0000541078317816 */ /* 0x000fe20000000031 */
[----:B-1----:R-:W-:Y:S01]  /*52d0*/  IMAD.U32 R120, R53, 0x10000, RZ ;  /* 0x0001000035787824 */ /* 0x002fe200078e00ff */
[----:B------:R-:W-:Y:S02]  /*52e0*/  LOP3.LUT R38, R38, 0xffff0000, RZ, 0xc0, !PT ;  /* 0xffff000026267812 */ /* 0x000fe400078ec0ff */
[----:B------:R-:W-:Y:S01]  /*52f0*/  LOP3.LUT R57, R57, 0xffff0000, RZ, 0xc0, !PT ;  /* 0xffff000039397812 */ /* 0x000fe200078ec0ff */
[-C--:B------:R-:W-:Y:S01]  /*5300*/  FFMA.FTZ R119, R120, R118.reuse, -R119 ;  /* 0x0000007678777223 */ /* 0x080fe20000010877 */
[----:B------:R-:W-:Y:S01]  /*5310*/  FMUL.FTZ R118, R122, R118 ;  /* 0x000000767a767220 */ /* 0x000fe20000410000 */
[----:B------:R-:W-:Y:S01]  /*5320*/  LOP3.LUT R53, R53, 0xffff0000, RZ, 0xc0, !PT ;  /* 0xffff000035357812 */ /* 0x000fe200078ec0ff */
[C---:B------:R-:W-:Y:S01]  /*5330*/  IMAD.U32 R122, R59.reuse, 0x10000, RZ ;  /* 0x000100003b7a7824 */ /* 0x040fe200078e00ff */
[----:B------:R-:W-:Y:S01]  /*5340*/  LOP3.LUT R59, R59, 0xffff0000, RZ, 0xc0, !PT ;  /* 0xffff00003b3b7812 */ /* 0x000fe200078ec0ff */
[----:B------:R-:W-:Y:S01]  /*5350*/  FFMA.FTZ R118, R120, R121, R118 ;  /* 0x0000007978767223 */ /* 0x000fe20000010076 */
[----:B------:R-:W-:Y:S01]  /*5360*/  LOP3.LUT R120, R37, 0xffff0000, RZ, 0xc0, !PT ;  /* 0xffff000025787812 */ /* 0x000fe200078ec0ff */
[----:B------:R-:W-:Y:S01]  /*5370*/  FMUL.FTZ R37, R57, R38 ;  /* 0x0000002639257220 */ /* 0x000fe20000410000 */
[C---:B------:R-:W-:Y:S01]  /*5380*/  IMAD.U32 R121, R51.reuse, 0x10000, RZ ;  /* 0x0001000033797824 */ /* 0x040fe200078e00ff */
[----:B------:R-:W-:-:S02]  /*5390*/  LOP3.LUT R51, R51, 0xffff0000, RZ, 0xc0, !PT ;  /* 0xffff000033337812 */ /* 0x000fc400078ec0ff */
[-C--:B------:R-:W-:Y:S01]  /*53a0*/  FMUL.FTZ R57, R57, R120.reuse ;  /* 0x0000007839397220 */ /* 0x080fe20000410000 */
[----:B------:R-:W-:Y:S01]  /*53b0*/  FFMA.FTZ R37, R53, R120, -R37 ;  /* 0x0000007835257223 */ /* 0x000fe20000010825 */
[----:B------:R-:W-:Y:S02]  /*53c0*/  IMAD.U32 R120, R55, 0x10000, RZ ;  /* 0x0001000037787824 */ /* 0x000fe400078e00ff */
[----:B------:R-:W-:Y:S01]  /*53d0*/  FFMA.FTZ R38, R53, R38, R57 ;  /* 0x0000002635267223 */ /* 0x000fe20000010039 */
[----:B------:R-:W-:Y:S02]  /*53e0*/  IMAD.U32 R57, R39, 0x10000, RZ ;  /* 0x0001000027397824 */ /* 0x000fe400078e00ff */
[----:B------:R-:W-:Y:S01]  /*53f0*/  FMUL.FTZ R53, R122, R121 ;  /* 0x000000797a357220 */ /* 0x000fe20000410000 */
[----:B------:R-:W-:Y:S02]  /*5400*/  F2FP.BF16.F32.PACK_AB R37, R37, R119 ;  /* 0x000000772525723e */ /* 0x000fe400000010ff */
[----:B------:R-:W-:Y:S01]  /*5410*/  F2FP.BF16.F32.PACK_AB R38, R38, R118 ;  /* 0x000000762626723e */ /* 0x000fe200000010ff */
[-C--:B------:R-:W-:Y:S01]  /*5420*/  FFMA.FTZ R53, R120, R57.reuse, -R53 ;  /* 0x0000003978357223 */ /* 0x080fe20000010835 */
[----:B------:R-:W-:-:S04]  /*5430*/  FMUL.FTZ R57, R122, R57 ;  /* 0x000000397a397220 */ /* 0x000fc80000410000 */
[----:B------:R-:W-:Y:S01]  /*5440*/  FFMA.FTZ R57, R120, R121, R57 ;  /* 0x0000007978397223 */ /* 0x000fe20000010039 */
[----:B------:R-:W-:Y:S02]  /*5450*/  LOP3.LUT R120, R39, 0xffff0000, RZ, 0xc0, !PT ;  /* 0xffff000027787812 */ /* 0x000fe400078ec0ff */
        /* <DEDUP_REMOVED lines=9> */
[----:B------:R-:W-:Y:S01]  /*54f0*/  IMAD.U32 R53, R56, 0x10000, RZ ;  /* 0x0001000038357824 */ /* 0x000fe200078e00ff */
[----:B------:R-:W-:Y:S01]  /*5500*/  F2FP.BF16.F32.PACK_AB R59, R59, R57 ;  /* 0x000000393b3b723e */ /* 0x000fe200000010ff */
[C---:B------:R-:W-:Y:S01]  /*5510*/  IMAD.U32 R57, R36.reuse, 0x10000, RZ ;  /* 0x0001000024397824 */ /* 0x040fe200078e00ff */
[----:B------:R-:W-:Y:S01]  /*5520*/  LOP3.LUT R36, R36, 0xffff0000, RZ, 0xc0, !PT ;  /* 0xffff000024247812 */ /* 0x000fe200078ec0ff */
[----:B------:R-:W-:-:S02]  /*5530*/  FMUL.FTZ R118, R53, R51 ;  /* 0x0000003335767220 */ /* 0x000fc40000410000 */
[-C--:B------:R-:W-:Y:S02]  /*5540*/  FMUL.FTZ R53, R53, R57.reuse ;  /* 0x0000003935357220 */ /* 0x080fe40000410000 */
[C---:B------:R-:W-:Y:S01]  /*5550*/  FFMA.FTZ R118, R39.reuse, R57, -R118 ;  /* 0x0000003927767223 */ /* 0x040fe20000010876 */
[----:B------:R-:W-:Y:S02]  /*5560*/  IMAD.U32 R57, R58, 0x10000, RZ ;  /* 0x000100003a397824 */ /* 0x000fe400078e00ff */
[----:B------:R-:W-:Y:S01]  /*5570*/  FFMA.FTZ R53, R39, R51, R53 ;  /* 0x0000003327357223 */ /* 0x000fe20000010035 */
[----:B------:R-:W-:Y:S02]  /*5580*/  LOP3.LUT R39, R56, 0xffff0000, RZ, 0xc0, !PT ;  /* 0xffff000038277812 */ /* 0x000fe400078ec0ff */
        /* <DEDUP_REMOVED lines=9> */
[C---:B------:R-:W-:Y:S01]  /*5620*/  FMUL.FTZ R56, R57.reuse, R51 ;  /* 0x0000003339387220 */ /* 0x040fe20000410000 */
[----:B------:R-:W-:Y:S02]  /*5630*/  IMAD.U32 R48, R54, 0x10000, RZ ;  /* 0x0001000036307824 */ /* 0x000fe400078e00ff */
[----:B------:R-:W-:Y:S01]  /*5640*/  FMUL.FTZ R57, R57, R52 ;  /* 0x0000003439397220 */ /* 0x000fe20000410000 */
[----:B------:R-:W-:Y:S01]  /*5650*/  F2FP.BF16.F32.PACK_AB R36, R36, R118 ;  /* 0x000000762424723e */ /* 0x000fe200000010ff */
[----:B------:R-:W-:-:S02]  /*5660*/  FFMA.FTZ R56, R48, R52, -R56 ;  /* 0x0000003430387223 */ /* 0x000fc40000010838 */
[----:B------:R-:W-:Y:S01]  /*5670*/  FFMA.FTZ R57, R48, R51, R57 ;  /* 0x0000003330397223 */ /* 0x000fe20000010039 */
[----:B------:R-:W-:Y:S02]  /*5680*/  LOP3.LUT R48, R58, 0xffff0000, RZ, 0xc0, !PT ;  /* 0xffff00003a307812 */ /* 0x000fe400078ec0ff */
[----:B------:R-:W-:Y:S02]  /*5690*/  LOP3.LUT R51, R54, 0xffff0000, RZ, 0xc0, !PT ;  /* 0xffff000036337812 */ /* 0x000fe400078ec0ff */
[----:B------:R-:W-:Y:S01]  /*56a0*/  F2FP.BF16.F32.PACK_AB R39, R39, R53 ;  /* 0x000000352727723e */ /* 0x000fe200000010ff */
[CC--:B------:R-:W-:Y:S01]  /*56b0*/  FMUL.FTZ R52, R48.reuse, R49.reuse ;  /* 0x0000003130347220 */ /* 0x0c0fe20000410000 */
[-C--:B------:R-:W-:Y:S01]  /*56c0*/  FMUL.FTZ R48, R48, R50.reuse ;  /* 0x0000003230307220 */ /* 0x080fe20000410000 */
[----:B------:R-:W-:Y:S02]  /*56d0*/  IMAD.MOV.U32 R53, RZ, RZ, R37 ;  /* 0x000000ffff357224 */ /* 0x000fe400078e0025 */
        /* <DEDUP_REMOVED lines=8> */
.L_x_1425:
[----:B------:R-:W-:Y:S05]  /*5760*/  BSYNC B2 ;  /* 0x0000000000027941 */ /* 0x000fea0003800000 */
.L_x_1424:
        /* <DEDUP_REMOVED lines=9> */
[----:B-1----:R1:W-:Y:S01]  /*5800*/  STG.E.128 desc[UR38][R36.64], R52 ;  /* 0x0000003424007986 */ /* 0x0023e2000c101d26 */
[----:B------:R-:W-:-:S05]  /*5810*/  @!P4 LEA.HI.X R39, R39, R87, R48, 0x1, P5 ;  /* 0x000000572727c211 */ /* 0x000fca00028f0c30 */
[----:B--2---:R1:W-:Y:S04]  /*5820*/  @!P4 STG.E.128 desc[UR38][R38.64], R56 ;  /* 0x000000382600c986 */ /* 0x0043e8000c101d26 */
.L_x_1423:
[----:B------:R-:W-:Y:S05]  /*5830*/  BSYNC B1 ;  /* 0x0000000000017941 */ /* 0x000fea0003800000 */
.L_x_1422:
[----:B------:R-:W-:Y:S01]  /*5840*/  ISETP.NE.AND P4, PT, R9, RZ, PT ;  /* 0x000000ff0900720c */ /* 0x000fe20003f85270 */
[----:B------:R-:W-:-:S12]  /*5850*/  BSSY B1, `(.L_x_1426) ;  /* 0x0000082000017945 */ /* 0x000fd80003800000 */
[----:B------:R-:W-:Y:S05]  /*5860*/  @!P4 BRA `(.L_x_1427) ;  /* 0x000000080000c947 */ /* 0x000fea0003800000 */
[----:B-1----:R-:W2:Y:S01]  /*5870*/  LDL R38, [R1+0x14] ;  /* 0x0000140001267983 */ /* 0x002ea20000100800 */
[----:B------:R-:W-:Y:S01]  /*5880*/  SEL R36, R108, R115, !P1 ;  /* 0x000000736c247207 */ /* 0x000fe20004800000 */
[----:B------:R-:W-:Y:S01]  /*5890*/  BSSY B2, `(.L_x_1428) ;  /* 0x0000073000027945 */ /* 0x000fe20003800000 */
[----:B------:R-:W-:Y:S02]  /*58a0*/  SHF.R.U32.HI R39, RZ, 0x3, R157 ;  /* 0x00000003ff277819 */ /* 0x000fe4000001169d */
[----:B------:R-:W-:Y:S02]  /*58b0*/  SHF.R.S32.HI R37, RZ, 0x1f, R36 ;  /* 0x0000001fff257819 */ /* 0x000fe40000011424 */
[----:B------:R-:W-:Y:S02]  /*58c0*/  IADD3 R52, P4, P5, R20, R88, R79 ;  /* 0x0000005814347210 */ /* 0x000fe40007d9e04f */
[----:B------:R-:W-:Y:S02]  /*58d0*/  LEA.HI R37, R37, R36, RZ, 0x4 ;  /* 0x0000002425257211 */ /* 0x000fe400078f20ff */
[----:B------:R-:W-:-:S02]  /*58e0*/  IADD3.X R53, R3, R110, R101, P4, P5 ;  /* 0x0000006e03357210 */ /* 0x000fc400027ea465 */
[----:B------:R-:W-:Y:S02]  /*58f0*/  SHF.R.S32.HI R36, RZ, 0x4, R37 ;  /* 0x00000004ff247819 */ /* 0x000fe40000011425 */
[----:B------:R-:W-:Y:S02]  /*5900*/  ISETP.GE.AND P4, PT, R0, R107, PT ;  /* 0x0000006b0000720c */ /* 0x000fe40003f86270 */
[----:B------:R-:W-:-:S04]  /*5910*/  LEA.HI.SX32 R36, R75, R36, 0x1d ;  /* 0x000000244b247211 */ /* 0x000fc800078feaff */
[----:B------:R-:W-:Y:S01]  /*5920*/  SHF.R.S32.HI R37, RZ, 0x1f, R36 ;  /* 0x0000001fff257819 */ /* 0x000fe20000011424 */
[----:B------:R-:W-:-:S03]  /*5930*/  IMAD.SHL.U32 R54, R36, 0x8, RZ ;  /* 0x0000000824367824 */ /* 0x000fc600078e00ff */
[----:B------:R-:W-:Y:S02]  /*5940*/  LEA.HI R37, R37, R36, RZ, 0x2 ;  /* 0x0000002425257211 */ /* 0x000fe400078f10ff */
[----:B------:R-:W-:-:S03]  /*5950*/  LOP3.LUT R36, R157, 0x18, R54, 0xf8, !PT ;  /* 0x000000189d247812 */ /* 0x000fc600078ef836 */
[----:B------:R-:W-:Y:S01]  /*5960*/  IMAD.SHL.U32 R37, R37, 0x400, RZ ;  /* 0x0000040025257824 */ /* 0x000fe200078e00ff */
[----:B------:R-:W-:-:S04]  /*5970*/  LOP3.LUT R36, R36, R39, RZ, 0x3c, !PT ;  /* 0x0000002724247212 */ /* 0x000fc800078e3cff */
[----:B------:R-:W-:-:S04]  /*5980*/  LOP3.LUT R37, R37, 0x7ffff000, RZ, 0xc0, !PT ;  /* 0x7ffff00025257812 */ /* 0x000fc800078ec0ff */
[----:B--2---:R-:W-:Y:S01]  /*5990*/  IADD3 R36, R36, R37, R38 ;  /* 0x0000002524247210 */ /* 0x004fe20007ffe026 */
[----:B------:R-:W-:-:S04]  /*59a0*/  IMAD R37, R17, 0x3000, R104 ;  /* 0x0000300011257824 */ /* 0x000fc800078e0268 */
[----:B------:R-:W-:Y:S02]  /*59b0*/  IMAD R39, R17, 0x3000, R36 ;  /* 0x0000300011277824 */ /* 0x000fe400078e0224 */
[--C-:B------:R-:W-:Y:S02]  /*59c0*/  IMAD R37, R37, 0x2, R2.reuse ;  /* 0x0000000225257824 */ /* 0x100fe400078e0202 */
[----:B------:R-:W-:-:S04]  /*59d0*/  IMAD R48, R39, 0x2, R2 ;  /* 0x0000000227307824 */ /* 0x000fc800078e0202 */
[----:B------:R-:W1:Y:S04]  /*59e0*/  LDS.128 R36, [R37+0x15400] ;  /* 0x0154000025247984 */ /* 0x000e680000000c00 */
[----:B------:R-:W2:Y:S01]  /*59f0*/  LDS.128 R48, [R48+0x15400] ;  /* 0x0154000030307984 */ /* 0x000ea20000000c00 */
[----:B------:R-:W-:Y:S05]  /*5a00*/  @P4 BRA `(.L_x_1429) ;  /* 0x00000004006c4947 */ /* 0x000fea0003800000 */
[----:B------:R-:W-:Y:S01]  /*5a10*/  SHF.R.U32.HI R57, RZ, 0x10, R45 ;  /* 0x00000010ff397819 */ /* 0x000fe2000001162d */
[----:B-1----:R-:W-:Y:S01]  /*5a20*/  IMAD.U32 R55, R37, 0x10000, RZ ;  /* 0x0001000025377824 */ /* 0x002fe200078e00ff */
[----:B------:R-:W-:Y:S01]  /*5a30*/  SHF.R.U32.HI R58, RZ, 0x10, R33 ;  /* 0x00000010ff3a7819 */ /* 0x000fe20000011621 */
[----:B--2---:R-:W-:Y:S01]  /*5a40*/  IMAD.U32 R116, R49, 0x10000, RZ ;  /* 0x0001000031747824 */ /* 0x004fe200078e00ff */
[----:B------:R-:W-:Y:S02]  /*5a50*/  PRMT R57, R128, 0x5410, R57 ;  /* 0x0000541080397816 */ /* 0x000fe40000000039 */
[----:B------:R-:W-:Y:S02]  /*5a60*/  PRMT R58, R130, 0x5432, R58 ;  /* 0x00005432823a7816 */ /* 0x000fe4000000003a */
[----:B------:R-:W-:Y:S01]  /*5a70*/  SHF.R.U64 R32, R32, 0x10, R33 ;  /* 0x0000001020207819 */ /* 0x000fe20000001221 */
[C---:B------:R-:W-:Y:S01]  /*5a80*/  IMAD.U32 R59, R57.reuse, 0x10000, RZ ;  /* 0x00010000393b7824 */ /* 0x040fe200078e00ff */
[----:B------:R-:W-:Y:S01]  /*5a90*/  SHF.R.U64 R33, R44, 0x10, R45 ;  /* 0x000000102c217819 */ /* 0x000fe2000000122d */
[----:B------:R-:W-:Y:S01]  /*5aa0*/  IMAD.U32 R56, R58, 0x10000, RZ ;  /* 0x000100003a387824 */ /* 0x000fe200078e00ff */
[----:B------:R-:W-:Y:S01]  /*5ab0*/  LOP3.LUT R57, R57, 0xffff0000, RZ, 0xc0, !PT ;  /* 0xffff000039397812 */ /* 0x000fe200078ec0ff */
[C---:B------:R-:W-:Y:S01]  /*5ac0*/  FMUL.FTZ R118, R116.reuse, R59 ;  /* 0x0000003b74767220 */ /* 0x040fe20000410000 */
[----:B------:R-:W-:Y:S01]  /*5ad0*/  LOP3.LUT R45, R49, 0xffff0000, RZ, 0xc0, !PT ;  /* 0xffff0000312d7812 */ /* 0x000fe200078ec0ff */
[-C--:B------:R-:W-:Y:S01]  /*5ae0*/  FMUL.FTZ R116, R116, R56.reuse ;  /* 0x0000003874747220 */ /* 0x080fe20000410000 */
[----:B------:R-:W-:Y:S01]  /*5af0*/  LOP3.LUT R44, R58, 0xffff0000, RZ, 0xc0, !PT ;  /* 0xffff00003a2c7812 */ /* 0x000fe200078ec0ff */
[----:B------:R-:W-:Y:S01]  /*5b00*/  FFMA.FTZ R56, R55, R56, -R118 ;  /* 0x0000003837387223 */ /* 0x000fe20000010876 */
[----:B------:R-:W-:Y:S01]  /*5b10*/  LOP3.LUT R37, R37, 0xffff0000, RZ, 0xc0, !PT ;  /* 0xffff000025257812 */ /* 0x000fe200078ec0ff */
[C---:B------:R-:W-:Y:S01]  /*5b20*/  FMUL.FTZ R49, R45.reuse, R57 ;  /* 0x000000392d317220 */ /* 0x040fe20000410000 */
[----:B------:R-:W-:Y:S01]  /*5b30*/  SHF.R.U32.HI R58, RZ, 0x10, R35 ;  /* 0x00000010ff3a7819 */ /* 0x000fe20000011623 */
[-C--:B------:R-:W-:Y:S01]  /*5b40*/  FMUL.FTZ R45, R45, R44.reuse ;  /* 0x0000002c2d2d7220 */ /* 0x080fe20000410000 */
[----:B------:R-:W-:Y:S01]  /*5b50*/  FFMA.FTZ R55, R55, R59, R116 ;  /* 0x0000003b37377223 */ /* 0x000fe20000010074 */
[C---:B------:R-:W-:Y:S01]  /*5b60*/  FFMA.FTZ R44, R37.reuse, R44, -R49 ;  /* 0x0000002c252c7223 */ /* 0x040fe20000010831 */
[----:B------:R-:W-:Y:S01]  /*5b70*/  PRMT R58, R128, 0x5432, R58 ;  /* 0x00005432803a7816 */ /* 0x000fe2000000003a */
[----:B------:R-:W-:Y:S01]  /*5b80*/  FFMA.FTZ R37, R37, R57, R45 ;  /* 0x0000003925257223 */ /* 0x000fe2000001002d */
[----:B------:R-:W-:Y:S01]  /*5b90*/  PRMT R57, R129, 0x5432, R32 ;  /* 0x0000543281397816 */ /* 0x000fe20000000020 */
[C---:B------:R-:W-:Y:S01]  /*5ba0*/  IMAD.U32 R116, R51.reuse, 0x10000, RZ ;  /* 0x0001000033747824 */ /* 0x040fe200078e00ff */
[----:B------:R-:W-:Y:S01]  /*5bb0*/  SHF.R.U32.HI R32, RZ, 0x10, R47 ;  /* 0x00000010ff207819 */ /* 0x000fe2000001162f */
[----:B------:R-:W-:Y:S01]  /*5bc0*/  IMAD.U32 R49, R58, 0x10000, RZ ;  /* 0x000100003a317824 */ /* 0x000fe200078e00ff */
[----:B------:R-:W-:Y:S01]  /*5bd0*/  LOP3.LUT R51, R51, 0xffff0000, RZ, 0xc0, !PT ;  /* 0xffff000033337812 */ /* 0x000fe200078ec0ff */
[----:B------:R-:W-:Y:S01]  /*5be0*/  IMAD.U32 R45, R39, 0x10000, RZ ;  /* 0x00010000272d7824 */ /* 0x000fe200078e00ff */
[----:B------:R-:W-:-:S02]  /*5bf0*/  PRMT R32, R127, 0x5432, R32 ;  /* 0x000054327f207816 */ /* 0x000fc40000000020 */
[----:B------:R-:W-:Y:S02]  /*5c00*/  PRMT R33, R127, 0x5410, R33 ;  /* 0x000054107f217816 */ /* 0x000fe40000000021 */
[----:B------:R-:W-:Y:S01]  /*5c10*/  SHF.R.U64 R46, R46, 0x10, R47 ;  /* 0x000000102e2e7819 */ /* 0x000fe2000000122f */
[----:B------:R-:W-:Y:S01]  /*5c20*/  IMAD.U32 R59, R32, 0x10000, RZ ;  /* 0x00010000203b7824 */ /* 0x000fe200078e00ff */
[----:B------:R-:W-:Y:S02]  /*5c30*/  SHF.R.U64 R34, R34, 0x10, R35 ;  /* 0x0000001022227819 */ /* 0x000fe40000001223 */
[----:B------:R-:W-:Y:S01]  /*5c40*/  PRMT R46, R126, 0x5410, R46 ;  /* 0x000054107e2e7816 */ /* 0x000fe2000000002e */
[C---:B------:R-:W-:Y:S01]  /*5c50*/  FMUL.FTZ R118, R116.reuse, R59 ;  /* 0x0000003b74767220 */ /* 0x040fe20000410000 */
[-C--:B------:R-:W-:Y:S01]  /*5c60*/  FMUL.FTZ R116, R116, R49.reuse ;  /* 0x0000003174747220 */ /* 0x080fe20000410000 */
[----:B------:R-:W-:Y:S02]  /*5c70*/  PRMT R34, R126, 0x5432, R34 ;  /* 0x000054327e227816 */ /* 0x000fe40000000022 */
[C---:B------:R-:W-:Y:S01]  /*5c80*/  FFMA.FTZ R49, R45.reuse, R49, -R118 ;  /* 0x000000312d317223 */ /* 0x040fe20000010876 */
[----:B------:R-:W-:Y:S01]  /*5c90*/  FFMA.FTZ R45, R45, R59, R116 ;  /* 0x0000003b2d2d7223 */ /* 0x000fe20000010074 */
[----:B------:R-:W-:Y:S01]  /*5ca0*/  LOP3.LUT R59, R58, 0xffff0000, RZ, 0xc0, !PT ;  /* 0xffff00003a3b7812 */ /* 0x000fe200078ec0ff */
[----:B------:R-:W-:Y:S01]  /*5cb0*/  IMAD.U32 R116, R57, 0x10000, RZ ;  /* 0x0001000039747824 */ /* 0x000fe200078e00ff */
[----:B------:R-:W-:Y:S01]  /*5cc0*/  LOP3.LUT R58, R32, 0xffff0000, RZ, 0xc0, !PT ;  /* 0xffff0000203a7812 */ /* 0x000fe200078ec0ff */
[----:B------:R-:W-:Y:S01]  /*5cd0*/  IMAD.U32 R47, R34, 0x10000, RZ ;  /* 0x00010000222f7824 */ /* 0x000fe200078e00ff */
[----:B------:R-:W-:-:S02]  /*5ce0*/  LOP3.LUT R32, R39, 0xffff0000, RZ, 0xc0, !PT ;  /* 0xffff000027207812 */ /* 0x000fc400078ec0ff */
[----:B------:R-:W-:Y:S01]  /*5cf0*/  LOP3.LUT R57, R57, 0xffff0000, RZ, 0xc0, !PT ;  /* 0xffff000039397812 */ /* 0x000fe200078ec0ff */
[C---:B------:R-:W-:Y:S01]  /*5d00*/  FMUL.FTZ R39, R51.reuse, R58 ;  /* 0x0000003a33277220 */ /* 0x040fe20000410000 */
[-C--:B------:R-:W-:Y:S01]  /*5d10*/  FMUL.FTZ R51, R51, R59.reuse ;  /* 0x0000003b33337220 */ /* 0x080fe20000410000 */
[----:B------:R-:W-:Y:S02]  /*5d20*/  F2FP.BF16.F32.PACK_AB R44, R44, R56 ;  /* 0x000000382c2c723e */ /* 0x000fe400000010ff */
[C---:B------:R-:W-:Y:S01]  /*5d30*/  FFMA.FTZ R39, R32.reuse, R59, -R39 ;  /* 0x0000003b20277223 */ /* 0x040fe20000010827 */
[----:B------:R-:W-:Y:S01]  /*5d40*/  FFMA.FTZ R32, R32, R58, R51 ;  /* 0x0000003a20207223 */ /* 0x000fe20000010033 */
[C---:B------:R-:W-:Y:S01]  /*5d50*/  IMAD.U32 R59, R48.reuse, 0x10000, RZ ;  /* 0x00010000303b7824 */ /* 0x040fe200078e00ff */
[----:B------:R-:W-:Y:S01]  /*5d60*/  LOP3.LUT R48, R48, 0xffff0000, RZ, 0xc0, !PT ;  /* 0xffff000030307812 */ /* 0x000fe200078ec0ff */
[C---:B------:R-:W-:Y:S01]  /*5d70*/  IMAD.U32 R58, R33.reuse, 0x10000, RZ ;  /* 0x00010000213a7824 */ /* 0x040fe200078e00ff */
[----:B------:R-:W-:Y:S01]  /*5d80*/  LOP3.LUT R33, R33, 0xffff0000, RZ, 0xc0, !PT ;  /* 0xffff000021217812 */ /* 0x000fe200078ec0ff */
[C---:B------:R-:W-:Y:S01]  /*5d90*/  IMAD.U32 R51, R36.reuse, 0x10000, RZ ;  /* 0x0001000024337824 */ /* 0x040fe200078e00ff */
[----:B------:R-:W-:Y:S01]  /*5da0*/  LOP3.LUT R36, R36, 0xffff0000, RZ, 0xc0, !PT ;  /* 0xffff000024247812 */ /* 0x000fe200078ec0ff */
        /* <DEDUP_REMOVED lines=8> */
[C---:B------:R-:W-:Y:S01]  /*5e30*/  IMAD.U32 R57, R50.reuse, 0x10000, RZ ;  /* 0x0001000032397824 */ /* 0x040fe200078e00ff */
[----:B------:R-:W-:Y:S01]  /*5e40*/  LOP3.LUT R50, R50, 0xffff0000, RZ, 0xc0, !PT ;  /* 0xffff000032327812 */ /* 0x000fe200078ec0ff */
[----:B------:R-:W-:Y:S01]  /*5e50*/  IMAD.U32 R36, R46, 0x10000, RZ ;  /* 0x000100002e247824 */ /* 0x000fe200078e00ff */
[----:B------:R-:W-:Y:S01]  /*5e60*/  F2FP.BF16.F32.PACK_AB R32, R32, R45 ;  /* 0x0000002d2020723e */ /* 0x000fe200000010ff */
[----:B------:R-:W-:Y:S01]  /*5e70*/  IMAD.U32 R33, R38, 0x10000, RZ ;  /* 0x0001000026217824 */ /* 0x000fe200078e00ff */
[----:B------:R-:W-:Y:S01]  /*5e80*/  F2FP.BF16.F32.PACK_AB R35, R35, R118 ;  /* 0x000000762323723e */ /* 0x000fe200000010ff */
[C---:B------:R-:W-:Y:S01]  /*5e90*/  FMUL.FTZ R51, R57.reuse, R36 ;  /* 0x0000002439337220 */ /* 0x040fe20000410000 */
[----:B------:R-:W-:Y:S01]  /*5ea0*/  FMUL.FTZ R57, R57, R47 ;  /* 0x0000002f39397220 */ /* 0x000fe20000410000 */
[----:B------:R-:W-:-:S02]  /*5eb0*/  F2FP.BF16.F32.PACK_AB R39, R39, R49 ;  /* 0x000000312727723e */ /* 0x000fc400000010ff */
[C---:B------:R-:W-:Y:S01]  /*5ec0*/  FFMA.FTZ R51, R33.reuse, R47, -R51 ;  /* 0x0000002f21337223 */ /* 0x040fe20000010833 */
[----:B------:R-:W-:Y:S01]  /*5ed0*/  FFMA.FTZ R57, R33, R36, R57 ;  /* 0x0000002421397223 */ /* 0x000fe20000010039 */
[----:B------:R-:W-:Y:S02]  /*5ee0*/  LOP3.LUT R33, R46, 0xffff0000, RZ, 0xc0, !PT ;  /* 0xffff00002e217812 */ /* 0x000fe400078ec0ff */
[----:B------:R-:W-:Y:S02]  /*5ef0*/  LOP3.LUT R47, R34, 0xffff0000, RZ, 0xc0, !PT ;  /* 0xffff0000222f7812 */ /* 0x000fe400078ec0ff */
[----:B------:R-:W-:Y:S01]  /*5f00*/  LOP3.LUT R36, R38, 0xffff0000, RZ, 0xc0, !PT ;  /* 0xffff000026247812 */ /* 0x000fe200078ec0ff */
[C---:B------:R-:W-:Y:S01]  /*5f10*/  FMUL.FTZ R119, R50.reuse, R33 ;  /* 0x0000002132777220 */ /* 0x040fe20000410000 */
[----:B------:R-:W-:Y:S01]  /*5f20*/  F2FP.BF16.F32.PACK_AB R49, R37, R55 ;  /* 0x000000372531723e */ /* 0x000fe200000010ff */
[----:B------:R-:W-:Y:S01]  /*5f30*/  FMUL.FTZ R50, R50, R47 ;  /* 0x0000002f32327220 */ /* 0x000fe20000410000 */
[----:B------:R-:W-:Y:S01]  /*5f40*/  F2FP.BF16.F32.PACK_AB R48, R48, R59 ;  /* 0x0000003b3030723e */ /* 0x000fe200000010ff */
[----:B------:R-:W-:Y:S01]  /*5f50*/  FFMA.FTZ R34, R36, R47, -R119 ;  /* 0x0000002f24227223 */ /* 0x000fe20000010877 */
[----:B------:R-:W-:-:S02]  /*5f60*/  IMAD.MOV.U32 R37, RZ, RZ, R44 ;  /* 0x000000ffff257224 */ /* 0x000fc400078e002c */
[----:B------:R-:W-:Y:S02]  /*5f70*/  FFMA.FTZ R36, R36, R33, R50 ;  /* 0x0000002124247223 */ /* 0x000fe40000010032 */
[----:B------:R-:W-:Y:S01]  /*5f80*/  F2FP.BF16.F32.PACK_AB R38, R34, R51 ;  /* 0x000000332226723e */ /* 0x000fe200000010ff */
[----:B------:R-:W-:Y:S02]  /*5f90*/  IMAD.MOV.U32 R51, RZ, RZ, R32 ;  /* 0x000000ffff337224 */ /* 0x000fe400078e0020 */
[----:B------:R-:W-:Y:S01]  /*5fa0*/  F2FP.BF16.F32.PACK_AB R50, R36, R57 ;  /* 0x000000392432723e */ /* 0x000fe200000010ff */
[----:B------:R-:W-:-:S07]  /*5fb0*/  IMAD.MOV.U32 R36, RZ, RZ, R35 ;  /* 0x000000ffff247224 */ /* 0x000fce00078e0023 */
.L_x_1429:
[----:B------:R-:W-:Y:S05]  /*5fc0*/  BSYNC B2 ;  /* 0x0000000000027941 */ /* 0x000fea0003800000 */
.L_x_1428:
[----:B------:R-:W-:-:S13]  /*5fd0*/  ISETP.GE.AND P4, PT, R54, R109, PT ;  /* 0x0000006d3600720c */ /* 0x000fda0003f86270 */
[--C-:B------:R-:W-:Y:S02]  /*5fe0*/  @!P4 SHF.R.S32.HI R32, RZ, 0x1f, R54.reuse ;  /* 0x0000001fff20c819 */ /* 0x100fe40000011436 */
[----:B------:R-:W-:-:S04]  /*5ff0*/  @!P4 IADD3 R54, P5, P6, R20, R88, R54 ;  /* 0x000000581436c210 */ /* 0x000fc80007ebe036 */
[----:B------:R-:W-:Y:S02]  /*6000*/  @!P4 IADD3.X R35, R3, R110, R32, P5, P6 ;  /* 0x0000006e0323c210 */ /* 0x000fe40002fec420 */
[----:B------:R-:W-:-:S04]  /*6010*/  LEA R32, P5, R52, R86, 0x1 ;  /* 0x0000005634207211 */ /* 0x000fc800078a08ff */
[----:B------:R-:W-:Y:S02]  /*6020*/  LEA.HI.X R33, R52, R87, R53, 0x1, P5 ;  /* 0x0000005734217211 */ /* 0x000fe400028f0c35 */
[----:B------:R-:W-:-:S03]  /*6030*/  @!P4 LEA R34, P5, R54, R86, 0x1 ;  /* 0x000000563622c211 */ /* 0x000fc600078a08ff */
[----:B-1----:R3:W-:Y:S01]  /*6040*/  STG.E.128 desc[UR38][R32.64], R36 ;  /* 0x0000002420007986 */ /* 0x0027e2000c101d26 */
[----:B------:R-:W-:-:S05]  /*6050*/  @!P4 LEA.HI.X R35, R54, R87, R35, 0x1, P5 ;  /* 0x000000573623c211 */ /* 0x000fca00028f0c23 */
[----:B--2---:R3:W-:Y:S04]  /*6060*/  @!P4 STG.E.128 desc[UR38][R34.64], R48 ;  /* 0x000000302200c986 */ /* 0x0047e8000c101d26 */
.L_x_1427:
[----:B------:R-:W-:Y:S05]  /*6070*/  BSYNC B1 ;  /* 0x0000000000017941 */ /* 0x000fea0003800000 */
.L_x_1426:
[----:B------:R-:W-:-:S13]  /*6080*/  ISETP.NE.AND P4, PT, R10, RZ, PT ;  /* 0x000000ff0a00720c */ /* 0x000fda0003f85270 */
[----:B------:R-:W-:Y:S05]  /*6090*/  @!P4 BRA `(.L_x_1394) ;  /* 0x00000008009cc947 */ /* 0x000fea0003800000 */
[----:B---3--:R-:W2:Y:S04]  /*60a0*/  LDL R32, [R1] ;  /* 0x0000000001207983 */ /* 0x008ea80000100800 */
[----:B------:R-:W3:Y:S01]  /*60b0*/  LDL R33, [R1+0x14] ;  /* 0x0000140001217983 */ /* 0x000ee20000100800 */
[----:B------:R-:W-:Y:S01]  /*60c0*/  SHF.R.U32.HI R35, RZ, 0x3, R157 ;  /* 0x00000003ff237819 */ /* 0x000fe2000001169d */
[----:B------:R-:W-:Y:S01]  /*60d0*/  BSSY B1, `(.L_x_1430) ;  /* 0x0000079000017945 */ /* 0x000fe20003800000 */
[----:B--2---:R-:W-:Y:S02]  /*60e0*/  LOP3.LUT P6, RZ, R32, 0x1, RZ, 0xc0, !PT ;  /* 0x0000000120ff7812 */ /* 0x004fe400078cc0ff */
[----:B------:R-:W-:Y:S01]  /*60f0*/  IADD3 R32, P4, P5, R20, R88, R77 ;  /* 0x0000005814207210 */ /* 0x000fe20007d9e04d */
[----:B---3--:R-:W-:-:S03]  /*6100*/  IMAD.MOV.U32 R34, RZ, RZ, R33 ;  /* 0x000000ffff227224 */ /* 0x008fc600078e0021 */
[----:B------:R-:W-:Y:S02]  /*6110*/  IADD3.X R33, R3, R110, R100, P4, P5 ;  /* 0x0000006e03217210 */ /* 0x000fe400027ea464 */
[----:B------:R-:W-:Y:S02]  /*6120*/  LEA R44, P4, R32, R86, 0x1 ;  /* 0x00000056202c7211 */ /* 0x000fe400078808ff */
[----:B------:R-:W-:Y:S02]  /*6130*/  SEL R115, R108, R115, !P6 ;  /* 0x000000736c737207 */ /* 0x000fe40007000000 */
        /* <DEDUP_REMOVED lines=12> */
[----:B------:R-:W-:Y:S01]  /*6200*/  IADD3 R32, R32, R33, R34 ;  /* 0x0000002120207210 */ /* 0x000fe20007ffe022 */
[----:B------:R-:W-:-:S04]  /*6210*/  IMAD R33, R17, 0x3000, R103 ;  /* 0x0000300011217824 */ /* 0x000fc800078e0267 */
[----:B------:R-:W-:Y:S02]  /*6220*/  IMAD R35, R17, 0x3000, R32 ;  /* 0x0000300011237824 */ /* 0x000fe400078e0220 */
[--C-:B------:R-:W-:Y:S02]  /*6230*/  IMAD R33, R33, 0x2, R2.reuse ;  /* 0x0000000221217824 */ /* 0x100fe400078e0202 */
[----:B-1----:R-:W-:-:S04]  /*6240*/  IMAD R36, R35, 0x2, R2 ;  /* 0x0000000223247824 */ /* 0x002fc800078e0202 */
[----:B------:R-:W1:Y:S04]  /*6250*/  LDS.128 R32, [R33+0x15400] ;  /* 0x0154000021207984 */ /* 0x000e680000000c00 */
[----:B------:R-:W2:Y:S01]  /*6260*/  LDS.128 R36, [R36+0x15400] ;  /* 0x0154000024247984 */ /* 0x000ea20000000c00 */
[----:B------:R-:W-:-:S13]  /*6270*/  ISETP.GE.AND P4, PT, R4, R107, PT ;  /* 0x0000006b0400720c */ /* 0x000fda0003f86270 */
[----:B------:R-:W-:Y:S05]  /*6280*/  @P4 BRA `(.L_x_1431) ;  /* 0x0000000400744947 */ /* 0x000fea0003800000 */
[----:B------:R-:W-:Y:S01]  /*6290*/  SHF.R.U32.HI R52, RZ, 0x10, R41 ;  /* 0x00000010ff347819 */ /* 0x000fe20000011629 */
[----:B--2---:R-:W-:Y:S01]  /*62a0*/  IMAD.U32 R54, R39, 0x10000, RZ ;  /* 0x0001000027367824 */ /* 0x004fe200078e00ff */
[--C-:B------:R-:W-:Y:S01]  /*62b0*/  SHF.R.U32.HI R48, RZ, 0x10, R29.reuse ;  /* 0x00000010ff307819 */ /* 0x100fe2000001161d */
[----:B-1----:R-:W-:Y:S01]  /*62c0*/  IMAD.U32 R51, R35, 0x10000, RZ ;  /* 0x0001000023337824 */ /* 0x002fe200078e00ff */
[----:B------:R-:W-:Y:S01]  /*62d0*/  PRMT R55, R125, 0x5432, R52 ;  /* 0x000054327d377816 */ /* 0x000fe20000000034 */
[----:B------:R-:W-:Y:S01]  /*62e0*/  IMAD.U32 R49, R34, 0x10000, RZ ;  /* 0x0001000022317824 */ /* 0x000fe200078e00ff */
[----:B------:R-:W-:Y:S02]  /*62f0*/  SHF.R.U64 R28, R28, 0x10, R29 ;  /* 0x000000101c1c7819 */ /* 0x000fe4000000121d */
[----:B------:R-:W-:Y:S01]  /*6300*/  SHF.R.U64 R40, R40, 0x10, R41 ;  /* 0x0000001028287819 */ /* 0x000fe20000001229 */
[----:B------:R-:W-:Y:S01]  /*6310*/  IMAD.U32 R52, R55, 0x10000, RZ ;  /* 0x0001000037347824 */ /* 0x000fe200078e00ff */
[----:B------:R-:W-:-:S02]  /*6320*/  PRMT R48, R123, 0x5432, R48 ;  /* 0x000054327b307816 */ /* 0x000fc40000000030 */
[--C-:B------:R-:W-:Y:S01]  /*6330*/  SHF.R.U64 R29, R42, 0x10, R43.reuse ;  /* 0x000000102a1d7819 */ /* 0x100fe2000000122b */
[----:B------:R-:W-:Y:S01]  /*6340*/  IMAD.U32 R42, R37, 0x10000, RZ ;  /* 0x00010000252a7824 */ /* 0x000fe200078e00ff */
[----:B------:R-:W-:Y:S02]  /*6350*/  SHF.R.U32.HI R43, RZ, 0x10, R43 ;  /* 0x00000010ff2b7819 */ /* 0x000fe4000001162b */
[----:B------:R-:W-:Y:S01]  /*6360*/  PRMT R125, R125, 0x5410, R40 ;  /* 0x000054107d7d7816 */ /* 0x000fe20000000028 */
[----:B------:R-:W-:Y:S01]  /*6370*/  IMAD.U32 R40, R48, 0x10000, RZ ;  /* 0x0001000030287824 */ /* 0x000fe200078e00ff */
[--C-:B------:R-:W-:Y:S01]  /*6380*/  SHF.R.U64 R30, R30, 0x10, R31.reuse ;  /* 0x000000101e1e7819 */ /* 0x100fe2000000121f */
[C---:B------:R-:W-:Y:S01]  /*6390*/  FMUL.FTZ R58, R42.reuse, R52 ;  /* 0x000000342a3a7220 */ /* 0x040fe20000410000 */
[----:B------:R-:W-:Y:S01]  /*63a0*/  SHF.R.U32.HI R50, RZ, 0x10, R31 ;  /* 0x00000010ff327819 */ /* 0x000fe2000001161f */
[----:B------:R-:W-:Y:S01]  /*63b0*/  IMAD.U32 R31, R33, 0x10000, RZ ;  /* 0x00010000211f7824 */ /* 0x000fe200078e00ff */
[----:B------:R-:W-:Y:S01]  /*63c0*/  LOP3.LUT R47, R37, 0xffff0000, RZ, 0xc0, !PT ;  /* 0xffff0000252f7812 */ /* 0x000fe200078ec0ff */
[-C--:B------:R-:W-:Y:S01]  /*63d0*/  FMUL.FTZ R42, R42, R40.reuse ;  /* 0x000000282a2a7220 */ /* 0x080fe20000410000 */
[C---:B------:R-:W-:Y:S01]  /*63e0*/  PRMT R29, R124.reuse, 0x5410, R29 ;  /* 0x000054107c1d7816 */ /* 0x040fe2000000001d */
[----:B------:R-:W-:Y:S01]  /*63f0*/  FFMA.FTZ R40, R31, R40, -R58 ;  /* 0x000000281f287223 */ /* 0x000fe2000001083a */
[----:B------:R-:W-:Y:S01]  /*6400*/  LOP3.LUT R56, R55, 0xffff0000, RZ, 0xc0, !PT ;  /* 0xffff000037387812 */ /* 0x000fe200078ec0ff */
[----:B------:R-:W-:Y:S01]  /*6410*/  FFMA.FTZ R31, R31, R52, R42 ;  /* 0x000000341f1f7223 */ /* 0x000fe2000001002a */
[----:B------:R-:W-:Y:S01]  /*6420*/  PRMT R124, R124, 0x5432, R43 ;  /* 0x000054327c7c7816 */ /* 0x000fe2000000002b */
[----:B------:R-:W-:Y:S01]  /*6430*/  IMAD.U32 R37, R36, 0x10000, RZ ;  /* 0x0001000024257824 */ /* 0x000fe200078e00ff */
[----:B------:R-:W-:Y:S01]  /*6440*/  LOP3.LUT R41, R33, 0xffff0000, RZ, 0xc0, !PT ;  /* 0xffff000021297812 */ /* 0x000fe200078ec0ff */
[----:B------:R-:W-:Y:S01]  /*6450*/  FMUL.FTZ R58, R47, R56 ;  /* 0x000000382f3a7220 */ /* 0x000fe20000410000 */
[----:B------:R-:W-:Y:S01]  /*6460*/  PRMT R50, R117, 0x5432, R50 ;  /* 0x0000543275327816 */ /* 0x000fe20000000032 */
[----:B------:R-:W-:Y:S01]  /*6470*/  IMAD.U32 R57, R124, 0x10000, RZ ;  /* 0x000100007c397824 */ /* 0x000fe200078e00ff */
[----:B------:R-:W-:Y:S01]  /*6480*/  LOP3.LUT R48, R48, 0xffff0000, RZ, 0xc0, !PT ;  /* 0xffff000030307812 */ /* 0x000fe200078ec0ff */
[----:B------:R-:W-:Y:S01]  /*6490*/  IMAD.U32 R33, R32, 0x10000, RZ ;  /* 0x0001000020217824 */ /* 0x000fe200078e00ff */
[----:B------:R-:W-:Y:S01]  /*64a0*/  LOP3.LUT R39, R39, 0xffff0000, RZ, 0xc0, !PT ;  /* 0xffff000027277812 */ /* 0x000fe200078ec0ff */
[----:B------:R-:W-:Y:S01]  /*64b0*/  IMAD.U32 R55, R50, 0x10000, RZ ;  /* 0x0001000032377824 */ /* 0x000fe200078e00ff */
[----:B------:R-:W-:Y:S01]  /*64c0*/  LOP3.LUT R52, R124, 0xffff0000, RZ, 0xc0, !PT ;  /* 0xffff00007c347812 */ /* 0x000fe200078ec0ff */
[-C--:B------:R-:W-:Y:S01]  /*64d0*/  FMUL.FTZ R42, R47, R48.reuse ;  /* 0x000000302f2a7220 */ /* 0x080fe20000410000 */
[C---:B------:R-:W-:Y:S01]  /*64e0*/  FFMA.FTZ R43, R41.reuse, R48, -R58 ;  /* 0x00000030292b7223 */ /* 0x040fe2000001083a */
[C---:B------:R-:W-:Y:S01]  /*64f0*/  FMUL.FTZ R48, R54.reuse, R57 ;  /* 0x0000003936307220 */ /* 0x040fe20000410000 */
[-C--:B------:R-:W-:Y:S01]  /*6500*/  FMUL.FTZ R54, R54, R55.reuse ;  /* 0x0000003736367220 */ /* 0x080fe20000410000 */
[----:B------:R-:W-:Y:S01]  /*6510*/  FFMA.FTZ R42, R41, R56, R42 ;  /* 0x00000038292a7223 */ /* 0x000fe2000001002a */
[----:B------:R-:W-:Y:S01]  /*6520*/  PRMT R28, R123, 0x5410, R28 ;  /* 0x000054107b1c7816 */ /* 0x000fe2000000001c */
[C---:B------:R-:W-:Y:S01]  /*6530*/  FFMA.FTZ R41, R51.reuse, R55, -R48 ;  /* 0x0000003733297223 */ /* 0x040fe20000010830 */
[----:B------:R-:W-:Y:S01]  /*6540*/  LOP3.LUT R48, R50, 0xffff0000, RZ, 0xc0, !PT ;  /* 0xffff000032307812 */ /* 0x000fe200078ec0ff */
[----:B------:R-:W-:Y:S01]  /*6550*/  FFMA.FTZ R51, R51, R57, R54 ;  /* 0x0000003933337223 */ /* 0x000fe20000010036 */
[----:B------:R-:W-:Y:S01]  /*6560*/  LOP3.LUT R35, R35, 0xffff0000, RZ, 0xc0, !PT ;  /* 0xffff000023237812 */ /* 0x000fe200078ec0ff */
[----:B------:R-:W-:Y:S01]  /*6570*/  FMUL.FTZ R56, R39, R52 ;  /* 0x0000003427387220 */ /* 0x000fe20000410000 */
[----:B------:R-:W-:-:S02]  /*6580*/  IMAD.U32 R54, R125, 0x10000, RZ ;  /* 0x000100007d367824 */ /* 0x000fc400078e00ff */
[-C--:B------:R-:W-:Y:S01]  /*6590*/  FMUL.FTZ R58, R39, R48.reuse ;  /* 0x00000030273a7220 */ /* 0x080fe20000410000 */
[----:B------:R-:W-:Y:S02]  /*65a0*/  IMAD.U32 R50, R28, 0x10000, RZ ;  /* 0x000100001c327824 */ /* 0x000fe400078e00ff */
[----:B------:R-:W-:Y:S01]  /*65b0*/  FFMA.FTZ R48, R35, R48, -R56 ;  /* 0x0000003023307223 */ /* 0x000fe20000010838 */
[C---:B------:R-:W-:Y:S01]  /*65c0*/  FMUL.FTZ R56, R37.reuse, R54 ;  /* 0x0000003625387220 */ /* 0x040fe20000410000 */
[----:B------:R-:W-:Y:S01]  /*65d0*/  LOP3.LUT R36, R36, 0xffff0000, RZ, 0xc0, !PT ;  /* 0xffff000024247812 */ /* 0x000fe200078ec0ff */
[----:B------:R-:W-:Y:S01]  /*65e0*/  FMUL.FTZ R37, R37, R50 ;  /* 0x0000003225257220 */ /* 0x000fe20000410000 */
[----:B------:R-:W-:Y:S02]  /*65f0*/  LOP3.LUT R125, R125, 0xffff0000, RZ, 0xc0, !PT ;  /* 0xffff00007d7d7812 */ /* 0x000fe400078ec0ff */
[----:B------:R-:W-:Y:S01]  /*6600*/  LOP3.LUT R39, R28, 0xffff0000, RZ, 0xc0, !PT ;  /* 0xffff00001c277812 */ /* 0x000fe200078ec0ff */
[----:B------:R-:W-:Y:S01]  /*6610*/  FFMA.FTZ R28, R35, R52, R58 ;  /* 0x00000034231c7223 */ /* 0x000fe2000001003a */
[----:B------:R-:W-:Y:S01]  /*6620*/  PRMT R30, R117, 0x5410, R30 ;  /* 0x00005410751e7816 */ /* 0x000fe2000000001e */
[C---:B------:R-:W-:Y:S01]  /*6630*/  FFMA.FTZ R35, R33.reuse, R50, -R56 ;  /* 0x0000003221237223 */ /* 0x040fe20000010838 */
[----:B------:R-:W-:Y:S01]  /*6640*/  LOP3.LUT R53, R34, 0xffff0000, RZ, 0xc0, !PT ;  /* 0xffff000022357812 */ /* 0x000fe200078ec0ff */
[----:B------:R-:W-:Y:S01]  /*6650*/  FFMA.FTZ R33, R33, R54, R37 ;  /* 0x0000003621217223 */ /* 0x000fe20000010025 */
[----:B------:R-:W-:-:S02]  /*6660*/  IMAD.U32 R34, R38, 0x10000, RZ ;  /* 0x0001000026227824 */ /* 0x000fc400078e00ff */
[C---:B------:R-:W-:Y:S01]  /*6670*/  FMUL.FTZ R47, R36.reuse, R125 ;  /* 0x0000007d242f7220 */ /* 0x040fe20000410000 */
[----:B------:R-:W-:Y:S01]  /*6680*/  FMUL.FTZ R55, R36, R39 ;  /* 0x0000002724377220 */ /* 0x000fe20000410000 */
[C---:B------:R-:W-:Y:S01]  /*6690*/  IMAD.U32 R37, R29.reuse, 0x10000, RZ ;  /* 0x000100001d257824 */ /* 0x040fe200078e00ff */
[----:B------:R-:W-:Y:S01]  /*66a0*/  LOP3.LUT R38, R38, 0xffff0000, RZ, 0xc0, !PT ;  /* 0xffff000026267812 */ /* 0x000fe200078ec0ff */
[----:B------:R-:W-:Y:S01]  /*66b0*/  IMAD.U32 R36, R30, 0x10000, RZ ;  /* 0x000100001e247824 */ /* 0x000fe200078e00ff */
[----:B------:R-:W-:Y:S01]  /*66c0*/  LOP3.LUT R29, R29, 0xffff0000, RZ, 0xc0, !PT ;  /* 0xffff00001d1d7812 */ /* 0x000fe200078ec0ff */
[----:B------:R-:W-:Y:S01]  /*66d0*/  FMUL.FTZ R52, R34, R37 ;  /* 0x0000002522347220 */ /* 0x000fe20000410000 */
[----:B------:R-:W-:Y:S01]  /*66e0*/  LOP3.LUT R32, R32, 0xffff0000, RZ, 0xc0, !PT ;  /* 0xffff000020207812 */ /* 0x000fe200078ec0ff */
[-C--:B------:R-:W-:Y:S01]  /*66f0*/  FMUL.FTZ R34, R34, R36.reuse ;  /* 0x0000002422227220 */ /* 0x080fe20000410000 */
[----:B------:R-:W-:Y:S01]  /*6700*/  LOP3.LUT R30, R30, 0xffff0000, RZ, 0xc0, !PT ;  /* 0xffff00001e1e7812 */ /* 0x000fe200078ec0ff */
[----:B------:R-:W-:Y:S01]  /*6710*/  FMUL.FTZ R54, R38, R29 ;  /* 0x0000001d26367220 */ /* 0x000fe20000410000 */
[C---:B------:R-:W-:Y:S01]  /*6720*/  FFMA.FTZ R52, R49.reuse, R36, -R52 ;  /* 0x0000002431347223 */ /* 0x040fe20000010834 */
[----:B------:R-:W-:Y:S01]  /*6730*/  FFMA.FTZ R50, R32, R39, -R47 ;  /* 0x0000002720327223 */ /* 0x000fe2000001082f */
[----:B------:R-:W-:Y:S01]  /*6740*/  FFMA.FTZ R34, R49, R37, R34 ;  /* 0x0000002531227223 */ /* 0x000fe20000010022 */
[-C--:B------:R-:W-:Y:S01]  /*6750*/  FMUL.FTZ R38, R38, R30.reuse ;  /* 0x0000001e26267220 */ /* 0x080fe20000410000 */
[C---:B------:R-:W-:Y:S01]  /*6760*/  FFMA.FTZ R37, R53.reuse, R30, -R54 ;  /* 0x0000001e35257223 */ /* 0x040fe20000010836 */
[----:B------:R-:W-:Y:S01]  /*6770*/  FFMA.FTZ R32, R32, R125, R55 ;  /* 0x0000007d20207223 */ /* 0x000fe20000010037 */
[----:B------:R-:W-:Y:S01]  /*6780*/  F2FP.BF16.F32.PACK_AB R35, R50, R35 ;  /* 0x000000233223723e */ /* 0x000fe200000010ff */
[----:B------:R-:W-:Y:S01]  /*6790*/  FFMA.FTZ R29, R53, R29, R38 ;  /* 0x0000001d351d7223 */ /* 0x000fe20000010026 */
[----:B------:R-:W-:-:S02]  /*67a0*/  F2FP.BF16.F32.PACK_AB R40, R43, R40 ;  /* 0x000000282b28723e */ /* 0x000fc400000010ff */
[----:B------:R-:W-:Y:S02]  /*67b0*/  F2FP.BF16.F32.PACK_AB R41, R48, R41 ;  /* 0x000000293029723e */ /* 0x000fe400000010ff */
[----:B------:R-:W-:Y:S02]  /*67c0*/  F2FP.BF16.F32.PACK_AB R31, R42, R31 ;  /* 0x0000001f2a1f723e */ /* 0x000fe400000010ff */
[----:B------:R-:W-:Y:S02]  /*67d0*/  F2FP.BF16.F32.PACK_AB R52, R37, R52 ;  /* 0x000000342534723e */ /* 0x000fe400000010ff */
[----:B------:R-:W-:Y:S01]  /*67e0*/  F2FP.BF16.F32.PACK_AB R36, R32, R33 ;  /* 0x000000212024723e */ /* 0x000fe200000010ff */
[----:B------:R-:W-:Y:S01]  /*67f0*/  IMAD.MOV.U32 R32, RZ, RZ, R35 ;  /* 0x000000ffff207224 */ /* 0x000fe200078e0023 */
[----:B------:R-:W-:Y:S01]  /*6800*/  F2FP.BF16.F32.PACK_AB R38, R29, R34 ;  /* 0x000000221d26723e */ /* 0x000fe200000010ff */
[----:B------:R-:W-:Y:S01]  /*6810*/  IMAD.MOV.U32 R33, RZ, RZ, R40 ;  /* 0x000000ffff217224 */ /* 0x000fe200078e0028 */
[----:B------:R-:W-:Y:S01]  /*6820*/  F2FP.BF16.F32.PACK_AB R39, R28, R51 ;  /* 0x000000331c27723e */ /* 0x000fe200000010ff */
[----:B------:R-:W-:-:S02]  /*6830*/  IMAD.MOV.U32 R37, RZ, RZ, R31 ;  /* 0x000000ffff257224 */ /* 0x000fc400078e001f */
[----:B------:R-:W-:Y:S02]  /*6840*/  IMAD.MOV.U32 R34, RZ, RZ, R52 ;  /* 0x000000ffff227224 */ /* 0x000fe400078e0034 */
[----:B------:R-:W-:-:S07]  /*6850*/  IMAD.MOV.U32 R35, RZ, RZ, R41 ;  /* 0x000000ffff237224 */ /* 0x000fce00078e0029 */
.L_x_1431:
[----:B------:R-:W-:Y:S05]  /*6860*/  BSYNC B1 ;  /* 0x0000000000017941 */ /* 0x000fea0003800000 */
.L_x_1430:
        /* <DEDUP_REMOVED lines=10> */
.L_x_1387:
[----:B------:R-:W-:-:S06]  /*6910*/  UISETP.NE.AND UP0, UPT, UR37, 0x3, UPT ;  /* 0x000000032500788c */ /* 0x000fcc000bf05270 */
[----:B------:R-:W-:-:S13]  /*6920*/  PLOP3.LUT P3, PT, PT, PT, UP0, 0x80, 0x0 ;  /* 0x000000000000781c */ /* 0x000fda0003f6f008 */
[----:B------:R-:W-:Y:S05]  /*6930*/  @!P3 BRA `(.L_x_1432) ;  /* 0x000000000004b947 */ /* 0x000fea0003800000 */
[----:B------:R-:W-:Y:S01]  /*6940*/  BPT.TRAP 0x1 ;  /* 0x000000040000795c */ /* 0x000fe20000300000 */
.L_x_1432:
[----:B------:R-:W-:Y:S01]  /*6950*/  IMAD R14, R17, 0x8, R2 ;  /* 0x00000008110e7824 */ /* 0x000fe200078e0202 */
[----:B------:R-:W-:Y:S01]  /*6960*/  SHF.L.U32 R85, R145, 0x1f, RZ ;  /* 0x0000001f91557819 */ /* 0x000fe200000006ff */
[----:B------:R-:W-:Y:S01]  /*6970*/  IMAD R84, R25, -0x80, R24 ;  /* 0xffffff8019547824 */ /* 0x000fe200078e0218 */
[----:B------:R-:W-:Y:S02]  /*6980*/  BSSY B1, `(.L_x_1433) ;  /* 0x0000004000017945 */ /* 0x000fe40003800000 */
[----:B------:R-:W0:Y:S02]  /*6990*/  SYNCS.PHASECHK.TRANS64.TRYWAIT P4, [R14+URZ+0x2d890], R85 ;  /* 0x02d890550e0075a7 */ /* 0x000e24000808017f */
[----:B------:R-:W-:Y:S01]  /*69a0*/  VIMNMX R84, R84, 0x80, PT ;  /* 0x0000008054547848 */ /* 0x000fe20003fe0100 */
[----:B0-----:R-:W-:Y:S06]  /*69b0*/  @!P4 BRA `(.L_x_1434) ;  /* 0x000001e0008cc947 */ /* 0x001fec0003800000 */
.L_x_1757:
[----:B------:R-:W-:Y:S05]  /*69c0*/  BSYNC B1 ;  /* 0x0000000000017941 */ /* 0x000fea0003800000 */
.L_x_1433:
        /* <DEDUP_REMOVED lines=20> */
.L_x_1394:
[----:B------:R-:W-:Y:S05]  /*6b10*/  BSYNC B0 ;  /* 0x0000000000007941 */ /* 0x000fea0003800000 */
.L_x_1386:
        /* <DEDUP_REMOVED lines=17> */
.L_x_1436:
[----:B------:R-:W-:Y:S05]  /*6c30*/  BSYNC B0 ;  /* 0x0000000000007941 */ /* 0x000fea0003800000 */
.L_x_1435:
[----:B------:R-:W2:Y:S01]  /*6c40*/  SYNCS.PHASECHK.TRANS64.TRYWAIT P3, [R14+URZ+0x2d8b0], R85 ;  /* 0x02d8b0550e0075a7 */ /* 0x000ea2000806017f */
[----:B------:R-:W-:Y:S04]  /*6c50*/  BSSY B0, `(.L_x_1437) ;  /* 0x0000002000007945 */ /* 0x000fe80003800000 */
[----:B--2---:R-:W-:Y:S05]  /*6c60*/  @!P3 BRA `(.L_x_1438) ;  /* 0x000001dc00f4b947 */ /* 0x004fea0003800000 */
.L_x_1758:
[----:B------:R-:W-:Y:S05]  /*6c70*/  BSYNC B0 ;  /* 0x0000000000007941 */ /* 0x000fea0003800000 */
.L_x_1437:
        /* <DEDUP_REMOVED lines=33> */
.L_x_1440:
[----:B------:R-:W-:Y:S05]  /*6e90*/  BSYNC B0 ;  /* 0x0000000000007941 */ /* 0x000fea0003800000 */
.L_x_1439:
[----:B------:R-:W-:Y:S01]  /*6ea0*/  @!PT LDS RZ, [RZ] ;  /* 0x00000000fffff984 */ /* 0x000fe20000000800 */
[----:B------:R-:W-:Y:S01]  /*6eb0*/  @!PT LDS RZ, [RZ] ;  /* 0x00000000fffff984 */ /* 0x000fe20000000800 */
[----:B------:R-:W-:Y:S01]  /*6ec0*/  @!PT LDS RZ, [RZ] ;  /* 0x00000000fffff984 */ /* 0x000fe20000000800 */
[----:B------:R-:W-:Y:S01]  /*6ed0*/  @!PT LDS RZ, [RZ] ;  /* 0x00000000fffff984 */ /* 0x000fe20000000800 */
[----:B------:R4:W-:Y:S06]  /*6ee0*/  MEMBAR.ALL.CTA ;  /* 0x0000000000007992 */ /* 0x0009ec0000008000 */
[----:B----4-:R-:W4:Y:S01]  /*6ef0*/  FENCE.VIEW.ASYNC.S ;  /* 0x00000000000073c6 */ /* 0x010f220000000000 */
[----:B0-2---:R-:W-:Y:S02]  /*6f00*/  @!P4 VIADD R14, R14, 0x2d8c0 ;  /* 0x0002d8c00e0ec836 */ /* 0x005fe40000000000 */
[----:B------:R-:W-:-:S03]  /*6f10*/  VIADD R17, R17, 0x1 ;  /* 0x0000000111117836 */ /* 0x000fc60000000000 */
[----:B------:R-:W-:Y:S01]  /*6f20*/  @!P4 PRMT R14, RZ, 0x654, R14 ;  /* 0x00000654ff0ec816 */ /* 0x000fe2000000000e */
[----:B----4-:R0:W-:Y:S01]  /*6f30*/  BAR.SYNC.DEFER_BLOCKING R111, 0x80 ;  /* 0x0002006f0000751d */ /* 0x0101e20000010000 */
[----:B------:R-:W-:-:S04]  /*6f40*/  ISETP.NE.AND P3, PT, R17, 0x2, PT ;  /* 0x000000021100780c */ /* 0x000fc80003f65270 */
[----:B------:R-:W-:Y:S01]  /*6f50*/  SEL R17, R17, RZ, P3 ;  /* 0x000000ff11117207 */ /* 0x000fe20001800000 */
[----:B------:R2:W-:Y:S02]  /*6f60*/  @!P4 SYNCS.ARRIVE.TRANS64.RED.A1T0 RZ, [R14+URZ], RZ ;  /* 0x000000ff0effc9a7 */ /* 0x0005e4000810043f */
[----:B--2---:R-:W-:-:S04]  /*6f70*/  SEL R14, RZ, 0x1, P3 ;  /* 0x00000001ff0e7807 */ /* 0x004fc80001800000 */
[----:B------:R-:W-:Y:S01]  /*6f80*/  LOP3.LUT R145, R145, R14, RZ, 0x3c, !PT ;  /* 0x0000000e91917212 */ /* 0x000fe200078e3cff */
[----:B0-----:R-:W-:Y:S06]  /*6f90*/  @P2 BRA `(.L_x_1441) ;  /* 0xffffffb800a82947 */ /* 0x001fec000383ffff */
[----:B------:R-:W0:Y:S01]  /*6fa0*/  S2R R15, SR_TID.X ;  /* 0x00000000000f7919 */ /* 0x000e220000002100 */
[----:B------:R-:W-:Y:S02]  /*6fb0*/  PLOP3.LUT P0, PT, PT, PT, PT, 0x8, 0x0 ;  /* 0x000000000000781c */ /* 0x000fe40003f0e170 */
[----:B0-----:R-:W-:-:S04]  /*6fc0*/  SHF.R.U32.HI R15, RZ, 0x7, R15 ;  /* 0x00000007ff0f7819 */ /* 0x001fc8000001160f */
[----:B------:R-:W-:-:S13]  /*6fd0*/  ISETP.NE.AND P5, PT, R15, 0x1, PT ;  /* 0x000000010f00780c */ /* 0x000fda0003fa5270 */
[----:B------:R-:W-:Y:S06]  /*6fe0*/  @!P5 BAR.ARV 0x9, 0x100 ;  /* 0x024400000000db1d */ /* 0x000fec0000002000 */
.L_x_1381:
[----:B------:R-:W2:Y:S01]  /*6ff0*/  LDL R10, [R1+0x18] ;  /* 0x00001800010a7983 */ /* 0x000ea20000100800 */
[----:B------:R-:W0:Y:S08]  /*7000*/  LDC R0, c[0x0][0x448] ;  /* 0x00011200ff007b82 */ /* 0x000e300000000800 */
[----:B------:R-:W4:Y:S01]  /*7010*/  LDC.64 R6, c[0x0][0x9e0] ;  /* 0x00027800ff067b82 */ /* 0x000f220000000a00 */
[----:B0-----:R-:W-:-:S02]  /*7020*/  ISETP.NE.AND P1, PT, R0, 0x1, PT ;  /* 0x000000010000780c */ /* 0x001fc40003f25270 */
[----:B----4-:R-:W-:-:S11]  /*7030*/  ISETP.GE.AND P2, PT, R7, 0x1, PT ;  /* 0x000000010700780c */ /* 0x010fd60003f46270 */
[----:B------:R-:W0:Y:S08]  /*7040*/  @P1 LDC R0, c[0x0][0x44c] ;  /* 0x00011300ff001b82 */ /* 0x000e300000000800 */
[----:B------:R-:W4:Y:S01]  /*7050*/  @P1 LDC R5, c[0x0][0x450] ;  /* 0x00011400ff051b82 */ /* 0x000f220000000800 */
[----:B--2---:R-:W-:-:S04]  /*7060*/  VIADD R3, R10, 0xbf ;  /* 0x000000bf0a037836 */ /* 0x004fc80000000000 */
[----:B0-----:R-:W-:-:S05]  /*7070*/  @P1 IMAD.HI.U32 R0, R3, R0, RZ ;  /* 0x0000000003001227 */ /* 0x001fca00078e00ff */
[----:B----4-:R-:W-:-:S05]  /*7080*/  @P1 SHF.R.U32.HI R3, RZ, R5, R0 ;  /* 0x00000005ff031219 */ /* 0x010fca0000011600 */
[----:B------:R-:W-:Y:S01]  /*7090*/  IMAD.IADD R5, R112, 0x1, R3 ;  /* 0x0000000170057824 */ /* 0x000fe200078e0203 */
[----:B------:R-:W-:Y:S06]  /*70a0*/  @P0 BRA `(.L_x_1442) ;  /* 0x00000000000c0947 */ /* 0x000fec0003800000 */
[----:B------:R-:W0:Y:S01]  /*70b0*/  FENCE.VIEW.ASYNC.G ;  /* 0x00000000000073c6 */ /* 0x000e220000000100 */
[----:B------:R-:W-:Y:S05]  /*70c0*/  WARPSYNC.ALL ;  /* 0x0000000000007948 */ /* 0x000fea0003800000 */
[----:B0-----:R-:W-:Y:S06]  /*70d0*/  BAR.ARV 0xc, 0x200 ;  /* 0x0308000000007b1d */ /* 0x001fec0000002000 */
.L_x_1442:
[----:B------:R-:W-:Y:S01]  /*70e0*/  IMAD.IADD R0, R5, 0x1, R6 ;  /* 0x0000000105007824 */ /* 0x000fe200078e0206 */
[----:B------:R-:W-:Y:S06]  /*70f0*/  @!P2 BRA `(.L_x_1443) ;  /* 0x000000000048a947 */ /* 0x000fec0003800000 */
        /* <DEDUP_REMOVED lines=11> */
.L_x_1445:
[----:B------:R-:W-:-:S13]  /*71b0*/  ISETP.NE.AND P0, PT, R7, 0x1, PT ;  /* 0x000000010700780c */ /* 0x000fda0003f05270 */
[----:B------:R-:W0:Y:S02]  /*71c0*/  @P0 LDC.64 R4, c[0x0][0x9e8] ;  /* 0x00027a00ff040b82 */ /* 0x000e240000000a00 */
[----:B0-----:R-:W-:-:S05]  /*71d0*/  @P0 IMAD.HI.U32 R4, R3, R4, RZ ;  /* 0x0000000403040227 */ /* 0x001fca00078e00ff */
[----:B------:R-:W-:-:S07]  /*71e0*/  @P0 SHF.R.U32.HI R3, RZ, R5, R4 ;  /* 0x00000005ff030219 */ /* 0x000fce0000011604 */
.L_x_1446:
[----:B------:R-:W-:Y:S05]  /*71f0*/  BSYNC B0 ;  /* 0x0000000000007941 */ /* 0x000fea0003800000 */
.L_x_1444:
[----:B------:R-:W-:-:S05]  /*7200*/  IMAD R3, R3, R7, R7 ;  /* 0x0000000703037224 */ /* 0x000fca00078e0207 */
[----:B------:R-:W-:-:S07]  /*7210*/  VIMNMX R0, R0, R3, PT ;  /* 0x0000000300007248 */ /* 0x000fce0003fe0100 */
.L_x_1443:
[----:B------:R-:W0:Y:S01]  /*7220*/  @P1 LDC R4, c[0x0][0x44c] ;  /* 0x00011300ff041b82 */ /* 0x000e220000000800 */
[----:B------:R-:W-:Y:S01]  /*7230*/  VIADD R0, R0, 0x7f ;  /* 0x0000007f00007836 */ /* 0x000fe20000000000 */
[----:B------:R-:W-:Y:S01]  /*7240*/  ULDC UR4, c[0x0][0x9dc] ;  /* 0x0002770000047ab9 */ /* 0x000fe20000000800 */
[----:B------:R-:W-:-:S03]  /*7250*/  IMAD.MOV.U32 R5, RZ, RZ, R10 ;  /* 0x000000ffff057224 */ /* 0x000fc600078e000a */
[----:B------:R-:W-:Y:S02]  /*7260*/  SHF.R.S32.HI R3, RZ, 0x1f, R0 ;  /* 0x0000001fff037819 */ /* 0x000fe40000011400 */
[----:B------:R-:W2:Y:S02]  /*7270*/  @P1 LDC R9, c[0x0][0x450] ;  /* 0x00011400ff091b82 */ /* 0x000ea40000000800 */
[----:B------:R-:W-:-:S04]  /*7280*/  LEA.HI R3, R3, R0, RZ, 0x7 ;  /* 0x0000000003037211 */ /* 0x000fc800078f38ff */
[----:B------:R-:W-:-:S04]  /*7290*/  SHF.R.S32.HI R88, RZ, 0x7, R3 ;  /* 0x00000007ff587819 */ /* 0x000fc80000011403 */
[----:B------:R-:W-:Y:S01]  /*72a0*/  VIMNMX R88, R113, R88, PT ;  /* 0x0000005871587248 */ /* 0x000fe20003fe0100 */
[----:B0-----:R-:W-:-:S05]  /*72b0*/  @P1 IMAD.HI.U32 R4, R10, R4, RZ ;  /* 0x000000040a041227 */ /* 0x001fca00078e00ff */
[----:B--2---:R-:W-:-:S05]  /*72c0*/  @P1 SHF.R.U32.HI R5, RZ, R9, R4 ;  /* 0x00000009ff051219 */ /* 0x004fca0000011604 */
        /* <DEDUP_REMOVED lines=13> */
.L_x_1449:
[----:B------:R-:W-:-:S13]  /*73a0*/  ISETP.NE.AND P0, PT, R7, 0x1, PT ;  /* 0x000000010700780c */ /* 0x000fda0003f05270 */
[----:B------:R-:W0:Y:S02]  /*73b0*/  @P0 LDC.64 R8, c[0x0][0x9e8] ;  /* 0x00027a00ff080b82 */ /* 0x000e240000000a00 */
[----:B0-----:R-:W-:-:S05]  /*73c0*/  @P0 IMAD.HI.U32 R6, R0, R8, RZ ;  /* 0x0000000800060227 */ /* 0x001fca00078e00ff */
[----:B------:R-:W-:-:S07]  /*73d0*/  @P0 SHF.R.U32.HI R0, RZ, R9, R6 ;  /* 0x00000009ff000219 */ /* 0x000fce0000011606 */
.L_x_1450:
[----:B------:R-:W-:Y:S05]  /*73e0*/  BSYNC B0 ;  /* 0x0000000000007941 */ /* 0x000fea0003800000 */
.L_x_1448:
[----:B------:R-:W-:-:S05]  /*73f0*/  IMAD R3, R0, R7, RZ ;  /* 0x0000000700037224 */ /* 0x000fca00078e02ff */
[----:B------:R-:W-:-:S07]  /*7400*/  VIMNMX R4, R4, R3, !PT ;  /* 0x0000000304047248 */ /* 0x000fce0007fe0100 */
.L_x_1447:
[----:B------:R-:W-:Y:S01]  /*7410*/  SHF.R.S32.HI R5, RZ, 0x1f, R4 ;  /* 0x0000001fff057819 */ /* 0x000fe20000011404 */
[----:B------:R-:W-:Y:S01]  /*7420*/  IMAD.MOV.U32 R3, RZ, RZ, RZ ;  /* 0x000000ffff037224 */ /* 0x000fe200078e00ff */
[----:B------:R-:W-:Y:S01]  /*7430*/  PLOP3.LUT P0, PT, PT, PT, PT, 0x80, 0x0 ;  /* 0x000000000000781c */ /* 0x000fe20003f0f070 */
[----:B------:R-:W-:Y:S01]  /*7440*/  IMAD.MOV.U32 R0, RZ, RZ, RZ ;  /* 0x000000ffff007224 */ /* 0x000fe200078e00ff */
[----:B------:R-:W-:Y:S02]  /*7450*/  LEA.HI R5, R5, R4, RZ, 0x7 ;  /* 0x0000000405057211 */ /* 0x000fe400078f38ff */
[----:B------:R-:W-:Y:S02]  /*7460*/  CS2R R134, SRZ ;  /* 0x0000000000867805 */ /* 0x000fe4000001ff00 */
[----:B------:R-:W-:Y:S02]  /*7470*/  CS2R R132, SRZ ;  /* 0x0000000000847805 */ /* 0x000fe4000001ff00 */
[----:B------:R-:W-:-:S02]  /*7480*/  CS2R R130, SRZ ;  /* 0x0000000000827805 */ /* 0x000fc4000001ff00 */
[----:B------:R-:W-:Y:S02]  /*7490*/  SHF.R.S32.HI R5, RZ, 0x7, R5 ;  /* 0x00000007ff057819 */ /* 0x000fe40000011405 */
[----:B------:R-:W-:Y:S02]  /*74a0*/  CS2R R128, SRZ ;  /* 0x0000000000807805 */ /* 0x000fe4000001ff00 */
[----:B------:R-:W-:Y:S02]  /*74b0*/  CS2R R126, SRZ ;  /* 0x00000000007e7805 */ /* 0x000fe4000001ff00 */
[----:B------:R-:W-:Y:S02]  /*74c0*/  CS2R R124, SRZ ;  /* 0x00000000007c7805 */ /* 0x000fe4000001ff00 */
[----:B------:R-:W-:Y:S02]  /*74d0*/  VIMNMX R6, RZ, R5, !PT ;  /* 0x00000005ff067248 */ /* 0x000fe40007fe0100 */
[----:B------:R-:W-:-:S02]  /*74e0*/  CS2R R122, SRZ ;  /* 0x00000000007a7805 */ /* 0x000fc4000001ff00 */
[----:B------:R-:W-:Y:S02]  /*74f0*/  CS2R R120, SRZ ;  /* 0x0000000000787805 */ /* 0x000fe4000001ff00 */
[----:B------:R-:W-:Y:S02]  /*7500*/  CS2R R118, SRZ ;  /* 0x0000000000767805 */ /* 0x000fe4000001ff00 */
[----:B------:R-:W-:Y:S01]  /*7510*/  ISETP.GT.AND P1, PT, R88, R6, PT ;  /* 0x000000065800720c */ /* 0x000fe20003f24270 */
[----:B------:R0:W-:Y:S01]  /*7520*/  STL [R1+0x44], R6 ;  /* 0x0000440601007387 */ /* 0x0001e20000100800 */
[----:B------:R-:W-:Y:S01]  /*7530*/  CS2R R116, SRZ ;  /* 0x0000000000747805 */ /* 0x000fe2000001ff00 */
[----:B---3--:R-:W-:Y:S01]  /*7540*/  IMAD.MOV.U32 R32, RZ, RZ, RZ ;  /* 0x000000ffff207224 */ /* 0x008fe200078e00ff */
[----:B------:R-:W-:Y:S01]  /*7550*/  CS2R R112, SRZ ;  /* 0x0000000000707805 */ /* 0x000fe2000001ff00 */
[----:B------:R-:W-:Y:S01]  /*7560*/  IMAD.MOV.U32 R31, RZ, RZ, RZ ;  /* 0x000000ffff1f7224 */ /* 0x000fe200078e00ff */
[----:B-1----:R-:W-:Y:S01]  /*7570*/  CS2R R110, SRZ ;  /* 0x00000000006e7805 */ /* 0x002fe2000001ff00 */
        /* <DEDUP_REMOVED lines=8> */
[----:B------:R-:W-:Y:S01]  /*7600*/  CS2R R94, SRZ ;  /* 0x00000000005e7805 */ /* 0x000fe2000001ff00 */
[----:B------:R-:W-:Y:S01]  /*7610*/  IMAD.MOV.U32 R93, RZ, RZ, RZ ;  /* 0x000000ffff5d7224 */ /* 0x000fe200078e00ff */
[----:B0-----:R-:W-:-:S02]  /*7620*/  CS2R R6, SRZ ;  /* 0x0000000000067805 */ /* 0x001fc4000001ff00 */
[----:B------:R-:W-:Y:S01]  /*7630*/  CS2R R90, SRZ ;  /* 0x00000000005a7805 */ /* 0x000fe2000001ff00 */
[----:B------:R-:W-:Y:S01]  /*7640*/  IMAD.MOV.U32 R28, RZ, RZ, RZ ;  /* 0x000000ffff1c7224 */ /* 0x000fe200078e00ff */
[----:B------:R-:W-:Y:S06]  /*7650*/  @!P1 BRA `(.L_x_1451) ;  /* 0x0000013400789947 */ /* 0x000fec0003800000 */
[----:B------:R-:W-:-:S03]  /*7660*/  UMOV UR4, 0xffffffff ;  /* 0xffffffff00047882 */ /* 0x000fc60000000000 */
[----:B------:R-:W-:Y:S05]  /*7670*/  BRA.DIV UR4, `(.L_x_1452) ;  /* 0x000001d604847947 */ /* 0x000fea000b800000 */
[----:B------:R-:W0:Y:S02]  /*7680*/  S2R R0, SR_TID.X ;  /* 0x0000000000007919 */ /* 0x000e240000002100 */
[----:B0-----:R-:W-:-:S05]  /*7690*/  VIADD R3, R0, 0xffffff80 ;  /* 0xffffff8000037836 */ /* 0x001fca0000000000 */
[----:B------:R-:W-:-:S04]  /*76a0*/  SHF.R.S32.HI R0, RZ, 0x1f, R3 ;  /* 0x0000001fff007819 */ /* 0x000fc80000011403 */
[----:B------:R-:W-:-:S04]  /*76b0*/  LEA.HI R0, R0, R3, RZ, 0x7 ;  /* 0x0000000300007211 */ /* 0x000fc800078f38ff */
[----:B------:R-:W-:-:S05]  /*76c0*/  SHF.R.S32.HI R0, RZ, 0x7, R0 ;  /* 0x00000007ff007819 */ /* 0x000fca0000011400 */
[----:B------:R0:W1:Y:S02]  /*76d0*/  SHFL.IDX PT, R155, R0, RZ, 0x1f ;  /* 0x00001fff009b7589 */ /* 0x00006400000e0000 */
.L_x_1761:
[----:B01----:R-:W-:Y:S01]  /*76e0*/  IMAD.HI R0, R155, 0x55555556, RZ ;  /* 0x555555569b007827 */ /* 0x003fe200078e02ff */
[----:B------:R-:W-:Y:S03]  /*76f0*/  BSSY B6, `(.L_x_1453) ;  /* 0x000001f000067945 */ /* 0x000fe60003800000 */
[----:B------:R-:W-:Y:S01]  /*7700*/  VIADD R3, R2, 0x21800 ;  /* 0x0002180002037836 */ /* 0x000fe20000000000 */
[----:B------:R-:W-:-:S04]  /*7710*/  LEA.HI R0, R0, R0, RZ, 0x1 ;  /* 0x0000000000007211 */ /* 0x000fc800078f08ff */
[----:B------:R-:W-:Y:S01]  /*7720*/  LOP3.LUT P0, RZ, R3, 0x3ff, RZ, 0xc0, !PT ;  /* 0x000003ff03ff7812 */ /* 0x000fe2000780c0ff */
[----:B------:R-:W-:-:S04]  /*7730*/  IMAD R4, R0, -0x3, R155 ;  /* 0xfffffffd00047824 */ /* 0x000fc800078e029b */
[----:B------:R-:W-:Y:S01]  /*7740*/  IMAD R0, R4, 0x1000, R2 ;  /* 0x0000100004007824 */ /* 0x000fe200078e0202 */
[----:B------:R0:W-:Y:S03]  /*7750*/  STL [R1+0x1c], R4 ;  /* 0x00001c0401007387 */ /* 0x0001e60000100800 */
[----:B------:R-:W-:-:S05]  /*7760*/  VIADD R0, R0, 0xc400 ;  /* 0x0000c40000007836 */ /* 0x000fca0000000000 */
[----:B------:R-:W-:Y:S01]  /*7770*/  SHF.R.U32.HI R0, RZ, 0x4, R0 ;  /* 0x00000004ff007819 */ /* 0x000fe20000011600 */
[----:B0-----:R-:W-:-:S03]  /*7780*/  IMAD R4, R4, 0x2000, R3 ;  /* 0x0000200004047824 */ /* 0x001fc600078e0203 */
[----:B------:R-:W-:Y:S02]  /*7790*/  LOP3.LUT R44, R0, 0x3fff, RZ, 0xc0, !PT ;  /* 0x00003fff002c7812 */ /* 0x000fe400078ec0ff */
[----:B------:R-:W-:-:S04]  /*77a0*/  SHF.R.U32.HI R4, RZ, 0x4, R4 ;  /* 0x00000004ff047819 */ /* 0x000fc80000011604 */
[----:B------:R-:W-:-:S05]  /*77b0*/  LOP3.LUT R3, R4, 0x3fff, RZ, 0xc0, !PT ;  /* 0x00003fff04037812 */ /* 0x000fca00078ec0ff */
[----:B------:R0:W-:Y:S01]  /*77c0*/  STL [R1+0x3c], R3 ;  /* 0x00003c0301007387 */ /* 0x0001e20000100800 */
[----:B------:R-:W-:Y:S05]  /*77d0*/  @!P0 BRA `(.L_x_1454) ;  /* 0x0000000000408947 */ /* 0x000fea0003800000 */
[----:B------:R-:W-:Y:S01]  /*77e0*/  MOV R0, 0x0 ;  /* 0x0000000000007802 */ /* 0x000fe20000000f00 */
[----:B------:R-:W-:Y:S01]  /*77f0*/  ULDC.64 UR4, c[0x4][0xa8] ;  /* 0x01002a0000047ab9 */ /* 0x000fe20000000a00 */
[----:B------:R-:W-:Y:S01]  /*7800*/  ULDC.64 UR6, c[0x4][0xb0] ;  /* 0x01002c0000067ab9 */ /* 0x000fe20000000a00 */
[----:B------:R-:W-:Y:S01]  /*7810*/  IMAD.U32 R4, RZ, RZ, UR4 ;  /* 0x00000004ff047e24 */ /* 0x000fe2000f8e00ff */
[----:B------:R1:W2:Y:S01]  /*7820*/  LDC.64 R14, c[0x4][R0] ;  /* 0x01000000000e7b82 */ /* 0x0002a20000000a00 */
        /* <DEDUP_REMOVED lines=10> */
[----:B0-2--5:R-:W-:Y:S05]  /*78d0*/  CALL.ABS.NOINC R14 ;  /* 0x000000000e007343 */ /* 0x025fea0003c00000 */
.L_x_1454:
[----:B------:R-:W-:Y:S05]  /*78e0*/  BSYNC B6 ;  /* 0x0000000000067941 */ /* 0x000fea0003800000 */
.L_x_1453:
[----:B------:R-:W-:Y:S02]  /*78f0*/  ULDC UR4, c[0x0][0x3f4] ;  /* 0x0000fd0000047ab9 */ /* 0x000fe40000000800 */
[----:B------:R-:W-:-:S13]  /*7900*/  ISETP.LT.AND P0, PT, RZ, UR4, PT ;  /* 0x00000004ff007c0c */ /* 0x000fda000bf01270 */
[----:B------:R-:W-:Y:S05]  /*7910*/  @P0 BRA `(.L_x_1455) ;  /* 0x0000000000400947 */ /* 0x000fea0003800000 */
[----:B------:R-:W2:Y:S02]  /*7920*/  LDL R20, [R1+0x54] ;  /* 0x0000540001147983 */ /* 0x000ea40000100800 */
[----:B--2---:R-:W-:-:S04]  /*7930*/  LEA.HI R0, R20, R20, RZ, 0x1 ;  /* 0x0000001414007211 */ /* 0x004fc800078f08ff */
[----:B------:R-:W-:-:S05]  /*7940*/  LOP3.LUT R0, R0, 0xfffffffe, RZ, 0xc0, !PT ;  /* 0xfffffffe00007812 */ /* 0x000fca00078ec0ff */
[----:B------:R-:W-:-:S05]  /*7950*/  IMAD.IADD R0, R20, 0x1, -R0 ;  /* 0x0000000114007824 */ /* 0x000fca00078e0a00 */
[----:B0-----:R-:W-:-:S04]  /*7960*/  SHF.L.U32 R3, R0, 0x1f, RZ ;  /* 0x0000001f00037819 */ /* 0x001fc800000006ff */
[----:B------:R0:W1:Y:S03]  /*7970*/  SYNCS.PHASECHK.TRANS64.TRYWAIT P0, [R2+URZ+0x2d800], R3 ;  /* 0x02d80003020075a7 */ /* 0x000066000800017f */
[----:B-1----:R-:W-:Y:S05]  /*7980*/  @!P0 NANOSLEEP.SYNCS 0x989680 ;  /* 0x009896800000895d */ /* 0x002fea0003900000 */
[----:B------:R-:W1:Y:S01]  /*7990*/  @!P0 SYNCS.PHASECHK.TRANS64 P0, [R2+URZ+0x2d800], R3 ;  /* 0x02d80003020085a7 */ /* 0x000e62000800007f */
[----:B------:R-:W-:Y:S04]  /*79a0*/  BSSY B0, `(.L_x_1456) ;  /* 0x0000006000007945 */ /* 0x000fe80003800000 */
[----:B-1----:R-:W-:Y:S05]  /*79b0*/  @P0 BRA `(.L_x_1457) ;  /* 0x0000000000100947 */ /* 0x002fea0003800000 */
.L_x_1458:
[----:B-1----:R1:W2:Y:S02]  /*79c0*/  SYNCS.PHASECHK.TRANS64.TRYWAIT P0, [R2+URZ+0x2d800], R3 ;  /* 0x02d80003020075a7 */ /* 0x0022a4000800017f */
[----:B--2---:R-:W-:Y:S05]  /*79d0*/  @!P0 NANOSLEEP.SYNCS 0x989680 ;  /* 0x009896800000895d */ /* 0x004fea0003900000 */
[----:B------:R-:W2:Y:S02]  /*79e0*/  @!P0 SYNCS.PHASECHK.TRANS64 P0, [R2+URZ+0x2d800], R3 ;  /* 0x02d80003020085a7 */ /* 0x000ea4000800007f */
[----:B--2---:R-:W-:Y:S05]  /*79f0*/  @!P0 BRA `(.L_x_1458) ;  /* 0xfffffffc00f08947 */ /* 0x004fea000383ffff */
.L_x_1457:
[----:B------:R-:W-:Y:S05]  /*7a00*/  BSYNC B0 ;  /* 0x0000000000007941 */ /* 0x000fea0003800000 */
.L_x_1456:
[----:B------:R-:W-:Y:S05]  /*7a10*/  BRA `(.L_x_1459) ;  /* 0x0000004000807947 */ /* 0x000fea0003800000 */
.L_x_1455:
[----:B------:R-:W-:Y:S01]  /*7a20*/  ULOP3.LUT UP0, URZ, UR40, 0x1bf, URZ, 0xc0, !UPT ;  /* 0x000001bf283f7892 */ /* 0x000fe2000f80c03f */
[----:B-----5:R-:W-:Y:S01]  /*7a30*/  SHF.R.S32.HI R0, RZ, 0x1f, R106 ;  /* 0x0000001fff007819 */ /* 0x020fe2000001146a */
[----:B------:R-:W-:Y:S01]  /*7a40*/  ULDC.64 UR4, c[0x0][0x3f8] ;  /* 0x0000fe0000047ab9 */ /* 0x000fe20000000a00 */
[----:B------:R-:W-:Y:S01]  /*7a50*/  ULDC.64 UR6, c[0x0][0x408] ;  /* 0x0001020000067ab9 */ /* 0x000fe20000000a00 */
[----:B------:R-:W-:Y:S02]  /*7a60*/  IMAD.WIDE.U32 R24, R106, UR4, RZ ;  /* 0x000000046a187c25 */ /* 0x000fe4000f8e00ff */
[----:B------:R-:W-:Y:S02]  /*7a70*/  PLOP3.LUT P0, PT, PT, PT, UP0, 0x80, 0x0 ;  /* 0x000000000000781c */ /* 0x000fe40003f0f008 */
[C---:B0-----:R-:W-:Y:S02]  /*7a80*/  IMAD R3, R0.reuse, UR4, RZ ;  /* 0x0000000400037c24 */ /* 0x041fe4000f8e02ff */
[----:B------:R-:W-:-:S02]  /*7a90*/  IMAD R5, R0, UR6, RZ ;  /* 0x0000000600057c24 */ /* 0x000fc4000f8e02ff */
[C---:B------:R-:W-:Y:S02]  /*7aa0*/  IMAD R3, R106.reuse, UR5, R3 ;  /* 0x000000056a037c24 */ /* 0x040fe4000f8e0203 */
[C---:B------:R-:W-:Y:S02]  /*7ab0*/  IMAD R5, R106.reuse, UR7, R5 ;  /* 0x000000076a057c24 */ /* 0x040fe4000f8e0205 */
[----:B------:R-:W-:-:S04]  /*7ac0*/  IMAD.WIDE.U32 R106, R106, UR6, RZ ;  /* 0x000000066a6a7c25 */ /* 0x000fc8000f8e00ff */
[----:B------:R-:W-:Y:S02]  /*7ad0*/  IMAD.IADD R27, R3, 0x1, R25 ;  /* 0x00000001031b7824 */ /* 0x000fe400078e0219 */
[----:B------:R-:W-:Y:S01]  /*7ae0*/  IMAD.IADD R29, R5, 0x1, R107 ;  /* 0x00000001051d7824 */ /* 0x000fe200078e026b */
[----:B------:R-:W-:Y:S06]  /*7af0*/  @!P0 BRA `(.L_x_1460) ;  /* 0x0000000000408947 */ /* 0x000fec0003800000 */
        /* <DEDUP_REMOVED lines=16> */
.L_x_1460:
[----:B------:R-:W2:Y:S01]  /*7c00*/  LDL R20, [R1+0x18] ;  /* 0x0000180001147983 */ /* 0x000ea20000100800 */
[----:B------:R-:W-:Y:S01]  /*7c10*/  ULDC.U8 UR4, c[0x0][0x410] ;  /* 0x0001040000047ab9 */ /* 0x000fe20000000000 */
[----:B------:R-:W-:Y:S01]  /*7c20*/  BSSY B0, `(.L_x_1461) ;  /* 0x00003f7000007945 */ /* 0x000fe20003800000 */
[----:B------:R-:W-:Y:S01]  /*7c30*/  ISETP.NE.AND P0, PT, RZ, UR4, PT ;  /* 0x00000004ff007c0c */ /* 0x000fe2000bf05270 */
[----:B--2---:R-:W-:-:S12]  /*7c40*/  IMAD.IADD R10, R19, 0x1, R20 ;  /* 0x00000001130a7824 */ /* 0x004fd800078e0214 */
[----:B------:R-:W-:Y:S05]  /*7c50*/  @!P0 BRA `(.L_x_1462) ;  /* 0x0000001c00f08947 */ /* 0x000fea0003800000 */
[----:B------:R-:W0:Y:S01]  /*7c60*/  LDC R21, c[0x0][0x448] ;  /* 0x00011200ff157b82 */ /* 0x000e220000000800 */
[----:B------:R-:W-:Y:S01]  /*7c70*/  ULDC.64 UR4, c[0x0][0x3f8] ;  /* 0x0000fe0000047ab9 */ /* 0x000fe20000000a00 */
[----:B------:R-:W-:Y:S01]  /*7c80*/  ULDC.64 UR6, c[0x0][0x408] ;  /* 0x0001020000067ab9 */ /* 0x000fe20000000a00 */
[----:B------:R-:W-:Y:S02]  /*7c90*/  IMAD.MOV.U32 R6, RZ, RZ, R24 ;  /* 0x000000ffff067224 */ /* 0x000fe400078e0018 */
[----:B------:R-:W-:Y:S02]  /*7ca0*/  IMAD.MOV.U32 R7, RZ, RZ, R27 ;  /* 0x000000ffff077224 */ /* 0x000fe400078e001b */
[----:B------:R-:W-:Y:S02]  /*7cb0*/  IMAD.MOV.U32 R8, RZ, RZ, R106 ;  /* 0x000000ffff087224 */ /* 0x000fe400078e006a */
[----:B------:R-:W-:Y:S01]  /*7cc0*/  IMAD.MOV.U32 R9, RZ, RZ, R29 ;  /* 0x000000ffff097224 */ /* 0x000fe200078e001d */
[----:B0-----:R-:W-:-:S13]  /*7cd0*/  ISETP.NE.AND P0, PT, R21, 0x1, PT ;  /* 0x000000011500780c */ /* 0x001fda0003f05270 */
[----:B------:R-:W0:Y:S08]  /*7ce0*/  @P0 LDC R3, c[0x0][0x44c] ;  /* 0x00011300ff030b82 */ /* 0x000e300000000800 */
[----:B------:R-:W1:Y:S01]  /*7cf0*/  @P0 LDC R5, c[0x0][0x450] ;  /* 0x00011400ff050b82 */ /* 0x000e620000000800 */
[----:B0-----:R-:W-:-:S04]  /*7d00*/  @P0 IMAD.HI.U32 R0, R10, R3, RZ ;  /* 0x000000030a000227 */ /* 0x001fc800078e00ff */
[----:B------:R-:W-:Y:S01]  /*7d10*/  IMAD.MOV.U32 R3, RZ, RZ, R10 ;  /* 0x000000ffff037224 */ /* 0x000fe200078e000a */
[----:B-1----:R-:W-:-:S04]  /*7d20*/  @P0 SHF.R.U32.HI R3, RZ, R5, R0 ;  /* 0x00000005ff030219 */ /* 0x002fc80000011600 */
[----:B------:R-:W-:Y:S01]  /*7d30*/  SHF.R.S32.HI R0, RZ, 0x1f, R3 ;  /* 0x0000001fff007819 */ /* 0x000fe20000011403 */
[----:B------:R-:W-:-:S04]  /*7d40*/  IMAD.WIDE.U32 R6, R3, UR4, R6 ;  /* 0x0000000403067c25 */ /* 0x000fc8000f8e0006 */
[C---:B------:R-:W-:Y:S02]  /*7d50*/  IMAD R4, R0.reuse, UR4, RZ ;  /* 0x0000000400047c24 */ /* 0x040fe4000f8e02ff */
[----:B------:R-:W-:Y:S02]  /*7d60*/  IMAD R0, R0, UR6, RZ ;  /* 0x0000000600007c24 */ /* 0x000fe4000f8e02ff */
[C---:B------:R-:W-:Y:S01]  /*7d70*/  IMAD R13, R3.reuse, UR5, R4 ;  /* 0x00000005030d7c24 */ /* 0x040fe2000f8e0204 */
[----:B------:R-:W-:Y:S01]  /*7d80*/  ULDC.64 UR4, c[0x0][0x3e8] ;  /* 0x0000fa0000047ab9 */ /* 0x000fe20000000a00 */
[----:B------:R-:W-:-:S04]  /*7d90*/  IMAD.WIDE.U32 R8, R3, UR6, R8 ;  /* 0x0000000603087c25 */ /* 0x000fc8000f8e0008 */
[----:B------:R-:W-:Y:S01]  /*7da0*/  IMAD R5, R3, UR7, R0 ;  /* 0x0000000703057c24 */ /* 0x000fe2000f8e0200 */
[----:B------:R-:W-:Y:S01]  /*7db0*/  ULDC.64 UR6, c[0x0][0x400] ;  /* 0x0001000000067ab9 */ /* 0x000fe20000000a00 */
[----:B------:R-:W-:Y:S01]  /*7dc0*/  IMAD.IADD R13, R7, 0x1, R13 ;  /* 0x00000001070d7824 */ /* 0x000fe200078e020d */
[----:B------:R-:W-:Y:S01]  /*7dd0*/  LEA R0, P0, R6, UR4, 0x1 ;  /* 0x0000000406007c11 */ /* 0x000fe2000f8008ff */
[----:B------:R-:W-:Y:S01]  /*7de0*/  IMAD.IADD R5, R9, 0x1, R5 ;  /* 0x0000000109057824 */ /* 0x000fe200078e0205 */
[----:B------:R-:W-:Y:S01]  /*7df0*/  LEA R4, P1, R8, UR6, 0x1 ;  /* 0x0000000608047c11 */ /* 0x000fe2000f8208ff */
[----:B------:R-:W-:Y:S01]  /*7e00*/  UMOV UR4, 0xffffffff ;  /* 0xffffffff00047882 */ /* 0x000fe20000000000 */
[----:B------:R-:W-:Y:S02]  /*7e10*/  LEA.HI.X R13, R6, UR5, R13, 0x1, P0 ;  /* 0x00000005060d7c11 */ /* 0x000fe400080f0c0d */
[----:B------:R-:W-:Y:S01]  /*7e20*/  LEA.HI.X R5, R8, UR7, R5, 0x1, P1 ;  /* 0x0000000708057c11 */ /* 0x000fe200088f0c05 */
[----:B------:R-:W-:Y:S08]  /*7e30*/  BRA.DIV UR4, `(.L_x_1463) ;  /* 0x000001ce04d47947 */ /* 0x000ff0000b800000 */
[----:B------:R0:W1:Y:S04]  /*7e40*/  SHFL.IDX PT, R3, R13, RZ, 0x1e1f ;  /* 0x001e1fff0d037589 */ /* 0x00006800000e0000 */
[----:B------:R-:W2:Y:S04]  /*7e50*/  SHFL.IDX PT, R0, R0, RZ, 0x1e1f ;  /* 0x001e1fff00007589 */ /* 0x000ea800000e0000 */
[----:B------:R-:W3:Y:S04]  /*7e60*/  SHFL.IDX PT, R5, R5, RZ, 0x1e1f ;  /* 0x001e1fff05057589 */ /* 0x000ee800000e0000 */
[----:B------:R0:W4:Y:S02]  /*7e70*/  SHFL.IDX PT, R14, R4, RZ, 0x1e1f ;  /* 0x001e1fff040e7589 */ /* 0x00012400000e0000 */
.L_x_1767:
[----:B------:R-:W5:Y:S01]  /*7e80*/  LDL R55, [R1+0x54] ;  /* 0x0000540001377983 */ /* 0x000f620000100800 */
[----:B------:R-:W-:Y:S01]  /*7e90*/  IMAD R6, R136, R21, RZ ;  /* 0x0000001588067224 */ /* 0x000fe200078e02ff */
[----:B------:R-:W-:Y:S01]  /*7ea0*/  BSSY B1, `(.L_x_1464) ;  /* 0x0000060000017945 */ /* 0x000fe20003800000 */
[----:B------:R-:W-:Y:S02]  /*7eb0*/  CS2R R38, SRZ ;  /* 0x0000000000267805 */ /* 0x000fe4000001ff00 */
[----:B------:R-:W-:Y:S01]  /*7ec0*/  CS2R R34, SRZ ;  /* 0x0000000000227805 */ /* 0x000fe2000001ff00 */
[----:B------:R-:W-:Y:S01]  /*7ed0*/  IMAD R73, R73, -0xc0, R6 ;  /* 0xffffff4049497824 */ /* 0x000fe200078e0206 */
[----:B------:R-:W-:Y:S02]  /*7ee0*/  ISETP.GE.AND P1, PT, R10, R6, PT ;  /* 0x000000060a00720c */ /* 0x000fe40003f26270 */
[----:B------:R-:W-:Y:S02]  /*7ef0*/  CS2R R30, SRZ ;  /* 0x00000000001e7805 */ /* 0x000fe4000001ff00 */
[----:B------:R-:W-:-:S02]  /*7f00*/  CS2R R26, SRZ ;  /* 0x00000000001a7805 */ /* 0x000fc4000001ff00 */
[----:B0-----:R-:W-:Y:S02]  /*7f10*/  CS2R R12, SRZ ;  /* 0x00000000000c7805 */ /* 0x001fe4000001ff00 */
        /* <DEDUP_REMOVED lines=32> */
[-C--:B----4-:R-:W-:Y:S02]  /*8120*/  @!P4 IADD3 R8, P2, R14, R9.reuse, RZ ;  /* 0x000000090e08c210 */ /* 0x090fe40007f5e0ff */
[----:B------:R-:W-:-:S03]  /*8130*/  @!P4 IADD3 R6, P1, R0, R9, RZ ;  /* 0x000000090006c210 */ /* 0x000fc60007f3e0ff */
[--C-:B------:R-:W-:Y:S01]  /*8140*/  @!P4 IMAD.X R9, R5, 0x1, R4.reuse, P2 ;  /* 0x000000010509c824 */ /* 0x100fe200010e0604 */
[C---:B------:R-:W-:Y:S01]  /*8150*/  ISETP.GE.AND P2, PT, R40.reuse, UR4, PT ;  /* 0x0000000428007c0c */ /* 0x040fe2000bf46270 */
[----:B-1----:R-:W-:Y:S01]  /*8160*/  @!P4 IMAD.X R7, R3, 0x1, R4, P1 ;  /* 0x000000010307c824 */ /* 0x002fe200008e0604 */
[----:B------:R-:W-:Y:S01]  /*8170*/  SHF.R.S32.HI R4, RZ, 0x1f, R41 ;  /* 0x0000001fff047819 */ /* 0x000fe20000011429 */
[----:B------:R-:W-:Y:S01]  /*8180*/  IMAD.SHL.U32 R47, R41, 0x2, RZ ;  /* 0x00000002292f7824 */ /* 0x000fe200078e00ff */
[----:B------:R0:W5:Y:S01]  /*8190*/  @!P4 LD.E.64 R34, desc[UR38][R8.64] ;  /* 0x000000260822c980 */ /* 0x000162000c101b00 */
[----:B------:R-:W-:Y:S01]  /*81a0*/  ISETP.GE.AND P1, PT, R15, UR4, PT ;  /* 0x000000040f007c0c */ /* 0x000fe2000bf26270 */
[----:B------:R-:W-:Y:S01]  /*81b0*/  IMAD.SHL.U32 R49, R40, 0x2, RZ ;  /* 0x0000000228317824 */ /* 0x000fe200078e00ff */
[----:B------:R-:W-:Y:S01]  /*81c0*/  SHF.L.U64.HI R4, R41, 0x1, R4 ;  /* 0x0000000129047819 */ /* 0x000fe20000010204 */
[----:B------:R1:W5:Y:S01]  /*81d0*/  @!P4 LD.E.64 R32, desc[UR38][R6.64] ;  /* 0x000000260620c980 */ /* 0x000362000c101b00 */
[----:B------:R-:W-:-:S02]  /*81e0*/  @!P3 IADD3 R46, P4, R14, R47, RZ ;  /* 0x0000002f0e2eb210 */ /* 0x000fc40007f9e0ff */
[----:B------:R-:W-:Y:S02]  /*81f0*/  SHF.R.S32.HI R11, RZ, 0x1f, R40 ;  /* 0x0000001fff0b7819 */ /* 0x000fe40000011428 */
[----:B------:R-:W-:Y:S01]  /*8200*/  @!P3 IADD3 R42, P5, R0, R47, RZ ;  /* 0x0000002f002ab210 */ /* 0x000fe20007fbe0ff */
[--C-:B------:R-:W-:Y:S01]  /*8210*/  @!P3 IMAD.X R47, R5, 0x1, R4.reuse, P4 ;  /* 0x00000001052fb824 */ /* 0x100fe200020e0604 */
[----:B0-----:R-:W-:Y:S01]  /*8220*/  SHF.L.U64.HI R8, R40, 0x1, R11 ;  /* 0x0000000128087819 */ /* 0x001fe2000001020b */
[----:B------:R-:W-:Y:S01]  /*8230*/  IMAD.SHL.U32 R41, R15, 0x2, RZ ;  /* 0x000000020f297824 */ /* 0x000fe200078e00ff */
[-C--:B------:R-:W-:Y:S01]  /*8240*/  @!P2 IADD3 R48, P4, R14, R49.reuse, RZ ;  /* 0x000000310e30a210 */ /* 0x080fe20007f9e0ff */
[----:B------:R-:W-:Y:S01]  /*8250*/  @!P3 IMAD.X R43, R3, 0x1, R4, P5 ;  /* 0x00000001032bb824 */ /* 0x000fe200028e0604 */
[----:B------:R-:W-:Y:S01]  /*8260*/  SHF.R.S32.HI R10, RZ, 0x1f, R15 ;  /* 0x0000001fff0a7819 */ /* 0x000fe2000001140f */
[----:B------:R-:W5:Y:S01]  /*8270*/  @!P3 LD.E.64 R30, desc[UR38][R46.64] ;  /* 0x000000262e1eb980 */ /* 0x000f62000c101b00 */
[C---:B-1----:R-:W-:Y:S01]  /*8280*/  @!P2 IADD3 R6, P5, R0.reuse, R49, RZ ;  /* 0x000000310006a210 */ /* 0x042fe20007fbe0ff */
[----:B------:R-:W-:Y:S01]  /*8290*/  @!P2 IMAD.X R49, R5, 0x1, R8, P4 ;  /* 0x000000010531a824 */ /* 0x000fe200020e0608 */
        /* <DEDUP_REMOVED lines=14> */
[----:B------:R-:W-:Y:S02]  /*8380*/  @!P5 IMAD.MOV.U32 R9, RZ, RZ, R3 ;  /* 0x000000ffff09d224 */ /* 0x000fe400078e0003 */
        /* <DEDUP_REMOVED lines=17> */
.L_x_1465:
[----:B------:R-:W-:Y:S05]  /*84a0*/  BSYNC B1 ;  /* 0x0000000000017941 */ /* 0x000fea0003800000 */
.L_x_1464:
[----:B-1---5:R-:W-:Y:S01]  /*84b0*/  IMAD.MOV.U32 R3, RZ, RZ, R39 ;  /* 0x000000ffff037224 */ /* 0x022fe200078e0027 */
[----:B------:R-:W-:Y:S01]  /*84c0*/  LOP3.LUT R45, R45, 0xfffffffe, RZ, 0xc0, !PT ;  /* 0xfffffffe2d2d7812 */ /* 0x000fe200078ec0ff */
[----:B--2---:R-:W-:Y:S01]  /*84d0*/  IMAD.MOV.U32 R0, RZ, RZ, R38 ;  /* 0x000000ffff007224 */ /* 0x004fe200078e0026 */
[----:B------:R-:W-:Y:S01]  /*84e0*/  BSSY B1, `(.L_x_1466) ;  /* 0x0000030000017945 */ /* 0x000fe20003800000 */
[----:B------:R-:W-:Y:S01]  /*84f0*/  IMAD.MOV.U32 R4, RZ, RZ, R34 ;  /* 0x000000ffff047224 */ /* 0x000fe200078e0022 */
[----:B------:R-:W-:Y:S01]  /*8500*/  PRMT R57, R3, 0x7610, R57 ;  /* 0x0000761003397816 */ /* 0x000fe20000000039 */
[----:B------:R-:W-:Y:S01]  /*8510*/  IMAD.IADD R3, R55, 0x1, -R45 ;  /* 0x0000000137037824 */ /* 0x000fe200078e0a2d */
[----:B0---4-:R-:W-:Y:S01]  /*8520*/  PRMT R14, R14, 0x5410, R0 ;  /* 0x000054100e0e7816 */ /* 0x011fe20000000000 */
[----:B------:R-:W-:Y:S01]  /*8530*/  IMAD.MOV.U32 R0, RZ, RZ, R35 ;  /* 0x000000ffff007224 */ /* 0x000fe200078e0023 */
[----:B------:R-:W-:Y:S01]  /*8540*/  PRMT R64, R4, 0x7610, R64 ;  /* 0x0000761004407816 */ /* 0x000fe20000000040 */
[----:B------:R-:W-:Y:S01]  /*8550*/  IMAD.MOV.U32 R4, RZ, RZ, R30 ;  /* 0x000000ffff047224 */ /* 0x000fe200078e001e */
[----:B------:R-:W-:Y:S01]  /*8560*/  SHF.L.U32 R3, R3, 0x1f, RZ ;  /* 0x0000001f03037819 */ /* 0x000fe200000006ff */
[----:B---3--:R-:W-:Y:S01]  /*8570*/  IMAD.MOV.U32 R5, RZ, RZ, R31 ;  /* 0x000000ffff057224 */ /* 0x008fe200078e001f */
        /* <DEDUP_REMOVED lines=38> */
.L_x_1768:
[----:B------:R-:W-:Y:S05]  /*87e0*/  BSYNC B1 ;  /* 0x0000000000017941 */ /* 0x000fea0003800000 */
.L_x_1466:
        /* <DEDUP_REMOVED lines=10> */
[----:B------:R-:W5:Y:S01]  /*8890*/  LDL R6, [R1+0x38] ;  /* 0x0000380001067983 */ /* 0x000f620000100800 */
[----:B------:R-:W1:Y:S01]  /*88a0*/  S2R R5, SR_TID.X ;  /* 0x0000000000057919 */ /* 0x000e620000002100 */
[----:B------:R-:W-:Y:S01]  /*88b0*/  BSSY B1, `(.L_x_1469) ;  /* 0x0000041000017945 */ /* 0x000fe20003800000 */
[----:B-1----:R-:W-:-:S05]  /*88c0*/  VIADD R5, R5, 0xffffff80 ;  /* 0xffffff8005057836 */ /* 0x002fca0000000000 */
[----:B------:R-:W-:-:S04]  /*88d0*/  SHF.R.S32.HI R0, RZ, 0x1f, R5 ;  /* 0x0000001fff007819 */ /* 0x000fc80000011405 */
[----:B------:R-:W-:-:S04]  /*88e0*/  LEA.HI R0, R0, R5, RZ, 0x2 ;  /* 0x0000000500007211 */ /* 0x000fc800078f10ff */
[--C-:B------:R-:W-:Y:S02]  /*88f0*/  SHF.R.S32.HI R5, RZ, 0x2, R0.reuse ;  /* 0x00000002ff057819 */ /* 0x100fe40000011400 */
[----:B------:R-:W-:-:S04]  /*8900*/  SHF.R.S32.HI R0, RZ, 0x1f, R0 ;  /* 0x0000001fff007819 */ /* 0x000fc80000011400 */
[----:B------:R-:W-:-:S04]  /*8910*/  LEA.HI R0, R0, R5, RZ, 0x2 ;  /* 0x0000000500007211 */ /* 0x000fc800078f10ff */
[----:B------:R-:W-:-:S05]  /*8920*/  LOP3.LUT R0, R0, 0xfffffffc, RZ, 0xc0, !PT ;  /* 0xfffffffc00007812 */ /* 0x000fca00078ec0ff */
[----:B------:R-:W-:-:S05]  /*8930*/  IMAD.IADD R5, R5, 0x1, -R0 ;  /* 0x0000000105057824 */ /* 0x000fca00078e0a00 */
[----:B------:R-:W-:Y:S02]  /*8940*/  LOP3.LUT P0, RZ, R5, 0x2, RZ, 0xc0, !PT ;  /* 0x0000000205ff7812 */ /* 0x000fe4000780c0ff */
[----:B--2---:R-:W-:Y:S01]  /*8950*/  ISETP.GE.AND P6, PT, R62, R4, PT ;  /* 0x000000043e00720c */ /* 0x004fe20003fc6270 */
[----:B0-----:R-:W-:-:S04]  /*8960*/  IMAD R3, R59, 0x2, R2 ;  /* 0x000000023b037824 */ /* 0x001fc800078e0202 */
[----:B------:R-:W-:Y:S01]  /*8970*/  VIADD R0, R3, 0x20 ;  /* 0x0000002003007836 */ /* 0x000fe20000000000 */
[-C--:B---3--:R-:W-:Y:S02]  /*8980*/  ISETP.GE.AND P1, PT, R58, R4.reuse, PT ;  /* 0x000000043a00720c */ /* 0x088fe40003f26270 */
[-C--:B----4-:R-:W-:Y:S02]  /*8990*/  ISETP.GE.AND P2, PT, R56, R4.reuse, PT ;  /* 0x000000043800720c */ /* 0x090fe40003f46270 */
[-C--:B-----5:R-:W-:Y:S02]  /*89a0*/  ISETP.GE.AND P3, PT, R55, R4.reuse, PT ;  /* 0x000000043700720c */ /* 0x0a0fe40003f66270 */
[-C--:B------:R-:W-:Y:S02]  /*89b0*/  ISETP.GE.AND P4, PT, R7, R4.reuse, PT ;  /* 0x000000040700720c */ /* 0x080fe40003f86270 */
[----:B------:R-:W-:Y:S01]  /*89c0*/  ISETP.GE.AND P5, PT, R6, R4, PT ;  /* 0x000000040600720c */ /* 0x000fe20003fa6270 */
[----:B------:R-:W-:-:S12]  /*89d0*/  @P6 BRA `(.L_x_1470) ;  /* 0x0000000000b86947 */ /* 0x000fd80003800000 */
[----:B------:R-:W0:Y:S01]  /*89e0*/  LDS.128 R4, [R3+0xc400] ;  /* 0x00c4000003047984 */ /* 0x000e220000000c00 */
[----:B------:R-:W-:Y:S02]  /*89f0*/  SHF.R.U32.HI R59, RZ, 0x10, R39 ;  /* 0x00000010ff3b7819 */ /* 0x000fe40000011627 */
[--C-:B------:R-:W-:Y:S02]  /*8a00*/  SHF.R.U32.HI R56, RZ, 0x10, R37.reuse ;  /* 0x00000010ff387819 */ /* 0x100fe40000011625 */
[----:B------:R-:W-:Y:S02]  /*8a10*/  SHF.R.U64 R55, R36, 0x10, R37 ;  /* 0x0000001024377819 */ /* 0x000fe40000001225 */
[----:B------:R-:W-:Y:S02]  /*8a20*/  PRMT R59, R57, 0x5410, R59 ;  /* 0x00005410393b7816 */ /* 0x000fe4000000003b */
[----:B------:R-:W-:Y:S02]  /*8a30*/  PRMT R56, R15, 0x5432, R56 ;  /* 0x000054320f387816 */ /* 0x000fe40000000038 */
[----:B------:R-:W-:Y:S01]  /*8a40*/  PRMT R55, R60, 0x5410, R55 ;  /* 0x000054103c377816 */ /* 0x000fe20000000037 */
[C---:B------:R-:W-:Y:S01]  /*8a50*/  IMAD.U32 R60, R59.reuse, 0x10000, RZ ;  /* 0x000100003b3c7824 */ /* 0x040fe200078e00ff */
[----:B------:R-:W-:Y:S01]  /*8a60*/  SHF.R.U64 R58, R38, 0x10, R39 ;  /* 0x00000010263a7819 */ /* 0x000fe20000001227 */
[----:B------:R-:W-:Y:S01]  /*8a70*/  IMAD.U32 R57, R56, 0x10000, RZ ;  /* 0x0001000038397824 */ /* 0x000fe200078e00ff */
[----:B------:R-:W-:-:S02]  /*8a80*/  LOP3.LUT R59, R59, 0xffff0000, RZ, 0xc0, !PT ;  /* 0xffff00003b3b7812 */ /* 0x000fc400078ec0ff */
[----:B------:R-:W-:Y:S02]  /*8a90*/  LOP3.LUT R56, R56, 0xffff0000, RZ, 0xc0, !PT ;  /* 0xffff000038387812 */ /* 0x000fe400078ec0ff */
        /* <DEDUP_REMOVED lines=10> */
[----:B------:R-:W-:Y:S01]  /*8b40*/  FMUL.FTZ R57, R39, R56 ;  /* 0x0000003827397220 */ /* 0x000fe20000410000 */
[----:B------:R-:W-:Y:S02]  /*8b50*/  IMAD.U32 R7, R5, 0x10000, RZ ;  /* 0x0001000005077824 */ /* 0x000fe400078e00ff */
[----:B------:R-:W-:Y:S01]  /*8b60*/  FFMA.FTZ R60, R36, R60, R37 ;  /* 0x0000003c243c7223 */ /* 0x000fe20000010025 */
[----:B------:R-:W-:Y:S01]  /*8b70*/  IMAD.U32 R39, R58, 0x10000, RZ ;  /* 0x000100003a277824 */ /* 0x000fe200078e00ff */
[----:B------:R-:W-:Y:S01]  /*8b80*/  LOP3.LUT R4, R4, 0xffff0000, RZ, 0xc0, !PT ;  /* 0xffff000004047812 */ /* 0x000fe200078ec0ff */
[----:B------:R-:W-:Y:S01]  /*8b90*/  IMAD.U32 R37, R55, 0x10000, RZ ;  /* 0x0001000037257824 */ /* 0x000fe200078e00ff */
[----:B------:R-:W-:Y:S01]  /*8ba0*/  LOP3.LUT R5, R5, 0xffff0000, RZ, 0xc0, !PT ;  /* 0xffff000005057812 */ /* 0x000fe200078ec0ff */
[----:B------:R-:W-:Y:S01]  /*8bb0*/  FFMA.FTZ R63, R38, R56, -R63 ;  /* 0x00000038263f7223 */ /* 0x000fe2000001083f */
        /* <DEDUP_REMOVED lines=16> */
.L_x_1470:
[----:B------:R-:W-:Y:S05]  /*8cc0*/  BSYNC B1 ;  /* 0x0000000000017941 */ /* 0x000fea0003800000 */
.L_x_1469:
        /* <DEDUP_REMOVED lines=12> */
[----:B------:R-:W-:-:S02]  /*8d90*/  PRMT R36, R40, 0x5432, R36 ;  /* 0x0000543228247816 */ /* 0x000fc40000000024 */
[----:B------:R-:W-:Y:S02]  /*8da0*/  LOP3.LUT R55, R55, 0xffff0000, RZ, 0xc0, !PT ;  /* 0xffff000037377812 */ /* 0x000fe400078ec0ff */
        /* <DEDUP_REMOVED lines=8> */
[C---:B------:R-:W-:Y:S01]  /*8e30*/  IMAD.U32 R6, R4.reuse, 0x10000, RZ ;  /* 0x0001000004067824 */ /* 0x040fe200078e00ff */
[----:B------:R-:W-:Y:S01]  /*8e40*/  LOP3.LUT R4, R4, 0xffff0000, RZ, 0xc0, !PT ;  /* 0xffff000004047812 */ /* 0x000fe200078ec0ff */
[----:B------:R-:W-:-:S02]  /*8e50*/  IMAD.U32 R7, R5, 0x10000, RZ ;  /* 0x0001000005077824 */ /* 0x000fc400078e00ff */
[C---:B------:R-:W-:Y:S01]  /*8e60*/  FFMA.FTZ R56, R32.reuse, R56, R33 ;  /* 0x0000003820387223 */ /* 0x040fe20000010021 */
[----:B------:R-:W-:Y:S01]  /*8e70*/  FFMA.FTZ R57, R32, R38, -R57 ;  /* 0x0000002620397223 */ /* 0x000fe20000010839 */
[C---:B------:R-:W-:Y:S01]  /*8e80*/  IMAD.U32 R33, R36.reuse, 0x10000, RZ ;  /* 0x0001000024217824 */ /* 0x040fe200078e00ff */
[----:B------:R-:W-:Y:S01]  /*8e90*/  LOP3.LUT R5, R5, 0xffff0000, RZ, 0xc0, !PT ;  /* 0xffff000005057812 */ /* 0x000fe200078ec0ff */
[C---:B------:R-:W-:Y:S01]  /*8ea0*/  FMUL.FTZ R59, R35.reuse, R55 ;  /* 0x00000037233b7220 */ /* 0x040fe20000410000 */
[-C--:B------:R-:W-:Y:S01]  /*8eb0*/  FMUL.FTZ R61, R35, R37.reuse ;  /* 0x00000025233d7220 */ /* 0x080fe20000410000 */
[C---:B------:R-:W-:Y:S01]  /*8ec0*/  LOP3.LUT R32, R39.reuse, 0xffff0000, RZ, 0xc0, !PT ;  /* 0xffff000027207812 */ /* 0x040fe200078ec0ff */
[----:B------:R-:W-:Y:S01]  /*8ed0*/  IMAD.U32 R35, R39, 0x10000, RZ ;  /* 0x0001000027237824 */ /* 0x000fe200078e00ff */
[----:B------:R-:W-:Y:S01]  /*8ee0*/  LOP3.LUT R36, R36, 0xffff0000, RZ, 0xc0, !PT ;  /* 0xffff000024247812 */ /* 0x000fe200078ec0ff */
[C---:B------:R-:W-:Y:S01]  /*8ef0*/  FFMA.FTZ R59, R34.reuse, R37, -R59 ;  /* 0x00000025223b7223 */ /* 0x040fe2000001083b */
        /* <DEDUP_REMOVED lines=14> */
.L_x_1472:
[----:B------:R-:W-:Y:S05]  /*8fe0*/  BSYNC B1 ;  /* 0x0000000000017941 */ /* 0x000fea0003800000 */
.L_x_1471:
        /* <DEDUP_REMOVED lines=48> */
.L_x_1474:
[----:B------:R-:W-:Y:S05]  /*92f0*/  BSYNC B1 ;  /* 0x0000000000017941 */ /* 0x000fea0003800000 */
.L_x_1473:
[----:B------:R-:W-:Y:S04]  /*9300*/  BSSY B1, `(.L_x_1475) ;  /* 0x0000030000017945 */ /* 0x000fe80003800000 */
[----:B------:R-:W-:Y:S05]  /*9310*/  @P3 BRA `(.L_x_1476) ;  /* 0x0000000000b83947 */ /* 0x000fea0003800000 */
[----:B012---:R-:W0:Y:S01]  /*9320*/  LDS.128 R4, [R0+0xf400] ;  /* 0x00f4000000047984 */ /* 0x007e220000000c00 */
[----:B------:R-:W-:Y:S02]  /*9330*/  SHF.R.U64 R28, R24, 0x10, R25 ;  /* 0x00000010181c7819 */ /* 0x000fe40000001219 */
[----:B------:R-:W-:Y:S02]  /*9340*/  SHF.R.U64 R24, R26, 0x10, R27 ;  /* 0x000000101a187819 */ /* 0x000fe4000000121b */
[----:B------:R-:W-:Y:S02]  /*9350*/  SHF.R.U32.HI R25, RZ, 0x10, R25 ;  /* 0x00000010ff197819 */ /* 0x000fe40000011619 */
        /* <DEDUP_REMOVED lines=14> */
[-C--:B------:R-:W-:Y:S01]  /*9440*/  FMUL.FTZ R31, R25, R29.reuse ;  /* 0x0000001d191f7220 */ /* 0x080fe20000410000 */
[----:B------:R-:W-:Y:S01]  /*9450*/  FMUL.FTZ R25, R27, R48 ;  /* 0x000000301b197220 */ /* 0x000fe20000410000 */
[----:B------:R-:W-:Y:S02]  /*9460*/  IMAD.U32 R6, R4, 0x10000, RZ ;  /* 0x0001000004067824 */ /* 0x000fe400078e00ff */
[C---:B------:R-:W-:Y:S01]  /*9470*/  FFMA.FTZ R33, R24.reuse, R29, R30 ;  /* 0x0000001d18217223 */ /* 0x040fe2000001001e */
[----:B------:R-:W-:Y:S02]  /*9480*/  IMAD.U32 R7, R5, 0x10000, RZ ;  /* 0x0001000005077824 */ /* 0x000fe400078e00ff */
[----:B------:R-:W-:Y:S01]  /*9490*/  FFMA.FTZ R32, R24, R28, -R31 ;  /* 0x0000001c18207223 */ /* 0x000fe2000001081f */
[-C--:B------:R-:W-:Y:S01]  /*94a0*/  FMUL.FTZ R29, R27, R50.reuse ;  /* 0x000000321b1d7220 */ /* 0x080fe20000410000 */
[----:B------:R-:W-:Y:S01]  /*94b0*/  LOP3.LUT R4, R4, 0xffff0000, RZ, 0xc0, !PT ;  /* 0xffff000004047812 */ /* 0x000fe200078ec0ff */
[C---:B------:R-:W-:Y:S01]  /*94c0*/  FFMA.FTZ R50, R26.reuse, R50, -R25 ;  /* 0x000000321a327223 */ /* 0x040fe20000010819 */
[----:B------:R-:W-:Y:S01]  /*94d0*/  LOP3.LUT R5, R5, 0xffff0000, RZ, 0xc0, !PT ;  /* 0xffff000005057812 */ /* 0x000fe200078ec0ff */
[C---:B------:R-:W-:Y:S01]  /*94e0*/  IMAD.U32 R27, R47.reuse, 0x10000, RZ ;  /* 0x000100002f1b7824 */ /* 0x040fe200078e00ff */
[----:B------:R-:W-:Y:S01]  /*94f0*/  LOP3.LUT R28, R47, 0xffff0000, RZ, 0xc0, !PT ;  /* 0xffff00002f1c7812 */ /* 0x000fe200078ec0ff */
[C---:B------:R-:W-:Y:S01]  /*9500*/  IMAD.U32 R25, R49.reuse, 0x10000, RZ ;  /* 0x0001000031197824 */ /* 0x040fe200078e00ff */
        /* <DEDUP_REMOVED lines=15> */
.L_x_1476:
[----:B------:R-:W-:Y:S05]  /*9600*/  BSYNC B1 ;  /* 0x0000000000017941 */ /* 0x000fea0003800000 */
.L_x_1475:
        /* <DEDUP_REMOVED lines=48> */
.L_x_1478:
[----:B------:R-:W-:Y:S05]  /*9910*/  BSYNC B1 ;  /* 0x0000000000017941 */ /* 0x000fea0003800000 */
.L_x_1477:
        /* <DEDUP_REMOVED lines=48> */
.L_x_1462:
[----:B------:R-:W2:Y:S01]  /*9c20*/  LDL R12, [R1+0x2c] ;  /* 0x00002c00010c7983 */ /* 0x000ea20000100800 */
[----:B------:R-:W0:Y:S01]  /*9c30*/  LDC R25, c[0x0][0x448] ;  /* 0x00011200ff197b82 */ /* 0x000e220000000800 */
[----:B------:R-:W-:Y:S01]  /*9c40*/  ULDC.64 UR4, c[0x0][0x3f8] ;  /* 0x0000fe0000047ab9 */ /* 0x000fe20000000a00 */
[----:B------:R-:W-:Y:S01]  /*9c50*/  ULDC.64 UR6, c[0x0][0x408] ;  /* 0x0001020000067ab9 */ /* 0x000fe20000000a00 */
[----:B------:R-:W3:Y:S04]  /*9c60*/  LDL R11, [R1+0x28] ;  /* 0x00002800010b7983 */ /* 0x000ee80000100800 */
[----:B------:R-:W2:Y:S01]  /*9c70*/  LDL.64 R14, [R1+0x8] ;  /* 0x00000800010e7983 */ /* 0x000ea20000100a00 */
[----:B------:R-:W-:Y:S02]  /*9c80*/  IMAD.MOV.U32 R6, RZ, RZ, R24 ;  /* 0x000000ffff067224 */ /* 0x000fe400078e0018 */
[----:B------:R-:W-:-:S02]  /*9c90*/  IMAD.MOV.U32 R7, RZ, RZ, R27 ;  /* 0x000000ffff077224 */ /* 0x000fc400078e001b */
        /* <DEDUP_REMOVED lines=24> */
[----:B--2---:R-:W-:-:S02]  /*9e20*/  IMAD.IADD R50, R14, 0x1, R12 ;  /* 0x000000010e327824 */ /* 0x004fc400078e020c */
[----:B---3--:R-:W-:-:S03]  /*9e30*/  IMAD.IADD R20, R14, 0x1, R11 ;  /* 0x000000010e147824 */ /* 0x008fc600078e020b */
[----:B------:R-:W-:Y:S02]  /*9e40*/  SHF.R.S32.HI R47, RZ, 0x1f, R50 ;  /* 0x0000001fff2f7819 */ /* 0x000fe40000011432 */
[----:B------:R-:W-:Y:S02]  /*9e50*/  SHF.R.S32.HI R21, RZ, 0x1f, R20 ;  /* 0x0000001fff157819 */ /* 0x000fe40000011414 */
[----:B------:R-:W-:Y:S02]  /*9e60*/  LEA.HI R48, R47, R50, RZ, 0x3 ;  /* 0x000000322f307211 */ /* 0x000fe400078f18ff */
[----:B------:R-:W-:Y:S02]  /*9e70*/  LEA.HI R46, R21, R20, RZ, 0x3 ;  /* 0x00000014152e7211 */ /* 0x000fe400078f18ff */
[----:B------:R-:W-:Y:S02]  /*9e80*/  SHF.R.S32.HI R49, RZ, 0x3, R48 ;  /* 0x00000003ff317819 */ /* 0x000fe40000011430 */
[----:B------:R-:W-:Y:S01]  /*9e90*/  SHF.R.S32.HI R45, RZ, 0x3, R46 ;  /* 0x00000003ff2d7819 */ /* 0x000fe2000001142e */
[----:B------:R-:W-:Y:S06]  /*9ea0*/  BRA.DIV UR4, `(.L_x_1479) ;  /* 0x000001b204387947 */ /* 0x000fec000b800000 */
[----:B------:R-:W0:Y:S04]  /*9eb0*/  SHFL.IDX PT, R3, R13, RZ, 0x1e1f ;  /* 0x001e1fff0d037589 */ /* 0x000e2800000e0000 */
[----:B------:R-:W1:Y:S04]  /*9ec0*/  SHFL.IDX PT, R0, R0, RZ, 0x1e1f ;  /* 0x001e1fff00007589 */ /* 0x000e6800000e0000 */
[----:B------:R-:W2:Y:S04]  /*9ed0*/  SHFL.IDX PT, R5, R5, RZ, 0x1e1f ;  /* 0x001e1fff05057589 */ /* 0x000ea800000e0000 */
[----:B------:R3:W4:Y:S01]  /*9ee0*/  SHFL.IDX PT, R14, R4, RZ, 0x1e1f ;  /* 0x001e1fff040e7589 */ /* 0x00072200000e0000 */
[----:B0-----:R-:W-:-:S02]  /*9ef0*/  IMAD.MOV.U32 R37, RZ, RZ, R3 ;  /* 0x000000ffff257224 */ /* 0x001fc400078e0003 */
[----:B-1-3--:R-:W-:-:S07]  /*9f00*/  IMAD.MOV.U32 R36, RZ, RZ, R0 ;  /* 0x000000ffff247224 */ /* 0x00afce00078e0000 */
.L_x_1774:
[----:B------:R-:W3:Y:S01]  /*9f10*/  LDL R56, [R1+0x54] ;  /* 0x0000540001387983 */ /* 0x000ee20000100800 */
[----:B------:R-:W-:Y:S01]  /*9f20*/  IMAD R25, R136, R25, RZ ;  /* 0x0000001988197224 */ /* 0x000fe200078e02ff */
[----:B------:R-:W-:Y:S01]  /*9f30*/  BSSY B1, `(.L_x_1480) ;  /* 0x0000035000017945 */ /* 0x000fe20003800000 */
[----:B----4-:R-:W-:Y:S01]  /*9f40*/  IMAD.MOV.U32 R38, RZ, RZ, R14 ;  /* 0x000000ffff267224 */ /* 0x010fe200078e000e */
[----:B------:R-:W-:Y:S01]  /*9f50*/  CS2R R6, SRZ ;  /* 0x0000000000067805 */ /* 0x000fe2000001ff00 */
[----:B------:R-:W-:Y:S01]  /*9f60*/  IMAD R73, R73, -0xc0, R25 ;  /* 0xffffff4049497824 */ /* 0x000fe200078e0219 */
[----:B------:R-:W-:Y:S01]  /*9f70*/  ISETP.GE.AND P1, PT, R10, R25, PT ;  /* 0x000000190a00720c */ /* 0x000fe20003f26270 */
[----:B--2---:R-:W-:Y:S01]  /*9f80*/  IMAD.MOV.U32 R39, RZ, RZ, R5 ;  /* 0x000000ffff277224 */ /* 0x004fe200078e0005 */
[----:B------:R-:W-:Y:S02]  /*9f90*/  CS2R R4, SRZ ;  /* 0x0000000000047805 */ /* 0x000fe4000001ff00 */
[----:B------:R-:W-:-:S02]  /*9fa0*/  CS2R R8, SRZ ;  /* 0x0000000000087805 */ /* 0x000fc4000001ff00 */
[----:B------:R-:W-:Y:S02]  /*9fb0*/  VIMNMX R0, R73, 0xc0, PT ;  /* 0x000000c049007848 */ /* 0x000fe40003fe0100 */
[----:B------:R-:W-:Y:S02]  /*9fc0*/  CS2R R10, SRZ ;  /* 0x00000000000a7805 */ /* 0x000fe4000001ff00 */
[----:B------:R-:W-:Y:S02]  /*9fd0*/  CS2R R12, SRZ ;  /* 0x00000000000c7805 */ /* 0x000fe4000001ff00 */
[----:B------:R-:W-:Y:S02]  /*9fe0*/  CS2R R14, SRZ ;  /* 0x00000000000e7805 */ /* 0x000fe4000001ff00 */
[----:B------:R-:W-:Y:S02]  /*9ff0*/  ISETP.GE.AND P0, PT, R19, R0, PT ;  /* 0x000000001300720c */ /* 0x000fe40003f06270 */
[----:B------:R-:W-:-:S02]  /*a000*/  CS2R R24, SRZ ;  /* 0x0000000000187805 */ /* 0x000fc4000001ff00 */
[----:B------:R-:W-:Y:S02]  /*a010*/  CS2R R26, SRZ ;  /* 0x00000000001a7805 */ /* 0x000fe4000001ff00 */
[----:B------:R-:W-:Y:S02]  /*a020*/  CS2R R28, SRZ ;  /* 0x00000000001c7805 */ /* 0x000fe4000001ff00 */
[----:B------:R-:W-:Y:S02]  /*a030*/  CS2R R30, SRZ ;  /* 0x00000000001e7805 */ /* 0x000fe4000001ff00 */
[----:B------:R-:W-:Y:S02]  /*a040*/  CS2R R32, SRZ ;  /* 0x0000000000207805 */ /* 0x000fe4000001ff00 */
[----:B------:R-:W-:Y:S02]  /*a050*/  CS2R R34, SRZ ;  /* 0x0000000000227805 */ /* 0x000fe4000001ff00 */
[----:B---3--:R-:W-:Y:S01]  /*a060*/  LEA.HI R0, R56, R56, RZ, 0x1 ;  /* 0x0000003838007211 */ /* 0x008fe200078f08ff */
[----:B------:R-:W-:Y:S06]  /*a070*/  @P1 BRA `(.L_x_1481) ;  /* 0x0000000000801947 */ /* 0x000fec0003800000 */
[C---:B------:R-:W-:Y:S01]  /*a080*/  VIADD R3, R22.reuse, 0x10 ;  /* 0x0000001016037836 */ /* 0x040fe20000000000 */
[----:B------:R-:W-:Y:S01]  /*a090*/  ULDC UR4, c[0x0][0x3f4] ;  /* 0x0000fd0000047ab9 */ /* 0x000fe20000000800 */
[C---:B------:R-:W-:Y:S01]  /*a0a0*/  VIADD R4, R22.reuse, 0x20 ;  /* 0x0000002016047836 */ /* 0x040fe20000000000 */
[----:B------:R-:W-:Y:S02]  /*a0b0*/  ISETP.GE.AND P1, PT, R22, UR4, PT ;  /* 0x0000000416007c0c */ /* 0x000fe4000bf26270 */
[----:B------:R-:W-:Y:S02]  /*a0c0*/  CS2R R24, SRZ ;  /* 0x0000000000187805 */ /* 0x000fe4000001ff00 */
[----:B------:R-:W-:Y:S02]  /*a0d0*/  ISETP.GE.AND P2, PT, R3, UR4, PT ;  /* 0x0000000403007c0c */ /* 0x000fe4000bf46270 */
[----:B------:R-:W-:Y:S02]  /*a0e0*/  CS2R R26, SRZ ;  /* 0x00000000001a7805 */ /* 0x000fe4000001ff00 */
[----:B------:R-:W-:-:S02]  /*a0f0*/  ISETP.GE.AND P3, PT, R4, UR4, PT ;  /* 0x0000000404007c0c */ /* 0x000fc4000bf66270 */
[----:B------:R-:W-:Y:S02]  /*a100*/  CS2R R4, SRZ ;  /* 0x0000000000047805 */ /* 0x000fe4000001ff00 */
[----:B------:R-:W-:Y:S02]  /*a110*/  CS2R R6, SRZ ;  /* 0x0000000000067805 */ /* 0x000fe4000001ff00 */
[----:B------:R-:W-:Y:S01]  /*a120*/  CS2R R28, SRZ ;  /* 0x00000000001c7805 */ /* 0x000fe2000001ff00 */
[----:B------:R-:W-:-:S04]  /*a130*/  @!P1 IMAD.WIDE R12, R22, 0x2, R36 ;  /* 0x00000002160c9825 */ /* 0x000fc800078e0224 */
[----:B------:R-:W-:Y:S01]  /*a140*/  @!P2 IMAD.SHL.U32 R3, R49, 0x8, RZ ;  /* 0x000000083103a824 */ /* 0x000fe200078e00ff */
[----:B------:R0:W5:Y:S01]  /*a150*/  @!P1 LD.E.128 R24, desc[UR38][R12.64] ;  /* 0x000000260c189980 */ /* 0x000162000c101d00 */
[----:B------:R-:W-:Y:S01]  /*a160*/  @!P3 IMAD.SHL.U32 R53, R45, 0x8, RZ ;  /* 0x000000082d35b824 */ /* 0x000fe200078e00ff */
[----:B------:R-:W-:Y:S01]  /*a170*/  CS2R R30, SRZ ;  /* 0x00000000001e7805 */ /* 0x000fe2000001ff00 */
[--C-:B------:R-:W-:Y:S01]  /*a180*/  @!P2 IMAD.WIDE R40, R3, 0x2, R36.reuse ;  /* 0x000000020328a825 */ /* 0x100fe200078e0224 */
[----:B------:R-:W-:Y:S02]  /*a190*/  CS2R R8, SRZ ;  /* 0x0000000000087805 */ /* 0x000fe4000001ff00 */
[----:B------:R-:W-:Y:S02]  /*a1a0*/  CS2R R10, SRZ ;  /* 0x00000000000a7805 */ /* 0x000fe4000001ff00 */
[----:B------:R-:W-:Y:S01]  /*a1b0*/  CS2R R32, SRZ ;  /* 0x0000000000207805 */ /* 0x000fe2000001ff00 */
[----:B------:R-:W-:Y:S01]  /*a1c0*/  @!P3 IMAD.WIDE R42, R53, 0x2, R36 ;  /* 0x00000002352ab825 */ /* 0x000fe200078e0224 */
[----:B------:R-:W-:-:S02]  /*a1d0*/  CS2R R34, SRZ ;  /* 0x0000000000227805 */ /* 0x000fc4000001ff00 */
[----:B------:R-:W-:Y:S02]  /*a1e0*/  CS2R R14, SRZ ;  /* 0x00000000000e7805 */ /* 0x000fe4000001ff00 */
[----:B0-----:R-:W-:Y:S01]  /*a1f0*/  CS2R R12, SRZ ;  /* 0x00000000000c7805 */ /* 0x001fe2000001ff00 */
[--C-:B------:R-:W-:Y:S01]  /*a200*/  @!P2 IMAD.WIDE R36, R3, 0x2, R38.reuse ;  /* 0x000000020324a825 */ /* 0x100fe200078e0226 */
[----:B------:R0:W5:Y:S03]  /*a210*/  @!P2 LD.E.128 R28, desc[UR38][R40.64] ;  /* 0x00000026281ca980 */ /* 0x000166000c101d00 */
[--C-:B------:R-:W-:Y:S01]  /*a220*/  @!P3 IMAD.WIDE R52, R53, 0x2, R38.reuse ;  /* 0x000000023534b825 */ /* 0x100fe200078e0226 */
[----:B------:R0:W5:Y:S03]  /*a230*/  @!P2 LD.E.128 R8, desc[UR38][R36.64] ;  /* 0x000000262408a980 */ /* 0x000166000c101d00 */
[----:B------:R-:W-:Y:S01]  /*a240*/  @!P1 IMAD.WIDE R38, R22, 0x2, R38 ;  /* 0x0000000216269825 */ /* 0x000fe200078e0226 */
[----:B------:R0:W5:Y:S04]  /*a250*/  @!P3 LD.E.128 R32, desc[UR38][R42.64] ;  /* 0x000000262a20b980 */ /* 0x000168000c101d00 */
[----:B------:R0:W5:Y:S04]  /*a260*/  @!P1 LD.E.128 R4, desc[UR38][R38.64] ;  /* 0x0000002626049980 */ /* 0x000168000c101d00 */
[----:B------:R0:W5:Y:S02]  /*a270*/  @!P3 LD.E.128 R12, desc[UR38][R52.64] ;  /* 0x00000026340cb980 */ /* 0x000164000c101d00 */
.L_x_1481:
[----:B------:R-:W-:Y:S05]  /*a280*/  BSYNC B1 ;  /* 0x0000000000017941 */ /* 0x000fea0003800000 */
.L_x_1480:
[----:B------:R-:W-:Y:S01]  /*a290*/  LOP3.LUT R0, R0, 0xfffffffe, RZ, 0xc0, !PT ;  /* 0xfffffffe00007812 */ /* 0x000fe200078ec0ff */
[----:B0----5:R-:W-:Y:S01]  /*a2a0*/  IMAD.MOV.U32 R37, RZ, RZ, R6 ;  /* 0x000000ffff257224 */ /* 0x021fe200078e0006 */
[----:B------:R-:W-:Y:S01]  /*a2b0*/  BSSY B1, `(.L_x_1482) ;  /* 0x0000032000017945 */ /* 0x000fe20003800000 */
[----:B------:R-:W-:Y:S02]  /*a2c0*/  IMAD.MOV.U32 R36, RZ, RZ, R5 ;  /* 0x000000ffff247224 */ /* 0x000fe400078e0005 */
        /* <DEDUP_REMOVED lines=48> */
.L_x_1775:
[----:B------:R-:W-:Y:S05]  /*a5d0*/  BSYNC B1 ;  /* 0x0000000000017941 */ /* 0x000fea0003800000 */
.L_x_1482:
[----:B------:R-:W-:Y:S02]  /*a5e0*/  PRMT R56, R0, 0x7610, R56 ;  /* 0x0000761000387816 */ /* 0x000fe40000000038 */
[----:B------:R-:W-:Y:S01]  /*a5f0*/  PRMT R57, R36, 0x7610, R57 ;  /* 0x0000761024397816 */ /* 0x000fe20000000039 */
[----:B------:R-:W-:Y:S06]  /*a600*/  @P0 BRA `(.L_x_1468) ;  /* 0x0000001400600947 */ /* 0x000fec0003800000 */
[----:B------:R1:W5:Y:S01]  /*a610*/  LDL R82, [R1+0x14] ;  /* 0x0000140001527983 */ /* 0x0003620000100800 */
[----:B------:R-:W2:Y:S01]  /*a620*/  LDC R0, c[0x0][0x3f4] ;  /* 0x0000fd00ff007b82 */ /* 0x000ea20000000800 */
[C---:B0-----:R-:W-:Y:S01]  /*a630*/  VIADD R37, R22.reuse, 0x10 ;  /* 0x0000001016257836 */ /* 0x041fe20000000000 */
[----:B------:R-:W-:Y:S01]  /*a640*/  BSSY B1, `(.L_x_1484) ;  /* 0x0000076000017945 */ /* 0x000fe20003800000 */
[C---:B------:R-:W-:Y:S01]  /*a650*/  VIADD R39, R22.reuse, 0x20 ;  /* 0x0000002016277836 */ /* 0x040fe20000000000 */
[----:B------:R-:W-:Y:S02]  /*a660*/  SHF.R.U32.HI R84, RZ, 0x3, R157 ;  /* 0x00000003ff547819 */ /* 0x000fe4000001169d */
[-C--:B--2---:R-:W-:Y:S02]  /*a670*/  ISETP.GE.AND P0, PT, R22, R0.reuse, PT ;  /* 0x000000001600720c */ /* 0x084fe40003f06270 */
[-C--:B------:R-:W-:Y:S02]  /*a680*/  ISETP.GE.AND P1, PT, R37, R0.reuse, PT ;  /* 0x000000002500720c */ /* 0x080fe40003f26270 */
[----:B------:R-:W-:-:S09]  /*a690*/  ISETP.GE.AND P2, PT, R39, R0, PT ;  /* 0x000000002700720c */ /* 0x000fd20003f46270 */
[----:B-1----:R-:W-:Y:S05]  /*a6a0*/  @P0 BRA `(.L_x_1485) ;  /* 0x0000000400bc0947 */ /* 0x002fea0003800000 */
[----:B------:R-:W0:Y:S01]  /*a6b0*/  S2R R38, SR_TID.X ;  /* 0x0000000000267919 */ /* 0x000e220000002100 */
[----:B------:R-:W-:Y:S02]  /*a6c0*/  SHF.R.U64 R76, R4, 0x10, R5 ;  /* 0x00000010044c7819 */ /* 0x000fe40000001205 */
[----:B------:R-:W-:Y:S02]  /*a6d0*/  SHF.R.U64 R74, R24, 0x10, R25 ;  /* 0x00000010184a7819 */ /* 0x000fe40000001219 */
[----:B------:R-:W-:Y:S02]  /*a6e0*/  SHF.R.U64 R24, R26, 0x10, R27 ;  /* 0x000000101a187819 */ /* 0x000fe4000000121b */
[----:B------:R-:W-:Y:S02]  /*a6f0*/  SHF.R.U32.HI R75, RZ, 0x10, R25 ;  /* 0x00000010ff4b7819 */ /* 0x000fe40000011619 */
[----:B------:R-:W-:Y:S02]  /*a700*/  SHF.R.U32.HI R27, RZ, 0x10, R27 ;  /* 0x00000010ff1b7819 */ /* 0x000fe4000001161b */
[----:B------:R-:W-:-:S02]  /*a710*/  PRMT R76, R3, 0x5432, R76 ;  /* 0x00005432034c7816 */ /* 0x000fc4000000004c */
[----:B------:R-:W-:Y:S02]  /*a720*/  PRMT R74, R54, 0x5432, R74 ;  /* 0x00005432364a7816 */ /* 0x000fe4000000004a */
[----:B------:R-:W-:Y:S01]  /*a730*/  SHF.R.U32.HI R78, RZ, 0x10, R5 ;  /* 0x00000010ff4e7819 */ /* 0x000fe20000011605 */
[----:B------:R-:W-:Y:S01]  /*a740*/  IMAD.U32 R77, R76, 0x10000, RZ ;  /* 0x000100004c4d7824 */ /* 0x000fe200078e00ff */
[--C-:B------:R-:W-:Y:S02]  /*a750*/  SHF.R.U64 R26, R6, 0x10, R7.reuse ;  /* 0x00000010061a7819 */ /* 0x100fe40000001207 */
[----:B------:R-:W-:Y:S02]  /*a760*/  SHF.R.U32.HI R6, RZ, 0x10, R7 ;  /* 0x00000010ff067819 */ /* 0x000fe40000011607 */
[----:B------:R-:W-:Y:S02]  /*a770*/  PRMT R75, R68, 0x5410, R75 ;  /* 0x00005410444b7816 */ /* 0x000fe4000000004b */
[----:B------:R-:W-:-:S02]  /*a780*/  PRMT R5, R69, 0x5410, R27 ;  /* 0x0000541045057816 */ /* 0x000fc4000000001b */
[----:B------:R-:W-:Y:S02]  /*a790*/  PRMT R78, R51, 0x5432, R78 ;  /* 0x00005432334e7816 */ /* 0x000fe4000000004e */
[----:B------:R-:W-:Y:S02]  /*a7a0*/  PRMT R6, R53, 0x5432, R6 ;  /* 0x0000543235067816 */ /* 0x000fe40000000006 */
[----:B------:R-:W-:Y:S01]  /*a7b0*/  LOP3.LUT R76, R76, 0xffff0000, RZ, 0xc0, !PT ;  /* 0xffff00004c4c7812 */ /* 0x000fe200078ec0ff */
[----:B------:R-:W-:Y:S01]  /*a7c0*/  IMAD.U32 R79, R78, 0x10000, RZ ;  /* 0x000100004e4f7824 */ /* 0x000fe200078e00ff */
[----:B------:R-:W-:Y:S01]  /*a7d0*/  PRMT R24, R55, 0x5432, R24 ;  /* 0x0000543237187816 */ /* 0x000fe20000000018 */
[----:B0-----:R-:W-:Y:S01]  /*a7e0*/  VIADD R38, R38, 0xffffff80 ;  /* 0xffffff8026267836 */ /* 0x001fe20000000000 */
[----:B------:R-:W-:Y:S01]  /*a7f0*/  PRMT R26, R52, 0x5432, R26 ;  /* 0x00005432341a7816 */ /* 0x000fe2000000001a */
[----:B------:R-:W-:Y:S01]  /*a800*/  IMAD.U32 R80, R6, 0x10000, RZ ;  /* 0x0001000006507824 */ /* 0x000fe200078e00ff */
[----:B------:R-:W-:-:S02]  /*a810*/  LOP3.LUT R78, R78, 0xffff0000, RZ, 0xc0, !PT ;  /* 0xffff00004e4e7812 */ /* 0x000fc400078ec0ff */
[----:B------:R-:W-:-:S04]  /*a820*/  LEA.HI R36, R38, R38, RZ, 0x1 ;  /* 0x0000002626247211 */ /* 0x000fc800078f08ff */
[----:B------:R-:W-:-:S05]  /*a830*/  LOP3.LUT R36, R36, 0xfffffffe, RZ, 0xc0, !PT ;  /* 0xfffffffe24247812 */ /* 0x000fca00078ec0ff */
[----:B------:R-:W-:Y:S01]  /*a840*/  IMAD.IADD R37, R38, 0x1, -R36 ;  /* 0x0000000126257824 */ /* 0x000fe200078e0a24 */
[----:B------:R-:W-:-:S04]  /*a850*/  LOP3.LUT R38, R157, 0x18, R22, 0xf8, !PT ;  /* 0x000000189d267812 */ /* 0x000fc800078ef816 */
[----:B------:R-:W-:Y:S02]  /*a860*/  LEA.HI R36, R0, R37, RZ, 0x1d ;  /* 0x0000002500247211 */ /* 0x000fe400078fe8ff */
[----:B------:R-:W-:Y:S02]  /*a870*/  LOP3.LUT R38, R38, R84, RZ, 0x3c, !PT ;  /* 0x0000005426267212 */ /* 0x000fe400078e3cff */
[----:B------:R-:W-:-:S03]  /*a880*/  SHF.R.S32.HI R37, RZ, 0x1f, R36 ;  /* 0x0000001fff257819 */ /* 0x000fc60000011424 */
[----:B-----5:R-:W-:Y:S01]  /*a890*/  IMAD.IADD R38, R82, 0x1, R38 ;  /* 0x0000000152267824 */ /* 0x020fe200078e0226 */
[----:B------:R-:W-:Y:S01]  /*a8a0*/  LEA.HI R37, R37, R36, RZ, 0x2 ;  /* 0x0000002425257211 */ /* 0x000fe200078f10ff */
[----:B------:R-:W-:-:S03]  /*a8b0*/  IMAD.SHL.U32 R36, R36, 0x8, RZ ;  /* 0x0000000824247824 */ /* 0x000fc600078e00ff */
[----:B------:R-:W-:Y:S02]  /*a8c0*/  SHF.R.S32.HI R37, RZ, 0x2, R37 ;  /* 0x00000002ff257819 */ /* 0x000fe40000011425 */
[----:B------:R-:W-:Y:S02]  /*a8d0*/  LOP3.LUT R36, R157, 0x18, R36, 0xf8, !PT ;  /* 0x000000189d247812 */ /* 0x000fe400078ef824 */
[----:B------:R-:W-:Y:S01]  /*a8e0*/  LEA R58, R38, UR40, 0x1 ;  /* 0x00000028263a7c11 */ /* 0x000fe2000f8e08ff */
[----:B------:R-:W-:Y:S01]  /*a8f0*/  IMAD R37, R37, 0x1800, R82 ;  /* 0x0000180025257824 */ /* 0x000fe200078e0252 */
[----:B------:R-:W-:-:S05]  /*a900*/  LOP3.LUT R36, R36, R84, RZ, 0x3c, !PT ;  /* 0x0000005424247212 */ /* 0x000fca00078e3cff */
[----:B------:R-:W-:Y:S02]  /*a910*/  IMAD.IADD R59, R37, 0x1, R36 ;  /* 0x00000001253b7824 */ /* 0x000fe400078e0224 */
[----:B------:R-:W0:Y:S02]  /*a920*/  LDS.128 R36, [R58] ;  /* 0x000000003a247984 */ /* 0x000e240000000c00 */
        /* <DEDUP_REMOVED lines=8> */
[----:B------:R-:W-:Y:S01]  /*a9b0*/  IMAD.U32 R36, R74, 0x10000, RZ ;  /* 0x000100004a247824 */ /* 0x000fe200078e00ff */
[C---:B-1----:R-:W-:Y:S01]  /*a9c0*/  LOP3.LUT R39, R40.reuse, 0xffff0000, RZ, 0xc0, !PT ;  /* 0xffff000028277812 */ /* 0x042fe200078ec0ff */
[----:B------:R-:W-:Y:S01]  /*a9d0*/  IMAD.U32 R27, R40, 0x10000, RZ ;  /* 0x00010000281b7824 */ /* 0x000fe200078e00ff */
[C---:B------:R-:W-:Y:S01]  /*a9e0*/  LOP3.LUT R40, R41.reuse, 0xffff0000, RZ, 0xc0, !PT ;  /* 0xffff000029287812 */ /* 0x040fe200078ec0ff */
[----:B------:R-:W-:Y:S01]  /*a9f0*/  IMAD.U32 R72, R41, 0x10000, RZ ;  /* 0x0001000029487824 */ /* 0x000fe200078e00ff */
[C---:B------:R-:W-:Y:S01]  /*aa00*/  LOP3.LUT R25, R42.reuse, 0xffff0000, RZ, 0xc0, !PT ;  /* 0xffff00002a197812 */ /* 0x040fe200078ec0ff */
[----:B------:R-:W-:-:S02]  /*aa10*/  IMAD.U32 R41, R42, 0x10000, RZ ;  /* 0x000100002a297824 */ /* 0x000fc400078e00ff */
[-C--:B------:R-:W-:Y:S01]  /*aa20*/  FMUL.FTZ R81, R27, R77.reuse ;  /* 0x0000004d1b517220 */ /* 0x080fe20000410000 */
[C---:B------:R-:W-:Y:S01]  /*aa30*/  IMAD.U32 R73, R43.reuse, 0x10000, RZ ;  /* 0x000100002b497824 */ /* 0x040fe200078e00ff */
[----:B------:R-:W-:Y:S01]  /*aa40*/  LOP3.LUT R42, R43, 0xffff0000, RZ, 0xc0, !PT ;  /* 0xffff00002b2a7812 */ /* 0x000fe200078ec0ff */
[-C--:B------:R-:W-:Y:S01]  /*aa50*/  FMUL.FTZ R83, R27, R36.reuse ;  /* 0x000000241b537220 */ /* 0x080fe20000410000 */
[----:B------:R-:W-:Y:S02]  /*aa60*/  IMAD.U32 R43, R75, 0x10000, RZ ;  /* 0x000100004b2b7824 */ /* 0x000fe400078e00ff */
[C---:B------:R-:W-:Y:S01]  /*aa70*/  FFMA.FTZ R27, R68.reuse, R36, -R81 ;  /* 0x00000024441b7223 */ /* 0x040fe20000010851 */
[----:B------:R-:W-:Y:S02]  /*aa80*/  IMAD.U32 R70, R37, 0x10000, RZ ;  /* 0x0001000025467824 */ /* 0x000fe400078e00ff */
[----:B------:R-:W-:Y:S01]  /*aa90*/  FFMA.FTZ R36, R68, R77, R83 ;  /* 0x0000004d44247223 */ /* 0x000fe20000010053 */
[C---:B------:R-:W-:Y:S01]  /*aaa0*/  FMUL.FTZ R81, R72.reuse, R79 ;  /* 0x0000004f48517220 */ /* 0x040fe20000410000 */
[----:B------:R-:W-:Y:S01]  /*aab0*/  FMUL.FTZ R77, R72, R43 ;  /* 0x0000002b484d7220 */ /* 0x000fe20000410000 */
[----:B------:R-:W-:-:S02]  /*aac0*/  IMAD.U32 R68, R5, 0x10000, RZ ;  /* 0x0001000005447824 */ /* 0x000fc400078e00ff */
[C---:B------:R-:W-:Y:S01]  /*aad0*/  FMUL.FTZ R72, R73.reuse, R80 ;  /* 0x0000005049487220 */ /* 0x040fe20000410000 */
[----:B------:R-:W-:Y:S01]  /*aae0*/  FFMA.FTZ R81, R70, R43, -R81 ;  /* 0x0000002b46517223 */ /* 0x000fe20000010851 */
[----:B------:R-:W-:Y:S01]  /*aaf0*/  LOP3.LUT R74, R74, 0xffff0000, RZ, 0xc0, !PT ;  /* 0xffff00004a4a7812 */ /* 0x000fe200078ec0ff */
[-C--:B------:R-:W-:Y:S01]  /*ab00*/  FMUL.FTZ R73, R73, R68.reuse ;  /* 0x0000004449497220 */ /* 0x080fe20000410000 */
[----:B------:R-:W-:Y:S01]  /*ab10*/  FFMA.FTZ R43, R71, R68, -R72 ;  /* 0x00000044472b7223 */ /* 0x000fe20000010848 */
[----:B------:R-:W-:Y:S01]  /*ab20*/  FMUL.FTZ R68, R39, R76 ;  /* 0x0000004c27447220 */ /* 0x000fe20000410000 */
[----:B------:R-:W-:Y:S01]  /*ab30*/  LOP3.LUT R75, R75, 0xffff0000, RZ, 0xc0, !PT ;  /* 0xffff00004b4b7812 */ /* 0x000fe200078ec0ff */
[----:B------:R-:W-:Y:S01]  /*ab40*/  FMUL.FTZ R72, R39, R74 ;  /* 0x0000004a27487220 */ /* 0x000fe20000410000 */
[----:B------:R-:W-:Y:S01]  /*ab50*/  LOP3.LUT R37, R37, 0xffff0000, RZ, 0xc0, !PT ;  /* 0xffff000025257812 */ /* 0x000fe200078ec0ff */
[----:B------:R-:W-:Y:S01]  /*ab60*/  FFMA.FTZ R77, R70, R79, R77 ;  /* 0x0000004f464d7223 */ /* 0x000fe2000001004d */
[----:B------:R-:W-:Y:S01]  /*ab70*/  FFMA.FTZ R73, R71, R80, R73 ;  /* 0x0000005047497223 */ /* 0x000fe20000010049 */
[----:B------:R-:W-:Y:S01]  /*ab80*/  FFMA.FTZ R74, R69, R74, -R68 ;  /* 0x0000004a454a7223 */ /* 0x000fe20000010844 */
[----:B------:R-:W-:-:S02]  /*ab90*/  IMAD.U32 R70, R26, 0x10000, RZ ;  /* 0x000100001a467824 */ /* 0x000fc400078e00ff */
[----:B------:R-:W-:Y:S01]  /*aba0*/  FMUL.FTZ R80, R40, R78 ;  /* 0x0000004e28507220 */ /* 0x000fe20000410000 */
[----:B------:R-:W-:Y:S02]  /*abb0*/  IMAD.U32 R68, R24, 0x10000, RZ ;  /* 0x0001000018447824 */ /* 0x000fe400078e00ff */
[-C--:B------:R-:W-:Y:S01]  /*abc0*/  FMUL.FTZ R39, R40, R75.reuse ;  /* 0x0000004b28277220 */ /* 0x080fe20000410000 */
[----:B------:R-:W-:Y:S01]  /*abd0*/  FFMA.FTZ R69, R69, R76, R72 ;  /* 0x0000004c45457223 */ /* 0x000fe20000010048 */
[----:B------:R-:W-:Y:S01]  /*abe0*/  FMUL.FTZ R40, R41, R70 ;  /* 0x0000004629287220 */ /* 0x000fe20000410000 */
[C---:B------:R-:W-:Y:S01]  /*abf0*/  FFMA.FTZ R80, R37.reuse, R75, -R80 ;  /* 0x0000004b25507223 */ /* 0x040fe20000010850 */
[----:B------:R-:W-:Y:S01]  /*ac00*/  FFMA.FTZ R78, R37, R78, R39 ;  /* 0x0000004e254e7223 */ /* 0x000fe20000010027 */
        /* <DEDUP_REMOVED lines=8> */
[----:B------:R-:W-:-:S02]  /*ac90*/  FMUL.FTZ R41, R42, R37 ;  /* 0x000000252a297220 */ /* 0x000fc40000410000 */
[-C--:B------:R-:W-:Y:S01]  /*aca0*/  FMUL.FTZ R25, R25, R24.reuse ;  /* 0x0000001819197220 */ /* 0x080fe20000410000 */
[----:B------:R-:W-:Y:S01]  /*acb0*/  FFMA.FTZ R7, R4, R24, -R7 ;  /* 0x0000001804077223 */ /* 0x000fe20000010807 */
[-C--:B------:R-:W-:Y:S01]  /*acc0*/  FMUL.FTZ R6, R42, R5.reuse ;  /* 0x000000052a067220 */ /* 0x080fe20000410000 */
[----:B------:R-:W-:Y:S01]  /*acd0*/  FFMA.FTZ R42, R38, R5, -R41 ;  /* 0x00000005262a7223 */ /* 0x000fe20000010829 */
[----:B------:R-:W-:Y:S01]  /*ace0*/  FFMA.FTZ R39, R4, R26, R25 ;  /* 0x0000001a04277223 */ /* 0x000fe20000010019 */
[----:B------:R-:W-:Y:S01]  /*acf0*/  F2FP.BF16.F32.PACK_AB R4, R74, R27 ;  /* 0x0000001b4a04723e */ /* 0x000fe200000010ff */
[----:B------:R-:W-:Y:S01]  /*ad00*/  FFMA.FTZ R38, R38, R37, R6 ;  /* 0x0000002526267223 */ /* 0x000fe20000010006 */
[----:B------:R-:W-:Y:S02]  /*ad10*/  F2FP.BF16.F32.PACK_AB R6, R7, R40 ;  /* 0x000000280706723e */ /* 0x000fe400000010ff */
[----:B------:R-:W-:Y:S02]  /*ad20*/  F2FP.BF16.F32.PACK_AB R5, R80, R81 ;  /* 0x000000515005723e */ /* 0x000fe400000010ff */
[----:B------:R-:W-:-:S02]  /*ad30*/  F2FP.BF16.F32.PACK_AB R7, R42, R43 ;  /* 0x0000002b2a07723e */ /* 0x000fc400000010ff */
[----:B------:R-:W-:Y:S02]  /*ad40*/  F2FP.BF16.F32.PACK_AB R24, R69, R36 ;  /* 0x000000244518723e */ /* 0x000fe400000010ff */
[----:B------:R-:W-:Y:S01]  /*ad50*/  F2FP.BF16.F32.PACK_AB R25, R78, R77 ;  /* 0x0000004d4e19723e */ /* 0x000fe200000010ff */
[----:B------:R0:W-:Y:S01]  /*ad60*/  STS.128 [R58], R4 ;  /* 0x000000043a007388 */ /* 0x0001e20000000c00 */
[----:B------:R-:W-:Y:S02]  /*ad70*/  F2FP.BF16.F32.PACK_AB R26, R39, R72 ;  /* 0x00000048271a723e */ /* 0x000fe400000010ff */
[----:B------:R-:W-:-:S05]  /*ad80*/  F2FP.BF16.F32.PACK_AB R27, R38, R73 ;  /* 0x00000049261b723e */ /* 0x000fca00000010ff */
[----:B------:R0:W-:Y:S02]  /*ad90*/  STS.128 [R59+0xc400], R24 ;  /* 0x00c400183b007388 */ /* 0x0001e40000000c00 */
.L_x_1485:
[----:B------:R-:W-:Y:S05]  /*ada0*/  BSYNC B1 ;  /* 0x0000000000017941 */ /* 0x000fea0003800000 */
.L_x_1484:
[----:B------:R-:W-:Y:S04]  /*adb0*/  BSSY B1, `(.L_x_1486) ;  /* 0x000006f000017945 */ /* 0x000fe80003800000 */
[----:B------:R-:W-:Y:S05]  /*adc0*/  @P1 BRA `(.L_x_1487) ;  /* 0x0000000400b41947 */ /* 0x000fea0003800000 */
[----:B------:R-:W-:Y:S02]  /*add0*/  LEA.HI R49, R0, R49, RZ, 0x1d ;  /* 0x0000003100317211 */ /* 0x000fe400078fe8ff */
[----:B------:R-:W-:Y:S02]  /*ade0*/  LEA.HI R47, R47, R50, RZ, 0x5 ;  /* 0x000000322f2f7211 */ /* 0x000fe400078f28ff */
[----:B0-----:R-:W-:Y:S01]  /*adf0*/  SHF.R.S32.HI R6, RZ, 0x1f, R49 ;  /* 0x0000001fff067819 */ /* 0x001fe20000011431 */
[----:B------:R-:W-:Y:S01]  /*ae00*/  IMAD.SHL.U32 R4, R49, 0x8, RZ ;  /* 0x0000000831047824 */ /* 0x000fe200078e00ff */
[----:B------:R-:W-:Y:S02]  /*ae10*/  SHF.R.S32.HI R47, RZ, 0x5, R47 ;  /* 0x00000005ff2f7819 */ /* 0x000fe4000001142f */
[----:B------:R-:W-:Y:S02]  /*ae20*/  LEA.HI R6, R6, R49, RZ, 0x2 ;  /* 0x0000003106067211 */ /* 0x000fe400078f10ff */
[----:B------:R-:W-:Y:S01]  /*ae30*/  LOP3.LUT R4, R157, 0x18, R4, 0xf8, !PT ;  /* 0x000000189d047812 */ /* 0x000fe200078ef804 */
[----:B-----5:R-:W-:Y:S01]  /*ae40*/  IMAD R47, R47, 0x1800, R82 ;  /* 0x000018002f2f7824 */ /* 0x020fe200078e0252 */
[----:B------:R-:W-:-:S02]  /*ae50*/  SHF.R.S32.HI R6, RZ, 0x2, R6 ;  /* 0x00000002ff067819 */ /* 0x000fc40000011406 */
[----:B------:R-:W-:Y:S02]  /*ae60*/  LOP3.LUT R48, R157, 0x18, R48, 0xf8, !PT ;  /* 0x000000189d307812 */ /* 0x000fe400078ef830 */
[-C--:B------:R-:W-:Y:S01]  /*ae70*/  LOP3.LUT R5, R4, R84.reuse, RZ, 0x3c, !PT ;  /* 0x0000005404057212 */ /* 0x080fe200078e3cff */
[----:B------:R-:W-:Y:S01]  /*ae80*/  IMAD R6, R6, 0x1800, R82 ;  /* 0x0000180006067824 */ /* 0x000fe200078e0252 */
[----:B------:R-:W-:Y:S02]  /*ae90*/  LOP3.LUT R48, R48, R84, RZ, 0x3c, !PT ;  /* 0x0000005430307212 */ /* 0x000fe400078e3cff */
[----:B------:R-:W-:Y:S01]  /*aea0*/  SHF.R.U64 R41, R28, 0x10, R29 ;  /* 0x000000101c297819 */ /* 0x000fe2000000121d */
[----:B------:R-:W-:Y:S01]  /*aeb0*/  IMAD.IADD R37, R6, 0x1, R5 ;  /* 0x0000000106257824 */ /* 0x000fe200078e0205 */
[----:B------:R-:W-:Y:S01]  /*aec0*/  SHF.R.U32.HI R28, RZ, 0x10, R29 ;  /* 0x00000010ff1c7819 */ /* 0x000fe2000001161d */
[----:B------:R-:W-:Y:S01]  /*aed0*/  IMAD.IADD R36, R47, 0x1, R48 ;  /* 0x000000012f247824 */ /* 0x000fe200078e0230 */
[--C-:B------:R-:W-:Y:S01]  /*aee0*/  SHF.R.U64 R29, R8, 0x10, R9.reuse ;  /* 0x00000010081d7819 */ /* 0x100fe20000001209 */
[----:B------:R-:W-:Y:S01]  /*aef0*/  IMAD R37, R37, 0x2, R2 ;  /* 0x0000000225257824 */ /* 0x000fe200078e0202 */
[----:B------:R-:W-:-:S02]  /*af00*/  SHF.R.U32.HI R8, RZ, 0x10, R9 ;  /* 0x00000010ff087819 */ /* 0x000fc40000011609 */
[----:B------:R-:W-:Y:S02]  /*af10*/  LEA R36, R36, UR40, 0x1 ;  /* 0x0000002824247c11 */ /* 0x000fe4000f8e08ff */
[----:B------:R-:W0:Y:S01]  /*af20*/  LDS.128 R24, [R37+0xc400] ;  /* 0x00c4000025187984 */ /* 0x000e220000000c00 */
[----:B------:R-:W-:Y:S02]  /*af30*/  SHF.R.U64 R39, R30, 0x10, R31 ;  /* 0x000000101e277819 */ /* 0x000fe4000000121f */
[----:B------:R-:W-:Y:S01]  /*af40*/  PRMT R64, R64, 0x5410, R41 ;  /* 0x0000541040407816 */ /* 0x000fe20000000029 */
[----:B------:R-:W1:Y:S01]  /*af50*/  LDS.128 R4, [R36] ;  /* 0x0000000024047984 */ /* 0x000e620000000c00 */
[----:B------:R-:W-:Y:S02]  /*af60*/  PRMT R60, R60, 0x5410, R29 ;  /* 0x000054103c3c7816 */ /* 0x000fe4000000001d */
[--C-:B------:R-:W-:Y:S02]  /*af70*/  SHF.R.U64 R9, R10, 0x10, R11.reuse ;  /* 0x000000100a097819 */ /* 0x100fe4000000120b */
[----:B------:R-:W-:Y:S01]  /*af80*/  PRMT R61, R61, 0x5410, R8 ;  /* 0x000054103d3d7816 */ /* 0x000fe20000000008 */
[----:B------:R-:W-:Y:S01]  /*af90*/  IMAD.U32 R41, R60, 0x10000, RZ ;  /* 0x000100003c297824 */ /* 0x000fe200078e00ff */
[----:B------:R-:W-:-:S02]  /*afa0*/  SHF.R.U32.HI R10, RZ, 0x10, R11 ;  /* 0x00000010ff0a7819 */ /* 0x000fc4000001160b */
[----:B------:R-:W-:Y:S01]  /*afb0*/  PRMT R65, R65, 0x5410, R28 ;  /* 0x0000541041417816 */ /* 0x000fe2000000001c */
[----:B------:R-:W-:Y:S01]  /*afc0*/  IMAD.U32 R38, R61, 0x10000, RZ ;  /* 0x000100003d267824 */ /* 0x000fe200078e00ff */
[----:B------:R-:W-:Y:S01]  /*afd0*/  PRMT R66, R66, 0x5410, R39 ;  /* 0x0000541042427816 */ /* 0x000fe20000000027 */
[----:B------:R-:W-:Y:S01]  /*afe0*/  IMAD.U32 R39, R64, 0x10000, RZ ;  /* 0x0001000040277824 */ /* 0x000fe200078e00ff */
[----:B------:R-:W-:Y:S02]  /*aff0*/  SHF.R.U32.HI R30, RZ, 0x10, R31 ;  /* 0x00000010ff1e7819 */ /* 0x000fe4000001161f */
[----:B------:R-:W-:Y:S02]  /*b000*/  PRMT R63, R63, 0x5410, R10 ;  /* 0x000054103f3f7816 */ /* 0x000fe4000000000a */
[----:B------:R-:W-:Y:S02]  /*b010*/  PRMT R67, R67, 0x5410, R30 ;  /* 0x0000541043437816 */ /* 0x000fe4000000001e */
[----:B------:R-:W-:Y:S01]  /*b020*/  PRMT R62, R62, 0x5410, R9 ;  /* 0x000054103e3e7816 */ /* 0x000fe20000000009 */
[----:B------:R-:W-:-:S02]  /*b030*/  IMAD.U32 R40, R63, 0x10000, RZ ;  /* 0x000100003f287824 */ /* 0x000fc400078e00ff */
[C---:B0-----:R-:W-:Y:S01]  /*b040*/  IMAD.U32 R28, R24.reuse, 0x10000, RZ ;  /* 0x00010000181c7824 */ /* 0x041fe200078e00ff */
[----:B------:R-:W-:Y:S01]  /*b050*/  LOP3.LUT R24, R24, 0xffff0000, RZ, 0xc0, !PT ;  /* 0xffff000018187812 */ /* 0x000fe200078ec0ff */
[C---:B------:R-:W-:Y:S01]  /*b060*/  IMAD.U32 R29, R25.reuse, 0x10000, RZ ;  /* 0x00010000191d7824 */ /* 0x040fe200078e00ff */
[----:B------:R-:W-:Y:S01]  /*b070*/  LOP3.LUT R25, R25, 0xffff0000, RZ, 0xc0, !PT ;  /* 0xffff000019197812 */ /* 0x000fe200078ec0ff */
[----:B-1----:R-:W-:Y:S02]  /*b080*/  IMAD.U32 R8, R4, 0x10000, RZ ;  /* 0x0001000004087824 */ /* 0x002fe400078e00ff */
[C---:B------:R-:W-:Y:S01]  /*b090*/  FMUL.FTZ R43, R28.reuse, R41 ;  /* 0x000000291c2b7220 */ /* 0x040fe20000410000 */
[----:B------:R-:W-:Y:S01]  /*b0a0*/  FMUL.FTZ R47, R28, R39 ;  /* 0x000000271c2f7220 */ /* 0x000fe20000410000 */
[----:B------:R-:W-:Y:S02]  /*b0b0*/  IMAD.U32 R9, R5, 0x10000, RZ ;  /* 0x0001000005097824 */ /* 0x000fe400078e00ff */
[----:B------:R-:W-:Y:S01]  /*b0c0*/  FMUL.FTZ R42, R29, R38 ;  /* 0x000000261d2a7220 */ /* 0x000fe20000410000 */
[----:B------:R-:W-:-:S02]  /*b0d0*/  IMAD.U32 R28, R65, 0x10000, RZ ;  /* 0x00010000411c7824 */ /* 0x000fc400078e00ff */
[C---:B------:R-:W-:Y:S01]  /*b0e0*/  FFMA.FTZ R43, R8.reuse, R39, -R43 ;  /* 0x00000027082b7223 */ /* 0x040fe2000001082b */
[----:B------:R-:W-:Y:S02]  /*b0f0*/  IMAD.U32 R31, R27, 0x10000, RZ ;  /* 0x000100001b1f7824 */ /* 0x000fe400078e00ff */
[----:B------:R-:W-:Y:S01]  /*b100*/  FFMA.FTZ R47, R8, R41, R47 ;  /* 0x00000029082f7223 */ /* 0x000fe2000001002f */
[----:B------:R-:W-:Y:S02]  /*b110*/  IMAD.U32 R8, R67, 0x10000, RZ ;  /* 0x0001000043087824 */ /* 0x000fe400078e00ff */
[-C--:B------:R-:W-:Y:S01]  /*b120*/  FMUL.FTZ R48, R29, R28.reuse ;  /* 0x0000001c1d307220 */ /* 0x080fe20000410000 */
[----:B------:R-:W-:Y:S01]  /*b130*/  FFMA.FTZ R42, R9, R28, -R42 ;  /* 0x0000001c092a7223 */ /* 0x000fe2000001082a */
[----:B------:R-:W-:Y:S01]  /*b140*/  FMUL.FTZ R28, R31, R40 ;  /* 0x000000281f1c7220 */ /* 0x000fe20000410000 */
[----:B------:R-:W-:Y:S01]  /*b150*/  IMAD.U32 R11, R7, 0x10000, RZ ;  /* 0x00010000070b7824 */ /* 0x000fe200078e00ff */
[----:B------:R-:W-:Y:S01]  /*b160*/  LOP3.LUT R29, R60, 0xffff0000, RZ, 0xc0, !PT ;  /* 0xffff00003c1d7812 */ /* 0x000fe200078ec0ff */
[----:B------:R-:W-:Y:S01]  /*b170*/  FMUL.FTZ R31, R31, R8 ;  /* 0x000000081f1f7220 */ /* 0x000fe20000410000 */
[----:B------:R-:W-:Y:S01]  /*b180*/  FFMA.FTZ R48, R9, R38, R48 ;  /* 0x0000002609307223 */ /* 0x000fe20000010030 */
[----:B------:R-:W-:Y:S01]  /*b190*/  LOP3.LUT R9, R64, 0xffff0000, RZ, 0xc0, !PT ;  /* 0xffff000040097812 */ /* 0x000fe200078ec0ff */
[C---:B------:R-:W-:Y:S01]  /*b1a0*/  FFMA.FTZ R41, R11.reuse, R8, -R28 ;  /* 0x000000080b297223 */ /* 0x040fe2000001081c */
[----:B------:R-:W-:Y:S01]  /*b1b0*/  LOP3.LUT R4, R4, 0xffff0000, RZ, 0xc0, !PT ;  /* 0xffff000004047812 */ /* 0x000fe200078ec0ff */
[----:B------:R-:W-:Y:S01]  /*b1c0*/  FFMA.FTZ R49, R11, R40, R31 ;  /* 0x000000280b317223 */ /* 0x000fe2000001001f */
[C---:B------:R-:W-:Y:S01]  /*b1d0*/  FMUL.FTZ R11, R24.reuse, R29 ;  /* 0x0000001d180b7220 */ /* 0x040fe20000410000 */
[-C--:B------:R-:W-:Y:S01]  /*b1e0*/  FMUL.FTZ R31, R24, R9.reuse ;  /* 0x00000009181f7220 */ /* 0x080fe20000410000 */
[----:B------:R-:W-:Y:S01]  /*b1f0*/  IMAD.U32 R30, R26, 0x10000, RZ ;  /* 0x000100001a1e7824 */ /* 0x000fe200078e00ff */
[----:B------:R-:W-:Y:S01]  /*b200*/  LOP3.LUT R8, R65, 0xffff0000, RZ, 0xc0, !PT ;  /* 0xffff000041087812 */ /* 0x000fe200078ec0ff */
[----:B------:R-:W-:Y:S01]  /*b210*/  FFMA.FTZ R24, R4, R9, -R11 ;  /* 0x0000000904187223 */ /* 0x000fe2000001080b */
[----:B------:R-:W-:Y:S01]  /*b220*/  LOP3.LUT R28, R61, 0xffff0000, RZ, 0xc0, !PT ;  /* 0xffff00003d1c7812 */ /* 0x000fe200078ec0ff */
[----:B------:R-:W-:-:S02]  /*b230*/  IMAD.U32 R11, R62, 0x10000, RZ ;  /* 0x000100003e0b7824 */ /* 0x000fc400078e00ff */
[----:B------:R-:W-:Y:S01]  /*b240*/  FFMA.FTZ R38, R4, R29, R31 ;  /* 0x0000001d04267223 */ /* 0x000fe2000001001f */
[----:B------:R-:W-:Y:S01]  /*b250*/  LOP3.LUT R5, R5, 0xffff0000, RZ, 0xc0, !PT ;  /* 0xffff000005057812 */ /* 0x000fe200078ec0ff */
[----:B------:R-:W-:Y:S02]  /*b260*/  IMAD.U32 R10, R6, 0x10000, RZ ;  /* 0x00010000060a7824 */ /* 0x000fe400078e00ff */
[----:B------:R-:W-:Y:S01]  /*b270*/  FMUL.FTZ R29, R30, R11 ;  /* 0x0000000b1e1d7220 */ /* 0x000fe20000410000 */
[----:B------:R-:W-:Y:S02]  /*b280*/  IMAD.U32 R9, R66, 0x10000, RZ ;  /* 0x0001000042097824 */ /* 0x000fe400078e00ff */
[C---:B------:R-:W-:Y:S01]  /*b290*/  FMUL.FTZ R40, R25.reuse, R28 ;  /* 0x0000001c19287220 */ /* 0x040fe20000410000 */
[-C--:B------:R-:W-:Y:S01]  /*b2a0*/  FMUL.FTZ R39, R25, R8.reuse ;  /* 0x0000000819277220 */ /* 0x080fe20000410000 */
[----:B------:R-:W-:Y:S01]  /*b2b0*/  LOP3.LUT R26, R26, 0xffff0000, RZ, 0xc0, !PT ;  /* 0xffff00001a1a7812 */ /* 0x000fe200078ec0ff */
[-C--:B------:R-:W-:Y:S01]  /*b2c0*/  FMUL.FTZ R31, R30, R9.reuse ;  /* 0x000000091e1f7220 */ /* 0x080fe20000410000 */
[----:B------:R-:W-:Y:S01]  /*b2d0*/  FFMA.FTZ R29, R10, R9, -R29 ;  /* 0x000000090a1d7223 */ /* 0x000fe2000001081d */
[C---:B------:R-:W-:Y:S01]  /*b2e0*/  FFMA.FTZ R25, R5.reuse, R8, -R40 ;  /* 0x0000000805197223 */ /* 0x040fe20000010828 */
[----:B------:R-:W-:Y:S01]  /*b2f0*/  FFMA.FTZ R39, R5, R28, R39 ;  /* 0x0000001c05277223 */ /* 0x000fe20000010027 */
[----:B------:R-:W-:Y:S01]  /*b300*/  LOP3.LUT R9, R62, 0xffff0000, RZ, 0xc0, !PT ;  /* 0xffff00003e097812 */ /* 0x000fe200078ec0ff */
[----:B------:R-:W-:Y:S01]  /*b310*/  FFMA.FTZ R10, R10, R11, R31 ;  /* 0x0000000b0a0a7223 */ /* 0x000fe2000001001f */
[----:B------:R-:W-:-:S02]  /*b320*/  LOP3.LUT R27, R27, 0xffff0000, RZ, 0xc0, !PT ;  /* 0xffff00001b1b7812 */ /* 0x000fc400078ec0ff */
[----:B------:R-:W-:Y:S01]  /*b330*/  LOP3.LUT R5, R66, 0xffff0000, RZ, 0xc0, !PT ;  /* 0xffff000042057812 */ /* 0x000fe200078ec0ff */
[C---:B------:R-:W-:Y:S01]  /*b340*/  FMUL.FTZ R11, R26.reuse, R9 ;  /* 0x000000091a0b7220 */ /* 0x040fe20000410000 */
[----:B------:R-:W-:Y:S02]  /*b350*/  LOP3.LUT R8, R63, 0xffff0000, RZ, 0xc0, !PT ;  /* 0xffff00003f087812 */ /* 0x000fe400078ec0ff */
[----:B------:R-:W-:Y:S01]  /*b360*/  LOP3.LUT R4, R67, 0xffff0000, RZ, 0xc0, !PT ;  /* 0xffff000043047812 */ /* 0x000fe200078ec0ff */
[-C--:B------:R-:W-:Y:S01]  /*b370*/  FMUL.FTZ R28, R26, R5.reuse ;  /* 0x000000051a1c7220 */ /* 0x080fe20000410000 */
[----:B------:R-:W-:Y:S01]  /*b380*/  LOP3.LUT R6, R6, 0xffff0000, RZ, 0xc0, !PT ;  /* 0xffff000006067812 */ /* 0x000fe200078ec0ff */
[----:B------:R-:W-:Y:S01]  /*b390*/  FMUL.FTZ R30, R27, R8 ;  /* 0x000000081b1e7220 */ /* 0x000fe20000410000 */
[----:B------:R-:W-:Y:S01]  /*b3a0*/  LOP3.LUT R7, R7, 0xffff0000, RZ, 0xc0, !PT ;  /* 0xffff000007077812 */ /* 0x000fe200078ec0ff */
[-C--:B------:R-:W-:Y:S02]  /*b3b0*/  FMUL.FTZ R27, R27, R4.reuse ;  /* 0x000000041b1b7220 */ /* 0x080fe40000410000 */
[C---:B------:R-:W-:Y:S01]  /*b3c0*/  FFMA.FTZ R26, R6.reuse, R5, -R11 ;  /* 0x00000005061a7223 */ /* 0x040fe2000001080b */
[----:B------:R-:W-:Y:S01]  /*b3d0*/  FFMA.FTZ R11, R6, R9, R28 ;  /* 0x00000009060b7223 */ /* 0x000fe2000001001c */
[C---:B------:R-:W-:Y:S01]  /*b3e0*/  FFMA.FTZ R30, R7.reuse, R4, -R30 ;  /* 0x00000004071e7223 */ /* 0x040fe2000001081e */
[----:B------:R-:W-:Y:S01]  /*b3f0*/  FFMA.FTZ R28, R7, R8, R27 ;  /* 0x00000008071c7223 */ /* 0x000fe2000001001b */
[----:B------:R-:W-:-:S02]  /*b400*/  F2FP.BF16.F32.PACK_AB R4, R24, R43 ;  /* 0x0000002b1804723e */ /* 0x000fc400000010ff */
[----:B------:R-:W-:Y:S02]  /*b410*/  F2FP.BF16.F32.PACK_AB R5, R25, R42 ;  /* 0x0000002a1905723e */ /* 0x000fe400000010ff */
[----:B------:R-:W-:Y:S02]  /*b420*/  F2FP.BF16.F32.PACK_AB R6, R26, R29 ;  /* 0x0000001d1a06723e */ /* 0x000fe400000010ff */
[----:B------:R-:W-:Y:S02]  /*b430*/  F2FP.BF16.F32.PACK_AB R10, R11, R10 ;  /* 0x0000000a0b0a723e */ /* 0x000fe400000010ff */
[----:B------:R-:W-:Y:S02]  /*b440*/  F2FP.BF16.F32.PACK_AB R7, R30, R41 ;  /* 0x000000291e07723e */ /* 0x000fe400000010ff */
[----:B------:R-:W-:Y:S02]  /*b450*/  F2FP.BF16.F32.PACK_AB R8, R38, R47 ;  /* 0x0000002f2608723e */ /* 0x000fe400000010ff */
[----:B------:R-:W-:Y:S01]  /*b460*/  F2FP.BF16.F32.PACK_AB R9, R39, R48 ;  /* 0x000000302709723e */ /* 0x000fe200000010ff */
[----:B------:R1:W-:Y:S01]  /*b470*/  STS.128 [R36], R4 ;  /* 0x0000000424007388 */ /* 0x0003e20000000c00 */
[----:B------:R-:W-:-:S05]  /*b480*/  F2FP.BF16.F32.PACK_AB R11, R28, R49 ;  /* 0x000000311c0b723e */ /* 0x000fca00000010ff */
[----:B------:R1:W-:Y:S02]  /*b490*/  STS.128 [R37+0xc400], R8 ;  /* 0x00c4000825007388 */ /* 0x0003e40000000c00 */
.L_x_1487:
[----:B------:R-:W-:Y:S05]  /*b4a0*/  BSYNC B1 ;  /* 0x0000000000017941 */ /* 0x000fea0003800000 */
.L_x_1486:
[----:B------:R-:W-:Y:S05]  /*b4b0*/  @P2 BRA `(.L_x_1468) ;  /* 0x0000000400b42947 */ /* 0x000fea0003800000 */
[----:B------:R-:W-:Y:S02]  /*b4c0*/  LEA.HI R0, R0, R45, RZ, 0x1d ;  /* 0x0000002d00007211 */ /* 0x000fe400078fe8ff */
[----:B------:R-:W-:Y:S02]  /*b4d0*/  LEA.HI R20, R21, R20, RZ, 0x5 ;  /* 0x0000001415147211 */ /* 0x000fe400078f28ff */
[----:B01----:R-:W-:Y:S01]  /*b4e0*/  SHF.R.S32.HI R5, RZ, 0x1f, R0 ;  /* 0x0000001fff057819 */ /* 0x003fe20000011400 */
        /* <DEDUP_REMOVED lines=12> */
[----:B------:R-:W-:Y:S01]  /*b5b0*/  SHF.R.U64 R25, R32, 0x10, R33 ;  /* 0x0000001020197819 */ /* 0x000fe20000001221 */
[----:B------:R-:W-:Y:S01]  /*b5c0*/  IMAD.IADD R0, R20, 0x1, R7 ;  /* 0x0000000114007824 */ /* 0x000fe200078e0207 */
[----:B------:R-:W-:Y:S01]  /*b5d0*/  SHF.R.U32.HI R12, RZ, 0x10, R13 ;  /* 0x00000010ff0c7819 */ /* 0x000fe2000001160d */
[----:B------:R-:W-:Y:S01]  /*b5e0*/  IMAD R20, R9, 0x2, R2 ;  /* 0x0000000209147824 */ /* 0x000fe200078e0202 */
[----:B------:R-:W-:-:S02]  /*b5f0*/  PRMT R27, R3, 0x5410, R24 ;  /* 0x00005410031b7816 */ /* 0x000fc40000000018 */
[----:B------:R-:W-:Y:S02]  /*b600*/  LEA R0, R0, UR40, 0x1 ;  /* 0x0000002800007c11 */ /* 0x000fe4000f8e08ff */
[----:B------:R-:W0:Y:S01]  /*b610*/  LDS.128 R8, [R20+0xc400] ;  /* 0x00c4000014087984 */ /* 0x000e220000000c00 */
[----:B------:R-:W-:Y:S01]  /*b620*/  SHF.R.U64 R13, R14, 0x10, R15 ;  /* 0x000000100e0d7819 */ /* 0x000fe2000000120f */
[----:B------:R-:W-:Y:S01]  /*b630*/  IMAD.U32 R28, R27, 0x10000, RZ ;  /* 0x000100001b1c7824 */ /* 0x000fe200078e00ff */
[----:B------:R-:W-:Y:S01]  /*b640*/  PRMT R54, R54, 0x5410, R25 ;  /* 0x0000541036367816 */ /* 0x000fe20000000019 */
[----:B------:R-:W1:Y:S01]  /*b650*/  LDS.128 R4, [R0] ;  /* 0x0000000000047984 */ /* 0x000e620000000c00 */
[----:B------:R-:W-:Y:S02]  /*b660*/  SHF.R.U32.HI R32, RZ, 0x10, R33 ;  /* 0x00000010ff207819 */ /* 0x000fe40000011621 */
[----:B------:R-:W-:Y:S01]  /*b670*/  SHF.R.U64 R21, R34, 0x10, R35 ;  /* 0x0000001022157819 */ /* 0x000fe20000001223 */
[----:B------:R-:W-:Y:S01]  /*b680*/  IMAD.U32 R26, R54, 0x10000, RZ ;  /* 0x00010000361a7824 */ /* 0x000fe200078e00ff */
[----:B------:R-:W-:-:S02]  /*b690*/  SHF.R.U32.HI R14, RZ, 0x10, R15 ;  /* 0x00000010ff0e7819 */ /* 0x000fc4000001160f */
[----:B------:R-:W-:Y:S02]  /*b6a0*/  PRMT R51, R51, 0x5410, R12 ;  /* 0x0000541033337816 */ /* 0x000fe4000000000c */
[----:B------:R-:W-:Y:S02]  /*b6b0*/  SHF.R.U32.HI R34, RZ, 0x10, R35 ;  /* 0x00000010ff227819 */ /* 0x000fe40000011623 */
[----:B------:R-:W-:Y:S01]  /*b6c0*/  PRMT R55, R55, 0x5410, R32 ;  /* 0x0000541037377816 */ /* 0x000fe20000000020 */
[----:B------:R-:W-:Y:S01]  /*b6d0*/  IMAD.U32 R29, R51, 0x10000, RZ ;  /* 0x00010000331d7824 */ /* 0x000fe200078e00ff */
[----:B------:R-:W-:Y:S02]  /*b6e0*/  PRMT R56, R56, 0x5410, R21 ;  /* 0x0000541038387816 */ /* 0x000fe40000000015 */
[----:B------:R-:W-:Y:S02]  /*b6f0*/  PRMT R53, R53, 0x5410, R14 ;  /* 0x0000541035357816 */ /* 0x000fe4000000000e */
[----:B------:R-:W-:-:S02]  /*b700*/  PRMT R57, R57, 0x5410, R34 ;  /* 0x0000541039397816 */ /* 0x000fc40000000022 */
[----:B------:R-:W-:Y:S02]  /*b710*/  LOP3.LUT R27, R27, 0xffff0000, RZ, 0xc0, !PT ;  /* 0xffff00001b1b7812 */ /* 0x000fe400078ec0ff */
[----:B------:R-:W-:Y:S01]  /*b720*/  PRMT R52, R52, 0x5410, R13 ;  /* 0x0000541034347816 */ /* 0x000fe2000000000d */
[C---:B0-----:R-:W-:Y:S01]  /*b730*/  IMAD.U32 R15, R8.reuse, 0x10000, RZ ;  /* 0x00010000080f7824 */ /* 0x041fe200078e00ff */
[----:B------:R-:W-:Y:S01]  /*b740*/  LOP3.LUT R8, R8, 0xffff0000, RZ, 0xc0, !PT ;  /* 0xffff000008087812 */ /* 0x000fe200078ec0ff */
[C---:B------:R-:W-:Y:S01]  /*b750*/  IMAD.U32 R21, R9.reuse, 0x10000, RZ ;  /* 0x0001000009157824 */ /* 0x040fe200078e00ff */
[----:B------:R-:W-:Y:S01]  /*b760*/  LOP3.LUT R9, R9, 0xffff0000, RZ, 0xc0, !PT ;  /* 0xffff000009097812 */ /* 0x000fe200078ec0ff */
[----:B-1----:R-:W-:Y:S02]  /*b770*/  IMAD.U32 R3, R4, 0x10000, RZ ;  /* 0x0001000004037824 */ /* 0x002fe400078e00ff */
[C---:B------:R-:W-:Y:S01]  /*b780*/  FMUL.FTZ R30, R15.reuse, R28 ;  /* 0x0000001c0f1e7220 */ /* 0x040fe20000410000 */
[----:B------:R-:W-:Y:S01]  /*b790*/  FMUL.FTZ R32, R15, R26 ;  /* 0x0000001a0f207220 */ /* 0x000fe20000410000 */
[----:B------:R-:W-:-:S02]  /*b7a0*/  IMAD.U32 R12, R5, 0x10000, RZ ;  /* 0x00010000050c7824 */ /* 0x000fc400078e00ff */
[----:B------:R-:W-:Y:S01]  /*b7b0*/  FMUL.FTZ R31, R21, R29 ;  /* 0x0000001d151f7220 */ /* 0x000fe20000410000 */
[----:B------:R-:W-:Y:S01]  /*b7c0*/  FFMA.FTZ R30, R3, R26, -R30 ;  /* 0x0000001a031e7223 */ /* 0x000fe2000001081e */
[----:B------:R-:W-:Y:S02]  /*b7d0*/  IMAD.U32 R15, R55, 0x10000, RZ ;  /* 0x00010000370f7824 */ /* 0x000fe400078e00ff */
[----:B------:R-:W-:Y:S01]  /*b7e0*/  FFMA.FTZ R32, R3, R28, R32 ;  /* 0x0000001c03207223 */ /* 0x000fe20000010020 */
[----:B------:R-:W-:Y:S01]  /*b7f0*/  IMAD.U32 R25, R11, 0x10000, RZ ;  /* 0x000100000b197824 */ /* 0x000fe200078e00ff */
[----:B------:R-:W-:Y:S01]  /*b800*/  LOP3.LUT R4, R4, 0xffff0000, RZ, 0xc0, !PT ;  /* 0xffff000004047812 */ /* 0x000fe200078ec0ff */
[----:B------:R-:W-:Y:S02]  /*b810*/  IMAD.U32 R26, R53, 0x10000, RZ ;  /* 0x00010000351a7824 */ /* 0x000fe400078e00ff */
[----:B------:R-:W-:Y:S01]  /*b820*/  FMUL.FTZ R21, R21, R15 ;  /* 0x0000000f15157220 */ /* 0x000fe20000410000 */
[----:B------:R-:W-:-:S02]  /*b830*/  IMAD.U32 R3, R57, 0x10000, RZ ;  /* 0x0001000039037824 */ /* 0x000fc400078e00ff */
[C---:B------:R-:W-:Y:S01]  /*b840*/  FFMA.FTZ R31, R12.reuse, R15, -R31 ;  /* 0x0000000f0c1f7223 */ /* 0x040fe2000001081f */
[----:B------:R-:W-:Y:S02]  /*b850*/  IMAD.U32 R14, R7, 0x10000, RZ ;  /* 0x00010000070e7824 */ /* 0x000fe400078e00ff */
[CC--:B------:R-:W-:Y:S01]  /*b860*/  FMUL.FTZ R15, R25.reuse, R26.reuse ;  /* 0x0000001a190f7220 */ /* 0x0c0fe20000410000 */
        /* <DEDUP_REMOVED lines=10> */
[----:B------:R-:W-:Y:S01]  /*b910*/  IMAD.U32 R8, R52, 0x10000, RZ ;  /* 0x0001000034087824 */ /* 0x000fe200078e00ff */
[----:B------:R-:W-:Y:S01]  /*b920*/  LOP3.LUT R5, R5, 0xffff0000, RZ, 0xc0, !PT ;  /* 0xffff000005057812 */ /* 0x000fe200078ec0ff */
[----:B------:R-:W-:Y:S01]  /*b930*/  FFMA.FTZ R15, R4, R3, -R15 ;  /* 0x00000003040f7223 */ /* 0x000fe2000001080f */
[C---:B------:R-:W-:Y:S01]  /*b940*/  FMUL.FTZ R26, R9.reuse, R14 ;  /* 0x0000000e091a7220 */ /* 0x040fe20000410000 */
[----:B------:R-:W-:Y:S02]  /*b950*/  IMAD.U32 R3, R56, 0x10000, RZ ;  /* 0x0001000038037824 */ /* 0x000fe400078e00ff */
[----:B------:R-:W-:Y:S01]  /*b960*/  FMUL.FTZ R9, R9, R12 ;  /* 0x0000000c09097220 */ /* 0x000fe20000410000 */
[----:B------:R-:W-:Y:S01]  /*b970*/  FFMA.FTZ R21, R4, R27, R21 ;  /* 0x0000001b04157223 */ /* 0x000fe20000010015 */
[----:B------:R-:W-:Y:S02]  /*b980*/  IMAD.U32 R13, R6, 0x10000, RZ ;  /* 0x00010000060d7824 */ /* 0x000fe400078e00ff */
[C---:B------:R-:W-:Y:S01]  /*b990*/  FMUL.FTZ R4, R24.reuse, R8 ;  /* 0x0000000818047220 */ /* 0x040fe20000410000 */
[C---:B------:R-:W-:Y:S01]  /*b9a0*/  FFMA.FTZ R26, R5.reuse, R12, -R26 ;  /* 0x0000000c051a7223 */ /* 0x040fe2000001081a */
[----:B------:R-:W-:Y:S01]  /*b9b0*/  FFMA.FTZ R14, R5, R14, R9 ;  /* 0x0000000e050e7223 */ /* 0x000fe20000010009 */
[-C--:B------:R-:W-:Y:S01]  /*b9c0*/  FMUL.FTZ R28, R24, R3.reuse ;  /* 0x00000003181c7220 */ /* 0x080fe20000410000 */
[----:B------:R-:W-:Y:S01]  /*b9d0*/  LOP3.LUT R10, R10, 0xffff0000, RZ, 0xc0, !PT ;  /* 0xffff00000a0a7812 */ /* 0x000fe200078ec0ff */
[C---:B------:R-:W-:Y:S01]  /*b9e0*/  FFMA.FTZ R24, R13.reuse, R3, -R4 ;  /* 0x000000030d187223 */ /* 0x040fe20000010804 */
        /* <DEDUP_REMOVED lines=26> */
.L_x_1468:
[----:B------:R-:W-:Y:S05]  /*bb90*/  BSYNC B0 ;  /* 0x0000000000007941 */ /* 0x000fea0003800000 */
.L_x_1461:
        /* <DEDUP_REMOVED lines=8> */
.L_x_1459:
[----:B0--3--:R-:W-:-:S05]  /*bc20*/  IMAD.U32 R0, RZ, RZ, UR37 ;  /* 0x00000025ff007e24 */ /* 0x009fca000f8e00ff */
[----:B------:R-:W-:-:S13]  /*bc30*/  ISETP.NE.AND P0, PT, R0, 0x3, PT ;  /* 0x000000030000780c */ /* 0x000fda0003f05270 */
[----:B------:R-:W-:Y:S05]  /*bc40*/  @!P0 BRA `(.L_x_1488) ;  /* 0x0000000000048947 */ /* 0x000fea0003800000 */
[----:B------:R-:W-:Y:S01]  /*bc50*/  BPT.TRAP 0x1 ;  /* 0x000000040000795c */ /* 0x000fe20000300000 */
.L_x_1488:
[----:B------:R-:W-:Y:S01]  /*bc60*/  IMAD R0, R16, 0x8, R2 ;  /* 0x0000000810007824 */ /* 0x000fe200078e0202 */
[----:B-12-4-:R-:W-:-:S04]  /*bc70*/  SHF.L.U32 R3, R18, 0x1f, RZ ;  /* 0x0000001f12037819 */ /* 0x016fc800000006ff */
[----:B------:R0:W1:Y:S01]  /*bc80*/  SYNCS.PHASECHK.TRANS64.TRYWAIT P2, [R0+URZ+0x2d830], R3 ;  /* 0x02d83003000075a7 */ /* 0x000062000804017f */
[----:B------:R-:W-:Y:S05]  /*bc90*/  @!P0 BRA `(.L_x_1489) ;  /* 0x0000000000048947 */ /* 0x000fea0003800000 */
[----:B------:R-:W-:Y:S01]  /*bca0*/  BPT.TRAP 0x1 ;  /* 0x000000040000795c */ /* 0x000fe20000300000 */
.L_x_1489:
[----:B------:R-:W2:Y:S02]  /*bcb0*/  S2R R4, SR_TID.X ;  /* 0x0000000000047919 */ /* 0x000ea40000002100 */
[----:B--2---:R-:W-:-:S04]  /*bcc0*/  LOP3.LUT R4, R4, 0x7f, RZ, 0xc0, !PT ;  /* 0x0000007f04047812 */ /* 0x004fc800078ec0ff */
[----:B------:R-:W-:Y:S01]  /*bcd0*/  ISETP.NE.AND P1, PT, R4, RZ, PT ;  /* 0x000000ff0400720c */ /* 0x000fe20003f25270 */
[----:B-1----:R-:W-:-:S12]  /*bce0*/  @P2 BRA `(.L_x_1490) ;  /* 0x0000000000082947 */ /* 0x002fd80003800000 */
[----:B------:R-:W1:Y:S02]  /*bcf0*/  SYNCS.PHASECHK.TRANS64.TRYWAIT P2, [R0+URZ+0x2d830], R3 ;  /* 0x02d83003000075a7 */ /* 0x000e64000804017f */
[----:B-1----:R-:W-:Y:S05]  /*bd00*/  @!P2 BRA `(.L_x_1491) ;  /* 0x000001940028a947 */ /* 0x002fea0003800000 */
.L_x_1490:
[----:B------:R-:W-:Y:S05]  /*bd10*/  WARPSYNC.ALL ;  /* 0x0000000000007948 */ /* 0x000fea0003800000 */
[----:B01----:R-:W-:Y:S01]  /*bd20*/  VIADD R3, R2, 0x15400 ;  /* 0x0001540002037836 */ /* 0x003fe20000000000 */
[----:B------:R-:W-:Y:S01]  /*bd30*/  LOP3.LUT R6, R44, 0x10000, RZ, 0xfc, !PT ;  /* 0x000100002c067812 */ /* 0x000fe200078efcff */
[----:B------:R-:W-:Y:S01]  /*bd40*/  IMAD.MOV.U32 R7, RZ, RZ, -0x7fffffe0 ;  /* 0x80000020ff077424 */ /* 0x000fe200078e00ff */
[----:B------:R-:W2:Y:S01]  /*bd50*/  LDL R90, [R1+0x40] ;  /* 0x00004000015a7983 */ /* 0x000ea20000100800 */
[----:B------:R-:W-:Y:S01]  /*bd60*/  IMAD.MOV.U32 R5, RZ, RZ, -0x7fffffe0 ;  /* 0x80000020ff057424 */ /* 0x000fe200078e00ff */
[----:B------:R-:W-:Y:S01]  /*bd70*/  SHF.R.U32.HI R3, RZ, 0x4, R3 ;  /* 0x00000004ff037819 */ /* 0x000fe20000011603 */
[----:B------:R-:W-:Y:S01]  /*bd80*/  IMAD.MOV.U32 R153, RZ, RZ, -0x7fffffe0 ;  /* 0x80000020ff997424 */ /* 0x000fe200078e00ff */
[----:B------:R-:W2:Y:S01]  /*bd90*/  LDL R89, [R1+0x18] ;  /* 0x0000180001597983 */ /* 0x000ea20000100800 */
[C---:B------:R-:W-:Y:S01]  /*bda0*/  R2UR UR4, R6.reuse ;  /* 0x00000000060472ca */ /* 0x040fe200000e0000 */
[----:B-----5:R-:W-:Y:S01]  /*bdb0*/  WARPGROUP.ARRIVE ;  /* 0x00000000000079c5 */ /* 0x020fe20000000000 */
[----:B------:R-:W-:Y:S01]  /*bdc0*/  LOP3.LUT R3, R3, 0x3fff, RZ, 0xc0, !PT ;  /* 0x00003fff03037812 */ /* 0x000fe200078ec0ff */
[C---:B------:R-:W-:Y:S01]  /*bdd0*/  VIADD R152, R6.reuse, 0x2 ;  /* 0x0000000206987836 */ /* 0x040fe20000000000 */
[----:B------:R-:W-:Y:S01]  /*bde0*/  R2UR UR5, R7 ;  /* 0x00000000070572ca */ /* 0x000fe200000e0000 */
[----:B------:R-:W-:Y:S01]  /*bdf0*/  IMAD.MOV.U32 R9, RZ, RZ, -0x7fffffe0 ;  /* 0x80000020ff097424 */ /* 0x000fe200078e00ff */
[----:B------:R-:W-:Y:S01]  /*be00*/  LOP3.LUT R156, R3, 0x10000, RZ, 0xfc, !PT ;  /* 0x00010000039c7812 */ /* 0x000fe200078efcff */
[----:B------:R-:W-:Y:S01]  /*be10*/  VIADD R150, R6, 0x300 ;  /* 0x0000030006967836 */ /* 0x000fe20000000000 */
[----:B------:R-:W-:Y:S01]  /*be20*/  R2UR UR7, R5 ;  /* 0x00000000050772ca */ /* 0x000fe200000e0000 */
[----:B------:R-:W-:Y:S01]  /*be30*/  IMAD.MOV.U32 R151, RZ, RZ, -0x7fffffe0 ;  /* 0x80000020ff977424 */ /* 0x000fe200078e00ff */
[----:B------:R-:W-:Y:S01]  /*be40*/  ULDC UR52, c[0x0][0x9dc] ;  /* 0x0002770000347ab9 */ /* 0x000fe20000000800 */
[----:B------:R-:W-:Y:S01]  /*be50*/  IMAD R4, R16, 0x600, R156 ;  /* 0x0000060010047824 */ /* 0x000fe200078e029c */
[----:B------:R-:W-:Y:S01]  /*be60*/  ULOP3.LUT UR52, URZ, UR52, URZ, 0x33, !UPT ;  /* 0x000000343f347292 */ /* 0x000fe2000f8e333f */
[----:B------:R-:W-:-:S02]  /*be70*/  VIADD R148, R6, 0x302 ;  /* 0x0000030206947836 */ /* 0x000fc40000000000 */
[C---:B------:R-:W-:Y:S01]  /*be80*/  VIADD R8, R4.reuse, 0x2 ;  /* 0x0000000204087836 */ /* 0x040fe20000000000 */
[----:B------:R-:W-:Y:S01]  /*be90*/  R2UR UR6, R4 ;  /* 0x00000000040672ca */ /* 0x000fe200000e0000 */
[----:B------:R-:W-:Y:S02]  /*bea0*/  IMAD.MOV.U32 R149, RZ, RZ, -0x7fffffe0 ;  /* 0x80000020ff957424 */ /* 0x000fe400078e00ff */
[----:B------:R-:W-:Y:S02]  /*beb0*/  VIADD R146, R6, 0x600 ;  /* 0x0000060006927836 */ /* 0x000fe40000000000 */
[----:B------:R-:W-:Y:S02]  /*bec0*/  IMAD.MOV.U32 R147, RZ, RZ, -0x7fffffe0 ;  /* 0x80000020ff937424 */ /* 0x000fe400078e00ff */
[----:B------:R-:W-:Y:S02]  /*bed0*/  IMAD.MOV.U32 R5, RZ, RZ, -0x7fffffe0 ;  /* 0x80000020ff057424 */ /* 0x000fe400078e00ff */
[----:B------:R-:W-:-:S04]  /*bee0*/  @!P1 VIADD R0, R0, 0x2d840 ;  /* 0x0002d84000009836 */ /* 0x000fc80000000000 */
[----:B------:R-:W-:Y:S01]  /*bef0*/  HGMMA.64x128x16.F32.BF16 R24, gdesc[UR4], RZ, !UPT, gsb0 ;  /* 0x01e00000041879f0 */ /* 0x000fe2000c0018ff */
[----:B------:R-:W-:Y:S02]  /*bf00*/  R2UR UR4, R152 ;  /* 0x00000000980472ca */ /* 0x000fe400000e0000 */
[----:B------:R-:W-:Y:S02]  /*bf10*/  R2UR UR5, R153 ;  /* 0x00000000990572ca */ /* 0x000fe400000e0000 */
[----:B------:R-:W-:Y:S01]  /*bf20*/  R2UR UR6, R8 ;  /* 0x00000000080672ca */ /* 0x000fe200000e0000 */
[----:B------:R-:W-:Y:S01]  /*bf30*/  VIADD R8, R4, 0x200 ;  /* 0x0000020004087836 */ /* 0x000fe20000000000 */
[----:B------:R-:W-:Y:S01]  /*bf40*/  R2UR UR7, R9 ;  /* 0x00000000090772ca */ /* 0x000fe200000e0000 */
[----:B------:R-:W-:Y:S01]  /*bf50*/  IMAD.MOV.U32 R9, RZ, RZ, -0x7fffffe0 ;  /* 0x80000020ff097424 */ /* 0x000fe200078e00ff */
[----:B------:R-:W-:Y:S01]  /*bf60*/  @!P1 PRMT R0, RZ, 0x654, R0 ;  /* 0x00000654ff009816 */ /* 0x000fe20000000000 */
[----:B------:R-:W-:-:S02]  /*bf70*/  WARPGROUP.DEPBAR.LE gsb0, 0x0 ;  /* 0x00008000000079c5 */ /* 0x000fc40000010000 */
[----:B------:R-:W-:-:S08]  /*bf80*/  WARPGROUP.ARRIVE ;  /* 0x00000000000079c5 */ /* 0x000fd00000000000 */
[----:B------:R-:W-:Y:S01]  /*bf90*/  HGMMA.64x128x16.F32.BF16 R24, gdesc[UR4], R24, gsb0 ;  /* 0x01e00000041879f0 */ /* 0x000fe20008001818 */
[----:B------:R-:W-:Y:S02]  /*bfa0*/  R2UR UR4, R150 ;  /* 0x00000000960472ca */ /* 0x000fe400000e0000 */
[----:B------:R-:W-:Y:S02]  /*bfb0*/  R2UR UR5, R151 ;  /* 0x00000000970572ca */ /* 0x000fe400000e0000 */
[----:B------:R-:W-:Y:S01]  /*bfc0*/  R2UR UR6, R8 ;  /* 0x00000000080672ca */ /* 0x000fe200000e0000 */
[----:B------:R-:W-:Y:S01]  /*bfd0*/  VIADD R8, R4, 0x202 ;  /* 0x0000020204087836 */ /* 0x000fe20000000000 */
[----:B------:R-:W-:Y:S01]  /*bfe0*/  R2UR UR7, R9 ;  /* 0x00000000090772ca */ /* 0x000fe200000e0000 */
[----:B------:R-:W-:Y:S01]  /*bff0*/  IMAD.MOV.U32 R9, RZ, RZ, -0x7fffffe0 ;  /* 0x80000020ff097424 */ /* 0x000fe200078e00ff */
[----:B------:R-:W-:Y:S02]  /*c000*/  WARPGROUP.DEPBAR.LE gsb0, 0x0 ;  /* 0x00008000000079c5 */ /* 0x000fe40000010000 */
[----:B------:R-:W-:-:S09]  /*c010*/  WARPGROUP.ARRIVE ;  /* 0x00000000000079c5 */ /* 0x000fd20000000000 */
[----:B------:R-:W-:Y:S01]  /*c020*/  HGMMA.64x128x16.F32.BF16 R24, gdesc[UR4], R24, gsb0 ;  /* 0x01e00000041879f0 */ /* 0x000fe20008001818 */
[----:B------:R-:W-:Y:S02]  /*c030*/  R2UR UR4, R148 ;  /* 0x00000000940472ca */ /* 0x000fe400000e0000 */
[----:B------:R-:W-:Y:S02]  /*c040*/  R2UR UR5, R149 ;  /* 0x00000000950572ca */ /* 0x000fe400000e0000 */
[----:B------:R-:W-:Y:S01]  /*c050*/  R2UR UR6, R8 ;  /* 0x00000000080672ca */ /* 0x000fe200000e0000 */
[C---:B------:R-:W-:Y:S01]  /*c060*/  VIADD R8, R4.reuse, 0x400 ;  /* 0x0000040004087836 */ /* 0x040fe20000000000 */
[----:B------:R-:W-:Y:S01]  /*c070*/  R2UR UR7, R9 ;  /* 0x00000000090772ca */ /* 0x000fe200000e0000 */
[----:B------:R-:W-:Y:S02]  /*c080*/  IMAD.MOV.U32 R9, RZ, RZ, -0x7fffffe0 ;  /* 0x80000020ff097424 */ /* 0x000fe400078e00ff */
[----:B------:R-:W-:Y:S01]  /*c090*/  VIADD R4, R4, 0x402 ;  /* 0x0000040204047836 */ /* 0x000fe20000000000 */
[----:B------:R-:W-:-:S02]  /*c0a0*/  WARPGROUP.DEPBAR.LE gsb0, 0x0 ;  /* 0x00008000000079c5 */ /* 0x000fc40000010000 */
[----:B------:R-:W-:-:S07]  /*c0b0*/  WARPGROUP.ARRIVE ;  /* 0x00000000000079c5 */ /* 0x000fce0000000000 */
        /* <DEDUP_REMOVED lines=12> */
[----:B------:R-:W-:Y:S02]  /*c180*/  R2UR UR6, R4 ;  /* 0x00000000040672ca */ /* 0x000fe400000e0000 */
[----:B------:R-:W-:Y:S01]  /*c190*/  R2UR UR7, R5 ;  /* 0x00000000050772ca */ /* 0x000fe200000e0000 */
[----:B------:R-:W-:Y:S02]  /*c1a0*/  WARPGROUP.DEPBAR.LE gsb0, 0x0 ;  /* 0x00008000000079c5 */ /* 0x000fe40000010000 */
[----:B------:R-:W-:-:S10]  /*c1b0*/  WARPGROUP.ARRIVE ;  /* 0x00000000000079c5 */ /* 0x000fd40000000000 */
[----:B------:R-:W-:Y:S01]  /*c1c0*/  HGMMA.64x128x16.F32.BF16 R24, gdesc[UR4], R24, gsb0 ;  /* 0x01e00000041879f0 */ /* 0x000fe20008001818 */
[----:B------:R-:W-:Y:S01]  /*c1d0*/  ULDC UR4, c[0x0][0x9d8] ;  /* 0x0002760000047ab9 */ /* 0x000fe20000000800 */
[----:B------:R-:W-:Y:S02]  /*c1e0*/  ULDC.64 UR6, c[0x0][0x9e0] ;  /* 0x0002780000067ab9 */ /* 0x000fe40000000a00 */
[----:B------:R-:W-:-:S06]  /*c1f0*/  UISETP.GE.AND UP0, UPT, UR7, 0x1, UPT ;  /* 0x000000010700788c */ /* 0x000fcc000bf06270 */
[----:B------:R-:W-:Y:S01]  /*c200*/  PLOP3.LUT P3, PT, PT, PT, UP0, 0x40, 0x0 ;  /* 0x000000000000781c */ /* 0x000fe20003f6e808 */
[----:B------:R-:W-:Y:S02]  /*c210*/  WARPGROUP.DEPBAR.LE gsb0, 0x0 ;  /* 0x00008000000079c5 */ /* 0x000fe40000010000 */
[----:B------:R-:W-:Y:S01]  /*c220*/  FMUL.FTZ R21, R34, UR4 ;  /* 0x0000000422157c20 */ /* 0x000fe20008410000 */
[----:B------:R-:W-:Y:S01]  /*c230*/  FMUL.FTZ R34, R45, UR4 ;  /* 0x000000042d227c20 */ /* 0x000fe20008410000 */
[----:B------:R-:W-:Y:S01]  /*c240*/  FMUL.FTZ R45, R56, UR4 ;  /* 0x00000004382d7c20 */ /* 0x000fe20008410000 */
[----:B------:R-:W-:Y:S01]  /*c250*/  FMUL.FTZ R56, R67, UR4 ;  /* 0x0000000443387c20 */ /* 0x000fe20008410000 */
[----:B------:R-:W-:Y:S01]  /*c260*/  FMUL.FTZ R14, R31, UR4 ;  /* 0x000000041f0e7c20 */ /* 0x000fe20008410000 */
[----:B------:R-:W0:Y:S01]  /*c270*/  LDC R67, c[0x0][0x448] ;  /* 0x00011200ff437b82 */ /* 0x000e220000000800 */
        /* <DEDUP_REMOVED lines=14> */
[----:B--2---:R-:W-:-:S02]  /*c360*/  IMAD.IADD R72, R90, 0x1, R89 ;  /* 0x000000015a487824 */ /* 0x004fc400078e0259 */
        /* <DEDUP_REMOVED lines=8> */
[----:B0-----:R-:W-:Y:S01]  /*c3f0*/  ISETP.NE.AND P2, PT, R67, 0x1, PT ;  /* 0x000000014300780c */ /* 0x001fe20003f45270 */
[----:B------:R-:W-:Y:S01]  /*c400*/  FMUL.FTZ R52, R63, UR4 ;  /* 0x000000043f347c20 */ /* 0x000fe20008410000 */
[----:B------:R-:W-:-:S02]  /*c410*/  IMAD.MOV.U32 R77, RZ, RZ, -0x80 ;  /* 0xffffff80ff4d7424 */ /* 0x000fc400078e00ff */
        /* <DEDUP_REMOVED lines=10> */
[----:B------:R-:W0:Y:S01]  /*c4c0*/  @P2 LDC R75, c[0x0][0x44c] ;  /* 0x00011300ff4b2b82 */ /* 0x000e220000000800 */
[----:B------:R-:W-:Y:S01]  /*c4d0*/  FMUL.FTZ R26, R37, UR4 ;  /* 0x00000004251a7c20 */ /* 0x000fe20008410000 */
[----:B------:R-:W-:Y:S01]  /*c4e0*/  FMUL.FTZ R27, R38, UR4 ;  /* 0x00000004261b7c20 */ /* 0x000fe20008410000 */
[----:B------:R-:W-:Y:S01]  /*c4f0*/  FMUL.FTZ R29, R40, UR4 ;  /* 0x00000004281d7c20 */ /* 0x000fe20008410000 */
[----:B------:R-:W-:Y:S01]  /*c500*/  FMUL.FTZ R46, R57, UR4 ;  /* 0x00000004392e7c20 */ /* 0x000fe20008410000 */
[----:B------:R-:W-:Y:S01]  /*c510*/  FMUL.FTZ R36, R47, UR4 ;  /* 0x000000042f247c20 */ /* 0x000fe20008410000 */
[----:B------:R-:W-:Y:S01]  /*c520*/  FMUL.FTZ R37, R48, UR4 ;  /* 0x0000000430257c20 */ /* 0x000fe20008410000 */
[----:B------:R-:W-:Y:S01]  /*c530*/  FMUL.FTZ R38, R49, UR4 ;  /* 0x0000000431267c20 */ /* 0x000fe20008410000 */
[----:B------:R-:W1:Y:S01]  /*c540*/  @P2 LDC R76, c[0x0][0x450] ;  /* 0x00011400ff4c2b82 */ /* 0x000e620000000800 */
        /* <DEDUP_REMOVED lines=15> */
[----:B0-----:R-:W-:-:S04]  /*c640*/  @P2 IMAD.HI.U32 R75, R72, R75, RZ ;  /* 0x0000004b484b2227 */ /* 0x001fc800078e00ff */
[----:B------:R-:W-:Y:S01]  /*c650*/  FMUL.FTZ R71, R83, UR4 ;  /* 0x0000000453477c20 */ /* 0x000fe20008410000 */
[----:B------:R-:W-:Y:S01]  /*c660*/  FMUL.FTZ R86, R86, UR4 ;  /* 0x0000000456567c20 */ /* 0x000fe20008410000 */
[----:B------:R0:W-:Y:S01]  /*c670*/  @!P1 SYNCS.ARRIVE.TRANS64.RED.A1T0 RZ, [R0+URZ], RZ ;  /* 0x000000ff00ff99a7 */ /* 0x0001e2000810043f */
[----:B------:R-:W2:Y:S01]  /*c680*/  MUFU.TANH R3, R3 ;  /* 0x0000000300037308 */ /* 0x000ea20000002400 */
[C---:B------:R-:W-:Y:S02]  /*c690*/  LEA R80, R88.reuse, 0xffffff80, 0x7 ;  /* 0xffffff8058507811 */ /* 0x040fe400078e38ff */
[----:B-1----:R-:W-:Y:S01]  /*c6a0*/  @P2 SHF.R.U32.HI R72, RZ, R76, R75 ;  /* 0x0000004cff482219 */ /* 0x002fe2000001164b */
[----:B------:R-:W-:Y:S02]  /*c6b0*/  IMAD R76, R88, R77, 0x80 ;  /* 0x00000080584c7424 */ /* 0x000fe400078e024d */
[----:B------:R-:W-:Y:S01]  /*c6c0*/  FMUL.FTZ R75, R85, UR4 ;  /* 0x00000004554b7c20 */ /* 0x000fe20008410000 */
[----:B------:R-:W-:Y:S01]  /*c6d0*/  FMUL.FTZ R77, R87, UR4 ;  /* 0x00000004574d7c20 */ /* 0x000fe20008410000 */
[----:B------:R-:W1:Y:S01]  /*c6e0*/  MUFU.TANH R5, R5 ;  /* 0x0000000500057308 */ /* 0x000e620000002400 */
[----:B------:R-:W3:Y:S01]  /*c6f0*/  SHFL.IDX PT, R84, R72, RZ, 0x1c1f ;  /* 0x001c1fff48547589 */ /* 0x000ee200000e0000 */
[----:B------:R-:W-:-:S02]  /*c700*/  VIADD R79, R76, 0x1 ;  /* 0x000000014c4f7836 */ /* 0x000fc40000000000 */
[----:B------:R-:W-:Y:S02]  /*c710*/  IMAD.IADD R83, R137, 0x1, R76 ;  /* 0x0000000189537824 */ /* 0x000fe400078e024c */
[C---:B------:R-:W-:Y:S02]  /*c720*/  IMAD R79, R138.reuse, -0x2, R79 ;  /* 0xfffffffe8a4f7824 */ /* 0x040fe400078e024f */
[----:B------:R-:W4:Y:S01]  /*c730*/  MUFU.TANH R4, R4 ;  /* 0x0000000400047308 */ /* 0x000f220000002400 */
[----:B------:R-:W-:Y:S02]  /*c740*/  IMAD R83, R138, -0x2, R83 ;  /* 0xfffffffe8a537824 */ /* 0x000fe400078e0253 */
[----:B------:R-:W-:-:S05]  /*c750*/  IADD3 R79, -R136, R79, R137 ;  /* 0x0000004f884f7210 */ /* 0x000fca0007ffe189 */
[----:B------:R-:W0:Y:S01]  /*c760*/  MUFU.TANH R10, R10 ;  /* 0x0000000a000a7308 */ /* 0x000e220000002400 */
[C---:B------:R-:W-:Y:S02]  /*c770*/  VIADD R82, R79.reuse, UR6 ;  /* 0x000000064f527c36 */ /* 0x040fe40008000000 */
[----:B------:R-:W-:-:S05]  /*c780*/  VIADD R81, R79, UR52 ;  /* 0x000000344f517c36 */ /* 0x000fca0008000000 */
[----:B------:R-:W0:Y:S01]  /*c790*/  MUFU.TANH R11, R11 ;  /* 0x0000000b000b7308 */ /* 0x000e220000002400 */
[----:B---3--:R-:W-:Y:S01]  /*c7a0*/  VIADDMNMX R79, R84, R82, R83, PT ;  /* 0x00000052544f7246 */ /* 0x008fe20003800153 */
[----:B------:R-:W-:-:S06]  /*c7b0*/  IMAD.IADD R78, R81, 0x1, R84 ;  /* 0x00000001514e7824 */ /* 0x000fcc00078e0254 */
[----:B------:R-:W3:Y:S08]  /*c7c0*/  MUFU.TANH R12, R12 ;  /* 0x0000000c000c7308 */ /* 0x000ef00000002400 */
        /* <DEDUP_REMOVED lines=54> */
[----:B------:R-:W1:Y:S08]  /*cb30*/  MUFU.TANH R74, R74 ;  /* 0x0000004a004a7308 */ /* 0x000e700000002400 */
[----:B------:R-:W1:Y:S08]  /*cb40*/  MUFU.TANH R75, R75 ;  /* 0x0000004b004b7308 */ /* 0x000e700000002400 */
[----:B0-----:R0:W0:Y:S08]  /*cb50*/  MUFU.TANH R0, R86 ;  /* 0x0000005600007308 */ /* 0x0010300000002400 */
[----:B------:R-:W0:Y:S01]  /*cb60*/  MUFU.TANH R77, R77 ;  /* 0x0000004d004d7308 */ /* 0x000e220000002400 */
[----:B-1234-:R-:W-:Y:S05]  /*cb70*/  @P3 BRA `(.L_x_1492) ;  /* 0x0000000000583947 */ /* 0x01efea0003800000 */
[----:B------:R-:W-:Y:S01]  /*cb80*/  IADD3 R85, -R136, R137, R84 ;  /* 0x0000008988557210 */ /* 0x000fe20007ffe154 */
[----:B------:R-:W-:Y:S03]  /*cb90*/  BSSY B0, `(.L_x_1493) ;  /* 0x0000010000007945 */ /* 0x000fe60003800000 */
        /* <DEDUP_REMOVED lines=10> */
.L_x_1494:
[----:B------:R-:W-:-:S06]  /*cc40*/  UISETP.NE.AND UP1, UPT, UR7, 0x1, UPT ;  /* 0x000000010700788c */ /* 0x000fcc000bf25270 */
[----:B------:R-:W-:-:S05]  /*cc50*/  PLOP3.LUT P3, PT, PT, PT, UP1, 0x80, 0x0 ;  /* 0x000000000000781c */ /* 0x000fca0003f6f018 */
[----:B------:R-:W-:-:S08]  /*cc60*/  @UP1 ULDC.64 UR4, c[0x0][0x9e8] ;  /* 0x00027a0000041ab9 */ /* 0x000fd00000000a00 */
[----:B------:R-:W-:-:S05]  /*cc70*/  @P3 IMAD.HI.U32 R84, R85, UR4, RZ ;  /* 0x0000000455543c27 */ /* 0x000fca000f8e00ff */
[----:B------:R-:W-:-:S07]  /*cc80*/  @P3 SHF.R.U32.HI R85, RZ, UR5, R84 ;  /* 0x00000005ff553c19 */ /* 0x000fce0008011654 */
.L_x_1495:
[----:B------:R-:W-:Y:S05]  /*cc90*/  BSYNC B0 ;  /* 0x0000000000007941 */ /* 0x000fea0003800000 */
.L_x_1493:
[----:B------:R-:W-:-:S04]  /*cca0*/  IMAD R85, R85, UR7, -R80 ;  /* 0x0000000755557c24 */ /* 0x000fc8000f8e0a50 */
[----:B------:R-:W-:-:S05]  /*ccb0*/  IMAD R85, R138, -0x2, R85 ;  /* 0xfffffffe8a557824 */ /* 0x000fca00078e0255 */
[----:B------:R-:W-:Y:S02]  /*ccc0*/  VIMNMX R78, R78, R85, !PT ;  /* 0x000000554e4e7248 */ /* 0x000fe40007fe0100 */
[----:B------:R-:W-:-:S07]  /*ccd0*/  VIADDMNMX R79, R85, UR7, R79, PT ;  /* 0x00000007554f7c46 */ /* 0x000fce000b80014f */
.L_x_1492:
[----:B------:R-:W2:Y:S01]  /*cce0*/  LDL.LU R85, [R1] ;  /* 0x0000000001557983 */ /* 0x000ea20000300800 */
[C---:B------:R-:W-:Y:S02]  /*ccf0*/  ISETP.GE.AND P3, PT, R76.reuse, 0x2, PT ;  /* 0x000000024c00780c */ /* 0x040fe40003f66270 */
[----:B------:R-:W-:Y:S01]  /*cd00*/  ISETP.GE.AND P5, PT, R76, 0x9, PT ;  /* 0x000000094c00780c */ /* 0x000fe20003fa6270 */
[----:B------:R-:W1:Y:S01]  /*cd10*/  SHFL.IDX PT, R72, R72, 0x1, 0x1c1f ;  /* 0x003c1f0048487f89 */ /* 0x000e6200000e0000 */
[----:B------:R-:W-:-:S04]  /*cd20*/  ISETP.GT.AND P4, PT, R78, 0x1, !P3 ;  /* 0x000000014e00780c */ /* 0x000fc80005f84270 */
[----:B------:R-:W-:-:S04]  /*cd30*/  ISETP.LT.OR P4, PT, R79, 0x2, P4 ;  /* 0x000000024f00780c */ /* 0x000fc80002781670 */
[----:B------:R-:W-:Y:S02]  /*cd40*/  FSEL R5, R5, -INF , !P4 ;  /* 0xff80000005057808 */ /* 0x000fe40006000000 */
[----:B------:R-:W-:-:S04]  /*cd50*/  ISETP.GT.AND P4, PT, R78, 0x8, !P5 ;  /* 0x000000084e00780c */ /* 0x000fc80006f84270 */
[----:B------:R-:W-:-:S04]  /*cd60*/  ISETP.LT.OR P4, PT, R79, 0x9, P4 ;  /* 0x000000094f00780c */ /* 0x000fc80002781670 */
[----:B------:R-:W-:Y:S02]  /*cd70*/  FSEL R11, R11, -INF , !P4 ;  /* 0xff8000000b0b7808 */ /* 0x000fe40006000000 */
[----:B-1----:R-:W-:Y:S01]  /*cd80*/  VIADDMNMX R82, R72, R82, R83, PT ;  /* 0x0000005248527246 */ /* 0x002fe20003800153 */
[----:B------:R-:W-:Y:S01]  /*cd90*/  IMAD.IADD R81, R81, 0x1, R72 ;  /* 0x0000000151517824 */ /* 0x000fe200078e0248 */
[----:B--2---:R-:W-:-:S04]  /*cda0*/  LOP3.LUT R85, R85, 0xfffffffd, RZ, 0xc0, !PT ;  /* 0xfffffffd55557812 */ /* 0x004fc800078ec0ff */
[----:B------:R-:W-:Y:S02]  /*cdb0*/  @P5 LOP3.LUT R85, R85, 0x2, RZ, 0xfc, !PT ;  /* 0x0000000255555812 */ /* 0x000fe400078efcff */
[----:B------:R-:W-:Y:S02]  /*cdc0*/  ISETP.GE.AND P5, PT, R76, 0xa, PT ;  /* 0x0000000a4c00780c */ /* 0x000fe40003fa6270 */
[----:B------:R-:W-:Y:S02]  /*cdd0*/  LOP3.LUT R85, R85, 0xfffffffb, RZ, 0xc0, !PT ;  /* 0xfffffffb55557812 */ /* 0x000fe400078ec0ff */
[----:B------:R-:W-:-:S04]  /*cde0*/  ISETP.GT.AND P4, PT, R78, 0x9, !P5 ;  /* 0x000000094e00780c */ /* 0x000fc80006f84270 */
[----:B------:R-:W-:-:S04]  /*cdf0*/  ISETP.LT.OR P4, PT, R79, 0xa, P4 ;  /* 0x0000000a4f00780c */ /* 0x000fc80002781670 */
[----:B------:R-:W-:Y:S02]  /*ce00*/  FSEL R84, R12, -INF , !P4 ;  /* 0xff8000000c547808 */ /* 0x000fe40006000000 */
        /* <DEDUP_REMOVED lines=165> */
[----:B0-----:R-:W-:Y:S02]  /*d860*/  FSEL R86, R3, -INF , !P6 ;  /* 0xff80000003567808 */ /* 0x001fe40007000000 */
        /* <DEDUP_REMOVED lines=21> */
.L_x_1498:
[----:B------:R-:W-:-:S06]  /*d9c0*/  UISETP.NE.AND UP1, UPT, UR7, 0x1, UPT ;  /* 0x000000010700788c */ /* 0x000fcc000bf25270 */
[----:B------:R-:W-:-:S05]  /*d9d0*/  PLOP3.LUT P6, PT, PT, PT, UP1, 0x80, 0x0 ;  /* 0x000000000000781c */ /* 0x000fca0003fcf018 */
[----:B------:R-:W-:-:S08]  /*d9e0*/  @UP1 ULDC.64 UR4, c[0x0][0x9e8] ;  /* 0x00027a0000041ab9 */ /* 0x000fd00000000a00 */
[----:B------:R-:W-:Y:S01]  /*d9f0*/  @P6 IMAD.HI.U32 R12, R3, UR4, RZ ;  /* 0x00000004030c6c27 */ /* 0x000fe2000f8e00ff */
[----:B------:R-:W-:-:S13]  /*da00*/  PLOP3.LUT P6, PT, PT, PT, UP1, 0x80, 0x0 ;  /* 0x000000000000781c */ /* 0x000fda0003fcf018 */
[----:B------:R-:W-:-:S07]  /*da10*/  @P6 SHF.R.U32.HI R3, RZ, UR5, R12 ;  /* 0x00000005ff036c19 */ /* 0x000fce000801160c */
.L_x_1499:
[----:B------:R-:W-:Y:S05]  /*da20*/  BSYNC B0 ;  /* 0x0000000000007941 */ /* 0x000fea0003800000 */
.L_x_1497:
[----:B------:R-:W-:-:S04]  /*da30*/  IMAD R3, R3, UR7, -R80 ;  /* 0x0000000703037c24 */ /* 0x000fc8000f8e0a50 */
[----:B------:R-:W-:-:S05]  /*da40*/  IMAD R3, R138, -0x2, R3 ;  /* 0xfffffffe8a037824 */ /* 0x000fca00078e0203 */
[----:B------:R-:W-:Y:S02]  /*da50*/  VIMNMX R81, R81, R3, !PT ;  /* 0x0000000351517248 */ /* 0x000fe40007fe0100 */
[----:B------:R-:W-:-:S07]  /*da60*/  VIADDMNMX R82, R3, UR7, R82, PT ;  /* 0x0000000703527c46 */ /* 0x000fce000b800152 */
.L_x_1496:
[----:B------:R-:W-:Y:S01]  /*da70*/  ISETP.GT.AND P3, PT, R81, 0x1, !P3 ;  /* 0x000000015100780c */ /* 0x000fe20005f64270 */
[----:B------:R-:W-:Y:S01]  /*da80*/  ULDC UR41, c[0x0][0x988] ;  /* 0x0002620000297ab9 */ /* 0x000fe20000000800 */
[C---:B------:R-:W-:Y:S01]  /*da90*/  LOP3.LUT P6, RZ, R85.reuse, 0x2000000, RZ, 0xc0, !PT ;  /* 0x0200000055ff7812 */ /* 0x040fe200078cc0ff */
[----:B------:R-:W2:Y:S01]  /*daa0*/  LDL R87, [R1+0x20] ;  /* 0x0000200001577983 */ /* 0x000ea20000100800 */
[----:B------:R-:W-:Y:S02]  /*dab0*/  ISETP.LT.OR P3, PT, R82, 0x2, P3 ;  /* 0x000000025200780c */ /* 0x000fe40001f61670 */
[----:B------:R-:W-:Y:S02]  /*dac0*/  FMNMX.FTZ R12, R86, R5, !PT ;  /* 0x00000005560c7209 */ /* 0x000fe40007810000 */
[----:B------:R-:W-:Y:S02]  /*dad0*/  FSEL R10, R10, -INF , !P3 ;  /* 0xff8000000a0a7808 */ /* 0x000fe40005800000 */
[----:B------:R-:W-:-:S04]  /*dae0*/  LOP3.LUT P3, RZ, R85, 0x2, RZ, 0xc0, !PT ;  /* 0x0000000255ff7812 */ /* 0x000fc8000786c0ff */
[----:B------:R-:W-:-:S04]  /*daf0*/  ISETP.GT.AND P3, PT, R81, 0x8, !P3 ;  /* 0x000000085100780c */ /* 0x000fc80005f64270 */
[----:B------:R-:W-:-:S04]  /*db00*/  ISETP.LT.OR P3, PT, R82, 0x9, P3 ;  /* 0x000000095200780c */ /* 0x000fc80001f61670 */
        /* <DEDUP_REMOVED lines=22> */
[----:B------:R-:W-:Y:S02]  /*dc70*/  ISETP.GT.AND P3, PT, R81, 0x18, !P6 ;  /* 0x000000185100780c */ /* 0x000fe40007764270 */
[----:B------:R-:W-:-:S02]  /*dc80*/  LOP3.LUT P6, RZ, R85, 0x4000, RZ, 0xc0, !PT ;  /* 0x0000400055ff7812 */ /* 0x000fc400078cc0ff */
        /* <DEDUP_REMOVED lines=49> */
[----:B------:R-:W-:-:S03]  /*dfa0*/  ISETP.LT.OR P3, PT, R82, 0x32, P3 ;  /* 0x000000325200780c */ /* 0x000fc60001f61670 */
[----:B------:R-:W0:Y:S01]  /*dfb0*/  SHFL.BFLY PT, R12, R13, 0x2, 0x1f ;  /* 0x0c401f000d0c7f89 */ /* 0x000e2200000e0000 */
[----:B------:R-:W-:Y:S02]  /*dfc0*/  FSEL R40, R40, -INF , !P3 ;  /* 0xff80000028287808 */ /* 0x000fe40005800000 */
[----:B------:R-:W-:-:S04]  /*dfd0*/  LOP3.LUT P3, RZ, R85, 0x20000, RZ, 0xc0, !PT ;  /* 0x0002000055ff7812 */ /* 0x000fc8000786c0ff */
[----:B------:R-:W-:-:S04]  /*dfe0*/  ISETP.GT.AND P3, PT, R81, 0x38, !P3 ;  /* 0x000000385100780c */ /* 0x000fc80005f64270 */
[----:B------:R-:W-:-:S04]  /*dff0*/  ISETP.LT.OR P3, PT, R82, 0x39, P3 ;  /* 0x000000395200780c */ /* 0x000fc80001f61670 */
[----:B------:R-:W-:Y:S02]  /*e000*/  FSEL R43, R43, -INF , !P3 ;  /* 0xff8000002b2b7808 */ /* 0x000fe40005800000 */
[----:B------:R-:W-:-:S04]  /*e010*/  LOP3.LUT P3, RZ, R85, 0x10000, RZ, 0xc0, !PT ;  /* 0x0001000055ff7812 */ /* 0x000fc8000786c0ff */
[----:B------:R-:W-:Y:S02]  /*e020*/  ISETP.GT.AND P3, PT, R81, 0x39, !P3 ;  /* 0x000000395100780c */ /* 0x000fe40005f64270 */
[----:B0-----:R-:W-:Y:S02]  /*e030*/  FMNMX.FTZ R76, R13, R12, !PT ;  /* 0x0000000c0d4c7209 */ /* 0x001fe40007810000 */
[----:B------:R-:W-:-:S03]  /*e040*/  ISETP.LT.OR P3, PT, R82, 0x3a, P3 ;  /* 0x0000003a5200780c */ /* 0x000fc60001f61670 */
[----:B------:R-:W0:Y:S01]  /*e050*/  SHFL.BFLY PT, R79, R76, 0x1, 0x1f ;  /* 0x0c201f004c4f7f89 */ /* 0x000e2200000e0000 */
[----:B------:R-:W-:Y:S02]  /*e060*/  FSEL R44, R44, -INF , !P3 ;  /* 0xff8000002c2c7808 */ /* 0x000fe40005800000 */
[----:B------:R-:W-:-:S04]  /*e070*/  LOP3.LUT P3, RZ, R85, 0x8000, RZ, 0xc0, !PT ;  /* 0x0000800055ff7812 */ /* 0x000fc8000786c0ff */
[----:B------:R-:W-:-:S04]  /*e080*/  ISETP.GT.AND P3, PT, R81, 0x40, !P3 ;  /* 0x000000405100780c */ /* 0x000fc80005f64270 */
[----:B------:R-:W-:-:S04]  /*e090*/  ISETP.LT.OR P3, PT, R82, 0x41, P3 ;  /* 0x000000415200780c */ /* 0x000fc80001f61670 */
[----:B------:R-:W-:Y:S02]  /*e0a0*/  FSEL R47, R47, -INF , !P3 ;  /* 0xff8000002f2f7808 */ /* 0x000fe40005800000 */
[----:B------:R-:W-:Y:S02]  /*e0b0*/  ISETP.GT.AND P3, PT, R81, 0x41, !P6 ;  /* 0x000000415100780c */ /* 0x000fe40007764270 */
[----:B------:R-:W-:Y:S02]  /*e0c0*/  LOP3.LUT P6, RZ, R85, 0x8, RZ, 0xc0, !PT ;  /* 0x0000000855ff7812 */ /* 0x000fe400078cc0ff */
[----:B------:R-:W-:Y:S02]  /*e0d0*/  ISETP.LT.OR P3, PT, R82, 0x42, P3 ;  /* 0x000000425200780c */ /* 0x000fe40001f61670 */
[----:B0-----:R-:W-:Y:S02]  /*e0e0*/  FMNMX.FTZ R12, R76, R79, !PT ;  /* 0x0000004f4c0c7209 */ /* 0x001fe40007810000 */
[----:B------:R-:W-:-:S02]  /*e0f0*/  FSEL R48, R48, -INF , !P3 ;  /* 0xff80000030307808 */ /* 0x000fc40005800000 */
[----:B------:R-:W-:Y:S01]  /*e100*/  LOP3.LUT P3, RZ, R85, 0x2000, RZ, 0xc0, !PT ;  /* 0x0000200055ff7812 */ /* 0x000fe2000786c0ff */
[----:B------:R-:W-:-:S03]  /*e110*/  FMUL.FTZ R72, R12, UR41 ;  /* 0x000000290c487c20 */ /* 0x000fc60008410000 */
        /* <DEDUP_REMOVED lines=45> */
[----:B------:R-:W-:Y:S02]  /*e3f0*/  ISETP.GT.AND P3, PT, R81, RZ, !P6 ;  /* 0x000000ff5100720c */ /* 0x000fe40007764270 */
[----:B------:R-:W-:Y:S02]  /*e400*/  LOP3.LUT P6, RZ, R85, 0x10000000, RZ, 0xc0, !PT ;  /* 0x1000000055ff7812 */ /* 0x000fe400078cc0ff */
[----:B------:R-:W-:-:S04]  /*e410*/  ISETP.LT.OR P3, PT, R82, 0x1, P3 ;  /* 0x000000015200780c */ /* 0x000fc80001f61670 */
[----:B------:R-:W-:Y:S01]  /*e420*/  FSEL R79, R4, -INF , !P3 ;  /* 0xff800000044f7808 */ /* 0x000fe20005800000 */
[----:B------:R-:W-:-:S03]  /*e430*/  FFMA.FTZ R83, R5, UR41, -R72 ;  /* 0x0000002905537c23 */ /* 0x000fc60008010848 */
[----:B------:R-:W-:-:S04]  /*e440*/  FMNMX.FTZ R78, R79, R10, !PT ;  /* 0x0000000a4f4e7209 */ /* 0x000fc80007810000 */
[----:B------:R-:W-:-:S04]  /*e450*/  FMNMX.FTZ R5, R3, R78, !PT ;  /* 0x0000004e03057209 */ /* 0x000fc80007810000 */
[----:B------:R-:W-:Y:S01]  /*e460*/  FMNMX.FTZ R80, R14, R5, !PT ;  /* 0x000000050e507209 */ /* 0x000fe20007810000 */
[----:B------:R-:W-:-:S03]  /*e470*/  FFMA.FTZ R85, R20, UR41, -R72 ;  /* 0x0000002914557c23 */ /* 0x000fc60008010848 */
        /* <DEDUP_REMOVED lines=21> */
[----:B------:R-:W-:Y:S01]  /*e5d0*/  FMNMX.FTZ R13, R63, R26, !PT ;  /* 0x0000001a3f0d7209 */ /* 0x000fe20007810000 */
[--C-:B------:R-:W-:Y:S01]  /*e5e0*/  FFMA.FTZ R76, R84, UR41, -R72.reuse ;  /* 0x00000029544c7c23 */ /* 0x100fe20008010848 */
[--C-:B------:R-:W-:Y:S02]  /*e5f0*/  FFMA.FTZ R84, R30, UR41, -R72.reuse ;  /* 0x000000291e547c23 */ /* 0x100fe40008010848 */
[----:B------:R-:W-:Y:S01]  /*e600*/  FMNMX.FTZ R26, R64, R13, !PT ;  /* 0x0000000d401a7209 */ /* 0x000fe20007810000 */
[----:B------:R-:W-:Y:S01]  /*e610*/  FFMA.FTZ R30, R38, UR41, -R72 ;  /* 0x00000029261e7c23 */ /* 0x000fe20008010848 */
[----:B------:R-:W-:Y:S02]  /*e620*/  ISETP.GT.AND P4, PT, R81, 0x71, !P4 ;  /* 0x000000715100780c */ /* 0x000fe40006784270 */
[----:B------:R-:W-:Y:S01]  /*e630*/  FMNMX.FTZ R13, R67, R26, !PT ;  /* 0x0000001a430d7209 */ /* 0x000fe20007810000 */
[----:B------:R0:W-:Y:S01]  /*e640*/  MUFU.EX2 R20, R30 ;  /* 0x0000001e00147308 */ /* 0x0001e20000000800 */
[----:B------:R-:W-:-:S02]  /*e650*/  ISETP.GT.AND P5, PT, R81, 0x78, !P5 ;  /* 0x000000785100780c */ /* 0x000fc40006fa4270 */
[----:B------:R-:W-:Y:S02]  /*e660*/  ISETP.LT.OR P4, PT, R82, 0x72, P4 ;  /* 0x000000725200780c */ /* 0x000fe40002781670 */
[----:B------:R-:W-:Y:S02]  /*e670*/  ISETP.GT.AND P3, PT, R81, 0x79, !P6 ;  /* 0x000000795100780c */ /* 0x000fe40007764270 */
[----:B0-----:R-:W-:Y:S02]  /*e680*/  FMNMX.FTZ R30, R68, R13, !PT ;  /* 0x0000000d441e7209 */ /* 0x001fe40007810000 */
[----:B------:R-:W-:Y:S02]  /*e690*/  ISETP.LT.OR P5, PT, R82, 0x79, P5 ;  /* 0x000000795200780c */ /* 0x000fe40002fa1670 */
[----:B------:R-:W-:Y:S02]  /*e6a0*/  FSEL R26, R71, -INF , !P4 ;  /* 0xff800000471a7808 */ /* 0x000fe40006000000 */
[----:B------:R-:W-:-:S02]  /*e6b0*/  FMNMX.FTZ R13, R73, R30, !PT ;  /* 0x0000001e490d7209 */ /* 0x000fc40007810000 */
[----:B------:R-:W-:Y:S02]  /*e6c0*/  ISETP.LT.OR P3, PT, R82, 0x7a, P3 ;  /* 0x0000007a5200780c */ /* 0x000fe40001f61670 */
[----:B------:R-:W-:Y:S02]  /*e6d0*/  FSEL R30, R0, -INF , !P5 ;  /* 0xff800000001e7808 */ /* 0x000fe40006800000 */
[----:B------:R-:W-:Y:S02]  /*e6e0*/  FMNMX.FTZ R13, R26, R13, !PT ;  /* 0x0000000d1a0d7209 */ /* 0x000fe40007810000 */
[----:B------:R-:W-:Y:S02]  /*e6f0*/  FSEL R77, R77, -INF , !P3 ;  /* 0xff8000004d4d7808 */ /* 0x000fe40005800000 */
[----:B------:R-:W-:-:S04]  /*e700*/  FMNMX.FTZ R0, R30, R13, !PT ;  /* 0x0000000d1e007209 */ /* 0x000fc80007810000 */
[----:B------:R-:W-:-:S05]  /*e710*/  FMNMX.FTZ R0, R77, R0, !PT ;  /* 0x000000004d007209 */ /* 0x000fca0007810000 */
[----:B------:R-:W0:Y:S01]  /*e720*/  SHFL.BFLY PT, R13, R0, 0x2, 0x1f ;  /* 0x0c401f00000d7f89 */ /* 0x000e2200000e0000 */
[----:B------:R-:W-:-:S04]  /*e730*/  FFMA.FTZ R15, R15, UR41, -R72 ;  /* 0x000000290f0f7c23 */ /* 0x000fc80008010848 */
[----:B------:R1:W-:Y:S02]  /*e740*/  MUFU.EX2 R78, R15 ;  /* 0x0000000f004e7308 */ /* 0x0003e40000000800 */
[----:B-1----:R-:W-:Y:S01]  /*e750*/  FFMA.FTZ R15, R42, UR41, -R72 ;  /* 0x000000292a0f7c23 */ /* 0x002fe20008010848 */
[----:B0-----:R-:W-:-:S05]  /*e760*/  FMNMX.FTZ R42, R0, R13, !PT ;  /* 0x0000000d002a7209 */ /* 0x001fca0007810000 */
[----:B------:R-:W0:Y:S01]  /*e770*/  SHFL.BFLY PT, R13, R42, 0x1, 0x1f ;  /* 0x0c201f002a0d7f89 */ /* 0x000e2200000e0000 */
[--C-:B------:R-:W-:Y:S01]  /*e780*/  FFMA.FTZ R4, R86, UR41, -R72.reuse ;  /* 0x0000002956047c23 */ /* 0x100fe20008010848 */
[--C-:B------:R-:W-:Y:S01]  /*e790*/  FFMA.FTZ R11, R11, UR41, -R72.reuse ;  /* 0x000000290b0b7c23 */ /* 0x100fe20008010848 */
[----:B------:R-:W-:Y:S08]  /*e7a0*/  MUFU.EX2 R83, R83 ;  /* 0x0000005300537308 */ /* 0x000ff00000000800 */
[----:B------:R-:W1:Y:S01]  /*e7b0*/  MUFU.EX2 R4, R4 ;  /* 0x0000000400047308 */ /* 0x000e620000000800 */
[----:B------:R-:W-:-:S07]  /*e7c0*/  FFMA.FTZ R46, R46, UR41, -R72 ;  /* 0x000000292e2e7c23 */ /* 0x000fce0008010848 */
[----:B------:R-:W3:Y:S01]  /*e7d0*/  MUFU.EX2 R11, R11 ;  /* 0x0000000b000b7308 */ /* 0x000ee20000000800 */
[----:B0-----:R-:W-:Y:S01]  /*e7e0*/  FMNMX.FTZ R13, R42, R13, !PT ;  /* 0x0000000d2a0d7209 */ /* 0x001fe20007810000 */
[----:B------:R-:W-:-:S06]  /*e7f0*/  FFMA.FTZ R42, R74, UR41, -R72 ;  /* 0x000000294a2a7c23 */ /* 0x000fcc0008010848 */
[----:B------:R-:W0:Y:S01]  /*e800*/  MUFU.EX2 R76, R76 ;  /* 0x0000004c004c7308 */ /* 0x000e220000000800 */
[C---:B------:R-:W-:Y:S01]  /*e810*/  FSETP.NEU.FTZ.AND P3, PT, R13.reuse, -INF , PT ;  /* 0xff8000000d00780b */ /* 0x040fe20003f7d000 */
[----:B------:R-:W-:Y:S01]  /*e820*/  FMUL.FTZ R74, R13, UR41 ;  /* 0x000000290d4a7c20 */ /* 0x000fe20008410000 */
[----:B------:R-:W-:-:S04]  /*e830*/  FFMA.FTZ R25, R25, UR41, -R72 ;  /* 0x0000002919197c23 */ /* 0x000fc80008010848 */
[----:B------:R-:W-:Y:S01]  /*e840*/  FSEL R74, R74, RZ, P3 ;  /* 0x000000ff4a4a7208 */ /* 0x000fe20001800000 */
[----:B------:R4:W-:Y:S01]  /*e850*/  MUFU.EX2 R82, R46 ;  /* 0x0000002e00527308 */ /* 0x0009e20000000800 */
[--C-:B------:R-:W-:Y:S01]  /*e860*/  FFMA.FTZ R5, R37, UR41, -R72.reuse ;  /* 0x0000002925057c23 */ /* 0x100fe20008010848 */
[--C-:B------:R-:W-:Y:S01]  /*e870*/  FFMA.FTZ R37, R45, UR41, -R72.reuse ;  /* 0x000000292d257c23 */ /* 0x100fe20008010848 */
[--C-:B------:R-:W-:Y:S01]  /*e880*/  FFMA.FTZ R86, R50, UR41, -R72.reuse ;  /* 0x0000002932567c23 */ /* 0x100fe20008010848 */
[--C-:B------:R-:W-:Y:S01]  /*e890*/  FFMA.FTZ R45, R53, UR41, -R72.reuse ;  /* 0x00000029352d7c23 */ /* 0x100fe20008010848 */
[--C-:B----4-:R-:W-:Y:S01]  /*e8a0*/  FFMA.FTZ R46, R54, UR41, -R72.reuse ;  /* 0x00000029362e7c23 */ /* 0x110fe20008010848 */
[--C-:B------:R-:W-:Y:S01]  /*e8b0*/  FFMA.FTZ R54, R61, UR41, -R72.reuse ;  /* 0x000000293d367c23 */ /* 0x100fe20008010848 */
[----:B------:R-:W-:Y:S01]  /*e8c0*/  FFMA.FTZ R61, R66, UR41, -R72 ;  /* 0x00000029423d7c23 */ /* 0x000fe20008010848 */
[----:B------:R-:W4:Y:S01]  /*e8d0*/  MUFU.EX2 R85, R85 ;  /* 0x0000005500557308 */ /* 0x000f220000000800 */
[----:B------:R-:W-:Y:S01]  /*e8e0*/  FFMA.FTZ R66, R24, UR41, -R74 ;  /* 0x0000002918427c23 */ /* 0x000fe2000801084a */
[----:B-1----:R-:W-:Y:S01]  /*e8f0*/  FADD.FTZ R24, R4, R83 ;  /* 0x0000005304187221 */ /* 0x002fe20000010000 */
[--C-:B------:R-:W-:Y:S01]  /*e900*/  FFMA.FTZ R38, R41, UR41, -R72.reuse ;  /* 0x0000002929267c23 */ /* 0x100fe20008010848 */
        /* <DEDUP_REMOVED lines=10> */
[----:B------:R-:W-:Y:S01]  /*e9b0*/  FFMA.FTZ R49, R75, UR41, -R72 ;  /* 0x000000294b317c23 */ /* 0x000fe20008010848 */
[----:B------:R-:W1:Y:S01]  /*e9c0*/  MUFU.EX2 R25, R25 ;  /* 0x0000001900197308 */ /* 0x000e620000000800 */
[----:B------:R-:W-:Y:S01]  /*e9d0*/  FFMA.FTZ R72, R31, UR41, -R74 ;  /* 0x000000291f487c23 */ /* 0x000fe2000801084a */
[----:B---3--:R-:W-:Y:S01]  /*e9e0*/  FADD.FTZ R31, R11, R24 ;  /* 0x000000180b1f7221 */ /* 0x008fe20000010000 */
[----:B------:R-:W-:-:S03]  /*e9f0*/  FFMA.FTZ R70, R28, UR41, -R74 ;  /* 0x000000291c467c23 */ /* 0x000fc6000801084a */
[----:B0-----:R-:W-:Y:S02]  /*ea00*/  FADD.FTZ R31, R76, R31 ;  /* 0x0000001f4c1f7221 */ /* 0x001fe40000010000 */
[----:B------:R-:W0:Y:S02]  /*ea10*/  MUFU.EX2 R80, R80 ;  /* 0x0000005000507308 */ /* 0x000e240000000800 */
[----:B------:R-:W-:Y:S01]  /*ea20*/  FADD.FTZ R28, R78, R31 ;  /* 0x0000001f4e1c7221 */ /* 0x000fe20000010000 */
[--C-:B------:R-:W-:Y:S01]  /*ea30*/  FFMA.FTZ R65, R10, UR41, -R74.reuse ;  /* 0x000000290a417c23 */ /* 0x100fe2000801084a */
[----:B------:R-:W-:-:S04]  /*ea40*/  FFMA.FTZ R62, R79, UR41, -R74 ;  /* 0x000000294f3e7c23 */ /* 0x000fc8000801084a */
[----:B------:R-:W3:Y:S01]  /*ea50*/  MUFU.EX2 R29, R29 ;  /* 0x0000001d001d7308 */ /* 0x000ee20000000800 */
[--C-:B------:R-:W-:Y:S01]  /*ea60*/  FFMA.FTZ R10, R39, UR41, -R74.reuse ;  /* 0x00000029270a7c23 */ /* 0x100fe2000801084a */
[----:B------:R-:W-:Y:S01]  /*ea70*/  FFMA.FTZ R39, R40, UR41, -R74 ;  /* 0x0000002928277c23 */ /* 0x000fe2000801084a */
[----:B----4-:R-:W-:Y:S01]  /*ea80*/  FADD.FTZ R28, R85, R28 ;  /* 0x0000001c551c7221 */ /* 0x010fe20000010000 */
[--C-:B------:R-:W-:Y:S01]  /*ea90*/  FFMA.FTZ R40, R43, UR41, -R74.reuse ;  /* 0x000000292b287c23 */ /* 0x100fe2000801084a */
[----:B------:R-:W-:-:S03]  /*eaa0*/  FFMA.FTZ R43, R44, UR41, -R74 ;  /* 0x000000292c2b7c23 */ /* 0x000fc6000801084a */
[----:B------:R-:W4:Y:S01]  /*eab0*/  MUFU.EX2 R84, R84 ;  /* 0x0000005400547308 */ /* 0x000f220000000800 */
[--C-:B------:R-:W-:Y:S01]  /*eac0*/  FFMA.FTZ R44, R47, UR41, -R74.reuse ;  /* 0x000000292f2c7c23 */ /* 0x100fe2000801084a */
[----:B------:R-:W-:Y:S01]  /*ead0*/  FFMA.FTZ R47, R48, UR41, -R74 ;  /* 0x00000029302f7c23 */ /* 0x000fe2000801084a */
[----:B-1----:R-:W-:Y:S01]  /*eae0*/  FADD.FTZ R79, R25, R28 ;  /* 0x0000001c194f7221 */ /* 0x002fe20000010000 */
[--C-:B------:R-:W-:Y:S01]  /*eaf0*/  FFMA.FTZ R69, R27, UR41, -R74.reuse ;  /* 0x000000291b457c23 */ /* 0x100fe2000801084a */
[----:B------:R-:W-:-:S03]  /*eb00*/  FFMA.FTZ R48, R51, UR41, -R74 ;  /* 0x0000002933307c23 */ /* 0x000fc6000801084a */
[----:B------:R-:W-:Y:S01]  /*eb10*/  MUFU.EX2 R33, R33 ;  /* 0x0000002100217308 */ /* 0x000fe20000000800 */
[--C-:B------:R-:W-:Y:S01]  /*eb20*/  FFMA.FTZ R51, R52, UR41, -R74.reuse ;  /* 0x0000002934337c23 */ /* 0x100fe2000801084a */
[--C-:B------:R-:W-:Y:S01]  /*eb30*/  FFMA.FTZ R27, R60, UR41, -R74.reuse ;  /* 0x000000293c1b7c23 */ /* 0x100fe2000801084a */
[--C-:B------:R-:W-:Y:S01]  /*eb40*/  FFMA.FTZ R52, R55, UR41, -R74.reuse ;  /* 0x0000002937347c23 */ /* 0x100fe2000801084a */
[--C-:B------:R-:W-:Y:S01]  /*eb50*/  FFMA.FTZ R60, R26, UR41, -R74.reuse ;  /* 0x000000291a3c7c23 */ /* 0x100fe2000801084a */
[----:B------:R-:W-:-:S03]  /*eb60*/  FFMA.FTZ R55, R56, UR41, -R74 ;  /* 0x0000002938377c23 */ /* 0x000fc6000801084a */
[----:B------:R-:W-:Y:S01]  /*eb70*/  MUFU.EX2 R62, R62 ;  /* 0x0000003e003e7308 */ /* 0x000fe20000000800 */
[----:B0-----:R-:W-:Y:S01]  /*eb80*/  FADD.FTZ R26, R80, R79 ;  /* 0x0000004f501a7221 */ /* 0x001fe20000010000 */
[--C-:B------:R-:W-:Y:S01]  /*eb90*/  FFMA.FTZ R56, R59, UR41, -R74.reuse ;  /* 0x000000293b387c23 */ /* 0x100fe2000801084a */
[----:B------:R-:W-:-:S05]  /*eba0*/  FFMA.FTZ R3, R3, UR41, -R74 ;  /* 0x0000002903037c23 */ /* 0x000fca000801084a */
        /* <DEDUP_REMOVED lines=13> */
[----:B---3--:R-:W-:-:S04]  /*ec80*/  FADD.FTZ R77, R29, R26 ;  /* 0x0000001a1d4d7221 */ /* 0x008fc80000010000 */
[----:B----4-:R-:W-:Y:S01]  /*ec90*/  FADD.FTZ R30, R84, R77 ;  /* 0x0000004d541e7221 */ /* 0x010fe20000010000 */
[----:B0-----:R-:W-:-:S03]  /*eca0*/  FADD.FTZ R24, R62, R65 ;  /* 0x000000413e187221 */ /* 0x001fc60000010000 */
[----:B------:R-:W-:Y:S01]  /*ecb0*/  FADD.FTZ R77, R33, R30 ;  /* 0x0000001e214d7221 */ /* 0x000fe20000010000 */
[----:B------:R-:W-:Y:S02]  /*ecc0*/  F2FP.BF16.F32.PACK_AB R30, R80, R25 ;  /* 0x00000019501e723e */ /* 0x000fe400000010ff */
[----:B------:R-:W-:Y:S02]  /*ecd0*/  F2FP.BF16.F32.PACK_AB R25, R65, R62 ;  /* 0x0000003e4119723e */ /* 0x000fe400000010ff */
[----:B------:R-:W3:Y:S01]  /*ece0*/  LDL R62, [R1+0x24] ;  /* 0x00002400013e7983 */ /* 0x000ee20000100800 */
[----:B------:R-:W0:Y:S08]  /*ecf0*/  MUFU.EX2 R3, R3 ;  /* 0x0000000300037308 */ /* 0x000e300000000800 */
[----:B------:R-:W1:Y:S08]  /*ed00*/  MUFU.EX2 R14, R14 ;  /* 0x0000000e000e7308 */ /* 0x000e700000000800 */
[----:B------:R-:W4:Y:S01]  /*ed10*/  MUFU.EX2 R21, R21 ;  /* 0x0000001500157308 */ /* 0x000f220000000800 */
[----:B0-----:R-:W-:-:S07]  /*ed20*/  FADD.FTZ R31, R3, R24 ;  /* 0x00000018031f7221 */ /* 0x001fce0000010000 */
[----:B------:R-:W0:Y:S01]  /*ed30*/  MUFU.EX2 R66, R66 ;  /* 0x0000004200427308 */ /* 0x000e220000000800 */
[----:B-1----:R-:W-:-:S07]  /*ed40*/  FADD.FTZ R24, R14, R31 ;  /* 0x0000001f0e187221 */ /* 0x002fce0000010000 */
[----:B------:R-:W1:Y:S01]  /*ed50*/  MUFU.EX2 R69, R69 ;  /* 0x0000004500457308 */ /* 0x000e620000000800 */
[----:B----4-:R-:W-:-:S07]  /*ed60*/  FADD.FTZ R31, R21, R24 ;  /* 0x00000018151f7221 */ /* 0x010fce0000010000 */
[----:B------:R-:W4:Y:S01]  /*ed70*/  MUFU.EX2 R70, R70 ;  /* 0x0000004600467308 */ /* 0x000f220000000800 */
[----:B------:R-:W-:Y:S01]  /*ed80*/  F2FP.BF16.F32.PACK_AB R24, R83, R4 ;  /* 0x000000045318723e */ /* 0x000fe200000010ff */
[----:B0-----:R-:W-:-:S06]  /*ed90*/  FADD.FTZ R4, R66, R31 ;  /* 0x0000001f42047221 */ /* 0x001fcc0000010000 */
[----:B------:R-:W0:Y:S08]  /*eda0*/  MUFU.EX2 R34, R34 ;  /* 0x0000002200227308 */ /* 0x000e300000000800 */
[----:B------:R-:W5:Y:S01]  /*edb0*/  MUFU.EX2 R72, R72 ;  /* 0x0000004800487308 */ /* 0x000f620000000800 */
[----:B-1----:R-:W-:-:S07]  /*edc0*/  FADD.FTZ R31, R69, R4 ;  /* 0x00000004451f7221 */ /* 0x002fce0000010000 */
[----:B------:R-:W1:Y:S08]  /*edd0*/  MUFU.EX2 R5, R5 ;  /* 0x0000000500057308 */ /* 0x000e700000000800 */
[----:B------:R-:W2:Y:S01]  /*ede0*/  MUFU.EX2 R75, R75 ;  /* 0x0000004b004b7308 */ /* 0x000ea20000000800 */
[----:B----4-:R-:W-:-:S07]  /*edf0*/  FADD.FTZ R31, R70, R31 ;  /* 0x0000001f461f7221 */ /* 0x010fce0000010000 */
[----:B------:R-:W4:Y:S01]  /*ee00*/  MUFU.EX2 R35, R35 ;  /* 0x0000002300237308 */ /* 0x000f220000000800 */
[----:B------:R-:W-:Y:S01]  /*ee10*/  F2FP.BF16.F32.PACK_AB R26, R76, R11 ;  /* 0x0000000b4c1a723e */ /* 0x000fe200000010ff */
[----:B0-----:R-:W-:-:S06]  /*ee20*/  FADD.FTZ R76, R34, R77 ;  /* 0x0000004d224c7221 */ /* 0x001fcc0000010000 */
[----:B------:R-:W0:Y:S01]  /*ee30*/  MUFU.EX2 R38, R38 ;  /* 0x0000002600267308 */ /* 0x000e220000000800 */
[----:B-----5:R-:W-:-:S07]  /*ee40*/  FADD.FTZ R4, R72, R31 ;  /* 0x0000001f48047221 */ /* 0x020fce0000010000 */
[----:B------:R-:W5:Y:S01]  /*ee50*/  MUFU.EX2 R36, R36 ;  /* 0x0000002400247308 */ /* 0x000f620000000800 */
[----:B------:R-:W-:Y:S01]  /*ee60*/  F2FP.BF16.F32.PACK_AB R32, R84, R29 ;  /* 0x0000001d5420723e */ /* 0x000fe200000010ff */
[----:B-1----:R-:W-:-:S06]  /*ee70*/  FADD.FTZ R29, R5, R76 ;  /* 0x0000004c051d7221 */ /* 0x002fcc0000010000 */
[----:B------:R-:W1:Y:S01]  /*ee80*/  MUFU.EX2 R15, R15 ;  /* 0x0000000f000f7308 */ /* 0x000e620000000800 */
[----:B--2---:R-:W-:-:S07]  /*ee90*/  FADD.FTZ R4, R75, R4 ;  /* 0x000000044b047221 */ /* 0x004fce0000010000 */
[----:B------:R-:W2:Y:S01]  /*eea0*/  MUFU.EX2 R10, R10 ;  /* 0x0000000a000a7308 */ /* 0x000ea20000000800 */
[----:B------:R-:W-:-:S07]  /*eeb0*/  FADD.FTZ R31, R20, R29 ;  /* 0x0000001d141f7221 */ /* 0x000fce0000010000 */
[----:B------:R-:W2:Y:S08]  /*eec0*/  MUFU.EX2 R39, R39 ;  /* 0x0000002700277308 */ /* 0x000eb00000000800 */
[----:B------:R4:W-:Y:S08]  /*eed0*/  MUFU.EX2 R11, R27 ;  /* 0x0000001b000b7308 */ /* 0x0009f00000000800 */
[----:B------:R-:W2:Y:S01]  /*eee0*/  MUFU.EX2 R40, R40 ;  /* 0x0000002800287308 */ /* 0x000ea20000000800 */
[----:B----4-:R-:W-:Y:S01]  /*eef0*/  F2FP.BF16.F32.PACK_AB R27, R14, R3 ;  /* 0x000000030e1b723e */ /* 0x010fe200000010ff */
[----:B------:R-:W-:Y:S01]  /*ef00*/  FADD.FTZ R3, R35, R4 ;  /* 0x0000000423037221 */ /* 0x000fe20000010000 */
[----:B0-----:R-:W-:-:S03]  /*ef10*/  FADD.FTZ R4, R38, R31 ;  /* 0x0000001f26047221 */ /* 0x001fc60000010000 */
[----:B-----5:R-:W-:Y:S02]  /*ef20*/  FADD.FTZ R3, R36, R3 ;  /* 0x0000000324037221 */ /* 0x020fe40000010000 */
[----:B------:R-:W0:Y:S01]  /*ef30*/  MUFU.EX2 R43, R43 ;  /* 0x0000002b002b7308 */ /* 0x000e220000000800 */
[----:B-1----:R-:W-:Y:S01]  /*ef40*/  FADD.FTZ R14, R15, R4 ;  /* 0x000000040f0e7221 */ /* 0x002fe20000010000 */
[----:B--2---:R-:W-:-:S06]  /*ef50*/  FADD.FTZ R4, R10, R3 ;  /* 0x000000030a047221 */ /* 0x004fcc0000010000 */
[----:B------:R-:W1:Y:S01]  /*ef60*/  MUFU.EX2 R37, R37 ;  /* 0x0000002500257308 */ /* 0x000e620000000800 */
[----:B------:R-:W-:-:S07]  /*ef70*/  FADD.FTZ R3, R39, R4 ;  /* 0x0000000427037221 */ /* 0x000fce0000010000 */
[----:B------:R-:W2:Y:S01]  /*ef80*/  MUFU.EX2 R44, R44 ;  /* 0x0000002c002c7308 */ /* 0x000ea20000000800 */
[----:B------:R-:W-:-:S07]  /*ef90*/  FADD.FTZ R4, R40, R3 ;  /* 0x0000000328047221 */ /* 0x000fce0000010000 */
[----:B------:R-:W4:Y:S01]  /*efa0*/  MUFU.EX2 R47, R47 ;  /* 0x0000002f002f7308 */ /* 0x000f220000000800 */
[----:B0-----:R-:W-:-:S07]  /*efb0*/  FADD.FTZ R3, R43, R4 ;  /* 0x000000042b037221 */ /* 0x001fce0000010000 */
[----:B------:R-:W0:Y:S08]  /*efc0*/  MUFU.EX2 R71, R71 ;  /* 0x0000004700477308 */ /* 0x000e300000000800 */
[----:B------:R-:W5:Y:S01]  /*efd0*/  MUFU.EX2 R48, R48 ;  /* 0x0000003000307308 */ /* 0x000f620000000800 */
[----:B------:R-:W-:Y:S01]  /*efe0*/  F2FP.BF16.F32.PACK_AB R29, R66, R21 ;  /* 0x00000015421d723e */ /* 0x000fe200000010ff */
[----:B-1----:R-:W-:Y:S01]  /*eff0*/  FADD.FTZ R21, R37, R14 ;  /* 0x0000000e25157221 */ /* 0x002fe20000010000 */
[----:B--2---:R-:W-:-:S05]  /*f000*/  FADD.FTZ R4, R44, R3 ;  /* 0x000000032c047221 */ /* 0x004fca0000010000 */
[----:B------:R-:W1:Y:S08]  /*f010*/  MUFU.EX2 R86, R86 ;  /* 0x0000005600567308 */ /* 0x000e700000000800 */
[----:B------:R-:W2:Y:S01]  /*f020*/  MUFU.EX2 R51, R51 ;  /* 0x0000003300337308 */ /* 0x000ea20000000800 */
[----:B------:R-:W-:Y:S01]  /*f030*/  FADD.FTZ R14, R82, R21 ;  /* 0x00000015520e7221 */ /* 0x000fe20000010000 */
[----:B----4-:R-:W-:-:S06]  /*f040*/  FADD.FTZ R3, R47, R4 ;  /* 0x000000042f037221 */ /* 0x010fcc0000010000 */
[----:B------:R-:W4:Y:S08]  /*f050*/  MUFU.EX2 R45, R45 ;  /* 0x0000002d002d7308 */ /* 0x000f300000000800 */
[----:B------:R-:W4:Y:S01]  /*f060*/  MUFU.EX2 R52, R52 ;  /* 0x0000003400347308 */ /* 0x000f220000000800 */
[----:B0-----:R-:W-:Y:S01]  /*f070*/  FADD.FTZ R21, R71, R14 ;  /* 0x0000000e47157221 */ /* 0x001fe20000010000 */
[----:B-----5:R-:W-:-:S06]  /*f080*/  FADD.FTZ R4, R48, R3 ;  /* 0x0000000330047221 */ /* 0x020fcc0000010000 */
[----:B------:R-:W0:Y:S08]  /*f090*/  MUFU.EX2 R46, R46 ;  /* 0x0000002e002e7308 */ /* 0x000e300000000800 */
[----:B------:R-:W5:Y:S01]  /*f0a0*/  MUFU.EX2 R55, R55 ;  /* 0x0000003700377308 */ /* 0x000f620000000800 */
[----:B-1----:R-:W-:Y:S01]  /*f0b0*/  FADD.FTZ R14, R86, R21 ;  /* 0x00000015560e7221 */ /* 0x002fe20000010000 */
[----:B--2---:R-:W-:-:S06]  /*f0c0*/  FADD.FTZ R3, R51, R4 ;  /* 0x0000000433037221 */ /* 0x004fcc0000010000 */
[----:B------:R-:W1:Y:S01]  /*f0d0*/  MUFU.EX2 R50, R50 ;  /* 0x0000003200327308 */ /* 0x000e620000000800 */
[----:B------:R-:W-:-:S07]  /*f0e0*/  F2FP.BF16.F32.PACK_AB R35, R36, R35 ;  /* 0x000000232423723e */ /* 0x000fce00000010ff */
[----:B------:R-:W2:Y:S01]  /*f0f0*/  MUFU.EX2 R56, R56 ;  /* 0x0000003800387308 */ /* 0x000ea20000000800 */
[----:B------:R4:W-:Y:S07]  /*f100*/  STSM.16.M88.4 [R139+0x21800], R24 ;  /* 0x021800188b007844 */ /* 0x0009ee0000000200 */
[----:B------:R-:W2:Y:S01]  /*f110*/  MUFU.EX2 R53, R53 ;  /* 0x0000003500357308 */ /* 0x000ea20000000800 */
[----:B------:R-:W-:-:S07]  /*f120*/  F2FP.BF16.F32.PACK_AB R36, R20, R5 ;  /* 0x000000051424723e */ /* 0x000fce00000010ff */
[----:B------:R-:W-:Y:S01]  /*f130*/  MUFU.EX2 R54, R54 ;  /* 0x0000003600367308 */ /* 0x000fe20000000800 */
[----:B------:R-:W-:-:S07]  /*f140*/  F2FP.BF16.F32.PACK_AB R28, R85, R78 ;  /* 0x0000004e551c723e */ /* 0x000fce00000010ff */
[----:B------:R-:W3:Y:S01]  /*f150*/  MUFU.EX2 R57, R57 ;  /* 0x0000003900397308 */ /* 0x000ee20000000800 */
[----:B------:R-:W-:-:S07]  /*f160*/  F2FP.BF16.F32.PACK_AB R34, R34, R33 ;  /* 0x000000212222723e */ /* 0x000fce00000010ff */
[----:B------:R-:W-:Y:S01]  /*f170*/  MUFU.EX2 R58, R58 ;  /* 0x0000003a003a7308 */ /* 0x000fe20000000800 */
[----:B------:R-:W-:-:S07]  /*f180*/  F2FP.BF16.F32.PACK_AB R31, R70, R69 ;  /* 0x00000045461f723e */ /* 0x000fce00000010ff */
[----:B------:R-:W3:Y:S01]  /*f190*/  MUFU.EX2 R61, R61 ;  /* 0x0000003d003d7308 */ /* 0x000ee20000000800 */
[----:B----4-:R-:W-:-:S07]  /*f1a0*/  F2FP.BF16.F32.PACK_AB R24, R82, R37 ;  /* 0x000000255218723e */ /* 0x010fce00000010ff */
[----:B------:R-:W-:Y:S01]  /*f1b0*/  MUFU.EX2 R63, R63 ;  /* 0x0000003f003f7308 */ /* 0x000fe20000000800 */
[----:B------:R-:W-:-:S07]  /*f1c0*/  FADD.FTZ R5, R45, R14 ;  /* 0x0000000e2d057221 */ /* 0x000fce0000010000 */
[----:B------:R-:W4:Y:S01]  /*f1d0*/  MUFU.EX2 R64, R64 ;  /* 0x0000004000407308 */ /* 0x000f220000000800 */
[----:B------:R-:W-:-:S07]  /*f1e0*/  FADD.FTZ R4, R52, R3 ;  /* 0x0000000334047221 */ /* 0x000fce0000010000 */
[----:B------:R-:W-:Y:S08]  /*f1f0*/  MUFU.EX2 R67, R67 ;  /* 0x0000004300437308 */ /* 0x000ff00000000800 */
[----:B------:R-:W4:Y:S01]  /*f200*/  MUFU.EX2 R68, R68 ;  /* 0x0000004400447308 */ /* 0x000f220000000800 */
[----:B------:R-:W-:-:S07]  /*f210*/  F2FP.BF16.F32.PACK_AB R33, R75, R72 ;  /* 0x000000484b21723e */ /* 0x000fce00000010ff */
[----:B------:R-:W-:Y:S01]  /*f220*/  MUFU.EX2 R0, R0 ;  /* 0x0000000000007308 */ /* 0x000fe20000000800 */
[----:B------:R-:W-:-:S07]  /*f230*/  F2FP.BF16.F32.PACK_AB R37, R39, R10 ;  /* 0x0000000a2725723e */ /* 0x000fce00000010ff */
[----:B------:R-:W4:Y:S08]  /*f240*/  MUFU.EX2 R41, R41 ;  /* 0x0000002900297308 */ /* 0x000f300000000800 */
[----:B------:R-:W-:Y:S08]  /*f250*/  MUFU.EX2 R42, R42 ;  /* 0x0000002a002a7308 */ /* 0x000ff00000000800 */
[----:B------:R-:W4:Y:S08]  /*f260*/  MUFU.EX2 R49, R49 ;  /* 0x0000003100317308 */ /* 0x000f300000000800 */
[----:B------:R-:W-:Y:S08]  /*f270*/  MUFU.EX2 R73, R73 ;  /* 0x0000004900497308 */ /* 0x000ff00000000800 */
[----:B------:R-:W4:Y:S08]  /*f280*/  MUFU.EX2 R60, R60 ;  /* 0x0000003c003c7308 */ /* 0x000f300000000800 */
[----:B------:R-:W-:Y:S08]  /*f290*/  MUFU.EX2 R59, R59 ;  /* 0x0000003b003b7308 */ /* 0x000ff00000000800 */
[----:B------:R-:W4:Y:S01]  /*f2a0*/  MUFU.EX2 R74, R74 ;  /* 0x0000004a004a7308 */ /* 0x000f220000000800 */
[----:B------:R-:W-:-:S02]  /*f2b0*/  F2FP.BF16.F32.PACK_AB R38, R15, R38 ;  /* 0x000000260f26723e */ /* 0x000fc400000010ff */
[----:B------:R-:W-:Y:S01]  /*f2c0*/  F2FP.BF16.F32.PACK_AB R26, R86, R71 ;  /* 0x00000047561a723e */ /* 0x000fe200000010ff */
[----:B0-----:R-:W-:Y:S01]  /*f2d0*/  FADD.FTZ R5, R46, R5 ;  /* 0x000000052e057221 */ /* 0x001fe20000010000 */
[----:B------:R-:W-:Y:S01]  /*f2e0*/  F2FP.BF16.F32.PACK_AB R39, R43, R40 ;  /* 0x000000282b27723e */ /* 0x000fe200000010ff */
[----:B-----5:R-:W-:Y:S01]  /*f2f0*/  FADD.FTZ R3, R55, R4 ;  /* 0x0000000437037221 */ /* 0x020fe20000010000 */
[----:B------:R-:W-:Y:S02]  /*f300*/  F2FP.BF16.F32.PACK_AB R25, R47, R44 ;  /* 0x0000002c2f19723e */ /* 0x000fe400000010ff */
[----:B------:R-:W-:Y:S01]  /*f310*/  F2FP.BF16.F32.PACK_AB R27, R51, R48 ;  /* 0x00000030331b723e */ /* 0x000fe200000010ff */
[----:B------:R3:W-:Y:S01]  /*f320*/  STSM.16.M88.4 [R87], R28 ;  /* 0x0000001c57007844 */ /* 0x0007e20000000200 */
[----:B------:R-:W0:Y:S01]  /*f330*/  @P2 LDC R14, c[0x0][0x44c] ;  /* 0x00011300ff0e2b82 */ /* 0x000e220000000800 */
[----:B-1----:R-:W-:Y:S02]  /*f340*/  FADD.FTZ R10, R50, R5 ;  /* 0x00000005320a7221 */ /* 0x002fe40000010000 */
[----:B------:R1:W-:Y:S01]  /*f350*/  STSM.16.M88.4 [R141], R32 ;  /* 0x000000208d007844 */ /* 0x0003e20000000200 */
[----:B--2---:R-:W-:-:S03]  /*f360*/  FADD.FTZ R4, R56, R3 ;  /* 0x0000000338047221 */ /* 0x004fc60000010000 */
[----:B------:R-:W-:Y:S01]  /*f370*/  STSM.16.M88.4 [R140], R36 ;  /* 0x000000248c007844 */ /* 0x000fe20000000200 */
[----:B------:R-:W2:Y:S03]  /*f380*/  @P2 LDC R15, c[0x0][0x450] ;  /* 0x00011400ff0f2b82 */ /* 0x000ea60000000800 */
[----:B------:R5:W-:Y:S01]  /*f390*/  STSM.16.M88.4 [R139+0x27800], R24 ;  /* 0x027800188b007844 */ /* 0x000be20000000200 */
[----:B------:R-:W-:Y:S01]  /*f3a0*/  FADD.FTZ R5, R53, R10 ;  /* 0x0000000a35057221 */ /* 0x000fe20000010000 */
[----:B------:R-:W-:Y:S01]  /*f3b0*/  FADD.FTZ R4, R11, R4 ;  /* 0x000000040b047221 */ /* 0x000fe20000010000 */
[----:B---3--:R-:W-:Y:S02]  /*f3c0*/  F2FP.BF16.F32.PACK_AB R28, R57, R54 ;  /* 0x00000036391c723e */ /* 0x008fe400000010ff */
[----:B------:R-:W-:Y:S02]  /*f3d0*/  F2FP.BF16.F32.PACK_AB R30, R61, R58 ;  /* 0x0000003a3d1e723e */ /* 0x000fe400000010ff */
[----:B----4-:R-:W-:-:S02]  /*f3e0*/  F2FP.BF16.F32.PACK_AB R29, R64, R63 ;  /* 0x0000003f401d723e */ /* 0x010fc400000010ff */
[----:B------:R-:W-:Y:S02]  /*f3f0*/  F2FP.BF16.F32.PACK_AB R31, R68, R67 ;  /* 0x00000043441f723e */ /* 0x000fe400000010ff */
[----:B-1----:R-:W-:Y:S02]  /*f400*/  F2FP.BF16.F32.PACK_AB R32, R41, R0 ;  /* 0x000000002920723e */ /* 0x002fe400000010ff */
[----:B------:R-:W-:Y:S02]  /*f410*/  F2FP.BF16.F32.PACK_AB R34, R49, R42 ;  /* 0x0000002a3122723e */ /* 0x000fe400000010ff */
[----:B-----5:R-:W-:Y:S02]  /*f420*/  F2FP.BF16.F32.PACK_AB R24, R46, R45 ;  /* 0x0000002d2e18723e */ /* 0x020fe400000010ff */
[----:B------:R-:W-:Y:S02]  /*f430*/  F2FP.BF16.F32.PACK_AB R26, R53, R50 ;  /* 0x00000032351a723e */ /* 0x000fe400000010ff */
[----:B------:R-:W-:-:S02]  /*f440*/  F2FP.BF16.F32.PACK_AB R25, R55, R52 ;  /* 0x000000343719723e */ /* 0x000fc400000010ff */
[----:B------:R-:W-:Y:S02]  /*f450*/  F2FP.BF16.F32.PACK_AB R27, R11, R56 ;  /* 0x000000380b1b723e */ /* 0x000fe400000010ff */
[----:B------:R-:W-:Y:S02]  /*f460*/  F2FP.BF16.F32.PACK_AB R33, R60, R73 ;  /* 0x000000493c21723e */ /* 0x000fe400000010ff */
[----:B------:R-:W-:Y:S01]  /*f470*/  F2FP.BF16.F32.PACK_AB R35, R74, R59 ;  /* 0x0000003b4a23723e */ /* 0x000fe200000010ff */
[----:B------:R1:W-:Y:S01]  /*f480*/  STSM.16.M88.4 [R62], R24 ;  /* 0x000000183e007844 */ /* 0x0003e20000000200 */
[----:B------:R-:W-:Y:S01]  /*f490*/  FADD.FTZ R10, R54, R5 ;  /* 0x00000005360a7221 */ /* 0x000fe20000010000 */
[----:B------:R-:W-:Y:S02]  /*f4a0*/  FADD.FTZ R3, R63, R4 ;  /* 0x000000043f037221 */ /* 0x000fe40000010000 */
[----:B------:R1:W-:Y:S04]  /*f4b0*/  STSM.16.M88.4 [R141+0x6000], R28 ;  /* 0x0060001c8d007844 */ /* 0x0003e80000000200 */
[----:B------:R1:W-:Y:S01]  /*f4c0*/  STSM.16.M88.4 [R140+0x6000], R32 ;  /* 0x006000208c007844 */ /* 0x0003e20000000200 */
[----:B------:R-:W-:Y:S01]  /*f4d0*/  FADD.FTZ R5, R57, R10 ;  /* 0x0000000a39057221 */ /* 0x000fe20000010000 */
[----:B------:R3:W-:Y:S06]  /*f4e0*/  MEMBAR.ALL.CTA ;  /* 0x0000000000007992 */ /* 0x0007ec0000008000 */
[----:B---3--:R-:W3:Y:S01]  /*f4f0*/  FENCE.VIEW.ASYNC.S ;  /* 0x00000000000073c6 */ /* 0x008ee20000000000 */
[----:B------:R-:W-:Y:S01]  /*f500*/  FADD.FTZ R4, R64, R3 ;  /* 0x0000000340047221 */ /* 0x000fe20000010000 */
[----:B------:R-:W-:-:S03]  /*f510*/  FADD.FTZ R10, R58, R5 ;  /* 0x000000053a0a7221 */ /* 0x000fc60000010000 */
[----:B------:R-:W-:Y:S01]  /*f520*/  FADD.FTZ R3, R67, R4 ;  /* 0x0000000443037221 */ /* 0x000fe20000010000 */
[----:B------:R-:W-:Y:S01]  /*f530*/  FADD.FTZ R5, R61, R10 ;  /* 0x0000000a3d057221 */ /* 0x000fe20000010000 */
[----:B------:R-:W-:Y:S02]  /*f540*/  PLOP3.LUT P3, PT, PT, PT, UP0, 0x40, 0x0 ;  /* 0x000000000000781c */ /* 0x000fe40003f6e808 */
[----:B------:R-:W-:Y:S01]  /*f550*/  FADD.FTZ R68, R68, R3 ;  /* 0x0000000344447221 */ /* 0x000fe20000010000 */
[----:B0-----:R-:W-:-:S04]  /*f560*/  @P2 IMAD.HI.U32 R14, R89, R14, RZ ;  /* 0x0000000e590e2227 */ /* 0x001fc800078e00ff */
[----:B------:R-:W-:Y:S01]  /*f570*/  FADD.FTZ R0, R0, R5 ;  /* 0x0000000500007221 */ /* 0x000fe20000010000 */
[----:B------:R-:W-:Y:S01]  /*f580*/  FADD.FTZ R73, R73, R68 ;  /* 0x0000004449497221 */ /* 0x000fe20000010000 */
[----:B------:R-:W-:Y:S01]  /*f590*/  IMAD.MOV.U32 R5, RZ, RZ, R89 ;  /* 0x000000ffff057224 */ /* 0x000fe200078e0059 */
[----:B--2---:R-:W-:Y:S01]  /*f5a0*/  @P2 SHF.R.U32.HI R5, RZ, R15, R14 ;  /* 0x0000000fff052219 */ /* 0x004fe2000001160e */
[----:B------:R-:W-:Y:S01]  /*f5b0*/  FADD.FTZ R41, R41, R0 ;  /* 0x0000000029297221 */ /* 0x000fe20000010000 */
[----:B------:R-:W-:-:S03]  /*f5c0*/  FADD.FTZ R60, R60, R73 ;  /* 0x000000493c3c7221 */ /* 0x000fc60000010000 */
[----:B------:R-:W-:Y:S01]  /*f5d0*/  FADD.FTZ R4, R42, R41 ;  /* 0x000000292a047221 */ /* 0x000fe20000010000 */
[----:B------:R-:W-:Y:S01]  /*f5e0*/  FADD.FTZ R3, R59, R60 ;  /* 0x0000003c3b037221 */ /* 0x000fe20000010000 */
[----:B------:R-:W-:Y:S02]  /*f5f0*/  IMAD.IADD R114, R114, 0x1, R5 ;  /* 0x0000000172727824 */ /* 0x000fe400078e0205 */
[----:B------:R-:W-:Y:S01]  /*f600*/  FADD.FTZ R4, R49, R4 ;  /* 0x0000000431047221 */ /* 0x000fe20000010000 */
[----:B------:R-:W-:Y:S01]  /*f610*/  FADD.FTZ R3, R74, R3 ;  /* 0x000000034a037221 */ /* 0x000fe20000010000 */
[----:B------:R-:W-:Y:S02]  /*f620*/  VIADD R0, R88, 0xfffffffe ;  /* 0xfffffffe58007836 */ /* 0x000fe40000000000 */
[----:B------:R-:W-:Y:S01]  /*f630*/  VIADD R5, R114, UR6 ;  /* 0x0000000672057c36 */ /* 0x000fe20008000000 */
[----:B---3--:R-:W-:Y:S01]  /*f640*/  NOP ;  /* 0x0000000000007918 */ /* 0x008fe20000000000 */
[----:B-1----:R-:W-:Y:S05]  /*f650*/  @P3 BRA `(.L_x_1500) ;  /* 0x0000000000543947 */ /* 0x002fea0003800000 */
[C---:B------:R-:W-:Y:S01]  /*f660*/  ISETP.GT.AND P3, PT, R114.reuse, RZ, PT ;  /* 0x000000ff7200720c */ /* 0x040fe20003f64270 */
[----:B------:R-:W-:Y:S01]  /*f670*/  BSSY B0, `(.L_x_1501) ;  /* 0x0000010000007945 */ /* 0x000fe20003800000 */
[----:B------:R-:W-:-:S11]  /*f680*/  VIADD R10, R114, 0xffffffff ;  /* 0xffffffff720a7836 */ /* 0x000fd60000000000 */
[----:B------:R-:W-:Y:S05]  /*f690*/  @P3 BRA `(.L_x_1502) ;  /* 0x0000000000203947 */ /* 0x000fea0003800000 */
[----:B------:R-:W-:Y:S01]  /*f6a0*/  UISETP.NE.AND UP1, UPT, UR7, 0x1, UPT ;  /* 0x000000010700788c */ /* 0x000fe2000bf25270 */
[----:B------:R-:W-:-:S05]  /*f6b0*/  IMAD.MOV R10, RZ, RZ, -R114 ;  /* 0x000000ffff0a7224 */ /* 0x000fca00078e0a72 */
[----:B------:R-:W-:-:S05]  /*f6c0*/  PLOP3.LUT P3, PT, PT, PT, UP1, 0x80, 0x0 ;  /* 0x000000000000781c */ /* 0x000fca0003f6f018 */
[----:B------:R-:W-:-:S08]  /*f6d0*/  @UP1 ULDC.64 UR4, c[0x0][0x9e8] ;  /* 0x00027a0000041ab9 */ /* 0x000fd00000000a00 */
[----:B------:R-:W-:-:S05]  /*f6e0*/  @P3 IMAD.HI.U32 R11, R10, UR4, RZ ;  /* 0x000000040a0b3c27 */ /* 0x000fca000f8e00ff */
[----:B------:R-:W-:-:S04]  /*f6f0*/  @P3 SHF.R.U32.HI R10, RZ, UR5, R11 ;  /* 0x00000005ff0a3c19 */ /* 0x000fc8000801160b */
[----:B------:R-:W-:Y:S01]  /*f700*/  LOP3.LUT R10, RZ, R10, RZ, 0x33, !PT ;  /* 0x0000000aff0a7212 */ /* 0x000fe200078e33ff */
[----:B------:R-:W-:Y:S06]  /*f710*/  BRA `(.L_x_1503) ;  /* 0x0000000000147947 */ /* 0x000fec0003800000 */
.L_x_1502:
[----:B------:R-:W-:-:S06]  /*f720*/  UISETP.NE.AND UP1, UPT, UR7, 0x1, UPT ;  /* 0x000000010700788c */ /* 0x000fcc000bf25270 */
[----:B------:R-:W-:-:S05]  /*f730*/  PLOP3.LUT P3, PT, PT, PT, UP1, 0x80, 0x0 ;  /* 0x000000000000781c */ /* 0x000fca0003f6f018 */
[----:B------:R-:W-:-:S08]  /*f740*/  @UP1 ULDC.64 UR4, c[0x0][0x9e8] ;  /* 0x00027a0000041ab9 */ /* 0x000fd00000000a00 */
[----:B------:R-:W-:-:S05]  /*f750*/  @P3 IMAD.HI.U32 R11, R10, UR4, RZ ;  /* 0x000000040a0b3c27 */ /* 0x000fca000f8e00ff */
[----:B------:R-:W-:-:S07]  /*f760*/  @P3 SHF.R.U32.HI R10, RZ, UR5, R11 ;  /* 0x00000005ff0a3c19 */ /* 0x000fce000801160b */
.L_x_1503:
[----:B------:R-:W-:Y:S05]  /*f770*/  BSYNC B0 ;  /* 0x0000000000007941 */ /* 0x000fea0003800000 */
.L_x_1501:
[----:B------:R-:W-:-:S04]  /*f780*/  IMAD.U32 R11, RZ, RZ, UR7 ;  /* 0x00000007ff0b7e24 */ /* 0x000fc8000f8e00ff */
[----:B------:R-:W-:-:S05]  /*f790*/  IMAD R10, R10, R11, UR7 ;  /* 0x000000070a0a7e24 */ /* 0x000fca000f8e020b */
[----:B------:R-:W-:-:S07]  /*f7a0*/  VIMNMX R5, R5, R10, PT ;  /* 0x0000000a05057248 */ /* 0x000fce0003fe0100 */
.L_x_1500:
[----:B------:R-:W2:Y:S01]  /*f7b0*/  LDL R11, [R1+0x44] ;  /* 0x00004400010b7983 */ /* 0x000ea20000100800 */
[----:B------:R-:W-:Y:S01]  /*f7c0*/  SHF.R.S32.HI R10, RZ, 0x1f, R5 ;  /* 0x0000001fff0a7819 */ /* 0x000fe20000011405 */
[----:B------:R-:W-:Y:S01]  /*f7d0*/  ULDC UR42, c[0x0][0x9e4] ;  /* 0x00027900002a7ab9 */ /* 0x000fe20000000800 */
[----:B------:R-:W-:Y:S01]  /*f7e0*/  ULDC UR5, c[0x0][0x9e4] ;  /* 0x0002790000057ab9 */ /* 0x000fe20000000800 */
[----:B------:R-:W-:Y:S01]  /*f7f0*/  ULDC UR48, c[0x0][0x9d8] ;  /* 0x0002760000307ab9 */ /* 0x000fe20000000800 */
[----:B------:R-:W-:Y:S01]  /*f800*/  LEA.HI R10, R10, R5, RZ, 0x7 ;  /* 0x000000050a0a7211 */ /* 0x000fe200078f38ff */
[----:B------:R-:W-:Y:S01]  /*f810*/  ULDC UR51, c[0x0][0x9d8] ;  /* 0x0002760000337ab9 */ /* 0x000fe20000000800 */
[----:B------:R-:W-:Y:S01]  /*f820*/  ULDC UR49, c[0x0][0x9d8] ;  /* 0x0002760000317ab9 */ /* 0x000fe20000000800 */
[----:B------:R-:W-:Y:S01]  /*f830*/  ULDC UR4, c[0x0][0x988] ;  /* 0x0002620000047ab9 */ /* 0x000fe20000000800 */
[----:B------:R-:W-:Y:S01]  /*f840*/  SHF.R.S32.HI R10, RZ, 0x7, R10 ;  /* 0x00000007ff0a7819 */ /* 0x000fe2000001140a */
[----:B------:R-:W-:Y:S01]  /*f850*/  ULDC UR7, c[0x0][0x988] ;  /* 0x0002620000077ab9 */ /* 0x000fe20000000800 */
[----:B------:R-:W-:Y:S01]  /*f860*/  ULDC UR6, c[0x0][0x988] ;  /* 0x0002620000067ab9 */ /* 0x000fe20000000800 */
[----:B------:R-:W-:Y:S01]  /*f870*/  ULDC UR50, c[0x0][0x9e0] ;  /* 0x0002780000327ab9 */ /* 0x000fe20000000800 */
[----:B------:R-:W-:Y:S01]  /*f880*/  ULDC UR43, c[0x0][0x9e0] ;  /* 0x00027800002b7ab9 */ /* 0x000fe20000000800 */
        /* <DEDUP_REMOVED lines=24> */
[----:B--2---:R-:W-:-:S04]  /*fa10*/  VIMNMX R11, R11, R10, !PT ;  /* 0x0000000a0b0b7248 */ /* 0x004fc80007fe0100 */
[----:B------:R-:W-:Y:S01]  /*fa20*/  ISETP.GE.AND P3, PT, R0, R11, PT ;  /* 0x0000000b0000720c */ /* 0x000fe20003f66270 */
[----:B------:R0:W-:-:S12]  /*fa30*/  STL [R1+0x4], R11 ;  /* 0x0000040b01007387 */ /* 0x0001d80000100800 */
[----:B0-----:R-:W-:Y:S05]  /*fa40*/  @!P3 BRA `(.L_x_1504) ;  /* 0x0000003800e4b947 */ /* 0x001fea0003800000 */
[----:B------:R-:W-:-:S07]  /*fa50*/  IMAD.MOV.U32 R135, RZ, RZ, RZ ;  /* 0x000000ffff877224 */ /* 0x000fce00078e00ff */
.L_x_1522:
[----:B------:R-:W-:Y:S01]  /*fa60*/  ISETP.NE.AND P3, PT, R155, RZ, PT ;  /* 0x000000ff9b00720c */ /* 0x000fe20003f65270 */
[----:B------:R-:W-:Y:S01]  /*fa70*/  VIADD R20, R16, 0x1 ;  /* 0x0000000110147836 */ /* 0x000fe20000000000 */
[----:B------:R-:W-:Y:S05]  /*fa80*/  YIELD ;  /* 0x0000000000007946 */ /* 0x000fea0003800000 */
[----:B------:R-:W-:-:S04]  /*fa90*/  ISETP.NE.AND P4, PT, R20, 0x2, PT ;  /* 0x000000021400780c */ /* 0x000fc80003f85270 */
[----:B------:R-:W-:Y:S02]  /*faa0*/  SEL R5, RZ, 0x1, P4 ;  /* 0x00000001ff057807 */ /* 0x000fe40002000000 */
[----:B------:R-:W-:Y:S02]  /*fab0*/  SEL R20, R20, RZ, P4 ;  /* 0x000000ff14147207 */ /* 0x000fe40002000000 */
[----:B------:R-:W-:Y:S01]  /*fac0*/  LOP3.LUT R5, R18, R5, RZ, 0x3c, !PT ;  /* 0x0000000512057212 */ /* 0x000fe200078e3cff */
[----:B------:R-:W-:Y:S06]  /*fad0*/  @P3 BRA `(.L_x_1505) ;  /* 0x0000000000303947 */ /* 0x000fec0003800000 */
[----:B------:R-:W-:Y:S05]  /*fae0*/  @!P0 BRA `(.L_x_1506) ;  /* 0x0000000000048947 */ /* 0x000fea0003800000 */
[----:B------:R-:W-:Y:S01]  /*faf0*/  BPT.TRAP 0x1 ;  /* 0x000000040000795c */ /* 0x000fe20000300000 */
.L_x_1506:
[----:B------:R-:W-:Y:S01]  /*fb00*/  IMAD R11, R20, 0x8, R2 ;  /* 0x00000008140b7824 */ /* 0x000fe200078e0202 */
[----:B------:R-:W-:-:S04]  /*fb10*/  SHF.L.U32 R10, R5, 0x1f, RZ ;  /* 0x0000001f050a7819 */ /* 0x000fc800000006ff */
[----:B------:R0:W1:Y:S01]  /*fb20*/  SYNCS.PHASECHK.TRANS64.TRYWAIT P4, [R11+URZ+0x2d830], R10 ;  /* 0x02d8300a0b0075a7 */ /* 0x000062000808017f */
[----:B------:R-:W-:Y:S05]  /*fb30*/  @!P0 BRA `(.L_x_1507) ;  /* 0x0000000000048947 */ /* 0x000fea0003800000 */
[----:B------:R-:W-:Y:S01]  /*fb40*/  BPT.TRAP 0x1 ;  /* 0x000000040000795c */ /* 0x000fe20000300000 */
.L_x_1507:
[----:B------:R-:W-:Y:S04]  /*fb50*/  BSSY B0, `(.L_x_1505) ;  /* 0x0000004000007945 */ /* 0x000fe80003800000 */
[----:B-1----:R-:W-:Y:S05]  /*fb60*/  @P4 BRA `(.L_x_1508) ;  /* 0x0000000000084947 */ /* 0x002fea0003800000 */
[----:B------:R-:W1:Y:S02]  /*fb70*/  SYNCS.PHASECHK.TRANS64.TRYWAIT P4, [R11+URZ+0x2d830], R10 ;  /* 0x02d8300a0b0075a7 */ /* 0x000e64000808017f */
[----:B-1----:R-:W-:Y:S05]  /*fb80*/  @!P4 BRA `(.L_x_1509) ;  /* 0x00000154009cc947 */ /* 0x002fea0003800000 */
.L_x_1508:
[----:B------:R-:W-:Y:S05]  /*fb90*/  BSYNC B0 ;  /* 0x0000000000007941 */ /* 0x000fea0003800000 */
.L_x_1505:
[----:B01----:R-:W0:Y:S01]  /*fba0*/  S2R R10, SR_TID.X ;  /* 0x00000000000a7919 */ /* 0x003e220000002100 */
[----:B------:R-:W-:Y:S05]  /*fbb0*/  WARPSYNC.ALL ;  /* 0x0000000000007948 */ /* 0x000fea0003800000 */
[----:B------:R-:W-:Y:S01]  /*fbc0*/  IMAD.MOV.U32 R11, RZ, RZ, -0x7fffffe0 ;  /* 0x80000020ff0b7424 */ /* 0x000fe200078e00ff */
[----:B------:R-:W-:Y:S01]  /*fbd0*/  R2UR UR8, R6 ;  /* 0x00000000060872ca */ /* 0x000fe200000e0000 */
[----:B------:R-:W-:Y:S01]  /*fbe0*/  IMAD.MOV.U32 R25, RZ, RZ, -0x7fffffe0 ;  /* 0x80000020ff197424 */ /* 0x000fe200078e00ff */
[----:B------:R-:W-:Y:S01]  /*fbf0*/  R2UR UR9, R7 ;  /* 0x00000000070972ca */ /* 0x000fe200000e0000 */
[----:B------:R-:W-:Y:S01]  /*fc00*/  IMAD.MOV.U32 R27, RZ, RZ, -0x7fffffe0 ;  /* 0x80000020ff1b7424 */ /* 0x000fe200078e00ff */
[----:B------:R-:W-:Y:S01]  /*fc10*/  R2UR UR11, R11 ;  /* 0x000000000b0b72ca */ /* 0x000fe200000e0000 */
[----:B------:R-:W-:Y:S01]  /*fc20*/  IMAD.MOV.U32 R15, RZ, RZ, -0x7fffffe0 ;  /* 0x80000020ff0f7424 */ /* 0x000fe200078e00ff */
[----:B------:R-:W-:-:S02]  /*fc30*/  R2UR UR15, R25 ;  /* 0x00000000190f72ca */ /* 0x000fc400000e0000 */
[----:B------:R-:W-:Y:S02]  /*fc40*/  R2UR UR23, R25 ;  /* 0x00000000191772ca */ /* 0x000fe400000e0000 */
[----:B------:R-:W-:Y:S02]  /*fc50*/  R2UR UR27, R27 ;  /* 0x000000001b1b72ca */ /* 0x000fe400000e0000 */
[----:B------:R-:W-:Y:S02]  /*fc60*/  R2UR UR12, R152 ;  /* 0x00000000980c72ca */ /* 0x000fe400000e0000 */
[----:B------:R-:W-:Y:S02]  /*fc70*/  R2UR UR13, R153 ;  /* 0x00000000990d72ca */ /* 0x000fe400000e0000 */
[----:B------:R-:W-:Y:S02]  /*fc80*/  R2UR UR19, R15 ;  /* 0x000000000f1372ca */ /* 0x000fe400000e0000 */
[----:B------:R-:W-:-:S02]  /*fc90*/  R2UR UR16, R150 ;  /* 0x00000000961072ca */ /* 0x000fc400000e0000 */
[----:B------:R-:W-:Y:S02]  /*fca0*/  R2UR UR17, R151 ;  /* 0x00000000971172ca */ /* 0x000fe400000e0000 */
[----:B------:R-:W-:Y:S02]  /*fcb0*/  R2UR UR20, R148 ;  /* 0x00000000941472ca */ /* 0x000fe400000e0000 */
[----:B------:R-:W-:Y:S02]  /*fcc0*/  R2UR UR21, R149 ;  /* 0x00000000951572ca */ /* 0x000fe400000e0000 */
[----:B0-----:R-:W-:Y:S01]  /*fcd0*/  SHF.R.U32.HI R14, RZ, 0x7, R10 ;  /* 0x00000007ff0e7819 */ /* 0x001fe2000001160a */
[----:B------:R-:W-:Y:S01]  /*fce0*/  IMAD R10, R20, 0x600, R156 ;  /* 0x00000600140a7824 */ /* 0x000fe200078e029c */
[----:B------:R-:W-:Y:S02]  /*fcf0*/  R2UR UR24, R146 ;  /* 0x00000000921872ca */ /* 0x000fe400000e0000 */
[----:B------:R-:W-:Y:S01]  /*fd00*/  R2UR UR25, R147 ;  /* 0x00000000931972ca */ /* 0x000fe200000e0000 */
[----:B------:R-:W-:Y:S01]  /*fd10*/  VIADD R21, R14, 0x8 ;  /* 0x000000080e157836 */ /* 0x000fe20000000000 */
[C---:B------:R-:W-:Y:S01]  /*fd20*/  R2UR UR10, R10.reuse ;  /* 0x000000000a0a72ca */ /* 0x040fe200000e0000 */
[C---:B------:R-:W-:Y:S01]  /*fd30*/  VIADD R24, R10.reuse, 0x2 ;  /* 0x000000020a187836 */ /* 0x040fe20000000000 */
[----:B------:R-:W-:Y:S01]  /*fd40*/  R2UR UR31, R11 ;  /* 0x000000000b1f72ca */ /* 0x000fe200000e0000 */
[C---:B------:R-:W-:Y:S01]  /*fd50*/  VIADD R26, R10.reuse, 0x400 ;  /* 0x000004000a1a7836 */ /* 0x040fe20000000000 */
[----:B------:R0:W-:Y:S01]  /*fd60*/  BAR.SYNC.DEFER_BLOCKING R21, 0x100 ;  /* 0x000400150000751d */ /* 0x0001e20000010000 */
[----:B------:R-:W-:Y:S01]  /*fd70*/  VIADD R14, R10, 0x200 ;  /* 0x000002000a0e7836 */ /* 0x000fe20000000000 */
[----:B------:R-:W-:Y:S01]  /*fd80*/  R2UR UR14, R24 ;  /* 0x00000000180e72ca */ /* 0x000fe200000e0000 */
[----:B------:R-:W-:Y:S01]  /*fd90*/  VIADD R24, R10, 0x202 ;  /* 0x000002020a187836 */ /* 0x000fe20000000000 */
[----:B------:R-:W-:Y:S01]  /*fda0*/  R2UR UR26, R26 ;  /* 0x000000001a1a72ca */ /* 0x000fe200000e0000 */
[----:B------:R-:W-:Y:S01]  /*fdb0*/  VIADD R10, R10, 0x402 ;  /* 0x000004020a0a7836 */ /* 0x000fe20000000000 */
[----:B------:R-:W-:-:S02]  /*fdc0*/  R2UR UR18, R14 ;  /* 0x000000000e1272ca */ /* 0x000fc400000e0000 */
[----:B------:R-:W-:Y:S02]  /*fdd0*/  R2UR UR22, R24 ;  /* 0x00000000181672ca */ /* 0x000fe400000e0000 */
[----:B------:R-:W-:Y:S02]  /*fde0*/  R2UR UR30, R10 ;  /* 0x000000000a1e72ca */ /* 0x000fe400000e0000 */
[----:B------:R-:W-:Y:S02]  /*fdf0*/  R2UR UR28, R8 ;  /* 0x00000000081c72ca */ /* 0x000fe400000e0000 */
[----:B------:R-:W-:Y:S01]  /*fe00*/  R2UR UR29, R9 ;  /* 0x00000000091d72ca */ /* 0x000fe200000e0000 */
        /* <DEDUP_REMOVED lines=21> */
.L_x_1511:
[----:B------:R-:W-:Y:S01]  /*ff60*/  SHF.L.U32 R10, R18, 0x1f, RZ ;  /* 0x0000001f120a7819 */ /* 0x000fe200000006ff */
[----:B------:R-:W-:-:S04]  /*ff70*/  IMAD R11, R16, 0x8, R2 ;  /* 0x00000008100b7824 */ /* 0x000fc800078e0202 */
[----:B------:R0:W1:Y:S01]  /*ff80*/  SYNCS.PHASECHK.TRANS64.TRYWAIT P3, [R11+URZ+0x2d850], R10 ;  /* 0x02d8500a0b0075a7 */ /* 0x000062000806017f */
[----:B------:R-:W-:Y:S05]  /*ff90*/  @!P0 BRA `(.L_x_1512) ;  /* 0x0000000000048947 */ /* 0x000fea0003800000 */
[----:B------:R-:W-:Y:S01]  /*ffa0*/  BPT.TRAP 0x1 ;  /* 0x000000040000795c */ /* 0x000fe20000300000 */
.L_x_1512:
[----:B-1----:R-:W-:Y:S05]  /*ffb0*/  @P3 BRA `(.L_x_1510) ;  /* 0x0000000000083947 */ /* 0x002fea0003800000 */
[----:B------:R-:W1:Y:S02]  /*ffc0*/  SYNCS.PHASECHK.TRANS64.TRYWAIT P3, [R11+URZ+0x2d850], R10 ;  /* 0x02d8500a0b0075a7 */ /* 0x000e64000806017f */
[----:B-1----:R-:W-:Y:S05]  /*ffd0*/  @!P3 BRA `(.L_x_1513) ;  /* 0x00000150009cb947 */ /* 0x002fea0003800000 */
.L_x_1510:
[----:B------:R-:W2:Y:S01]  /*ffe0*/  LDL R18, [R1+0x18] ;  /* 0x0000180001127983 */ /* 0x000ea20000100800 */
[----:B01----:R-:W0:Y:S03]  /*fff0*/  @P2 LDC R11, c[0x0][0x44c] ;  /* 0x00011300ff0b2b82 */ /* 0x003e260000000800 */
[----:B------:R-:W2:Y:S04]  /*10000*/  LDL R14, [R1+0x40] ;  /* 0x00004000010e7983 */ /* 0x000ea80000100800 */
[----:B------:R-:W3:Y:S01]  /*10010*/  LDL R21, [R1+0x1c] ;  /* 0x00001c0001157983 */ /* 0x000ee20000100800 */
[----:B------:R-:W1:Y:S01]  /*10020*/  @P2 LDC R10, c[0x0][0x450] ;  /* 0x00011400ff0a2b82 */ /* 0x000e620000000800 */
[----:B------:R-:W-:Y:S05]  /*10030*/  WARPSYNC.ALL ;  /* 0x0000000000007948 */ /* 0x000fea0003800000 */
[----:B------:R-:W-:Y:S01]  /*10040*/  WARPGROUP.ARRIVE ;  /* 0x00000000000079c5 */ /* 0x000fe20000000000 */
[----:B------:R-:W-:Y:S01]  /*10050*/  UMOV UR9, 0x40000040 ;  /* 0x4000004000097882 */ /* 0x000fe20000000000 */
[----:B------:R-:W-:Y:S01]  /*10060*/  IMAD.MOV.U32 R15, RZ, RZ, -0x7fffffe0 ;  /* 0x80000020ff0f7424 */ /* 0x000fe200078e00ff */
[----:B------:R-:W-:Y:S01]  /*10070*/  UMOV UR13, 0x40000040 ;  /* 0x40000040000d7882 */ /* 0x000fe20000000000 */
[----:B------:R-:W-:Y:S01]  /*10080*/  UMOV UR17, 0x40000040 ;  /* 0x4000004000117882 */ /* 0x000fe20000000000 */
[----:B------:R-:W-:Y:S01]  /*10090*/  UMOV UR21, 0x40000040 ;  /* 0x4000004000157882 */ /* 0x000fe20000000000 */
[----:B------:R-:W-:Y:S01]  /*100a0*/  UMOV UR25, 0x40000040 ;  /* 0x4000004000197882 */ /* 0x000fe20000000000 */
[C---:B------:R-:W-:Y:S01]  /*100b0*/  R2UR UR15, R15.reuse ;  /* 0x000000000f0f72ca */ /* 0x040fe200000e0000 */
[----:B------:R-:W-:Y:S01]  /*100c0*/  UMOV UR29, 0x40000040 ;  /* 0x40000040001d7882 */ /* 0x000fe20000000000 */
[C---:B------:R-:W-:Y:S01]  /*100d0*/  R2UR UR19, R15.reuse ;  /* 0x000000000f1372ca */ /* 0x040fe200000e0000 */
[----:B------:R-:W-:Y:S01]  /*100e0*/  UMOV UR33, 0x40000040 ;  /* 0x4000004000217882 */ /* 0x000fe20000000000 */
[C---:B------:R-:W-:Y:S01]  /*100f0*/  R2UR UR23, R15.reuse ;  /* 0x000000000f1772ca */ /* 0x040fe200000e0000 */
[----:B------:R-:W4:Y:S01]  /*10100*/  S2R R143, SR_TID.X ;  /* 0x00000000008f7919 */ /* 0x000f220000002100 */
[C---:B------:R-:W-:Y:S01]  /*10110*/  R2UR UR27, R15.reuse ;  /* 0x000000000f1b72ca */ /* 0x040fe200000e0000 */
[----:B------:R-:W-:Y:S01]  /*10120*/  FMUL.FTZ R84, R84, UR51 ;  /* 0x0000003354547c20 */ /* 0x000fe20008410000 */
[----:B------:R-:W-:Y:S01]  /*10130*/  R2UR UR31, R15 ;  /* 0x000000000f1f72ca */ /* 0x000fe200000e0000 */
[----:B------:R-:W-:Y:S01]  /*10140*/  FMUL.FTZ R85, R85, UR51 ;  /* 0x0000003355557c20 */ /* 0x000fe20008410000 */
        /* <DEDUP_REMOVED lines=18> */
[----:B------:R-:W0:Y:S08]  /*10270*/  MUFU.TANH R15, R15 ;  /* 0x0000000f000f7308 */ /* 0x000e300000002400 */
[----:B------:R-:W0:Y:S01]  /*10280*/  MUFU.TANH R27, R27 ;  /* 0x0000001b001b7308 */ /* 0x000e220000002400 */
[----:B----4-:R-:W-:-:S02]  /*10290*/  SHF.R.U32.HI R142, RZ, 0x7, R143 ;  /* 0x00000007ff8e7819 */ /* 0x010fc4000001168f */
[----:B------:R-:W-:-:S05]  /*102a0*/  ISETP.GE.U32.AND P3, PT, R143, 0x180, PT ;  /* 0x000001808f00780c */ /* 0x000fca0003f66070 */
        /* <DEDUP_REMOVED lines=17> */
[----:B--2---:R-:W-:-:S04]  /*103c0*/  IMAD.IADD R18, R14, 0x1, R18 ;  /* 0x000000010e127824 */ /* 0x004fc800078e0212 */
[----:B0-----:R-:W-:-:S05]  /*103d0*/  @P2 IMAD.HI.U32 R11, R18, R11, RZ ;  /* 0x0000000b120b2227 */ /* 0x001fca00078e00ff */
[----:B-1----:R-:W-:Y:S01]  /*103e0*/  @P2 SHF.R.U32.HI R18, RZ, R10, R11 ;  /* 0x0000000aff122219 */ /* 0x002fe2000001160b */
[----:B------:R-:W-:Y:S02]  /*103f0*/  IMAD.MOV.U32 R11, RZ, RZ, -0x7fffffe0 ;  /* 0x80000020ff0b7424 */ /* 0x000fe400078e00ff */
[----:B------:R-:W-:Y:S02]  /*10400*/  VIADD R10, R2, 0x400 ;  /* 0x00000400020a7836 */ /* 0x000fe40000000000 */
[----:B------:R-:W0:Y:S01]  /*10410*/  SHFL.IDX PT, R144, R18, RZ, 0x1c1f ;  /* 0x001c1fff12907589 */ /* 0x000e2200000e0000 */
[----:B------:R-:W-:Y:S01]  /*10420*/  R2UR UR11, R11 ;  /* 0x000000000b0b72ca */ /* 0x000fe200000e0000 */
[----:B---3--:R-:W-:Y:S01]  /*10430*/  IMAD R11, R21, 0x2000, R2 ;  /* 0x00002000150b7824 */ /* 0x008fe200078e0202 */
[----:B------:R-:W-:Y:S01]  /*10440*/  SHF.R.U32.HI R10, RZ, 0x4, R10 ;  /* 0x00000004ff0a7819 */ /* 0x000fe2000001160a */
[----:B------:R-:W-:Y:S01]  /*10450*/  FMUL.FTZ R21, R28, UR51 ;  /* 0x000000331c157c20 */ /* 0x000fe20008410000 */
[----:B------:R-:W-:Y:S01]  /*10460*/  FMUL.FTZ R28, R33, UR51 ;  /* 0x00000033211c7c20 */ /* 0x000fe20008410000 */
[----:B------:R-:W-:Y:S01]  /*10470*/  FMUL.FTZ R33, R38, UR51 ;  /* 0x0000003326217c20 */ /* 0x000fe20008410000 */
[----:B------:R-:W-:Y:S01]  /*10480*/  R2UR UR8, R11 ;  /* 0x000000000b0872ca */ /* 0x000fe200000e0000 */
[----:B------:R-:W-:Y:S01]  /*10490*/  IMAD.MOV.U32 R11, RZ, RZ, -0x7fffffe0 ;  /* 0x80000020ff0b7424 */ /* 0x000fe200078e00ff */
[----:B------:R-:W-:Y:S01]  /*104a0*/  LOP3.LUT R10, R10, 0x3fff, RZ, 0xc0, !PT ;  /* 0x00003fff0a0a7812 */ /* 0x000fe200078ec0ff */
[----:B------:R-:W-:Y:S01]  /*104b0*/  FMUL.FTZ R38, R43, UR51 ;  /* 0x000000332b267c20 */ /* 0x000fe20008410000 */
[----:B------:R-:W-:Y:S01]  /*104c0*/  FMUL.FTZ R43, R48, UR51 ;  /* 0x00000033302b7c20 */ /* 0x000fe20008410000 */
[----:B------:R-:W-:Y:S01]  /*104d0*/  FMUL.FTZ R48, R53, UR51 ;  /* 0x0000003335307c20 */ /* 0x000fe20008410000 */
[----:B------:R-:W-:Y:S01]  /*104e0*/  LOP3.LUT R10, R10, 0x2000000, RZ, 0xfc, !PT ;  /* 0x020000000a0a7812 */ /* 0x000fe200078efcff */
[----:B------:R-:W-:Y:S01]  /*104f0*/  FMUL.FTZ R53, R56, UR51 ;  /* 0x0000003338357c20 */ /* 0x000fe20008410000 */
[----:B------:R-:W-:Y:S01]  /*10500*/  FMUL.FTZ R56, R59, UR51 ;  /* 0x000000333b387c20 */ /* 0x000fe20008410000 */
[----:B------:R-:W-:Y:S01]  /*10510*/  FMUL.FTZ R59, R62, UR51 ;  /* 0x000000333e3b7c20 */ /* 0x000fe20008410000 */
[----:B------:R-:W-:Y:S01]  /*10520*/  FMUL.FTZ R62, R65, UR51 ;  /* 0x00000033413e7c20 */ /* 0x000fe20008410000 */
[----:B------:R-:W-:-:S02]  /*10530*/  IMAD R10, R16, 0x600, R10 ;  /* 0x00000600100a7824 */ /* 0x000fc400078e020a */
[----:B------:R-:W-:Y:S01]  /*10540*/  FMUL.FTZ R65, R68, UR51 ;  /* 0x0000003344417c20 */ /* 0x000fe20008410000 */
[----:B------:R-:W-:Y:S01]  /*10550*/  UIADD3 UR8, UR8, 0x21800, URZ ;  /* 0x0002180008087890 */ /* 0x000fe2000fffe03f */
[----:B------:R-:W-:Y:S01]  /*10560*/  FMUL.FTZ R68, R71, UR51 ;  /* 0x0000003347447c20 */ /* 0x000fe20008410000 */
[C---:B------:R-:W-:Y:S01]  /*10570*/  VIADD R14, R10.reuse, 0x40 ;  /* 0x000000400a0e7836 */ /* 0x040fe20000000000 */
[----:B------:R-:W-:Y:S01]  /*10580*/  R2UR UR10, R10 ;  /* 0x000000000a0a72ca */ /* 0x000fe200000e0000 */
[----:B------:R-:W-:Y:S01]  /*10590*/  USHF.R.U32.HI UR8, URZ, 0x4, UR8 ;  /* 0x000000043f087899 */ /* 0x000fe20008011608 */
[----:B------:R-:W-:Y:S01]  /*105a0*/  FMUL.FTZ R71, R74, UR51 ;  /* 0x000000334a477c20 */ /* 0x000fe20008410000 */
[----:B------:R-:W-:Y:S01]  /*105b0*/  FMUL.FTZ R74, R77, UR51 ;  /* 0x000000334d4a7c20 */ /* 0x000fe20008410000 */
[----:B------:R-:W-:Y:S01]  /*105c0*/  R2UR UR14, R14 ;  /* 0x000000000e0e72ca */ /* 0x000fe200000e0000 */
[----:B------:R-:W-:Y:S01]  /*105d0*/  ULOP3.LUT UR8, UR8, 0x3fff, URZ, 0xc0, !UPT ;  /* 0x00003fff08087892 */ /* 0x000fe2000f8ec03f */
[----:B------:R-:W-:-:S02]  /*105e0*/  VIADD R14, R10, 0x80 ;  /* 0x000000800a0e7836 */ /* 0x000fc40000000000 */
[----:B------:R-:W-:Y:S01]  /*105f0*/  FMUL.FTZ R77, R80, UR51 ;  /* 0x00000033504d7c20 */ /* 0x000fe20008410000 */
[----:B------:R-:W-:Y:S01]  /*10600*/  FMUL.FTZ R80, R82, UR51 ;  /* 0x0000003352507c20 */ /* 0x000fe20008410000 */
[----:B------:R-:W-:Y:S01]  /*10610*/  ULOP3.LUT UR8, UR8, 0x10000, URZ, 0xfc, !UPT ;  /* 0x0001000008087892 */ /* 0x000fe2000f8efc3f */
[----:B------:R-:W-:Y:S01]  /*10620*/  IMAD.SHL.U32 R82, R0, 0x80, RZ ;  /* 0x0000008000527824 */ /* 0x000fe200078e00ff */
[----:B------:R-:W-:Y:S01]  /*10630*/  R2UR UR18, R14 ;  /* 0x000000000e1272ca */ /* 0x000fe200000e0000 */
[----:B------:R-:W-:Y:S01]  /*10640*/  VIADD R14, R10, 0xc0 ;  /* 0x000000c00a0e7836 */ /* 0x000fe20000000000 */
[----:B------:R-:W-:Y:S01]  /*10650*/  UIADD3 UR12, UR8, 0x2, URZ ;  /* 0x00000002080c7890 */ /* 0x000fe2000fffe03f */
[----:B------:R-:W1:Y:S01]  /*10660*/  MUFU.TANH R21, R21 ;  /* 0x0000001500157308 */ /* 0x000e620000002400 */
[----:B------:R-:W-:Y:S02]  /*10670*/  UIADD3 UR16, UR8, 0x4, URZ ;  /* 0x0000000408107890 */ /* 0x000fe4000fffe03f */
[----:B------:R-:W-:Y:S01]  /*10680*/  R2UR UR22, R14 ;  /* 0x000000000e1672ca */ /* 0x000fe200000e0000 */
[----:B------:R-:W-:Y:S01]  /*10690*/  HGMMA.64x96x16.F32.BF16 R88, gdesc[UR8].tnspB, R88, gsb0 ;  /* 0x41600000085879f0 */ /* 0x000fe20008001858 */
[----:B------:R-:W-:Y:S01]  /*106a0*/  UIADD3 UR20, UR8, 0x6, URZ ;  /* 0x0000000608147890 */ /* 0x000fe2000fffe03f */
[----:B------:R-:W-:Y:S01]  /*106b0*/  VIADD R14, R10, 0x100 ;  /* 0x000001000a0e7836 */ /* 0x000fe20000000000 */
[----:B------:R-:W-:Y:S01]  /*106c0*/  UIADD3 UR24, UR8, 0x600, URZ ;  /* 0x0000060008187890 */ /* 0x000fe2000fffe03f */
[----:B------:R-:W-:Y:S01]  /*106d0*/  R2UR UR11, R11 ;  /* 0x000000000b0b72ca */ /* 0x000fe200000e0000 */
[----:B------:R-:W-:Y:S01]  /*106e0*/  UIADD3 UR28, UR8, 0x602, URZ ;  /* 0x00000602081c7890 */ /* 0x000fe2000fffe03f */
[----:B------:R-:W-:Y:S01]  /*106f0*/  FMUL.FTZ R11, R25, UR51 ;  /* 0x00000033190b7c20 */ /* 0x000fe20008410000 */
[----:B------:R-:W-:Y:S01]  /*10700*/  R2UR UR26, R14 ;  /* 0x000000000e1a72ca */ /* 0x000fe200000e0000 */
[----:B------:R-:W-:Y:S01]  /*10710*/  VIADD R14, R10, 0x140 ;  /* 0x000001400a0e7836 */ /* 0x000fe20000000000 */
[----:B------:R-:W-:Y:S01]  /*10720*/  UIADD3 UR32, UR8, 0x604, URZ ;  /* 0x0000060408207890 */ /* 0x000fe2000fffe03f */
[----:B------:R-:W-:Y:S01]  /*10730*/  FMUL.FTZ R25, R30, UR51 ;  /* 0x000000331e197c20 */ /* 0x000fe20008410000 */
[----:B------:R-:W-:Y:S01]  /*10740*/  UIADD3 UR8, UR8, 0x606, URZ ;  /* 0x0000060608087890 */ /* 0x000fe2000fffe03f */
[----:B------:R-:W-:Y:S01]  /*10750*/  FMUL.FTZ R30, R35, UR51 ;  /* 0x00000033231e7c20 */ /* 0x000fe20008410000 */
[----:B------:R-:W-:Y:S01]  /*10760*/  R2UR UR30, R14 ;  /* 0x000000000e1e72ca */ /* 0x000fe200000e0000 */
[C---:B------:R-:W-:Y:S01]  /*10770*/  VIADD R14, R10.reuse, 0x180 ;  /* 0x000001800a0e7836 */ /* 0x040fe20000000000 */
[----:B------:R-:W-:Y:S01]  /*10780*/  UMOV UR9, 0x40000040 ;  /* 0x4000004000097882 */ /* 0x000fe20000000000 */
[----:B------:R-:W-:-:S02]  /*10790*/  VIADD R10, R10, 0x1c0 ;  /* 0x000001c00a0a7836 */ /* 0x000fc40000000000 */
[----:B------:R-:W-:Y:S01]  /*107a0*/  FMUL.FTZ R35, R40, UR51 ;  /* 0x0000003328237c20 */ /* 0x000fe20008410000 */
[----:B------:R-:W-:Y:S01]  /*107b0*/  FMUL.FTZ R40, R45, UR51 ;  /* 0x000000332d287c20 */ /* 0x000fe20008410000 */
[----:B------:R-:W-:Y:S01]  /*107c0*/  R2UR UR34, R14 ;  /* 0x000000000e2272ca */ /* 0x000fe200000e0000 */
[----:B------:R-:W-:Y:S01]  /*107d0*/  FMUL.FTZ R45, R50, UR51 ;  /* 0x00000033322d7c20 */ /* 0x000fe20008410000 */
[----:B------:R-:W-:Y:S01]  /*107e0*/  R2UR UR10, R10 ;  /* 0x000000000a0a72ca */ /* 0x000fe200000e0000 */
[----:B------:R-:W-:Y:S02]  /*107f0*/  VIADD R50, R142, 0x9 ;  /* 0x000000098e327836 */ /* 0x000fe40000000000 */
[----:B------:R-:W-:Y:S01]  /*10800*/  FMUL.FTZ R10, R24, UR51 ;  /* 0x00000033180a7c20 */ /* 0x000fe20008410000 */
[----:B------:R-:W-:Y:S01]  /*10810*/  FMUL.FTZ R24, R29, UR51 ;  /* 0x000000331d187c20 */ /* 0x000fe20008410000 */
[----:B------:R-:W-:Y:S01]  /*10820*/  FMUL.FTZ R29, R34, UR51 ;  /* 0x00000033221d7c20 */ /* 0x000fe20008410000 */
[----:B------:R-:W-:Y:S01]  /*10830*/  FMUL.FTZ R34, R39, UR51 ;  /* 0x0000003327227c20 */ /* 0x000fe20008410000 */
[----:B------:R-:W-:Y:S01]  /*10840*/  SEL R50, R50, 0x9, !P3 ;  /* 0x0000000932327807 */ /* 0x000fe20005800000 */
        /* <DEDUP_REMOVED lines=19> */
[----:B------:R-:W-:Y:S01]  /*10980*/  PLOP3.LUT P3, PT, PT, PT, UP0, 0x40, 0x0 ;  /* 0x000000000000781c */ /* 0x000fe20003f6e808 */
[----:B------:R-:W2:Y:S08]  /*10990*/  MUFU.TANH R10, R10 ;  /* 0x0000000a000a7308 */ /* 0x000eb00000002400 */
[----:B------:R-:W3:Y:S08]  /*109a0*/  MUFU.TANH R11, R11 ;  /* 0x0000000b000b7308 */ /* 0x000ef00000002400 */
        /* <DEDUP_REMOVED lines=8> */
[----:B------:R-:W-:Y:S07]  /*10a30*/  HGMMA.64x96x16.F32.BF16 R88, gdesc[UR12].tnspB, R88, gsb0 ;  /* 0x416000000c5879f0 */ /* 0x000fee0008001858 */
        /* <DEDUP_REMOVED lines=43> */
[----:B------:R-:W-:-:S06]  /*10cf0*/  WARPGROUP.ARRIVE ;  /* 0x00000000000079c5 */ /* 0x000fcc0000000000 */
[----:B------:R-:W-:Y:S03]  /*10d00*/  HGMMA.64x96x16.F32.BF16 R88, gdesc[UR24].tnspB, R88, gsb0 ;  /* 0x41600000185879f0 */ /* 0x000fe60008001858 */
[----:B------:R-:W-:Y:S02]  /*10d10*/  WARPGROUP.DEPBAR.LE gsb0, 0x0 ;  /* 0x00008000000079c5 */ /* 0x000fe40000010000 */
        /* <DEDUP_REMOVED lines=9> */
[----:B------:R5:W-:Y:S06]  /*10db0*/  BAR.ARV R50, 0x100 ;  /* 0x000400320000751d */ /* 0x000bec0000002000 */
[----:B-----5:R-:W-:-:S04]  /*10dc0*/  @!P1 IMAD R50, R20, 0x8, R2 ;  /* 0x0000000814329824 */ /* 0x020fc800078e0202 */
[----:B------:R-:W-:-:S05]  /*10dd0*/  @!P1 VIADD R50, R50, 0x2d840 ;  /* 0x0002d84032329836 */ /* 0x000fca0000000000 */
[----:B------:R-:W-:-:S04]  /*10de0*/  @!P1 PRMT R50, RZ, 0x654, R50 ;  /* 0x00000654ff329816 */ /* 0x000fc80000000032 */
[----:B------:R5:W-:Y:S02]  /*10df0*/  @!P1 SYNCS.ARRIVE.TRANS64.RED.A1T0 RZ, [R50+URZ], RZ ;  /* 0x000000ff32ff99a7 */ /* 0x000be4000810043f */
[----:B-----5:R-:W-:-:S05]  /*10e00*/  IADD3 R50, -R82, 0x1, RZ ;  /* 0x0000000152327810 */ /* 0x020fca0007ffe1ff */
[----:B------:R-:W-:-:S05]  /*10e10*/  IMAD R50, R138, -0x2, R50 ;  /* 0xfffffffe8a327824 */ /* 0x000fca00078e0232 */
[----:B------:R-:W-:-:S05]  /*10e20*/  IADD3 R50, -R136, R50, R137 ;  /* 0x0000003288327210 */ /* 0x000fca0007ffe189 */
[C---:B------:R-:W-:Y:S02]  /*10e30*/  VIADD R143, R50.reuse, UR50 ;  /* 0x00000032328f7c36 */ /* 0x040fe40008000000 */
[----:B------:R-:W-:Y:S02]  /*10e40*/  VIADD R142, R50, UR52 ;  /* 0x00000034328e7c36 */ /* 0x000fe40008000000 */
[C---:B0-----:R-:W-:Y:S02]  /*10e50*/  IMAD.IADD R87, R144.reuse, 0x1, R143 ;  /* 0x0000000190577824 */ /* 0x041fe400078e028f */
[----:B------:R-:W-:Y:S01]  /*10e60*/  IMAD.IADD R86, R144, 0x1, R142 ;  /* 0x0000000190567824 */ /* 0x000fe200078e028e */
[----:B-1234-:R-:W-:Y:S06]  /*10e70*/  @P3 BRA `(.L_x_1514) ;  /* 0x0000000000583947 */ /* 0x01efec0003800000 */
[----:B------:R-:W-:Y:S01]  /*10e80*/  IADD3 R144, -R136, R137, R144 ;  /* 0x0000008988907210 */ /* 0x000fe20007ffe190 */
[----:B------:R-:W-:Y:S03]  /*10e90*/  BSSY B0, `(.L_x_1515) ;  /* 0x0000010000007945 */ /* 0x000fe60003800000 */
        /* <DEDUP_REMOVED lines=10> */
.L_x_1516:
[----:B------:R-:W-:-:S05]  /*10f40*/  IMAD.U32 R154, RZ, RZ, UR42 ;  /* 0x0000002aff9a7e24 */ /* 0x000fca000f8e00ff */
[----:B------:R-:W-:-:S13]  /*10f50*/  ISETP.NE.AND P3, PT, R154, 0x1, PT ;  /* 0x000000019a00780c */ /* 0x000fda0003f65270 */
[----:B------:R-:W0:Y:S02]  /*10f60*/  @P3 LDC.64 R50, c[0x0][0x9e8] ;  /* 0x00027a00ff323b82 */ /* 0x000e240000000a00 */
[----:B0-----:R-:W-:-:S05]  /*10f70*/  @P3 IMAD.HI.U32 R50, R144, R50, RZ ;  /* 0x0000003290323227 */ /* 0x001fca00078e00ff */
[----:B------:R-:W-:-:S07]  /*10f80*/  @P3 SHF.R.U32.HI R144, RZ, R51, R50 ;  /* 0x00000033ff903219 */ /* 0x000fce0000011632 */
.L_x_1517:
[----:B------:R-:W-:Y:S05]  /*10f90*/  BSYNC B0 ;  /* 0x0000000000007941 */ /* 0x000fea0003800000 */
.L_x_1515:
[----:B------:R-:W-:-:S04]  /*10fa0*/  IMAD R144, R144, R154, -R82 ;  /* 0x0000009a90907224 */ /* 0x000fc800078e0a52 */
[----:B------:R-:W-:-:S05]  /*10fb0*/  IMAD R144, R138, -0x2, R144 ;  /* 0xfffffffe8a907824 */ /* 0x000fca00078e0290 */
[----:B------:R-:W-:Y:S02]  /*10fc0*/  VIMNMX R86, R86, R144, !PT ;  /* 0x0000009056567248 */ /* 0x000fe40007fe0100 */
[----:B------:R-:W-:-:S07]  /*10fd0*/  VIADDMNMX R87, R144, R154, R87, PT ;  /* 0x0000009a90577246 */ /* 0x000fce0003800157 */
.L_x_1514:
[----:B------:R-:W-:Y:S01]  /*10fe0*/  ISETP.GT.AND P3, PT, R0, -0x1, PT ;  /* 0xffffffff0000780c */ /* 0x000fe20003f64270 */
[----:B------:R-:W0:Y:S03]  /*10ff0*/  SHFL.IDX PT, R18, R18, 0x1, 0x1c1f ;  /* 0x003c1f0012127f89 */ /* 0x000e2600000e0000 */
[C---:B------:R-:W-:Y:S02]  /*11000*/  ISETP.GT.AND P4, PT, R86.reuse, RZ, P3 ;  /* 0x000000ff5600720c */ /* 0x040fe40001f84270 */
[----:B------:R-:W-:Y:S02]  /*11010*/  ISETP.GT.AND P5, PT, R86, 0x1, P3 ;  /* 0x000000015600780c */ /* 0x000fe40001fa4270 */
[C---:B------:R-:W-:Y:S02]  /*11020*/  ISETP.LT.OR P4, PT, R87.reuse, 0x1, P4 ;  /* 0x000000015700780c */ /* 0x040fe40002781670 */
[----:B------:R-:W-:-:S02]  /*11030*/  ISETP.LT.OR P5, PT, R87, 0x2, P5 ;  /* 0x000000025700780c */ /* 0x000fc40002fa1670 */
[----:B------:R-:W-:Y:S02]  /*11040*/  FSEL R50, R10, -INF , !P4 ;  /* 0xff8000000a327808 */ /* 0x000fe40006000000 */
[C---:B------:R-:W-:Y:S02]  /*11050*/  ISETP.GT.AND P4, PT, R86.reuse, 0x8, P3 ;  /* 0x000000085600780c */ /* 0x040fe40001f84270 */
[----:B------:R-:W-:Y:S02]  /*11060*/  FSEL R51, R11, -INF , !P5 ;  /* 0xff8000000b337808 */ /* 0x000fe40006800000 */
[----:B------:R-:W-:Y:S02]  /*11070*/  ISETP.LT.OR P4, PT, R87, 0x9, P4 ;  /* 0x000000095700780c */ /* 0x000fe40002781670 */
[----:B------:R-:W-:Y:S02]  /*11080*/  ISETP.GT.AND P5, PT, R86, 0x9, P3 ;  /* 0x000000095600780c */ /* 0x000fe40001fa4270 */
[----:B------:R-:W-:-:S02]  /*11090*/  FSEL R21, R21, -INF , !P4 ;  /* 0xff80000015157808 */ /* 0x000fc40006000000 */
[----:B------:R-:W-:Y:S01]  /*110a0*/  ISETP.GT.AND P4, PT, R86, 0x10, P3 ;  /* 0x000000105600780c */ /* 0x000fe20001f84270 */
[--C-:B0-----:R-:W-:Y:S01]  /*110b0*/  IMAD.IADD R143, R143, 0x1, R18.reuse ;  /* 0x000000018f8f7824 */ /* 0x101fe200078e0212 */
[C---:B------:R-:W-:Y:S01]  /*110c0*/  ISETP.LT.OR P5, PT, R87.reuse, 0xa, P5 ;  /* 0x0000000a5700780c */ /* 0x040fe20002fa1670 */
[----:B------:R-:W-:Y:S01]  /*110d0*/  IMAD.IADD R142, R142, 0x1, R18 ;  /* 0x000000018e8e7824 */ /* 0x000fe200078e0212 */
[----:B------:R-:W-:Y:S02]  /*110e0*/  ISETP.LT.OR P4, PT, R87, 0x11, P4 ;  /* 0x000000115700780c */ /* 0x000fe40002781670 */
[----:B------:R-:W-:Y:S02]  /*110f0*/  FSEL R24, R24, -INF , !P5 ;  /* 0xff80000018187808 */ /* 0x000fe40006800000 */
[----:B------:R-:W-:Y:S02]  /*11100*/  FSEL R27, R27, -INF , !P4 ;  /* 0xff8000001b1b7808 */ /* 0x000fe40006000000 */
[----:B------:R-:W-:-:S02]  /*11110*/  ISETP.GT.AND P4, PT, R86, 0x18, P3 ;  /* 0x000000185600780c */ /* 0x000fc40001f84270 */
[C---:B------:R-:W-:Y:S02]  /*11120*/  ISETP.GT.AND P5, PT, R86.reuse, 0x11, P3 ;  /* 0x000000115600780c */ /* 0x040fe40001fa4270 */
[C---:B------:R-:W-:Y:S02]  /*11130*/  ISETP.LT.OR P4, PT, R87.reuse, 0x19, P4 ;  /* 0x000000195700780c */ /* 0x040fe40002781670 */
[----:B------:R-:W-:Y:S02]  /*11140*/  ISETP.LT.OR P5, PT, R87, 0x12, P5 ;  /* 0x000000125700780c */ /* 0x000fe40002fa1670 */
[----:B------:R-:W-:Y:S02]  /*11150*/  FSEL R31, R31, -INF , !P4 ;  /* 0xff8000001f1f7808 */ /* 0x000fe40006000000 */
[----:B------:R-:W-:Y:S02]  /*11160*/  ISETP.GT.AND P4, PT, R86, 0x20, P3 ;  /* 0x000000205600780c */ /* 0x000fe40001f84270 */
[----:B------:R-:W-:-:S02]  /*11170*/  FSEL R28, R28, -INF , !P5 ;  /* 0xff8000001c1c7808 */ /* 0x000fc40006800000 */
[----:B------:R-:W-:Y:S02]  /*11180*/  ISETP.LT.OR P4, PT, R87, 0x21, P4 ;  /* 0x000000215700780c */ /* 0x000fe40002781670 */
[C---:B------:R-:W-:Y:S02]  /*11190*/  ISETP.GT.AND P5, PT, R86.reuse, 0x19, P3 ;  /* 0x000000195600780c */ /* 0x040fe40001fa4270 */
[----:B------:R-:W-:Y:S02]  /*111a0*/  FSEL R35, R35, -INF , !P4 ;  /* 0xff80000023237808 */ /* 0x000fe40006000000 */
[----:B------:R-:W-:Y:S02]  /*111b0*/  ISETP.GT.AND P4, PT, R86, 0x28, P3 ;  /* 0x000000285600780c */ /* 0x000fe40001f84270 */
[C---:B------:R-:W-:Y:S02]  /*111c0*/  ISETP.LT.OR P5, PT, R87.reuse, 0x1a, P5 ;  /* 0x0000001a5700780c */ /* 0x040fe40002fa1670 */
[----:B------:R-:W-:-:S02]  /*111d0*/  ISETP.LT.OR P4, PT, R87, 0x29, P4 ;  /* 0x000000295700780c */ /* 0x000fc40002781670 */
[----:B------:R-:W-:Y:S02]  /*111e0*/  FSEL R32, R32, -INF , !P5 ;  /* 0xff80000020207808 */ /* 0x000fe40006800000 */
        /* <DEDUP_REMOVED lines=60> */
[----:B------:R-:W-:Y:S02]  /*115b0*/  ISETP.GT.AND P5, PT, R86, 0x71, P3 ;  /* 0x000000715600780c */ /* 0x000fe40001fa4270 */
[----:B------:R-:W-:Y:S02]  /*115c0*/  FSEL R84, R84, -INF , !P4 ;  /* 0xff80000054547808 */ /* 0x000fe40006000000 */
[----:B------:R-:W-:Y:S02]  /*115d0*/  PLOP3.LUT P4, PT, PT, PT, UP0, 0x40, 0x0 ;  /* 0x000000000000781c */ /* 0x000fe40003f8e808 */
[----:B------:R-:W-:-:S04]  /*115e0*/  ISETP.LT.OR P5, PT, R87, 0x72, P5 ;  /* 0x000000725700780c */ /* 0x000fc80002fa1670 */
[----:B------:R-:W-:Y:S02]  /*115f0*/  FSEL R78, R78, -INF , !P5 ;  /* 0xff8000004e4e7808 */ /* 0x000fe40006800000 */
[----:B------:R-:W-:-:S04]  /*11600*/  ISETP.GT.AND P5, PT, R86, 0x79, P3 ;  /* 0x000000795600780c */ /* 0x000fc80001fa4270 */
[----:B------:R-:W-:-:S04]  /*11610*/  ISETP.LT.OR P5, PT, R87, 0x7a, P5 ;  /* 0x0000007a5700780c */ /* 0x000fc80002fa1670 */
[----:B------:R-:W-:Y:S01]  /*11620*/  FSEL R85, R85, -INF , !P5 ;  /* 0xff80000055557808 */ /* 0x000fe20006800000 */
[----:B------:R-:W-:Y:S08]  /*11630*/  @P4 BRA `(.L_x_1518) ;  /* 0x0000000000584947 */ /* 0x000ff00003800000 */
        /* <DEDUP_REMOVED lines=12> */
.L_x_1520:
[----:B------:R-:W-:-:S05]  /*11700*/  IMAD.U32 R86, RZ, RZ, UR42 ;  /* 0x0000002aff567e24 */ /* 0x000fca000f8e00ff */
[----:B------:R-:W-:-:S13]  /*11710*/  ISETP.NE.AND P4, PT, R86, 0x1, PT ;  /* 0x000000015600780c */ /* 0x000fda0003f85270 */
[----:B------:R-:W0:Y:S02]  /*11720*/  @P4 LDC.64 R10, c[0x0][0x9e8] ;  /* 0x00027a00ff0a4b82 */ /* 0x000e240000000a00 */
[----:B0-----:R-:W-:-:S05]  /*11730*/  @P4 IMAD.HI.U32 R10, R18, R10, RZ ;  /* 0x0000000a120a4227 */ /* 0x001fca00078e00ff */
[----:B------:R-:W-:-:S07]  /*11740*/  @P4 SHF.R.U32.HI R18, RZ, R11, R10 ;  /* 0x0000000bff124219 */ /* 0x000fce000001160a */
.L_x_1521:
[----:B------:R-:W-:Y:S05]  /*11750*/  BSYNC B0 ;  /* 0x0000000000007941 */ /* 0x000fea0003800000 */
.L_x_1519:
[----:B------:R-:W-:-:S04]  /*11760*/  IMAD R18, R18, R86, -R82 ;  /* 0x0000005612127224 */ /* 0x000fc800078e0a52 */
[----:B------:R-:W-:-:S05]  /*11770*/  IMAD R18, R138, -0x2, R18 ;  /* 0xfffffffe8a127824 */ /* 0x000fca00078e0212 */
[----:B------:R-:W-:Y:S02]  /*11780*/  VIMNMX R142, R142, R18, !PT ;  /* 0x000000128e8e7248 */ /* 0x000fe40007fe0100 */
[----:B------:R-:W-:-:S07]  /*11790*/  VIADDMNMX R143, R18, R86, R143, PT ;  /* 0x00000056128f7246 */ /* 0x000fce000380018f */
.L_x_1518:
[----:B------:R-:W-:Y:S01]  /*117a0*/  @!P1 IMAD R10, R16, 0x8, R2 ;  /* 0x00000008100a9824 */ /* 0x000fe200078e0202 */
[----:B------:R-:W2:Y:S01]  /*117b0*/  LDL R86, [R1+0x20] ;  /* 0x0000200001567983 */ /* 0x000ea20000100800 */
[----:B------:R-:W-:Y:S02]  /*117c0*/  UMOV UR41, UR7 ;  /* 0x0000000700297c82 */ /* 0x000fe40008000000 */
[----:B------:R-:W-:-:S05]  /*117d0*/  @!P1 VIADD R10, R10, 0x2d860 ;  /* 0x0002d8600a0a9836 */ /* 0x000fca0000000000 */
[----:B------:R-:W-:-:S04]  /*117e0*/  @!P1 PRMT R10, RZ, 0x654, R10 ;  /* 0x00000654ff0a9816 */ /* 0x000fc8000000000a */
[----:B------:R0:W-:Y:S02]  /*117f0*/  @!P1 SYNCS.ARRIVE.TRANS64.RED.A1T0 RZ, [R10+URZ], RZ ;  /* 0x000000ff0aff99a7 */ /* 0x0001e4000810043f */
[----:B0-----:R-:W-:-:S04]  /*11800*/  FMNMX.FTZ R10, R50, R12, !PT ;  /* 0x0000000c320a7209 */ /* 0x001fc80007810000 */
        /* <DEDUP_REMOVED lines=35> */
[----:B------:R-:W-:-:S04]  /*11a40*/  FSETP.NEU.FTZ.AND P4, PT, R10, -INF , PT ;  /* 0xff8000000a00780b */ /* 0x000fc80003f9d000 */
[----:B------:R-:W-:-:S05]  /*11a50*/  FSEL R11, R10, RZ, P4 ;  /* 0x000000ff0a0b7208 */ /* 0x000fca0002000000 */
[----:B------:R-:W-:Y:S01]  /*11a60*/  FADD.FTZ R12, -R11, R12 ;  /* 0x0000000c0b0c7221 */ /* 0x000fe20000010100 */
[----:B------:R-:W-:-:S03]  /*11a70*/  FMUL.FTZ R11, R10, UR41 ;  /* 0x000000290a0b7c20 */ /* 0x000fc60008410000 */
[----:B------:R-:W-:Y:S02]  /*11a80*/  FMUL.FTZ R12, R12, UR41 ;  /* 0x000000290c0c7c20 */ /* 0x000fe40008410000 */
[----:B------:R-:W-:Y:S02]  /*11a90*/  FSEL R11, R11, RZ, P4 ;  /* 0x000000ff0b0b7208 */ /* 0x000fe40002000000 */
[----:B------:R-:W-:Y:S02]  /*11aa0*/  ISETP.GT.AND P4, PT, R142, 0x1, P3 ;  /* 0x000000018e00780c */ /* 0x000fe40001f84270 */
[----:B------:R-:W-:Y:S01]  /*11ab0*/  MUFU.EX2 R12, R12 ;  /* 0x0000000c000c7308 */ /* 0x000fe20000000800 */
[--C-:B------:R-:W-:Y:S01]  /*11ac0*/  FFMA.FTZ R50, R50, UR41, -R11.reuse ;  /* 0x0000002932327c23 */ /* 0x100fe2000801080b */
[----:B------:R-:W-:Y:S01]  /*11ad0*/  ISETP.LT.OR P5, PT, R143, 0x2, P4 ;  /* 0x000000028f00780c */ /* 0x000fe200027a1670 */
[--C-:B------:R-:W-:Y:S01]  /*11ae0*/  FFMA.FTZ R51, R51, UR41, -R11.reuse ;  /* 0x0000002933337c23 */ /* 0x100fe2000801080b */
[--C-:B------:R-:W-:Y:S01]  /*11af0*/  FFMA.FTZ R21, R21, UR41, -R11.reuse ;  /* 0x0000002915157c23 */ /* 0x100fe2000801080b */
[--C-:B------:R-:W-:Y:S01]  /*11b00*/  FFMA.FTZ R24, R24, UR41, -R11.reuse ;  /* 0x0000002918187c23 */ /* 0x100fe2000801080b */
[----:B------:R-:W-:Y:S01]  /*11b10*/  FSEL R15, R15, -INF , !P5 ;  /* 0xff8000000f0f7808 */ /* 0x000fe20006800000 */
[--C-:B------:R-:W-:Y:S01]  /*11b20*/  FFMA.FTZ R27, R27, UR41, -R11.reuse ;  /* 0x000000291b1b7c23 */ /* 0x100fe2000801080b */
[----:B------:R-:W-:Y:S01]  /*11b30*/  ISETP.GT.AND P5, PT, R142, 0x9, P3 ;  /* 0x000000098e00780c */ /* 0x000fe20001fa4270 */
[--C-:B------:R-:W-:Y:S01]  /*11b40*/  FFMA.FTZ R28, R28, UR41, -R11.reuse ;  /* 0x000000291c1c7c23 */ /* 0x100fe2000801080b */
[--C-:B------:R-:W-:Y:S01]  /*11b50*/  FFMA.FTZ R31, R31, UR41, -R11.reuse ;  /* 0x000000291f1f7c23 */ /* 0x100fe2000801080b */
        /* <DEDUP_REMOVED lines=32> */
[----:B------:R-:W-:Y:S01]  /*11d60*/  FSEL R85, R34, -INF , !P5 ;  /* 0xff80000022557808 */ /* 0x000fe20006800000 */
[----:B------:R-:W0:Y:S01]  /*11d70*/  MUFU.EX2 R32, R50 ;  /* 0x0000003200207308 */ /* 0x000e220000000800 */
[----:B------:R-:W-:-:S02]  /*11d80*/  ISETP.GT.AND P5, PT, R142, 0x21, P3 ;  /* 0x000000218e00780c */ /* 0x000fc40001fa4270 */
[----:B------:R-:W-:Y:S02]  /*11d90*/  ISETP.GT.AND P4, PT, R142, 0x8, P3 ;  /* 0x000000088e00780c */ /* 0x000fe40001f84270 */
[C---:B------:R-:W-:Y:S02]  /*11da0*/  ISETP.LT.OR P5, PT, R143.reuse, 0x22, P5 ;  /* 0x000000228f00780c */ /* 0x040fe40002fa1670 */
[----:B------:R-:W-:Y:S01]  /*11db0*/  ISETP.LT.OR P4, PT, R143, 0x9, P4 ;  /* 0x000000098f00780c */ /* 0x000fe20002781670 */
[----:B------:R-:W1:Y:S01]  /*11dc0*/  MUFU.EX2 R51, R51 ;  /* 0x0000003300337308 */ /* 0x000e620000000800 */
[----:B------:R-:W-:Y:S02]  /*11dd0*/  FSEL R38, R38, -INF , !P5 ;  /* 0xff80000026267808 */ /* 0x000fe40006800000 */
[----:B------:R-:W-:Y:S02]  /*11de0*/  ISETP.GT.AND P5, PT, R142, 0x29, P3 ;  /* 0x000000298e00780c */ /* 0x000fe40001fa4270 */
[----:B------:R-:W-:-:S02]  /*11df0*/  FSEL R25, R25, -INF , !P4 ;  /* 0xff80000019197808 */ /* 0x000fc40006000000 */
[C---:B------:R-:W-:Y:S01]  /*11e00*/  ISETP.LT.OR P5, PT, R143.reuse, 0x2a, P5 ;  /* 0x0000002a8f00780c */ /* 0x040fe20002fa1670 */
[----:B------:R-:W-:Y:S01]  /*11e10*/  MUFU.EX2 R24, R24 ;  /* 0x0000001800187308 */ /* 0x000fe20000000800 */
[----:B------:R-:W-:Y:S01]  /*11e20*/  ISETP.GT.AND P4, PT, R142, 0x10, P3 ;  /* 0x000000108e00780c */ /* 0x000fe20001f84270 */
[----:B0-----:R-:W-:Y:S01]  /*11e30*/  FFMA.FTZ R4, R12, R4, R32 ;  /* 0x000000040c047223 */ /* 0x001fe20000010020 */
[----:B------:R-:W-:Y:S02]  /*11e40*/  FSEL R42, R42, -INF , !P5 ;  /* 0xff8000002a2a7808 */ /* 0x000fe40006800000 */
[----:B------:R-:W-:Y:S02]  /*11e50*/  ISETP.GT.AND P5, PT, R142, 0x31, P3 ;  /* 0x000000318e00780c */ /* 0x000fe40001fa4270 */
[C---:B------:R-:W-:Y:S01]  /*11e60*/  ISETP.LT.OR P4, PT, R143.reuse, 0x11, P4 ;  /* 0x000000118f00780c */ /* 0x040fe20002781670 */
[----:B------:R-:W-:Y:S01]  /*11e70*/  MUFU.EX2 R27, R27 ;  /* 0x0000001b001b7308 */ /* 0x000fe20000000800 */
[----:B------:R-:W-:Y:S01]  /*11e80*/  ISETP.LT.OR P5, PT, R143, 0x32, P5 ;  /* 0x000000328f00780c */ /* 0x000fe20002fa1670 */
[----:B-1----:R-:W-:Y:S01]  /*11e90*/  FADD.FTZ R4, R51, R4 ;  /* 0x0000000433047221 */ /* 0x002fe20000010000 */
[----:B------:R-:W-:-:S02]  /*11ea0*/  FSEL R29, R29, -INF , !P4 ;  /* 0xff8000001d1d7808 */ /* 0x000fc40006000000 */
[----:B------:R-:W-:Y:S02]  /*11eb0*/  FSEL R46, R46, -INF , !P5 ;  /* 0xff8000002e2e7808 */ /* 0x000fe40006800000 */
[C---:B------:R-:W-:Y:S01]  /*11ec0*/  ISETP.GT.AND P5, PT, R142.reuse, 0x39, P3 ;  /* 0x000000398e00780c */ /* 0x040fe20001fa4270 */
[----:B------:R-:W-:Y:S01]  /*11ed0*/  MUFU.EX2 R28, R28 ;  /* 0x0000001c001c7308 */ /* 0x000fe20000000800 */
[----:B------:R-:W-:Y:S02]  /*11ee0*/  ISETP.GT.AND P4, PT, R142, 0x18, P3 ;  /* 0x000000188e00780c */ /* 0x000fe40001f84270 */
[C---:B------:R-:W-:Y:S02]  /*11ef0*/  ISETP.LT.OR P5, PT, R143.reuse, 0x3a, P5 ;  /* 0x0000003a8f00780c */ /* 0x040fe40002fa1670 */
[----:B------:R-:W-:Y:S02]  /*11f00*/  ISETP.LT.OR P4, PT, R143, 0x19, P4 ;  /* 0x000000198f00780c */ /* 0x000fe40002781670 */
[----:B------:R-:W-:Y:S01]  /*11f10*/  FSEL R52, R52, -INF , !P5 ;  /* 0xff80000034347808 */ /* 0x000fe20006800000 */
[----:B------:R-:W-:Y:S01]  /*11f20*/  MUFU.EX2 R31, R31 ;  /* 0x0000001f001f7308 */ /* 0x000fe20000000800 */
[----:B------:R-:W-:-:S02]  /*11f30*/  ISETP.GT.AND P5, PT, R142, 0x41, P3 ;  /* 0x000000418e00780c */ /* 0x000fc40001fa4270 */
[----:B------:R-:W-:Y:S02]  /*11f40*/  FSEL R82, R33, -INF , !P4 ;  /* 0xff80000021527808 */ /* 0x000fe40006000000 */
[C---:B------:R-:W-:Y:S02]  /*11f50*/  ISETP.LT.OR P5, PT, R143.reuse, 0x42, P5 ;  /* 0x000000428f00780c */ /* 0x040fe40002fa1670 */
[----:B------:R-:W-:Y:S01]  /*11f60*/  ISETP.GT.AND P4, PT, R142, 0x20, P3 ;  /* 0x000000208e00780c */ /* 0x000fe20001f84270 */
[----:B------:R-:W-:Y:S01]  /*11f70*/  MUFU.EX2 R16, R16 ;  /* 0x0000001000107308 */ /* 0x000fe20000000800 */
[----:B------:R-:W-:Y:S02]  /*11f80*/  FSEL R56, R56, -INF , !P5 ;  /* 0xff80000038387808 */ /* 0x000fe40006800000 */
[----:B------:R-:W-:Y:S02]  /*11f90*/  ISETP.GT.AND P5, PT, R142, 0x49, P3 ;  /* 0x000000498e00780c */ /* 0x000fe40001fa4270 */
[----:B------:R-:W-:-:S02]  /*11fa0*/  ISETP.LT.OR P4, PT, R143, 0x21, P4 ;  /* 0x000000218f00780c */ /* 0x000fc40002781670 */
[----:B------:R-:W-:Y:S01]  /*11fb0*/  ISETP.LT.OR P5, PT, R143, 0x4a, P5 ;  /* 0x0000004a8f00780c */ /* 0x000fe20002fa1670 */
[----:B------:R-:W-:Y:S01]  /*11fc0*/  MUFU.EX2 R18, R18 ;  /* 0x0000001200127308 */ /* 0x000fe20000000800 */
[----:B------:R-:W-:Y:S02]  /*11fd0*/  FSEL R37, R37, -INF , !P4 ;  /* 0xff80000025257808 */ /* 0x000fe40006000000 */
[----:B------:R-:W-:Y:S02]  /*11fe0*/  FSEL R60, R60, -INF , !P5 ;  /* 0xff8000003c3c7808 */ /* 0x000fe40006800000 */
[C---:B------:R-:W-:Y:S02]  /*11ff0*/  ISETP.GT.AND P5, PT, R142.reuse, 0x51, P3 ;  /* 0x000000518e00780c */ /* 0x040fe40001fa4270 */
[----:B------:R-:W-:Y:S01]  /*12000*/  ISETP.GT.AND P4, PT, R142, 0x28, P3 ;  /* 0x000000288e00780c */ /* 0x000fe20001f84270 */
[----:B------:R-:W-:Y:S01]  /*12010*/  MUFU.EX2 R36, R36 ;  /* 0x0000002400247308 */ /* 0x000fe20000000800 */
[----:B------:R-:W-:-:S02]  /*12020*/  ISETP.LT.OR P5, PT, R143, 0x52, P5 ;  /* 0x000000528f00780c */ /* 0x000fc40002fa1670 */
[----:B------:R-:W-:Y:S02]  /*12030*/  ISETP.LT.OR P4, PT, R143, 0x29, P4 ;  /* 0x000000298f00780c */ /* 0x000fe40002781670 */
[----:B------:R-:W-:Y:S02]  /*12040*/  FSEL R64, R64, -INF , !P5 ;  /* 0xff80000040407808 */ /* 0x000fe40006800000 */
[C---:B------:R-:W-:Y:S01]  /*12050*/  ISETP.GT.AND P5, PT, R142.reuse, 0x59, P3 ;  /* 0x000000598e00780c */ /* 0x040fe20001fa4270 */
[----:B------:R-:W-:Y:S01]  /*12060*/  MUFU.EX2 R39, R39 ;  /* 0x0000002700277308 */ /* 0x000fe20000000800 */
[----:B------:R-:W-:Y:S02]  /*12070*/  FSEL R41, R41, -INF , !P4 ;  /* 0xff80000029297808 */ /* 0x000fe40006000000 */
[----:B------:R-:W-:Y:S02]  /*12080*/  ISETP.LT.OR P5, PT, R143, 0x5a, P5 ;  /* 0x0000005a8f00780c */ /* 0x000fe40002fa1670 */
[----:B------:R-:W-:-:S02]  /*12090*/  ISETP.GT.AND P4, PT, R142, 0x30, P3 ;  /* 0x000000308e00780c */ /* 0x000fc40001f84270 */
[----:B------:R-:W-:Y:S01]  /*120a0*/  FSEL R68, R68, -INF , !P5 ;  /* 0xff80000044447808 */ /* 0x000fe20006800000 */
[----:B------:R-:W-:Y:S01]  /*120b0*/  MUFU.EX2 R40, R40 ;  /* 0x0000002800287308 */ /* 0x000fe20000000800 */
[----:B------:R-:W-:Y:S02]  /*120c0*/  ISETP.GT.AND P5, PT, R142, 0x61, P3 ;  /* 0x000000618e00780c */ /* 0x000fe40001fa4270 */
[C---:B------:R-:W-:Y:S02]  /*120d0*/  ISETP.LT.OR P4, PT, R143.reuse, 0x31, P4 ;  /* 0x000000318f00780c */ /* 0x040fe40002781670 */
[----:B------:R-:W-:Y:S02]  /*120e0*/  ISETP.LT.OR P5, PT, R143, 0x62, P5 ;  /* 0x000000628f00780c */ /* 0x000fe40002fa1670 */
[----:B------:R-:W-:Y:S01]  /*120f0*/  FSEL R45, R45, -INF , !P4 ;  /* 0xff8000002d2d7808 */ /* 0x000fe20006000000 */
[----:B------:R-:W-:Y:S01]  /*12100*/  MUFU.EX2 R43, R43 ;  /* 0x0000002b002b7308 */ /* 0x000fe20000000800 */
[----:B------:R-:W-:-:S02]  /*12110*/  FSEL R72, R72, -INF , !P5 ;  /* 0xff80000048487808 */ /* 0x000fc40006800000 */
[C---:B------:R-:W-:Y:S02]  /*12120*/  ISETP.GT.AND P5, PT, R142.reuse, 0x69, P3 ;  /* 0x000000698e00780c */ /* 0x040fe40001fa4270 */
[----:B------:R-:W-:Y:S02]  /*12130*/  ISETP.GT.AND P4, PT, R142, 0x38, P3 ;  /* 0x000000388e00780c */ /* 0x000fe40001f84270 */
[C---:B------:R-:W-:Y:S01]  /*12140*/  ISETP.LT.OR P5, PT, R143.reuse, 0x6a, P5 ;  /* 0x0000006a8f00780c */ /* 0x040fe20002fa1670 */
[----:B------:R-:W-:Y:S01]  /*12150*/  MUFU.EX2 R44, R44 ;  /* 0x0000002c002c7308 */ /* 0x000fe20000000800 */
[----:B------:R-:W-:Y:S02]  /*12160*/  ISETP.LT.OR P4, PT, R143, 0x39, P4 ;  /* 0x000000398f00780c */ /* 0x000fe40002781670 */
[----:B------:R-:W-:Y:S02]  /*12170*/  FSEL R76, R76, -INF , !P5 ;  /* 0xff8000004c4c7808 */ /* 0x000fe40006800000 */
[----:B------:R-:W-:-:S02]  /*12180*/  ISETP.GT.AND P5, PT, R142, RZ, P3 ;  /* 0x000000ff8e00720c */ /* 0x000fc40001fa4270 */
[----:B------:R-:W-:Y:S01]  /*12190*/  FSEL R49, R49, -INF , !P4 ;  /* 0xff80000031317808 */ /* 0x000fe20006000000 */
[----:B------:R-:W-:Y:S01]  /*121a0*/  MUFU.EX2 R47, R47 ;  /* 0x0000002f002f7308 */ /* 0x000fe20000000800 */
[C---:B------:R-:W-:Y:S02]  /*121b0*/  ISETP.LT.OR P5, PT, R143.reuse, 0x1, P5 ;  /* 0x000000018f00780c */ /* 0x040fe40002fa1670 */
[----:B------:R-:W-:Y:S02]  /*121c0*/  ISETP.GT.AND P4, PT, R142, 0x40, P3 ;  /* 0x000000408e00780c */ /* 0x000fe40001f84270 */
[----:B------:R-:W-:Y:S02]  /*121d0*/  FSEL R33, R14, -INF , !P5 ;  /* 0xff8000000e217808 */ /* 0x000fe40006800000 */
        /* <DEDUP_REMOVED lines=50> */
[C---:B------:R-:W-:Y:S01]  /*12500*/  ISETP.GT.AND P4, PT, R142.reuse, 0x71, P3 ;  /* 0x000000718e00780c */ /* 0x040fe20001f84270 */
[----:B------:R-:W-:Y:S01]  /*12510*/  MUFU.EX2 R70, R70 ;  /* 0x0000004600467308 */ /* 0x000fe20000000800 */
[----:B------:R-:W-:Y:S02]  /*12520*/  FMNMX.FTZ R14, R63, R14, !PT ;  /* 0x0000000e3f0e7209 */ /* 0x000fe40007810000 */
[----:B------:R-:W-:Y:S02]  /*12530*/  ISETP.GT.AND P5, PT, R142, 0x78, P3 ;  /* 0x000000788e00780c */ /* 0x000fe40001fa4270 */
[----:B------:R-:W-:-:S02]  /*12540*/  FMNMX.FTZ R14, R64, R14, !PT ;  /* 0x0000000e400e7209 */ /* 0x000fc40007810000 */
[----:B------:R-:W-:Y:S01]  /*12550*/  ISETP.LT.OR P4, PT, R143, 0x72, P4 ;  /* 0x000000728f00780c */ /* 0x000fe20002781670 */
        /* <DEDUP_REMOVED lines=9> */
[----:B------:R-:W-:Y:S01]  /*125f0*/  ISETP.LT.OR P3, PT, R143, 0x7a, P3 ;  /* 0x0000007a8f00780c */ /* 0x000fe20001f61670 */
[----:B------:R-:W-:Y:S01]  /*12600*/  MUFU.EX2 R77, R77 ;  /* 0x0000004d004d7308 */ /* 0x000fe20000000800 */
[----:B------:R-:W-:Y:S02]  /*12610*/  FMNMX.FTZ R14, R75, R14, !PT ;  /* 0x0000000e4b0e7209 */ /* 0x000fe40007810000 */
[----:B------:R-:W-:Y:S02]  /*12620*/  FSEL R81, R81, -INF , !P5 ;  /* 0xff80000051517808 */ /* 0x000fe40006800000 */
[----:B------:R-:W-:-:S02]  /*12630*/  FMNMX.FTZ R14, R76, R14, !PT ;  /* 0x0000000e4c0e7209 */ /* 0x000fc40007810000 */
[----:B------:R-:W-:Y:S01]  /*12640*/  FSEL R83, R83, -INF , !P3 ;  /* 0xff80000053537808 */ /* 0x000fe20005800000 */
[----:B------:R-:W-:Y:S01]  /*12650*/  MUFU.EX2 R78, R78 ;  /* 0x0000004e004e7308 */ /* 0x000fe20000000800 */
[----:B------:R-:W-:Y:S02]  /*12660*/  FMNMX.FTZ R14, R80, R14, !PT ;  /* 0x0000000e500e7209 */ /* 0x000fe40007810000 */
[----:B------:R-:W-:Y:S02]  /*12670*/  F2FP.BF16.F32.PACK_AB R32, R51, R32 ;  /* 0x000000203320723e */ /* 0x000fe400000010ff */
[----:B------:R-:W-:-:S03]  /*12680*/  FMNMX.FTZ R14, R79, R14, !PT ;  /* 0x0000000e4f0e7209 */ /* 0x000fc60007810000 */
[----:B------:R-:W-:Y:S01]  /*12690*/  MUFU.EX2 R84, R84 ;  /* 0x0000005400547308 */ /* 0x000fe20000000800 */
[----:B------:R-:W-:-:S04]  /*126a0*/  FMNMX.FTZ R14, R81, R14, !PT ;  /* 0x0000000e510e7209 */ /* 0x000fc80007810000 */
[----:B------:R-:W-:-:S03]  /*126b0*/  FMNMX.FTZ R14, R83, R14, !PT ;  /* 0x0000000e530e7209 */ /* 0x000fc60007810000 */
[----:B------:R-:W-:Y:S02]  /*126c0*/  MUFU.EX2 R11, R11 ;  /* 0x0000000b000b7308 */ /* 0x000fe40000000800 */
[----:B------:R-:W0:Y:S02]  /*126d0*/  SHFL.BFLY PT, R34, R14, 0x2, 0x1f ;  /* 0x0c401f000e227f89 */ /* 0x000e2400000e0000 */
[----:B0-----:R-:W-:-:S04]  /*126e0*/  FMNMX.FTZ R14, R14, R34, !PT ;  /* 0x000000220e0e7209 */ /* 0x001fc80007810000 */
[----:B------:R0:W1:Y:S02]  /*126f0*/  MUFU.EX2 R34, R21 ;  /* 0x0000001500227308 */ /* 0x0000640000000800 */
[----:B0-----:R-:W0:Y:S01]  /*12700*/  SHFL.BFLY PT, R21, R14, 0x1, 0x1f ;  /* 0x0c201f000e157f89 */ /* 0x001e2200000e0000 */
[----:B-1----:R-:W-:Y:S01]  /*12710*/  FADD.FTZ R4, R34, R4 ;  /* 0x0000000422047221 */ /* 0x002fe20000010000 */
[----:B------:R-:W-:Y:S02]  /*12720*/  F2FP.BF16.F32.PACK_AB R34, R24, R34 ;  /* 0x000000221822723e */ /* 0x000fe400000010ff */
[----:B0-----:R-:W-:Y:S01]  /*12730*/  FMNMX.FTZ R14, R14, R21, !PT ;  /* 0x000000150e0e7209 */ /* 0x001fe20007810000 */
[----:B------:R-:W-:-:S03]  /*12740*/  FADD.FTZ R21, R24, R4 ;  /* 0x0000000418157221 */ /* 0x000fc60000010000 */
[C---:B------:R-:W-:Y:S01]  /*12750*/  FSETP.NEU.FTZ.AND P3, PT, R14.reuse, -INF , PT ;  /* 0xff8000000e00780b */ /* 0x040fe20003f7d000 */
[----:B------:R-:W-:Y:S01]  /*12760*/  FMUL.FTZ R4, R14, UR41 ;  /* 0x000000290e047c20 */ /* 0x000fe20008410000 */
[----:B------:R-:W-:-:S04]  /*12770*/  FADD.FTZ R21, R27, R21 ;  /* 0x000000151b157221 */ /* 0x000fc80000010000 */
[----:B------:R-:W-:Y:S01]  /*12780*/  FSEL R4, R4, RZ, P3 ;  /* 0x000000ff04047208 */ /* 0x000fe20001800000 */
[C---:B------:R-:W-:Y:S01]  /*12790*/  FADD.FTZ R21, R28.reuse, R21 ;  /* 0x000000151c157221 */ /* 0x040fe20000010000 */
[----:B------:R-:W-:-:S03]  /*127a0*/  F2FP.BF16.F32.PACK_AB R28, R28, R27 ;  /* 0x0000001b1c1c723e */ /* 0x000fc600000010ff */
[--C-:B------:R-:W-:Y:S01]  /*127b0*/  FFMA.FTZ R24, R33, UR41, -R4.reuse ;  /* 0x0000002921187c23 */ /* 0x100fe20008010804 */
[--C-:B------:R-:W-:Y:S01]  /*127c0*/  FFMA.FTZ R15, R15, UR41, -R4.reuse ;  /* 0x000000290f0f7c23 */ /* 0x100fe20008010804 */
[--C-:B------:R-:W-:Y:S01]  /*127d0*/  FFMA.FTZ R25, R25, UR41, -R4.reuse ;  /* 0x0000002919197c23 */ /* 0x100fe20008010804 */
        /* <DEDUP_REMOVED lines=23> */
[----:B------:R-:W-:Y:S01]  /*12950*/  FFMA.FTZ R81, R81, UR41, -R4 ;  /* 0x0000002951517c23 */ /* 0x000fe20008010804 */
[----:B------:R-:W-:-:S03]  /*12960*/  F2FP.BF16.F32.PACK_AB R38, R40, R39 ;  /* 0x000000272826723e */ /* 0x000fc600000010ff */
[----:B------:R-:W1:Y:S01]  /*12970*/  MUFU.EX2 R26, R26 ;  /* 0x0000001a001a7308 */ /* 0x000e620000000800 */
[----:B0-----:R-:W-:-:S07]  /*12980*/  F2FP.BF16.F32.PACK_AB R33, R15, R24 ;  /* 0x000000180f21723e */ /* 0x001fce00000010ff */
[----:B------:R-:W-:Y:S08]  /*12990*/  MUFU.EX2 R29, R29 ;  /* 0x0000001d001d7308 */ /* 0x000ff00000000800 */
[----:B------:R-:W-:Y:S01]  /*129a0*/  MUFU.EX2 R37, R37 ;  /* 0x0000002500257308 */ /* 0x000fe20000000800 */
[----:B-1----:R-:W-:-:S05]  /*129b0*/  F2FP.BF16.F32.PACK_AB R35, R26, R25 ;  /* 0x000000191a23723e */ /* 0x002fca00000010ff */
[----:B------:R0:W-:Y:S02]  /*129c0*/  STSM.16.M88.4 [R139+0x21800], R32 ;  /* 0x021800208b007844 */ /* 0x0001e40000000200 */
[----:B------:R-:W-:Y:S08]  /*129d0*/  MUFU.EX2 R50, R50 ;  /* 0x0000003200327308 */ /* 0x000ff00000000800 */
[----:B------:R-:W-:Y:S01]  /*129e0*/  MUFU.EX2 R51, R51 ;  /* 0x0000003300337308 */ /* 0x000fe20000000800 */
[--C-:B0-----:R-:W-:Y:S01]  /*129f0*/  FFMA.FTZ R32, R30, UR41, -R4.reuse ;  /* 0x000000291e207c23 */ /* 0x101fe20008010804 */
[----:B------:R-:W-:Y:S01]  /*12a00*/  FSEL R30, R14, RZ, P3 ;  /* 0x000000ff0e1e7208 */ /* 0x000fe20001800000 */
[--C-:B------:R-:W-:Y:S01]  /*12a10*/  FFMA.FTZ R33, R82, UR41, -R4.reuse ;  /* 0x0000002952217c23 */ /* 0x100fe20008010804 */
[----:B------:R-:W-:-:S04]  /*12a20*/  FFMA.FTZ R34, R85, UR41, -R4 ;  /* 0x0000002955227c23 */ /* 0x000fc80008010804 */
[----:B------:R-:W-:Y:S01]  /*12a30*/  MUFU.EX2 R42, R42 ;  /* 0x0000002a002a7308 */ /* 0x000fe20000000800 */
[----:B------:R-:W-:Y:S01]  /*12a40*/  FFMA.FTZ R35, R46, UR41, -R4 ;  /* 0x000000292e237c23 */ /* 0x000fe20008010804 */
[----:B------:R-:W-:-:S04]  /*12a50*/  FADD.FTZ R30, -R30, R13 ;  /* 0x0000000d1e1e7221 */ /* 0x000fc80000010100 */
[----:B------:R-:W-:Y:S01]  /*12a60*/  FMUL.FTZ R13, R30, UR41 ;  /* 0x000000291e0d7c20 */ /* 0x000fe20008410000 */
[----:B------:R-:W-:Y:S01]  /*12a70*/  F2FP.BF16.F32.PACK_AB R30, R16, R31 ;  /* 0x0000001f101e723e */ /* 0x000fe200000010ff */
[----:B------:R-:W-:Y:S08]  /*12a80*/  MUFU.EX2 R32, R32 ;  /* 0x0000002000207308 */ /* 0x000ff00000000800 */
[----:B------:R-:W0:Y:S08]  /*12a90*/  MUFU.EX2 R13, R13 ;  /* 0x0000000d000d7308 */ /* 0x000e300000000800 */
[----:B------:R-:W-:Y:S08]  /*12aa0*/  MUFU.EX2 R33, R33 ;  /* 0x0000002100217308 */ /* 0x000ff00000000800 */
[----:B------:R-:W1:Y:S01]  /*12ab0*/  MUFU.EX2 R34, R34 ;  /* 0x0000002200227308 */ /* 0x000e620000000800 */
[----:B0-----:R-:W-:Y:S01]  /*12ac0*/  FFMA.FTZ R24, R13, R3, R24 ;  /* 0x000000030d187223 */ /* 0x001fe20000010018 */
[--C-:B------:R-:W-:Y:S01]  /*12ad0*/  FFMA.FTZ R3, R52, UR41, -R4.reuse ;  /* 0x0000002934037c23 */ /* 0x100fe20008010804 */
[----:B------:R-:W-:-:S02]  /*12ae0*/  FFMA.FTZ R52, R60, UR41, -R4 ;  /* 0x000000293c347c23 */ /* 0x000fc40008010804 */
[----:B------:R-:W-:Y:S01]  /*12af0*/  FADD.FTZ R24, R15, R24 ;  /* 0x000000180f187221 */ /* 0x000fe20000010000 */
[----:B------:R-:W-:Y:S02]  /*12b00*/  FFMA.FTZ R15, R56, UR41, -R4 ;  /* 0x00000029380f7c23 */ /* 0x000fe40008010804 */
[----:B------:R-:W0:Y:S01]  /*12b10*/  MUFU.EX2 R45, R45 ;  /* 0x0000002d002d7308 */ /* 0x000e220000000800 */
[----:B------:R-:W-:-:S07]  /*12b20*/  FADD.FTZ R24, R25, R24 ;  /* 0x0000001819187221 */ /* 0x000fce0000010000 */
[----:B------:R-:W-:Y:S01]  /*12b30*/  MUFU.EX2 R41, R41 ;  /* 0x0000002900297308 */ /* 0x000fe20000000800 */
[----:B------:R-:W-:Y:S01]  /*12b40*/  FADD.FTZ R24, R26, R24 ;  /* 0x000000181a187221 */ /* 0x000fe20000010000 */
[----:B------:R-:W-:Y:S01]  /*12b50*/  FADD.FTZ R26, R31, R21 ;  /* 0x000000151f1a7221 */ /* 0x000fe20000010000 */
[----:B-1----:R-:W-:Y:S01]  /*12b60*/  F2FP.BF16.F32.PACK_AB R31, R34, R33 ;  /* 0x00000021221f723e */ /* 0x002fe200000010ff */
[----:B------:R-:W-:Y:S01]  /*12b70*/  FFMA.FTZ R4, R83, UR41, -R4 ;  /* 0x0000002953047c23 */ /* 0x000fe20008010804 */
[----:B------:R-:W-:Y:S01]  /*12b80*/  FADD.FTZ R24, R29, R24 ;  /* 0x000000181d187221 */ /* 0x000fe20000010000 */
[----:B------:R-:W-:Y:S01]  /*12b90*/  FADD.FTZ R26, R16, R26 ;  /* 0x0000001a101a7221 */ /* 0x000fe20000010000 */
[C---:B------:R-:W-:Y:S01]  /*12ba0*/  F2FP.BF16.F32.PACK_AB R29, R32.reuse, R29 ;  /* 0x0000001d201d723e */ /* 0x040fe200000010ff */
[----:B------:R-:W1:Y:S01]  /*12bb0*/  MUFU.EX2 R35, R35 ;  /* 0x0000002300237308 */ /* 0x000e620000000800 */
[----:B------:R-:W-:Y:S01]  /*12bc0*/  FADD.FTZ R24, R32, R24 ;  /* 0x0000001820187221 */ /* 0x000fe20000010000 */
[----:B------:R-:W-:-:S02]  /*12bd0*/  FADD.FTZ R26, R18, R26 ;  /* 0x0000001a121a7221 */ /* 0x000fc40000010000 */
[----:B--2---:R2:W-:Y:S01]  /*12be0*/  STSM.16.M88.4 [R86], R28 ;  /* 0x0000001c56007844 */ /* 0x0045e20000000200 */
[----:B------:R-:W-:Y:S01]  /*12bf0*/  FADD.FTZ R24, R33, R24 ;  /* 0x0000001821187221 */ /* 0x000fe20000010000 */
[C---:B------:R-:W-:Y:S01]  /*12c00*/  FADD.FTZ R26, R36.reuse, R26 ;  /* 0x0000001a241a7221 */ /* 0x040fe20000010000 */
[----:B------:R-:W-:Y:S01]  /*12c10*/  F2FP.BF16.F32.PACK_AB R36, R36, R18 ;  /* 0x000000122424723e */ /* 0x000fe200000010ff */
[----:B------:R-:W3:Y:S01]  /*12c20*/  MUFU.EX2 R3, R3 ;  /* 0x0000000300037308 */ /* 0x000ee20000000800 */
[----:B------:R-:W-:Y:S01]  /*12c30*/  FADD.FTZ R24, R34, R24 ;  /* 0x0000001822187221 */ /* 0x000fe20000010000 */
[----:B------:R-:W-:Y:S01]  /*12c40*/  FADD.FTZ R26, R39, R26 ;  /* 0x0000001a271a7221 */ /* 0x000fe20000010000 */
[----:B------:R-:W4:Y:S05]  /*12c50*/  LDL R34, [R1+0x24] ;  /* 0x0000240001227983 */ /* 0x000f2a0000100800 */
[----:B------:R-:W-:Y:S01]  /*12c60*/  MUFU.EX2 R49, R49 ;  /* 0x0000003100317308 */ /* 0x000fe20000000800 */
[----:B------:R-:W-:Y:S01]  /*12c70*/  FADD.FTZ R24, R37, R24 ;  /* 0x0000001825187221 */ /* 0x000fe20000010000 */
[----:B------:R-:W-:-:S06]  /*12c80*/  FADD.FTZ R26, R40, R26 ;  /* 0x0000001a281a7221 */ /* 0x000fcc0000010000 */
        /* <DEDUP_REMOVED lines=8> */
[----:B------:R-:W-:Y:S01]  /*12d10*/  FADD.FTZ R18, R47, R18 ;  /* 0x000000122f127221 */ /* 0x000fe20000010000 */
[C---:B------:R-:W-:Y:S02]  /*12d20*/  F2FP.BF16.F32.PACK_AB R46, R48.reuse, R47 ;  /* 0x0000002f302e723e */ /* 0x040fe400000010ff */
[----:B0-----:R-:W-:Y:S01]  /*12d30*/  FADD.FTZ R24, R45, R24 ;  /* 0x000000182d187221 */ /* 0x001fe20000010000 */
[----:B------:R-:W-:Y:S01]  /*12d40*/  FADD.FTZ R26, R48, R18 ;  /* 0x00000012301a7221 */ /* 0x000fe20000010000 */
[----:B------:R-:W-:Y:S01]  /*12d50*/  F2FP.BF16.F32.PACK_AB R37, R50, R37 ;  /* 0x000000253225723e */ /* 0x000fe200000010ff */
[----:B------:R-:W0:Y:S01]  /*12d60*/  MUFU.EX2 R25, R55 ;  /* 0x0000003700197308 */ /* 0x000e220000000800 */
[----:B-1----:R-:W-:Y:S01]  /*12d70*/  FADD.FTZ R24, R35, R24 ;  /* 0x0000001823187221 */ /* 0x002fe20000010000 */
[----:B------:R-:W-:Y:S01]  /*12d80*/  FADD.FTZ R26, R53, R26 ;  /* 0x0000001a351a7221 */ /* 0x000fe20000010000 */
[----:B------:R-:W-:-:S02]  /*12d90*/  F2FP.BF16.F32.PACK_AB R39, R42, R51 ;  /* 0x000000332a27723e */ /* 0x000fc400000010ff */
[----:B------:R-:W-:Y:S01]  /*12da0*/  FADD.FTZ R24, R41, R24 ;  /* 0x0000001829187221 */ /* 0x000fe20000010000 */
[----:B------:R-:W-:Y:S02]  /*12db0*/  FADD.FTZ R26, R54, R26 ;  /* 0x0000001a361a7221 */ /* 0x000fe40000010000 */
[----:B------:R-:W1:Y:S01]  /*12dc0*/  MUFU.EX2 R15, R15 ;  /* 0x0000000f000f7308 */ /* 0x000e620000000800 */
[----:B---3--:R-:W-:Y:S01]  /*12dd0*/  FADD.FTZ R24, R3, R24 ;  /* 0x0000001803187221 */ /* 0x008fe20000010000 */
[----:B------:R-:W-:-:S06]  /*12de0*/  FADD.FTZ R26, R57, R26 ;  /* 0x0000001a391a7221 */ /* 0x000fcc0000010000 */
[----:B------:R-:W3:Y:S01]  /*12df0*/  MUFU.EX2 R52, R52 ;  /* 0x0000003400347308 */ /* 0x000ee20000000800 */
[----:B0-----:R-:W-:Y:S01]  /*12e00*/  FADD.FTZ R24, R25, R24 ;  /* 0x0000001819187221 */ /* 0x001fe20000010000 */
[----:B------:R-:W-:-:S06]  /*12e10*/  FADD.FTZ R26, R58, R26 ;  /* 0x0000001a3a1a7221 */ /* 0x000fcc0000010000 */
[----:B------:R-:W0:Y:S01]  /*12e20*/  MUFU.EX2 R21, R63 ;  /* 0x0000003f00157308 */ /* 0x000e220000000800 */
[----:B-1----:R-:W-:Y:S01]  /*12e30*/  FADD.FTZ R24, R15, R24 ;  /* 0x000000180f187221 */ /* 0x002fe20000010000 */
[----:B------:R-:W-:-:S06]  /*12e40*/  FADD.FTZ R33, R61, R26 ;  /* 0x0000001a3d217221 */ /* 0x000fcc0000010000 */
[----:B------:R-:W1:Y:S01]  /*12e50*/  MUFU.EX2 R16, R64 ;  /* 0x0000004000107308 */ /* 0x000e620000000800 */
[----:B------:R-:W-:Y:S01]  /*12e60*/  FADD.FTZ R27, R49, R24 ;  /* 0x00000018311b7221 */ /* 0x000fe20000010000 */
[----:B------:R-:W-:-:S03]  /*12e70*/  FADD.FTZ R32, R62, R33 ;  /* 0x000000213e207221 */ /* 0x000fc60000010000 */
[----:B---3--:R-:W-:Y:S01]  /*12e80*/  FADD.FTZ R26, R52, R27 ;  /* 0x0000001b341a7221 */ /* 0x008fe20000010000 */
[----:B--2---:R-:W-:Y:S02]  /*12e90*/  FADD.FTZ R29, R65, R32 ;  /* 0x00000020411d7221 */ /* 0x004fe40000010000 */
[----:B------:R-:W2:Y:S01]  /*12ea0*/  MUFU.EX2 R18, R72 ;  /* 0x0000004800127308 */ /* 0x000ea20000000800 */
[----:B0-----:R-:W-:Y:S01]  /*12eb0*/  FADD.FTZ R27, R21, R26 ;  /* 0x0000001a151b7221 */ /* 0x001fe20000010000 */
[----:B------:R-:W-:Y:S01]  /*12ec0*/  FADD.FTZ R30, R66, R29 ;  /* 0x0000001d421e7221 */ /* 0x000fe20000010000 */
[----:B------:R-:W-:-:S03]  /*12ed0*/  F2FP.BF16.F32.PACK_AB R47, R3, R41 ;  /* 0x00000029032f723e */ /* 0x000fc600000010ff */
[----:B------:R-:W-:Y:S02]  /*12ee0*/  FADD.FTZ R29, R69, R30 ;  /* 0x0000001e451d7221 */ /* 0x000fe40000010000 */
[----:B------:R-:W0:Y:S01]  /*12ef0*/  MUFU.EX2 R75, R75 ;  /* 0x0000004b004b7308 */ /* 0x000e220000000800 */
[----:B-1----:R-:W-:Y:S01]  /*12f00*/  FADD.FTZ R28, R16, R27 ;  /* 0x0000001b101c7221 */ /* 0x002fe20000010000 */
[----:B------:R-:W-:-:S03]  /*12f10*/  FADD.FTZ R30, R70, R29 ;  /* 0x0000001d461e7221 */ /* 0x000fc60000010000 */
[----:B------:R-:W-:Y:S01]  /*12f20*/  FADD.FTZ R3, R67, R28 ;  /* 0x0000001c43037221 */ /* 0x000fe20000010000 */
[----:B------:R-:W-:Y:S01]  /*12f30*/  F2FP.BF16.F32.PACK_AB R25, R15, R25 ;  /* 0x000000190f19723e */ /* 0x000fe200000010ff */
[----:B------:R-:W-:Y:S02]  /*12f40*/  FADD.FTZ R15, R73, R30 ;  /* 0x0000001e490f7221 */ /* 0x000fe40000010000 */
[----:B------:R-:W-:Y:S02]  /*12f50*/  FADD.FTZ R28, R68, R3 ;  /* 0x00000003441c7221 */ /* 0x000fe40000010000 */
[C---:B------:R-:W-:Y:S02]  /*12f60*/  FADD.FTZ R30, R74.reuse, R15 ;  /* 0x0000000f4a1e7221 */ /* 0x040fe40000010000 */
[----:B------:R-:W-:Y:S01]  /*12f70*/  FADD.FTZ R3, R71, R28 ;  /* 0x0000001c47037221 */ /* 0x000fe20000010000 */
[----:B------:R-:W-:Y:S02]  /*12f80*/  F2FP.BF16.F32.PACK_AB R74, R74, R73 ;  /* 0x000000494a4a723e */ /* 0x000fe400000010ff */
[C---:B--2---:R-:W-:Y:S01]  /*12f90*/  F2FP.BF16.F32.PACK_AB R73, R18.reuse, R71 ;  /* 0x000000471249723e */ /* 0x044fe200000010ff */
[----:B------:R-:W-:-:S02]  /*12fa0*/  FADD.FTZ R28, R18, R3 ;  /* 0x00000003121c7221 */ /* 0x000fc40000010000 */
[----:B------:R-:W2:Y:S01]  /*12fb0*/  LDL R18, [R1+0x4] ;  /* 0x0000040001127983 */ /* 0x000ea20000100800 */
[----:B------:R-:W1:Y:S08]  /*12fc0*/  MUFU.EX2 R76, R76 ;  /* 0x0000004c004c7308 */ /* 0x000e700000000800 */
[----:B------:R-:W-:Y:S08]  /*12fd0*/  MUFU.EX2 R80, R80 ;  /* 0x0000005000507308 */ /* 0x000ff00000000800 */
[----:B------:R-:W3:Y:S08]  /*12fe0*/  MUFU.EX2 R79, R79 ;  /* 0x0000004f004f7308 */ /* 0x000ef00000000800 */
[----:B------:R-:W-:Y:S08]  /*12ff0*/  MUFU.EX2 R81, R81 ;  /* 0x0000005100517308 */ /* 0x000ff00000000800 */
[----:B------:R-:W5:Y:S01]  /*13000*/  MUFU.EX2 R29, R4 ;  /* 0x00000004001d7308 */ /* 0x000f620000000800 */
[----:B------:R-:W-:-:S02]  /*13010*/  F2FP.BF16.F32.PACK_AB R44, R44, R43 ;  /* 0x0000002b2c2c723e */ /* 0x000fc400000010ff */
[----:B------:R-:W-:Y:S02]  /*13020*/  F2FP.BF16.F32.PACK_AB R45, R35, R45 ;  /* 0x0000002d232d723e */ /* 0x000fe400000010ff */
[----:B------:R-:W-:Y:S02]  /*13030*/  F2FP.BF16.F32.PACK_AB R24, R54, R53 ;  /* 0x000000353618723e */ /* 0x000fe400000010ff */
[----:B------:R-:W-:Y:S02]  /*13040*/  F2FP.BF16.F32.PACK_AB R26, R58, R57 ;  /* 0x000000393a1a723e */ /* 0x000fe400000010ff */
[----:B------:R-:W-:Y:S01]  /*13050*/  F2FP.BF16.F32.PACK_AB R27, R52, R49 ;  /* 0x00000031341b723e */ /* 0x000fe200000010ff */
[----:B------:R-:W-:Y:S01]  /*13060*/  STSM.16.M88.4 [R141], R36 ;  /* 0x000000248d007844 */ /* 0x000fe20000000200 */
[----:B------:R-:W-:Y:S01]  /*13070*/  F2FP.BF16.F32.PACK_AB R66, R66, R65 ;  /* 0x000000414242723e */ /* 0x000fe200000010ff */
[----:B0-----:R-:W-:Y:S01]  /*13080*/  FADD.FTZ R3, R75, R28 ;  /* 0x0000001c4b037221 */ /* 0x001fe20000010000 */
[----:B------:R-:W-:Y:S01]  /*13090*/  F2FP.BF16.F32.PACK_AB R64, R62, R61 ;  /* 0x0000003d3e40723e */ /* 0x000fe200000010ff */
[----:B------:R-:W-:Y:S01]  /*130a0*/  STSM.16.M88.4 [R140], R44 ;  /* 0x0000002c8c007844 */ /* 0x000fe20000000200 */
[----:B------:R-:W-:-:S02]  /*130b0*/  F2FP.BF16.F32.PACK_AB R65, R16, R21 ;  /* 0x000000151041723e */ /* 0x000fc400000010ff */
[----:B------:R-:W-:Y:S01]  /*130c0*/  F2FP.BF16.F32.PACK_AB R67, R68, R67 ;  /* 0x000000434443723e */ /* 0x000fe200000010ff */
[----:B------:R0:W-:Y:S01]  /*130d0*/  STSM.16.M88.4 [R139+0x27800], R24 ;  /* 0x027800188b007844 */ /* 0x0001e20000000200 */
[----:B------:R-:W-:Y:S02]  /*130e0*/  F2FP.BF16.F32.PACK_AB R72, R70, R69 ;  /* 0x000000454648723e */ /* 0x000fe400000010ff */
[----:B-1----:R-:W-:Y:S02]  /*130f0*/  F2FP.BF16.F32.PACK_AB R75, R76, R75 ;  /* 0x0000004b4c4b723e */ /* 0x002fe400000010ff */
[----:B0-----:R-:W-:Y:S02]  /*13100*/  F2FP.BF16.F32.PACK_AB R24, R78, R77 ;  /* 0x0000004d4e18723e */ /* 0x001fe400000010ff */
[----:B---3--:R-:W-:Y:S02]  /*13110*/  F2FP.BF16.F32.PACK_AB R25, R79, R80 ;  /* 0x000000504f19723e */ /* 0x008fe400000010ff */
[----:B------:R-:W-:-:S02]  /*13120*/  F2FP.BF16.F32.PACK_AB R26, R11, R84 ;  /* 0x000000540b1a723e */ /* 0x000fc400000010ff */
[----:B-----5:R-:W-:Y:S01]  /*13130*/  F2FP.BF16.F32.PACK_AB R27, R29, R81 ;  /* 0x000000511d1b723e */ /* 0x020fe200000010ff */
[----:B------:R-:W-:Y:S01]  /*13140*/  FADD.FTZ R3, R76, R3 ;  /* 0x000000034c037221 */ /* 0x000fe20000010000 */
[----:B------:R-:W-:-:S03]  /*13150*/  FADD.FTZ R15, R77, R30 ;  /* 0x0000001e4d0f7221 */ /* 0x000fc60000010000 */
[----:B------:R-:W-:Y:S01]  /*13160*/  FADD.FTZ R16, R80, R3 ;  /* 0x0000000350107221 */ /* 0x000fe20000010000 */
[----:B------:R-:W-:-:S03]  /*13170*/  FADD.FTZ R15, R78, R15 ;  /* 0x0000000f4e0f7221 */ /* 0x000fc60000010000 */
[----:B------:R-:W-:Y:S01]  /*13180*/  FADD.FTZ R16, R79, R16 ;  /* 0x000000104f107221 */ /* 0x000fe20000010000 */
[----:B------:R-:W-:-:S03]  /*13190*/  FADD.FTZ R4, R84, R15 ;  /* 0x0000000f54047221 */ /* 0x000fc60000010000 */
[----:B------:R-:W-:Y:S01]  /*131a0*/  FADD.FTZ R16, R81, R16 ;  /* 0x0000001051107221 */ /* 0x000fe20000010000 */
[-C--:B------:R-:W-:Y:S01]  /*131b0*/  FMUL.FTZ R88, R88, R12.reuse ;  /* 0x0000000c58587220 */ /* 0x080fe20000410000 */
[-C--:B------:R-:W-:Y:S01]  /*131c0*/  FMUL.FTZ R89, R89, R12.reuse ;  /* 0x0000000c59597220 */ /* 0x080fe20000410000 */
[-C--:B------:R-:W-:Y:S01]  /*131d0*/  FMUL.FTZ R92, R92, R12.reuse ;  /* 0x0000000c5c5c7220 */ /* 0x080fe20000410000 */
[----:B------:R-:W-:Y:S01]  /*131e0*/  FADD.FTZ R3, R29, R16 ;  /* 0x000000101d037221 */ /* 0x000fe20000010000 */
        /* <DEDUP_REMOVED lines=45> */
[----:B------:R-:W-:Y:S01]  /*134c0*/  FADD.FTZ R4, R11, R4 ;  /* 0x000000040b047221 */ /* 0x000fe20000010000 */
[----:B------:R-:W-:-:S02]  /*134d0*/  IMAD.MOV.U32 R16, RZ, RZ, R20 ;  /* 0x000000ffff107224 */ /* 0x000fc400078e0014 */
[----:B------:R-:W-:Y:S02]  /*134e0*/  IMAD.MOV.U32 R12, RZ, RZ, R10 ;  /* 0x000000ffff0c7224 */ /* 0x000fe400078e000a */
[----:B------:R-:W-:Y:S01]  /*134f0*/  IMAD.MOV.U32 R13, RZ, RZ, R14 ;  /* 0x000000ffff0d7224 */ /* 0x000fe200078e000e */
[----:B----4-:R0:W-:Y:S04]  /*13500*/  STSM.16.M88.4 [R34], R64 ;  /* 0x0000004022007844 */ /* 0x0101e80000000200 */
[----:B------:R0:W-:Y:S04]  /*13510*/  STSM.16.M88.4 [R141+0x6000], R72 ;  /* 0x006000488d007844 */ /* 0x0001e80000000200 */
[----:B------:R0:W-:Y:S01]  /*13520*/  STSM.16.M88.4 [R140+0x6000], R24 ;  /* 0x006000188c007844 */ /* 0x0001e20000000200 */
[----:B------:R1:W-:Y:S06]  /*13530*/  MEMBAR.ALL.CTA ;  /* 0x0000000000007992 */ /* 0x0003ec0000008000 */
[----:B-1----:R-:W1:Y:S01]  /*13540*/  FENCE.VIEW.ASYNC.S ;  /* 0x00000000000073c6 */ /* 0x002e620000000000 */
[C---:B--2---:R-:W-:Y:S01]  /*13550*/  ISETP.GT.AND P3, PT, R0.reuse, R18, PT ;  /* 0x000000120000720c */ /* 0x044fe20003f64270 */
[----:B------:R-:W-:-:S02]  /*13560*/  VIADD R0, R0, 0xffffffff ;  /* 0xffffffff00007836 */ /* 0x000fc40000000000 */
[----:B------:R-:W-:Y:S01]  /*13570*/  IMAD.MOV.U32 R18, RZ, RZ, R5 ;  /* 0x000000ffff127224 */ /* 0x000fe200078e0005 */
[----:B-1----:R-:W-:-:S09]  /*13580*/  NOP ;  /* 0x0000000000007918 */ /* 0x002fd20000000000 */
[----:B0-----:R-:W-:Y:S05]  /*13590*/  @P3 BRA `(.L_x_1522) ;  /* 0xffffffc400303947 */ /* 0x001fea000383ffff */
[----:B------:R-:W-:Y:S02]  /*135a0*/  IMAD.MOV.U32 R13, RZ, RZ, R14 ;  /* 0x000000ffff0d7224 */ /* 0x000fe400078e000e */
[----:B------:R-:W-:Y:S02]  /*135b0*/  IMAD.MOV.U32 R12, RZ, RZ, R10 ;  /* 0x000000ffff0c7224 */ /* 0x000fe400078e000a */
[----:B------:R-:W-:Y:S02]  /*135c0*/  IMAD.MOV.U32 R16, RZ, RZ, R20 ;  /* 0x000000ffff107224 */ /* 0x000fe400078e0014 */
[----:B------:R-:W-:-:S07]  /*135d0*/  IMAD.MOV.U32 R18, RZ, RZ, R5 ;  /* 0x000000ffff127224 */ /* 0x000fce00078e0005 */
.L_x_1504:
[----:B------:R-:W2:Y:S01]  /*135e0*/  LDL R14, [R1+0x18] ;  /* 0x00001800010e7983 */ /* 0x000ea20000100800 */
[----:B------:R-:W0:Y:S01]  /*135f0*/  LDC R5, c[0x0][0x448] ;  /* 0x00011200ff057b82 */ /* 0x000e220000000800 */
[----:B------:R-:W-:-:S07]  /*13600*/  ULDC UR8, c[0x0][0x9dc] ;  /* 0x0002770000087ab9 */ /* 0x000fce0000000800 */
[----:B------:R-:W1:Y:S01]  /*13610*/  LDC R20, c[0x0][0x9e4] ;  /* 0x00027900ff147b82 */ /* 0x000e620000000800 */
[----:B0-----:R-:W-:Y:S02]  /*13620*/  ISETP.NE.AND P5, PT, R5, 0x1, PT ;  /* 0x000000010500780c */ /* 0x001fe40003fa5270 */
[----:B-1----:R-:W-:-:S11]  /*13630*/  ISETP.GE.AND P4, PT, R20, 0x1, PT ;  /* 0x000000011400780c */ /* 0x002fd60003f86270 */
[----:B------:R-:W0:Y:S08]  /*13640*/  @P5 LDC R10, c[0x0][0x44c] ;  /* 0x00011300ff0a5b82 */ /* 0x000e300000000800 */
[----:B------:R-:W1:Y:S01]  /*13650*/  @P5 LDC R11, c[0x0][0x450] ;  /* 0x00011400ff0b5b82 */ /* 0x000e620000000800 */
[----:B--2---:R-:W-:Y:S01]  /*13660*/  VIADD R5, R14, 0xbf ;  /* 0x000000bf0e057836 */ /* 0x004fe20000000000 */
[----:B------:R-:W-:-:S03]  /*13670*/  IADD3 R14, R137, 0x1, -R136 ;  /* 0x00000001890e7810 */ /* 0x000fc60007ffe888 */
        /* <DEDUP_REMOVED lines=15> */
.L_x_1525:
[----:B------:R-:W-:-:S13]  /*13770*/  ISETP.NE.AND P2, PT, R20, 0x1, PT ;  /* 0x000000011400780c */ /* 0x000fda0003f45270 */
[----:B------:R-:W0:Y:S02]  /*13780*/  @P2 LDC.64 R10, c[0x0][0x9e8] ;  /* 0x00027a00ff0a2b82 */ /* 0x000e240000000a00 */
[----:B0-----:R-:W-:-:S05]  /*13790*/  @P2 IMAD.HI.U32 R10, R5, R10, RZ ;  /* 0x0000000a050a2227 */ /* 0x001fca00078e00ff */
[----:B------:R-:W-:-:S07]  /*137a0*/  @P2 SHF.R.U32.HI R5, RZ, R11, R10 ;  /* 0x0000000bff052219 */ /* 0x000fce000001160a */
.L_x_1526:
[----:B------:R-:W-:Y:S05]  /*137b0*/  BSYNC B0 ;  /* 0x0000000000007941 */ /* 0x000fea0003800000 */
.L_x_1524:
[----:B------:R-:W-:-:S05]  /*137c0*/  IMAD R5, R5, R20, RZ ;  /* 0x0000001405057224 */ /* 0x000fca00078e02ff */
[----:B------:R-:W-:-:S07]  /*137d0*/  VIMNMX R14, R14, R5, !PT ;  /* 0x000000050e0e7248 */ /* 0x000fce0007fe0100 */
.L_x_1523:
[----:B------:R-:W2:Y:S01]  /*137e0*/  LDL R10, [R1+0x44] ;  /* 0x00004400010a7983 */ /* 0x000ea20000100800 */
[----:B------:R-:W-:-:S05]  /*137f0*/  VIADD R14, R14, 0x7f ;  /* 0x0000007f0e0e7836 */ /* 0x000fca0000000000 */
[----:B------:R-:W-:-:S04]  /*13800*/  SHF.R.S32.HI R5, RZ, 0x1f, R14 ;  /* 0x0000001fff057819 */ /* 0x000fc8000001140e */
[----:B------:R-:W-:-:S04]  /*13810*/  LEA.HI R5, R5, R14, RZ, 0x7 ;  /* 0x0000000e05057211 */ /* 0x000fc800078f38ff */
[----:B------:R-:W-:-:S04]  /*13820*/  SHF.R.S32.HI R5, RZ, 0x7, R5 ;  /* 0x00000007ff057819 */ /* 0x000fc80000011405 */
[----:B--2---:R-:W-:-:S04]  /*13830*/  VIMNMX R154, R10, R5, !PT ;  /* 0x000000050a9a7248 */ /* 0x004fc80007fe0100 */
[----:B------:R-:W-:-:S13]  /*13840*/  ISETP.GE.AND P2, PT, R0, R154, PT ;  /* 0x0000009a0000720c */ /* 0x000fda0003f46270 */
[----:B------:R-:W-:Y:S05]  /*13850*/  @!P2 BRA `(.L_x_1527) ;  /* 0x0000002800eca947 */ /* 0x000fea0003800000 */
[----:B------:R-:W-:Y:S02]  /*13860*/  IMAD.MOV.U32 R5, RZ, RZ, R13 ;  /* 0x000000ffff057224 */ /* 0x000fe400078e000d */
[----:B------:R-:W-:Y:S02]  /*13870*/  IMAD.MOV.U32 R11, RZ, RZ, R12 ;  /* 0x000000ffff0b7224 */ /* 0x000fe400078e000c */
[----:B------:R-:W-:Y:S02]  /*13880*/  IMAD.MOV.U32 R14, RZ, RZ, R18 ;  /* 0x000000ffff0e7224 */ /* 0x000fe400078e0012 */
[----:B------:R-:W-:-:S07]  /*13890*/  IMAD.MOV.U32 R10, RZ, RZ, R16 ;  /* 0x000000ffff0a7224 */ /* 0x000fce00078e0010 */
.L_x_1537:
[----:B------:R-:W-:Y:S01]  /*138a0*/  VIADD R16, R10, 0x1 ;  /* 0x000000010a107836 */ /* 0x000fe20000000000 */
[----:B------:R-:W-:Y:S05]  /*138b0*/  YIELD ;  /* 0x0000000000007946 */ /* 0x000fea0003800000 */
[----:B------:R-:W-:-:S04]  /*138c0*/  ISETP.NE.AND P2, PT, R16, 0x2, PT ;  /* 0x000000021000780c */ /* 0x000fc80003f45270 */
[----:B------:R-:W-:Y:S02]  /*138d0*/  SEL R13, RZ, 0x1, P2 ;  /* 0x00000001ff0d7807 */ /* 0x000fe40001000000 */
[----:B------:R-:W-:Y:S02]  /*138e0*/  SEL R16, R16, RZ, P2 ;  /* 0x000000ff10107207 */ /* 0x000fe40001000000 */
[----:B------:R-:W-:Y:S02]  /*138f0*/  ISETP.NE.AND P2, PT, R155, RZ, PT ;  /* 0x000000ff9b00720c */ /* 0x000fe40003f45270 */
[----:B------:R-:W-:-:S11]  /*13900*/  LOP3.LUT R18, R14, R13, RZ, 0x3c, !PT ;  /* 0x0000000d0e127212 */ /* 0x000fd600078e3cff */
[----:B------:R-:W-:Y:S05]  /*13910*/  @P2 BRA `(.L_x_1528) ;  /* 0x0000000000302947 */ /* 0x000fea0003800000 */
[----:B------:R-:W-:Y:S05]  /*13920*/  @!P0 BRA `(.L_x_1529) ;  /* 0x0000000000048947 */ /* 0x000fea0003800000 */
[----:B------:R-:W-:Y:S01]  /*13930*/  BPT.TRAP 0x1 ;  /* 0x000000040000795c */ /* 0x000fe20000300000 */
.L_x_1529:
[----:B------:R-:W-:Y:S01]  /*13940*/  IMAD R12, R16, 0x8, R2 ;  /* 0x00000008100c7824 */ /* 0x000fe200078e0202 */
[----:B------:R-:W-:-:S04]  /*13950*/  SHF.L.U32 R13, R18, 0x1f, RZ ;  /* 0x0000001f120d7819 */ /* 0x000fc800000006ff */
[----:B------:R0:W1:Y:S01]  /*13960*/  SYNCS.PHASECHK.TRANS64.TRYWAIT P3, [R12+URZ+0x2d830], R13 ;  /* 0x02d8300d0c0075a7 */ /* 0x000062000806017f */
[----:B------:R-:W-:Y:S05]  /*13970*/  @!P0 BRA `(.L_x_1530) ;  /* 0x0000000000048947 */ /* 0x000fea0003800000 */
[----:B------:R-:W-:Y:S01]  /*13980*/  BPT.TRAP 0x1 ;  /* 0x000000040000795c */ /* 0x000fe20000300000 */
.L_x_1530:
[----:B------:R-:W-:Y:S04]  /*13990*/  BSSY B0, `(.L_x_1528) ;  /* 0x0000004000007945 */ /* 0x000fe80003800000 */
[----:B-1----:R-:W-:Y:S05]  /*139a0*/  @P3 BRA `(.L_x_1531) ;  /* 0x0000000000083947 */ /* 0x002fea0003800000 */
[----:B------:R-:W1:Y:S02]  /*139b0*/  SYNCS.PHASECHK.TRANS64.TRYWAIT P3, [R12+URZ+0x2d830], R13 ;  /* 0x02d8300d0c0075a7 */ /* 0x000e64000806017f */
[----:B-1----:R-:W-:Y:S05]  /*139c0*/  @!P3 BRA `(.L_x_1532) ;  /* 0x000001180034b947 */ /* 0x002fea0003800000 */
.L_x_1531:
[----:B------:R-:W-:Y:S05]  /*139d0*/  BSYNC B0 ;  /* 0x0000000000007941 */ /* 0x000fea0003800000 */
.L_x_1528:
        /* <DEDUP_REMOVED lines=60> */
.L_x_1534:
[----:B------:R-:W-:Y:S01]  /*13da0*/  SHF.L.U32 R12, R14, 0x1f, RZ ;  /* 0x0000001f0e0c7819 */ /* 0x000fe200000006ff */
[----:B------:R-:W-:-:S04]  /*13db0*/  IMAD R13, R10, 0x8, R2 ;  /* 0x000000080a0d7824 */ /* 0x000fc800078e0202 */
[----:B------:R0:W1:Y:S01]  /*13dc0*/  SYNCS.PHASECHK.TRANS64.TRYWAIT P2, [R13+URZ+0x2d850], R12 ;  /* 0x02d8500c0d0075a7 */ /* 0x000062000804017f */
[----:B------:R-:W-:Y:S05]  /*13dd0*/  @!P0 BRA `(.L_x_1535) ;  /* 0x0000000000048947 */ /* 0x000fea0003800000 */
[----:B------:R-:W-:Y:S01]  /*13de0*/  BPT.TRAP 0x1 ;  /* 0x000000040000795c */ /* 0x000fe20000300000 */
.L_x_1535:
[----:B-1----:R-:W-:Y:S05]  /*13df0*/  @P2 BRA `(.L_x_1533) ;  /* 0x0000000000082947 */ /* 0x002fea0003800000 */
[----:B------:R-:W1:Y:S02]  /*13e00*/  SYNCS.PHASECHK.TRANS64.TRYWAIT P2, [R13+URZ+0x2d850], R12 ;  /* 0x02d8500c0d0075a7 */ /* 0x000e64000804017f */
[----:B-1----:R-:W-:Y:S05]  /*13e10*/  @!P2 BRA `(.L_x_1536) ;  /* 0x000001140034a947 */ /* 0x002fea0003800000 */
.L_x_1533:
[----:B01----:R-:W-:Y:S01]  /*13e20*/  VIADD R12, R2, 0x400 ;  /* 0x00000400020c7836 */ /* 0x003fe20000000000 */
[----:B------:R-:W-:Y:S05]  /*13e30*/  WARPSYNC.ALL ;  /* 0x0000000000007948 */ /* 0x000fea0003800000 */
[----:B------:R-:W-:-:S04]  /*13e40*/  SHF.R.U32.HI R12, RZ, 0x4, R12 ;  /* 0x00000004ff0c7819 */ /* 0x000fc8000001160c */
[----:B------:R-:W-:-:S04]  /*13e50*/  LOP3.LUT R12, R12, 0x3fff, RZ, 0xc0, !PT ;  /* 0x00003fff0c0c7812 */ /* 0x000fc800078ec0ff */
[----:B------:R-:W-:-:S05]  /*13e60*/  LOP3.LUT R12, R12, 0x2000000, RZ, 0xfc, !PT ;  /* 0x020000000c0c7812 */ /* 0x000fca00078efcff */
[----:B------:R-:W-:Y:S02]  /*13e70*/  IMAD R12, R10, 0x600, R12 ;  /* 0x000006000a0c7824 */ /* 0x000fe400078e020c */
[----:B------:R-:W-:Y:S01]  /*13e80*/  FMUL.FTZ R20, R29, UR49 ;  /* 0x000000311d147c20 */ /* 0x000fe20008410000 */
[----:B------:R-:W-:Y:S02]  /*13e90*/  IMAD.MOV.U32 R13, RZ, RZ, -0x7fffffe0 ;  /* 0x80000020ff0d7424 */ /* 0x000fe400078e00ff */
[----:B------:R-:W-:Y:S01]  /*13ea0*/  FMUL.FTZ R21, R32, UR49 ;  /* 0x0000003120157c20 */ /* 0x000fe20008410000 */
[C---:B------:R-:W-:Y:S01]  /*13eb0*/  VIADD R14, R12.reuse, 0x40 ;  /* 0x000000400c0e7836 */ /* 0x040fe20000000000 */
[----:B------:R-:W-:Y:S01]  /*13ec0*/  R2UR UR10, R12 ;  /* 0x000000000c0a72ca */ /* 0x000fe200000e0000 */
[----:B------:R-:W-:Y:S01]  /*13ed0*/  IMAD.MOV.U32 R15, RZ, RZ, -0x7fffffe0 ;  /* 0x80000020ff0f7424 */ /* 0x000fe200078e00ff */
[C---:B------:R-:W-:Y:S01]  /*13ee0*/  R2UR UR11, R13.reuse ;  /* 0x000000000d0b72ca */ /* 0x040fe200000e0000 */
[----:B------:R-:W-:Y:S01]  /*13ef0*/  MUFU.TANH R20, R20 ;  /* 0x0000001400147308 */ /* 0x000fe20000002400 */
[----:B------:R-:W-:Y:S01]  /*13f00*/  R2UR UR14, R14 ;  /* 0x000000000e0e72ca */ /* 0x000fe200000e0000 */
[----:B------:R-:W-:Y:S01]  /*13f10*/  VIADD R14, R12, 0x80 ;  /* 0x000000800c0e7836 */ /* 0x000fe20000000000 */
[----:B------:R-:W-:Y:S01]  /*13f20*/  R2UR UR47, R13 ;  /* 0x000000000d2f72ca */ /* 0x000fe200000e0000 */
[----:B------:R-:W-:Y:S01]  /*13f30*/  FMUL.FTZ R13, R24, UR49 ;  /* 0x00000031180d7c20 */ /* 0x000fe20008410000 */
[----:B------:R-:W-:Y:S01]  /*13f40*/  R2UR UR15, R15 ;  /* 0x000000000f0f72ca */ /* 0x000fe200000e0000 */
[----:B------:R-:W-:Y:S01]  /*13f50*/  FMUL.FTZ R24, R33, UR49 ;  /* 0x0000003121187c20 */ /* 0x000fe20008410000 */
[----:B------:R-:W-:Y:S01]  /*13f60*/  R2UR UR18, R14 ;  /* 0x000000000e1272ca */ /* 0x000fe200000e0000 */
[----:B------:R-:W-:Y:S01]  /*13f70*/  VIADD R14, R12, 0xc0 ;  /* 0x000000c00c0e7836 */ /* 0x000fe20000000000 */
[C---:B------:R-:W-:Y:S01]  /*13f80*/  R2UR UR19, R15.reuse ;  /* 0x000000000f1372ca */ /* 0x040fe200000e0000 */
[----:B------:R-:W0:Y:S01]  /*13f90*/  MUFU.TANH R13, R13 ;  /* 0x0000000d000d7308 */ /* 0x000e220000002400 */
[C---:B------:R-:W-:Y:S01]  /*13fa0*/  R2UR UR23, R15.reuse ;  /* 0x000000000f1772ca */ /* 0x040fe200000e0000 */
[----:B------:R-:W-:Y:S01]  /*13fb0*/  FMUL.FTZ R29, R40, UR49 ;  /* 0x00000031281d7c20 */ /* 0x000fe20008410000 */
[----:B------:R-:W-:Y:S01]  /*13fc0*/  R2UR UR22, R14 ;  /* 0x000000000e1672ca */ /* 0x000fe200000e0000 */
[----:B------:R-:W-:Y:S01]  /*13fd0*/  VIADD R14, R12, 0x100 ;  /* 0x000001000c0e7836 */ /* 0x000fe20000000000 */
[----:B------:R-:W-:Y:S01]  /*13fe0*/  R2UR UR27, R15 ;  /* 0x000000000f1b72ca */ /* 0x000fe200000e0000 */
[----:B------:R-:W-:Y:S01]  /*13ff0*/  FMUL.FTZ R32, R41, UR49 ;  /* 0x0000003129207c20 */ /* 0x000fe20008410000 */
[C---:B------:R-:W-:Y:S01]  /*14000*/  R2UR UR31, R15.reuse ;  /* 0x000000000f1f72ca */ /* 0x040fe200000e0000 */
[----:B------:R-:W-:Y:S01]  /*14010*/  MUFU.TANH R21, R21 ;  /* 0x0000001500157308 */ /* 0x000fe20000002400 */
[----:B------:R-:W-:Y:S01]  /*14020*/  R2UR UR26, R14 ;  /* 0x000000000e1a72ca */ /* 0x000fe200000e0000 */
[----:B------:R-:W-:Y:S01]  /*14030*/  VIADD R14, R12, 0x140 ;  /* 0x000001400c0e7836 */ /* 0x000fe20000000000 */
[----:B------:R-:W-:Y:S01]  /*14040*/  R2UR UR35, R15 ;  /* 0x000000000f2372ca */ /* 0x000fe200000e0000 */
[----:B------:R-:W-:Y:S01]  /*14050*/  FMUL.FTZ R15, R28, UR49 ;  /* 0x000000311c0f7c20 */ /* 0x000fe20008410000 */
[----:B------:R-:W-:Y:S01]  /*14060*/  FMUL.FTZ R28, R37, UR49 ;  /* 0x00000031251c7c20 */ /* 0x000fe20008410000 */
[----:B------:R-:W-:Y:S01]  /*14070*/  FMUL.FTZ R33, R44, UR49 ;  /* 0x000000312c217c20 */ /* 0x000fe20008410000 */
[----:B------:R-:W-:Y:S01]  /*14080*/  R2UR UR30, R14 ;  /* 0x000000000e1e72ca */ /* 0x000fe200000e0000 */
[C---:B------:R-:W-:Y:S01]  /*14090*/  VIADD R14, R12.reuse, 0x180 ;  /* 0x000001800c0e7836 */ /* 0x040fe20000000000 */
[----:B------:R-:W-:Y:S01]  /*140a0*/  MUFU.TANH R24, R24 ;  /* 0x0000001800187308 */ /* 0x000fe20000002400 */
[----:B------:R-:W-:-:S02]  /*140b0*/  VIADD R12, R12, 0x1c0 ;  /* 0x000001c00c0c7836 */ /* 0x000fc40000000000 */
[----:B------:R-:W-:Y:S01]  /*140c0*/  FMUL.FTZ R37, R48, UR49 ;  /* 0x0000003130257c20 */ /* 0x000fe20008410000 */
[----:B------:R-:W-:Y:S01]  /*140d0*/  FMUL.FTZ R40, R49, UR49 ;  /* 0x0000003131287c20 */ /* 0x000fe20008410000 */
[----:B------:R-:W-:Y:S01]  /*140e0*/  R2UR UR34, R14 ;  /* 0x000000000e2272ca */ /* 0x000fe200000e0000 */
[----:B------:R-:W-:Y:S01]  /*140f0*/  FMUL.FTZ R14, R25, UR49 ;  /* 0x00000031190e7c20 */ /* 0x000fe20008410000 */
[----:B------:R-:W-:Y:S01]  /*14100*/  R2UR UR46, R12 ;  /* 0x000000000c2e72ca */ /* 0x000fe200000e0000 */
[----:B------:R-:W-:Y:S01]  /*14110*/  FMUL.FTZ R25, R36, UR49 ;  /* 0x0000003124197c20 */ /* 0x000fe20008410000 */
[----:B------:R-:W-:Y:S01]  /*14120*/  MUFU.TANH R15, R15 ;  /* 0x0000000f000f7308 */ /* 0x000fe20000002400 */
        /* <DEDUP_REMOVED lines=8> */
[----:B------:R-:W-:Y:S01]  /*141b0*/  FMUL.FTZ R52, R61, UR49 ;  /* 0x000000313d347c20 */ /* 0x000fe20008410000 */
[----:B------:R-:W-:Y:S01]  /*141c0*/  FMUL.FTZ R53, R64, UR49 ;  /* 0x0000003140357c20 */ /* 0x000fe20008410000 */
[----:B------:R-:W-:Y:S01]  /*141d0*/  FMUL.FTZ R56, R65, UR49 ;  /* 0x0000003141387c20 */ /* 0x000fe20008410000 */
[----:B------:R-:W-:Y:S01]  /*141e0*/  FMUL.FTZ R57, R68, UR49 ;  /* 0x0000003144397c20 */ /* 0x000fe20008410000 */
[----:B------:R-:W-:Y:S01]  /*141f0*/  FMUL.FTZ R60, R69, UR49 ;  /* 0x00000031453c7c20 */ /* 0x000fe20008410000 */
[----:B------:R-:W-:Y:S01]  /*14200*/  FMUL.FTZ R61, R72, UR49 ;  /* 0x00000031483d7c20 */ /* 0x000fe20008410000 */
[----:B------:R-:W-:Y:S01]  /*14210*/  FMUL.FTZ R64, R73, UR49 ;  /* 0x0000003149407c20 */ /* 0x000fe20008410000 */
[----:B------:R-:W1:Y:S01]  /*14220*/  MUFU.TANH R25, R25 ;  /* 0x0000001900197308 */ /* 0x000e620000002400 */
[----:B------:R-:W-:Y:S01]  /*14230*/  FMUL.FTZ R65, R76, UR49 ;  /* 0x000000314c417c20 */ /* 0x000fe20008410000 */
        /* <DEDUP_REMOVED lines=10> */
[----:B------:R-:W-:Y:S01]  /*142e0*/  UMOV UR41, UR6 ;  /* 0x0000000600297c82 */ /* 0x000fe20008000000 */
[----:B------:R-:W-:Y:S01]  /*142f0*/  FMNMX.FTZ R12, R15, R12, !PT ;  /* 0x0000000c0f0c7209 */ /* 0x000fe20007810000 */
[----:B------:R-:W-:Y:S01]  /*14300*/  FMUL.FTZ R143, R31, UR49 ;  /* 0x000000311f8f7c20 */ /* 0x000fe20008410000 */
[----:B------:R-:W-:Y:S01]  /*14310*/  FMUL.FTZ R84, R27, UR49 ;  /* 0x000000311b547c20 */ /* 0x000fe20008410000 */
[----:B------:R-:W0:Y:S01]  /*14320*/  MUFU.TANH R29, R29 ;  /* 0x0000001d001d7308 */ /* 0x000e220000002400 */
[----:B------:R-:W-:Y:S01]  /*14330*/  FMNMX.FTZ R12, R20, R12, !PT ;  /* 0x0000000c140c7209 */ /* 0x000fe20007810000 */
[----:B------:R-:W-:Y:S01]  /*14340*/  FMUL.FTZ R85, R30, UR49 ;  /* 0x000000311e557c20 */ /* 0x000fe20008410000 */
[----:B------:R-:W-:Y:S01]  /*14350*/  FMUL.FTZ R81, R35, UR49 ;  /* 0x0000003123517c20 */ /* 0x000fe20008410000 */
[----:B------:R-:W-:Y:S01]  /*14360*/  FMUL.FTZ R142, R38, UR49 ;  /* 0x00000031268e7c20 */ /* 0x000fe20008410000 */
[----:B------:R-:W-:Y:S01]  /*14370*/  FMNMX.FTZ R12, R21, R12, !PT ;  /* 0x0000000c150c7209 */ /* 0x000fe20007810000 */
[----:B------:R-:W-:Y:S01]  /*14380*/  FMUL.FTZ R39, R39, UR49 ;  /* 0x0000003127277c20 */ /* 0x000fe20008410000 */
[----:B------:R-:W-:Y:S01]  /*14390*/  FMUL.FTZ R38, R42, UR49 ;  /* 0x000000312a267c20 */ /* 0x000fe20008410000 */
[----:B------:R-:W3:Y:S01]  /*143a0*/  MUFU.TANH R32, R32 ;  /* 0x0000002000207308 */ /* 0x000ee20000002400 */
[----:B------:R-:W-:Y:S01]  /*143b0*/  FMNMX.FTZ R12, R24, R12, !PT ;  /* 0x0000000c180c7209 */ /* 0x000fe20007810000 */
[----:B------:R-:W-:Y:S01]  /*143c0*/  FMUL.FTZ R35, R43, UR49 ;  /* 0x000000312b237c20 */ /* 0x000fe20008410000 */
[----:B------:R-:W-:Y:S01]  /*143d0*/  FMUL.FTZ R42, R46, UR49 ;  /* 0x000000312e2a7c20 */ /* 0x000fe20008410000 */
[----:B------:R-:W-:Y:S01]  /*143e0*/  FMUL.FTZ R27, R47, UR49 ;  /* 0x000000312f1b7c20 */ /* 0x000fe20008410000 */
[----:B-1----:R-:W-:Y:S01]  /*143f0*/  FMNMX.FTZ R12, R25, R12, !PT ;  /* 0x0000000c190c7209 */ /* 0x002fe20007810000 */
[----:B------:R-:W-:Y:S01]  /*14400*/  FMUL.FTZ R46, R51, UR49 ;  /* 0x00000031332e7c20 */ /* 0x000fe20008410000 */
[----:B------:R-:W-:Y:S01]  /*14410*/  FMUL.FTZ R47, R54, UR49 ;  /* 0x00000031362f7c20 */ /* 0x000fe20008410000 */
[----:B------:R-:W1:Y:S01]  /*14420*/  MUFU.TANH R33, R33 ;  /* 0x0000002100217308 */ /* 0x000e620000002400 */
[----:B--2---:R-:W-:Y:S01]  /*14430*/  FMNMX.FTZ R12, R28, R12, !PT ;  /* 0x0000000c1c0c7209 */ /* 0x004fe20007810000 */
[----:B------:R-:W-:Y:S01]  /*14440*/  FMUL.FTZ R51, R58, UR49 ;  /* 0x000000313a337c20 */ /* 0x000fe20008410000 */
[----:B------:R-:W-:Y:S01]  /*14450*/  FMUL.FTZ R54, R59, UR49 ;  /* 0x000000313b367c20 */ /* 0x000fe20008410000 */
[----:B------:R-:W-:Y:S01]  /*14460*/  FMUL.FTZ R58, R63, UR49 ;  /* 0x000000313f3a7c20 */ /* 0x000fe20008410000 */
[----:B0-----:R-:W-:Y:S01]  /*14470*/  FMNMX.FTZ R12, R29, R12, !PT ;  /* 0x0000000c1d0c7209 */ /* 0x001fe20007810000 */
        /* <DEDUP_REMOVED lines=50> */
[----:B------:R-:W-:Y:S01]  /*147a0*/  MUFU.TANH R144, R144 ;  /* 0x0000009000907308 */ /* 0x000fe20000002400 */
[----:B--2---:R-:W-:-:S07]  /*147b0*/  FMNMX.FTZ R12, R73, R12, !PT ;  /* 0x0000000c490c7209 */ /* 0x004fce0007810000 */
[----:B------:R-:W-:Y:S01]  /*147c0*/  MUFU.TANH R84, R84 ;  /* 0x0000005400547308 */ /* 0x000fe20000002400 */
[----:B-1----:R-:W-:-:S05]  /*147d0*/  FMNMX.FTZ R12, R76, R12, !PT ;  /* 0x0000000c4c0c7209 */ /* 0x002fca0007810000 */
[----:B------:R-:W0:Y:S02]  /*147e0*/  SHFL.BFLY PT, R26, R12, 0x2, 0x1f ;  /* 0x0c401f000c1a7f89 */ /* 0x000e2400000e0000 */
[----:B------:R-:W-:Y:S08]  /*147f0*/  MUFU.TANH R85, R85 ;  /* 0x0000005500557308 */ /* 0x000ff00000002400 */
[----:B------:R-:W-:Y:S08]  /*14800*/  MUFU.TANH R143, R143 ;  /* 0x0000008f008f7308 */ /* 0x000ff00000002400 */
[----:B------:R-:W-:Y:S01]  /*14810*/  MUFU.TANH R80, R80 ;  /* 0x0000005000507308 */ /* 0x000fe20000002400 */
[----:B0-----:R-:W-:-:S07]  /*14820*/  FMNMX.FTZ R12, R12, R26, !PT ;  /* 0x0000001a0c0c7209 */ /* 0x001fce0007810000 */
[----:B------:R-:W-:Y:S01]  /*14830*/  MUFU.TANH R81, R81 ;  /* 0x0000005100517308 */ /* 0x000fe20000002400 */
[----:B------:R-:W0:Y:S07]  /*14840*/  SHFL.BFLY PT, R26, R12, 0x1, 0x1f ;  /* 0x0c201f000c1a7f89 */ /* 0x000e2e00000e0000 */
[----:B------:R-:W-:Y:S08]  /*14850*/  MUFU.TANH R142, R142 ;  /* 0x0000008e008e7308 */ /* 0x000ff00000002400 */
[----:B------:R-:W-:Y:S08]  /*14860*/  MUFU.TANH R39, R39 ;  /* 0x0000002700277308 */ /* 0x000ff00000002400 */
[----:B------:R-:W-:Y:S01]  /*14870*/  MUFU.TANH R38, R38 ;  /* 0x0000002600267308 */ /* 0x000fe20000002400 */
[----:B0-----:R-:W-:-:S05]  /*14880*/  FMNMX.FTZ R12, R12, R26, !PT ;  /* 0x0000001a0c0c7209 */ /* 0x001fca0007810000 */
[C---:B------:R-:W-:Y:S01]  /*14890*/  FADD.FTZ R34, -R12.reuse, R11 ;  /* 0x0000000b0c227221 */ /* 0x040fe20000010100 */
[----:B------:R-:W-:Y:S01]  /*148a0*/  FMUL.FTZ R26, R12, UR41 ;  /* 0x000000290c1a7c20 */ /* 0x000fe20008410000 */
[----:B------:R0:W-:Y:S02]  /*148b0*/  MUFU.TANH R11, R50 ;  /* 0x00000032000b7308 */ /* 0x0001e40000002400 */
[----:B------:R-:W-:Y:S01]  /*148c0*/  FMUL.FTZ R34, R34, UR41 ;  /* 0x0000002922227c20 */ /* 0x000fe20008410000 */
[--C-:B------:R-:W-:Y:S01]  /*148d0*/  FFMA.FTZ R13, R13, UR41, -R26.reuse ;  /* 0x000000290d0d7c23 */ /* 0x100fe2000801081a */
[--C-:B------:R-:W-:Y:S01]  /*148e0*/  FFMA.FTZ R31, R14, UR41, -R26.reuse ;  /* 0x000000290e1f7c23 */ /* 0x100fe2000801081a */
[--C-:B------:R-:W-:Y:S01]  /*148f0*/  FFMA.FTZ R14, R24, UR41, -R26.reuse ;  /* 0x00000029180e7c23 */ /* 0x100fe2000801081a */
[--C-:B------:R-:W-:Y:S01]  /*14900*/  FFMA.FTZ R30, R15, UR41, -R26.reuse ;  /* 0x000000290f1e7c23 */ /* 0x100fe2000801081a */
[--C-:B------:R-:W-:Y:S01]  /*14910*/  FFMA.FTZ R20, R20, UR41, -R26.reuse ;  /* 0x0000002914147c23 */ /* 0x100fe2000801081a */
[----:B------:R-:W-:Y:S01]  /*14920*/  MUFU.EX2 R34, R34 ;  /* 0x0000002200227308 */ /* 0x000fe20000000800 */
[----:B0-----:R-:W-:Y:S01]  /*14930*/  FMUL.FTZ R50, R55, UR49 ;  /* 0x0000003137327c20 */ /* 0x001fe20008410000 */
[----:B------:R-:W-:Y:S01]  /*14940*/  FMUL.FTZ R55, R62, UR49 ;  /* 0x000000313e377c20 */ /* 0x000fe20008410000 */
[----:B------:R-:W-:Y:S01]  /*14950*/  FMUL.FTZ R62, R67, UR49 ;  /* 0x00000031433e7c20 */ /* 0x000fe20008410000 */
[----:B------:R-:W-:Y:S01]  /*14960*/  FMUL.FTZ R67, R74, UR49 ;  /* 0x000000314a437c20 */ /* 0x000fe20008410000 */
[----:B------:R-:W-:Y:S01]  /*14970*/  FMUL.FTZ R74, R79, UR49 ;  /* 0x000000314f4a7c20 */ /* 0x000fe20008410000 */
[----:B------:R-:W-:Y:S01]  /*14980*/  FMUL.FTZ R79, R87, UR49 ;  /* 0x00000031574f7c20 */ /* 0x000fe20008410000 */
[--C-:B------:R-:W-:Y:S01]  /*14990*/  FFMA.FTZ R21, R21, UR41, -R26.reuse ;  /* 0x0000002915157c23 */ /* 0x100fe2000801081a */
[----:B------:R-:W2:Y:S01]  /*149a0*/  LDL R87, [R1+0x3c] ;  /* 0x00003c0001577983 */ /* 0x000ea20000100800 */
        /* <DEDUP_REMOVED lines=8> */
[----:B------:R-:W1:Y:S01]  /*14a30*/  MUFU.EX2 R24, R31 ;  /* 0x0000001f00187308 */ /* 0x000e620000000800 */
[--C-:B------:R-:W-:Y:S01]  /*14a40*/  FFMA.FTZ R40, R40, UR41, -R26.reuse ;  /* 0x0000002928287c23 */ /* 0x100fe2000801081a */
[--C-:B------:R-:W-:Y:S01]  /*14a50*/  FFMA.FTZ R41, R41, UR41, -R26.reuse ;  /* 0x0000002929297c23 */ /* 0x100fe2000801081a */
[--C-:B------:R-:W-:Y:S01]  /*14a60*/  FFMA.FTZ R44, R44, UR41, -R26.reuse ;  /* 0x000000292c2c7c23 */ /* 0x100fe2000801081a */
[--C-:B------:R-:W-:Y:S01]  /*14a70*/  FFMA.FTZ R45, R45, UR41, -R26.reuse ;  /* 0x000000292d2d7c23 */ /* 0x100fe2000801081a */
[--C-:B------:R-:W-:Y:S01]  /*14a80*/  FFMA.FTZ R48, R48, UR41, -R26.reuse ;  /* 0x0000002930307c23 */ /* 0x100fe2000801081a */
[--C-:B------:R-:W-:Y:S01]  /*14a90*/  FFMA.FTZ R49, R49, UR41, -R26.reuse ;  /* 0x0000002931317c23 */ /* 0x100fe2000801081a */
[--C-:B------:R-:W-:Y:S01]  /*14aa0*/  FFMA.FTZ R52, R52, UR41, -R26.reuse ;  /* 0x0000002934347c23 */ /* 0x100fe2000801081a */
[----:B------:R-:W3:Y:S01]  /*14ab0*/  MUFU.TANH R35, R35 ;  /* 0x0000002300237308 */ /* 0x000ee20000002400 */
[----:B0-----:R-:W-:Y:S01]  /*14ac0*/  FFMA.FTZ R4, R34, R4, R13 ;  /* 0x0000000422047223 */ /* 0x001fe2000001000d */
[--C-:B------:R-:W-:Y:S01]  /*14ad0*/  FFMA.FTZ R53, R53, UR41, -R26.reuse ;  /* 0x0000002935357c23 */ /* 0x100fe2000801081a */
[--C-:B------:R-:W-:Y:S01]  /*14ae0*/  FFMA.FTZ R56, R56, UR41, -R26.reuse ;  /* 0x0000002938387c23 */ /* 0x100fe2000801081a */
[--C-:B------:R-:W-:Y:S01]  /*14af0*/  FFMA.FTZ R57, R57, UR41, -R26.reuse ;  /* 0x0000002939397c23 */ /* 0x100fe2000801081a */
[--C-:B------:R-:W-:Y:S01]  /*14b00*/  FFMA.FTZ R60, R60, UR41, -R26.reuse ;  /* 0x000000293c3c7c23 */ /* 0x100fe2000801081a */
[--C-:B------:R-:W-:Y:S01]  /*14b10*/  FFMA.FTZ R61, R61, UR41, -R26.reuse ;  /* 0x000000293d3d7c23 */ /* 0x100fe2000801081a */
[----:B------:R-:W-:Y:S01]  /*14b20*/  FFMA.FTZ R64, R64, UR41, -R26 ;  /* 0x0000002940407c23 */ /* 0x000fe2000801081a */
[----:B------:R-:W0:Y:S01]  /*14b30*/  MUFU.TANH R42, R42 ;  /* 0x0000002a002a7308 */ /* 0x000e220000002400 */
[C---:B-1----:R-:W-:Y:S01]  /*14b40*/  FADD.FTZ R4, R24.reuse, R4 ;  /* 0x0000000418047221 */ /* 0x042fe20000010000 */
[----:B------:R-:W-:Y:S01]  /*14b50*/  F2FP.BF16.F32.PACK_AB R24, R24, R13 ;  /* 0x0000000d1818723e */ /* 0x000fe200000010ff */
[--C-:B------:R-:W-:Y:S01]  /*14b60*/  FFMA.FTZ R65, R65, UR41, -R26.reuse ;  /* 0x0000002941417c23 */ /* 0x100fe2000801081a */
[----:B------:R-:W-:Y:S01]  /*14b70*/  FMNMX.FTZ R13, R144, R5, !PT ;  /* 0x00000005900d7209 */ /* 0x000fe20007810000 */
[--C-:B------:R-:W-:Y:S01]  /*14b80*/  FFMA.FTZ R68, R68, UR41, -R26.reuse ;  /* 0x0000002944447c23 */ /* 0x100fe2000801081a */
[--C-:B------:R-:W-:Y:S01]  /*14b90*/  FFMA.FTZ R69, R69, UR41, -R26.reuse ;  /* 0x0000002945457c23 */ /* 0x100fe2000801081a */
[--C-:B------:R-:W-:Y:S01]  /*14ba0*/  FFMA.FTZ R72, R72, UR41, -R26.reuse ;  /* 0x0000002948487c23 */ /* 0x100fe2000801081a */
[----:B------:R-:W-:Y:S01]  /*14bb0*/  FMNMX.FTZ R13, R84, R13, !PT ;  /* 0x0000000d540d7209 */ /* 0x000fe20007810000 */
[----:B------:R-:W1:Y:S01]  /*14bc0*/  MUFU.TANH R27, R27 ;  /* 0x0000001b001b7308 */ /* 0x000e620000002400 */
[--C-:B------:R-:W-:Y:S01]  /*14bd0*/  FFMA.FTZ R73, R73, UR41, -R26.reuse ;  /* 0x0000002949497c23 */ /* 0x100fe2000801081a */
[----:B------:R-:W-:Y:S01]  /*14be0*/  FFMA.FTZ R76, R76, UR41, -R26 ;  /* 0x000000294c4c7c23 */ /* 0x000fe2000801081a */
[----:B------:R-:W-:-:S04]  /*14bf0*/  FMNMX.FTZ R13, R85, R13, !PT ;  /* 0x0000000d550d7209 */ /* 0x000fc80007810000 */
[----:B------:R-:W-:Y:S01]  /*14c00*/  FMNMX.FTZ R13, R143, R13, !PT ;  /* 0x0000000d8f0d7209 */ /* 0x000fe20007810000 */
[----:B------:R-:W4:Y:S03]  /*14c10*/  MUFU.TANH R46, R46 ;  /* 0x0000002e002e7308 */ /* 0x000f260000002400 */
[----:B------:R-:W-:-:S04]  /*14c20*/  FMNMX.FTZ R13, R80, R13, !PT ;  /* 0x0000000d500d7209 */ /* 0x000fc80007810000 */
[----:B------:R-:W-:Y:S01]  /*14c30*/  FMNMX.FTZ R13, R81, R13, !PT ;  /* 0x0000000d510d7209 */ /* 0x000fe20007810000 */
[----:B------:R-:W5:Y:S03]  /*14c40*/  MUFU.TANH R47, R47 ;  /* 0x0000002f002f7308 */ /* 0x000f660000002400 */
[----:B------:R-:W-:-:S04]  /*14c50*/  FMNMX.FTZ R13, R142, R13, !PT ;  /* 0x0000000d8e0d7209 */ /* 0x000fc80007810000 */
[----:B------:R-:W-:Y:S01]  /*14c60*/  FMNMX.FTZ R13, R39, R13, !PT ;  /* 0x0000000d270d7209 */ /* 0x000fe20007810000 */
[----:B------:R-:W5:Y:S03]  /*14c70*/  MUFU.TANH R50, R50 ;  /* 0x0000003200327308 */ /* 0x000f660000002400 */
[----:B------:R-:W-:-:S04]  /*14c80*/  FMNMX.FTZ R13, R38, R13, !PT ;  /* 0x0000000d260d7209 */ /* 0x000fc80007810000 */
[----:B---3--:R-:W-:Y:S01]  /*14c90*/  FMNMX.FTZ R13, R35, R13, !PT ;  /* 0x0000000d230d7209 */ /* 0x008fe20007810000 */
[----:B------:R-:W3:Y:S03]  /*14ca0*/  MUFU.TANH R51, R51 ;  /* 0x0000003300337308 */ /* 0x000ee60000002400 */
[----:B0-----:R-:W-:-:S04]  /*14cb0*/  FMNMX.FTZ R13, R42, R13, !PT ;  /* 0x0000000d2a0d7209 */ /* 0x001fc80007810000 */
[----:B-1----:R-:W-:Y:S01]  /*14cc0*/  FMNMX.FTZ R13, R27, R13, !PT ;  /* 0x0000000d1b0d7209 */ /* 0x002fe20007810000 */
[----:B------:R-:W0:Y:S03]  /*14cd0*/  MUFU.TANH R54, R54 ;  /* 0x0000003600367308 */ /* 0x000e260000002400 */
[----:B------:R-:W-:-:S04]  /*14ce0*/  FMNMX.FTZ R13, R11, R13, !PT ;  /* 0x0000000d0b0d7209 */ /* 0x000fc80007810000 */
[----:B----4-:R-:W-:Y:S01]  /*14cf0*/  FMNMX.FTZ R13, R46, R13, !PT ;  /* 0x0000000d2e0d7209 */ /* 0x010fe20007810000 */
[----:B------:R-:W1:Y:S03]  /*14d00*/  MUFU.TANH R55, R55 ;  /* 0x0000003700377308 */ /* 0x000e660000002400 */
[----:B-----5:R-:W-:-:S04]  /*14d10*/  FMNMX.FTZ R13, R47, R13, !PT ;  /* 0x0000000d2f0d7209 */ /* 0x020fc80007810000 */
[----:B------:R-:W-:Y:S01]  /*14d20*/  FMNMX.FTZ R13, R50, R13, !PT ;  /* 0x0000000d320d7209 */ /* 0x000fe20007810000 */
[----:B------:R-:W4:Y:S03]  /*14d30*/  MUFU.TANH R58, R58 ;  /* 0x0000003a003a7308 */ /* 0x000f260000002400 */
[----:B---3--:R-:W-:-:S04]  /*14d40*/  FMNMX.FTZ R13, R51, R13, !PT ;  /* 0x0000000d330d7209 */ /* 0x008fc80007810000 */
[----:B0-----:R-:W-:Y:S01]  /*14d50*/  FMNMX.FTZ R13, R54, R13, !PT ;  /* 0x0000000d360d7209 */ /* 0x001fe20007810000 */
[----:B------:R-:W0:Y:S03]  /*14d60*/  MUFU.TANH R59, R59 ;  /* 0x0000003b003b7308 */ /* 0x000e260000002400 */
[----:B-1----:R-:W-:-:S05]  /*14d70*/  FMNMX.FTZ R13, R55, R13, !PT ;  /* 0x0000000d370d7209 */ /* 0x002fca0007810000 */
[----:B------:R-:W1:Y:S01]  /*14d80*/  MUFU.TANH R62, R62 ;  /* 0x0000003e003e7308 */ /* 0x000e620000002400 */
[----:B----4-:R-:W-:-:S07]  /*14d90*/  FMNMX.FTZ R13, R58, R13, !PT ;  /* 0x0000000d3a0d7209 */ /* 0x010fce0007810000 */
[----:B------:R-:W3:Y:S01]  /*14da0*/  MUFU.TANH R63, R63 ;  /* 0x0000003f003f7308 */ /* 0x000ee20000002400 */
[----:B0-----:R-:W-:-:S07]  /*14db0*/  FMNMX.FTZ R13, R59, R13, !PT ;  /* 0x0000000d3b0d7209 */ /* 0x001fce0007810000 */
[----:B------:R-:W0:Y:S01]  /*14dc0*/  MUFU.TANH R66, R66 ;  /* 0x0000004200427308 */ /* 0x000e220000002400 */
[----:B-1----:R-:W-:-:S07]  /*14dd0*/  FMNMX.FTZ R13, R62, R13, !PT ;  /* 0x0000000d3e0d7209 */ /* 0x002fce0007810000 */
[----:B------:R-:W1:Y:S01]  /*14de0*/  MUFU.TANH R67, R67 ;  /* 0x0000004300437308 */ /* 0x000e620000002400 */
[----:B---3--:R-:W-:-:S07]  /*14df0*/  FMNMX.FTZ R13, R63, R13, !PT ;  /* 0x0000000d3f0d7209 */ /* 0x008fce0007810000 */
        /* <DEDUP_REMOVED lines=12> */
[----:B------:R-:W3:Y:S08]  /*14ec0*/  MUFU.EX2 R26, R30 ;  /* 0x0000001e001a7308 */ /* 0x000ef00000000800 */
[----:B------:R-:W4:Y:S01]  /*14ed0*/  MUFU.TANH R79, R79 ;  /* 0x0000004f004f7308 */ /* 0x000f220000002400 */
[----:B0-----:R-:W-:-:S07]  /*14ee0*/  FMNMX.FTZ R13, R77, R13, !PT ;  /* 0x0000000d4d0d7209 */ /* 0x001fce0007810000 */
[----:B------:R-:W0:Y:S01]  /*14ef0*/  MUFU.EX2 R20, R20 ;  /* 0x0000001400147308 */ /* 0x000e220000000800 */
[----:B-1----:R-:W-:Y:S01]  /*14f00*/  FMNMX.FTZ R13, R78, R13, !PT ;  /* 0x0000000d4e0d7209 */ /* 0x002fe20007810000 */
[----:B---3--:R-:W-:-:S03]  /*14f10*/  FADD.FTZ R4, R26, R4 ;  /* 0x000000041a047221 */ /* 0x008fc60000010000 */
[----:B----4-:R-:W-:Y:S01]  /*14f20*/  FMNMX.FTZ R13, R79, R13, !PT ;  /* 0x0000000d4f0d7209 */ /* 0x010fe20007810000 */
[C---:B0-----:R-:W-:Y:S01]  /*14f30*/  FADD.FTZ R4, R20.reuse, R4 ;  /* 0x0000000414047221 */ /* 0x041fe20000010000 */
[----:B------:R-:W-:-:S03]  /*14f40*/  F2FP.BF16.F32.PACK_AB R26, R20, R26 ;  /* 0x0000001a141a723e */ /* 0x000fc600000010ff */
[----:B------:R-:W0:Y:S02]  /*14f50*/  SHFL.BFLY PT, R20, R13, 0x2, 0x1f ;  /* 0x0c401f000d147f89 */ /* 0x000e2400000e0000 */
[----:B0-----:R-:W-:-:S05]  /*14f60*/  FMNMX.FTZ R13, R13, R20, !PT ;  /* 0x000000140d0d7209 */ /* 0x001fca0007810000 */
[----:B------:R-:W0:Y:S01]  /*14f70*/  SHFL.BFLY PT, R20, R13, 0x1, 0x1f ;  /* 0x0c201f000d147f89 */ /* 0x000e2200000e0000 */
[----:B------:R-:W-:-:S05]  /*14f80*/  IMAD.MOV.U32 R31, RZ, RZ, 0x40000040 ;  /* 0x40000040ff1f7424 */ /* 0x000fca00078e00ff */
[----:B------:R-:W-:Y:S02]  /*14f90*/  R2UR UR9, R31 ;  /* 0x000000001f0972ca */ /* 0x000fe400000e0000 */
[----:B0-----:R-:W-:-:S05]  /*14fa0*/  FMNMX.FTZ R13, R13, R20, !PT ;  /* 0x000000140d0d7209 */ /* 0x001fca0007810000 */
[----:B------:R-:W-:-:S04]  /*14fb0*/  FMUL.FTZ R30, R13, UR41 ;  /* 0x000000290d1e7c20 */ /* 0x000fc80008410000 */
        /* <DEDUP_REMOVED lines=32> */
[----:B--2---:R-:W-:-:S04]  /*151c0*/  LOP3.LUT R30, R87, 0x10000, RZ, 0xfc, !PT ;  /* 0x00010000571e7812 */ /* 0x004fc800078efcff */
[----:B------:R-:W-:Y:S01]  /*151d0*/  R2UR UR8, R30 ;  /* 0x000000001e0872ca */ /* 0x000fe200000e0000 */
[----:B------:R-:W-:-:S12]  /*151e0*/  WARPGROUP.ARRIVE ;  /* 0x00000000000079c5 */ /* 0x000fd80000000000 */
[----:B------:R-:W-:Y:S01]  /*151f0*/  HGMMA.64x96x16.F32.BF16 R88, gdesc[UR8].tnspB, R88, gsb0 ;  /* 0x41600000085879f0 */ /* 0x000fe20008001858 */
[----:B------:R-:W-:Y:S02]  /*15200*/  VIADD R38, R30, 0x2 ;  /* 0x000000021e267836 */ /* 0x000fe40000000000 */
[----:B------:R-:W-:-:S03]  /*15210*/  IMAD.MOV.U32 R39, RZ, RZ, 0x40000040 ;  /* 0x40000040ff277424 */ /* 0x000fc600078e00ff */
[----:B------:R-:W-:Y:S02]  /*15220*/  R2UR UR12, R38 ;  /* 0x00000000260c72ca */ /* 0x000fe400000e0000 */
[----:B------:R-:W-:Y:S01]  /*15230*/  R2UR UR13, R39 ;  /* 0x00000000270d72ca */ /* 0x000fe200000e0000 */
[----:B------:R-:W-:Y:S02]  /*15240*/  VIADD R38, R30, 0x4 ;  /* 0x000000041e267836 */ /* 0x000fe40000000000 */
[----:B------:R-:W-:Y:S01]  /*15250*/  IMAD.MOV.U32 R39, RZ, RZ, 0x40000040 ;  /* 0x40000040ff277424 */ /* 0x000fe200078e00ff */
[----:B------:R-:W-:Y:S02]  /*15260*/  WARPGROUP.DEPBAR.LE gsb0, 0x0 ;  /* 0x00008000000079c5 */ /* 0x000fe40000010000 */
[----:B------:R-:W-:-:S07]  /*15270*/  WARPGROUP.ARRIVE ;  /* 0x00000000000079c5 */ /* 0x000fce0000000000 */
[----:B------:R-:W-:Y:S01]  /*15280*/  HGMMA.64x96x16.F32.BF16 R88, gdesc[UR12].tnspB, R88, gsb0 ;  /* 0x416000000c5879f0 */ /* 0x000fe20008001858 */
[----:B------:R-:W-:Y:S02]  /*15290*/  R2UR UR16, R38 ;  /* 0x00000000261072ca */ /* 0x000fe400000e0000 */
[----:B------:R-:W-:Y:S01]  /*152a0*/  R2UR UR17, R39 ;  /* 0x00000000271172ca */ /* 0x000fe200000e0000 */
[----:B------:R-:W-:Y:S02]  /*152b0*/  VIADD R38, R30, 0x6 ;  /* 0x000000061e267836 */ /* 0x000fe40000000000 */
[----:B------:R-:W-:-:S03]  /*152c0*/  IMAD.MOV.U32 R39, RZ, RZ, 0x40000040 ;  /* 0x40000040ff277424 */ /* 0x000fc600078e00ff */
[----:B------:R-:W-:Y:S01]  /*152d0*/  R2UR UR20, R38 ;  /* 0x00000000261472ca */ /* 0x000fe200000e0000 */
[----:B------:R-:W-:Y:S02]  /*152e0*/  WARPGROUP.DEPBAR.LE gsb0, 0x0 ;  /* 0x00008000000079c5 */ /* 0x000fe40000010000 */
[----:B------:R-:W-:-:S06]  /*152f0*/  WARPGROUP.ARRIVE ;  /* 0x00000000000079c5 */ /* 0x000fcc0000000000 */
[----:B------:R-:W-:Y:S01]  /*15300*/  HGMMA.64x96x16.F32.BF16 R88, gdesc[UR16].tnspB, R88, gsb0 ;  /* 0x41600000105879f0 */ /* 0x000fe20008001858 */
[----:B------:R-:W-:Y:S01]  /*15310*/  R2UR UR21, R39 ;  /* 0x00000000271572ca */ /* 0x000fe200000e0000 */
[----:B------:R-:W-:Y:S02]  /*15320*/  VIADD R38, R30, 0x600 ;  /* 0x000006001e267836 */ /* 0x000fe40000000000 */
[----:B------:R-:W-:-:S03]  /*15330*/  IMAD.MOV.U32 R39, RZ, RZ, 0x40000040 ;  /* 0x40000040ff277424 */ /* 0x000fc600078e00ff */
[----:B------:R-:W-:Y:S02]  /*15340*/  R2UR UR24, R38 ;  /* 0x00000000261872ca */ /* 0x000fe400000e0000 */
[----:B------:R-:W-:Y:S01]  /*15350*/  R2UR UR25, R39 ;  /* 0x00000000271972ca */ /* 0x000fe200000e0000 */
[----:B------:R-:W-:Y:S02]  /*15360*/  WARPGROUP.DEPBAR.LE gsb0, 0x0 ;  /* 0x00008000000079c5 */ /* 0x000fe40000010000 */
[----:B------:R-:W-:-:S06]  /*15370*/  WARPGROUP.ARRIVE ;  /* 0x00000000000079c5 */ /* 0x000fcc0000000000 */
[----:B------:R-:W-:Y:S01]  /*15380*/  HGMMA.64x96x16.F32.BF16 R88, gdesc[UR20].tnspB, R88, gsb0 ;  /* 0x41600000145879f0 */ /* 0x000fe20008001858 */
        /* <DEDUP_REMOVED lines=18> */
[----:B------:R-:W2:Y:S01]  /*154b0*/  LDL R30, [R1+0x20] ;  /* 0x00002000011e7983 */ /* 0x000ea20000100800 */
[----:B------:R-:W-:Y:S02]  /*154c0*/  WARPGROUP.DEPBAR.LE gsb0, 0x0 ;  /* 0x00008000000079c5 */ /* 0x000fe40000010000 */
[----:B------:R-:W-:-:S06]  /*154d0*/  WARPGROUP.ARRIVE ;  /* 0x00000000000079c5 */ /* 0x000fcc0000000000 */
[----:B------:R-:W-:Y:S03]  /*154e0*/  HGMMA.64x96x16.F32.BF16 R88, gdesc[UR32].tnspB, R88, gsb0 ;  /* 0x41600000205879f0 */ /* 0x000fe60008001858 */
[----:B------:R-:W0:Y:S01]  /*154f0*/  S2R R87, SR_TID.X ;  /* 0x0000000000577919 */ /* 0x000e220000002100 */
[----:B------:R-:W-:-:S04]  /*15500*/  FADD.FTZ R5, -R13, R5 ;  /* 0x000000050d057221 */ /* 0x000fc80000010100 */
[----:B------:R-:W-:Y:S01]  /*15510*/  FMUL.FTZ R5, R5, UR41 ;  /* 0x0000002905057c20 */ /* 0x000fe20008410000 */
[----:B------:R-:W-:Y:S02]  /*15520*/  WARPGROUP.DEPBAR.LE gsb0, 0x0 ;  /* 0x00008000000079c5 */ /* 0x000fe40000010000 */
[----:B------:R-:W-:-:S06]  /*15530*/  WARPGROUP.ARRIVE ;  /* 0x00000000000079c5 */ /* 0x000fcc0000000000 */
[----:B------:R-:W-:Y:S01]  /*15540*/  HGMMA.64x96x16.F32.BF16 R88, gdesc[UR44].tnspB, R88, gsb0 ;  /* 0x416000002c5879f0 */ /* 0x000fe20008001858 */
[----:B0-----:R-:W-:Y:S02]  /*15550*/  SHF.R.U32.HI R27, RZ, 0x7, R87 ;  /* 0x00000007ff1b7819 */ /* 0x001fe40000011657 */
[----:B------:R-:W-:-:S03]  /*15560*/  ISETP.GE.U32.AND P2, PT, R87, 0x180, PT ;  /* 0x000001805700780c */ /* 0x000fc60003f46070 */
[----:B------:R-:W-:Y:S01]  /*15570*/  VIADD R27, R27, 0x9 ;  /* 0x000000091b1b7836 */ /* 0x000fe20000000000 */
[----:B------:R-:W-:Y:S04]  /*15580*/  MUFU.EX2 R5, R5 ;  /* 0x0000000500057308 */ /* 0x000fe80000000800 */
[----:B------:R-:W-:-:S04]  /*15590*/  SEL R27, R27, 0x9, !P2 ;  /* 0x000000091b1b7807 */ /* 0x000fc80005000000 */
[----:B------:R-:W0:Y:S08]  /*155a0*/  MUFU.EX2 R25, R25 ;  /* 0x0000001900197308 */ /* 0x000e300000000800 */
[----:B------:R-:W1:Y:S08]  /*155b0*/  MUFU.EX2 R84, R84 ;  /* 0x0000005400547308 */ /* 0x000e700000000800 */
[----:B------:R-:W-:Y:S08]  /*155c0*/  MUFU.EX2 R85, R85 ;  /* 0x0000005500557308 */ /* 0x000ff00000000800 */
[----:B------:R-:W-:Y:S01]  /*155d0*/  MUFU.EX2 R86, R86 ;  /* 0x0000005600567308 */ /* 0x000fe20000000800 */
[----:B------:R-:W-:-:S07]  /*155e0*/  @!P1 IMAD R10, R10, 0x8, R2 ;  /* 0x000000080a0a9824 */ /* 0x000fce00078e0202 */
[----:B------:R-:W3:Y:S01]  /*155f0*/  MUFU.EX2 R21, R21 ;  /* 0x0000001500157308 */ /* 0x000ee20000000800 */
[----:B------:R-:W-:-:S07]  /*15600*/  @!P1 VIADD R10, R10, 0x2d860 ;  /* 0x0002d8600a0a9836 */ /* 0x000fce0000000000 */
[----:B------:R-:W4:Y:S01]  /*15610*/  MUFU.EX2 R14, R14 ;  /* 0x0000000e000e7308 */ /* 0x000f220000000800 */
[----:B0-----:R-:W-:Y:S01]  /*15620*/  FFMA.FTZ R3, R5, R3, R25 ;  /* 0x0000000305037223 */ /* 0x001fe20000010019 */
[----:B------:R-:W-:Y:S02]  /*15630*/  @!P1 PRMT R10, RZ, 0x654, R10 ;  /* 0x00000654ff0a9816 */ /* 0x000fe4000000000a */
[----:B-1----:R-:W-:Y:S01]  /*15640*/  F2FP.BF16.F32.PACK_AB R25, R84, R25 ;  /* 0x000000195419723e */ /* 0x002fe200000010ff */
[----:B---3--:R-:W-:Y:S01]  /*15650*/  FADD.FTZ R4, R21, R4 ;  /* 0x0000000415047221 */ /* 0x008fe20000010000 */
[----:B------:R-:W-:Y:S02]  /*15660*/  WARPGROUP.DEPBAR.LE gsb0, 0x0 ;  /* 0x00008000000079c5 */ /* 0x000fe40000010000 */
[----:B------:R0:W-:Y:S06]  /*15670*/  BAR.ARV R27, 0x100 ;  /* 0x0004001b0000751d */ /* 0x0001ec0000002000 */
[----:B0-----:R-:W-:-:S04]  /*15680*/  @!P1 IMAD R27, R16, 0x8, R2 ;  /* 0x00000008101b9824 */ /* 0x001fc800078e0202 */
[----:B------:R-:W-:-:S05]  /*15690*/  @!P1 VIADD R27, R27, 0x2d840 ;  /* 0x0002d8401b1b9836 */ /* 0x000fca0000000000 */
[----:B------:R-:W-:-:S04]  /*156a0*/  @!P1 PRMT R27, RZ, 0x654, R27 ;  /* 0x00000654ff1b9816 */ /* 0x000fc8000000001b */
[----:B------:R0:W-:Y:S02]  /*156b0*/  @!P1 SYNCS.ARRIVE.TRANS64.RED.A1T0 RZ, [R27+URZ], RZ ;  /* 0x000000ff1bff99a7 */ /* 0x0001e4000810043f */
[----:B0-----:R-:W-:Y:S01]  /*156c0*/  F2FP.BF16.F32.PACK_AB R27, R86, R85 ;  /* 0x00000055561b723e */ /* 0x001fe200000010ff */
[----:B------:R0:W-:Y:S04]  /*156d0*/  @!P1 SYNCS.ARRIVE.TRANS64.RED.A1T0 RZ, [R10+URZ], RZ ;  /* 0x000000ff0aff99a7 */ /* 0x0001e8000810043f */
[----:B------:R4:W-:Y:S02]  /*156e0*/  STSM.16.M88.4 [R139+0x21800], R24 ;  /* 0x021800188b007844 */ /* 0x0009e40000000200 */
[C---:B----4-:R-:W-:Y:S02]  /*156f0*/  F2FP.BF16.F32.PACK_AB R24, R14.reuse, R21 ;  /* 0x000000150e18723e */ /* 0x050fe400000010ff */
[----:B------:R-:W3:Y:S01]  /*15700*/  LDL R21, [R1+0x24] ;  /* 0x0000240001157983 */ /* 0x000ee20000100800 */
[----:B------:R-:W1:Y:S08]  /*15710*/  MUFU.EX2 R15, R15 ;  /* 0x0000000f000f7308 */ /* 0x000e700000000800 */
[----:B------:R-:W-:Y:S08]  /*15720*/  MUFU.EX2 R26, R28 ;  /* 0x0000001c001a7308 */ /* 0x000ff00000000800 */
[----:B------:R-:W-:Y:S08]  /*15730*/  MUFU.EX2 R80, R80 ;  /* 0x0000005000507308 */ /* 0x000ff00000000800 */
[----:B------:R-:W4:Y:S08]  /*15740*/  MUFU.EX2 R81, R81 ;  /* 0x0000005100517308 */ /* 0x000f300000000800 */
[----:B------:R-:W-:Y:S08]  /*15750*/  MUFU.EX2 R82, R82 ;  /* 0x0000005200527308 */ /* 0x000ff00000000800 */
[----:B------:R-:W5:Y:S01]  /*15760*/  MUFU.EX2 R83, R83 ;  /* 0x0000005300537308 */ /* 0x000f620000000800 */
[----:B------:R-:W-:-:S04]  /*15770*/  FADD.FTZ R4, R14, R4 ;  /* 0x000000040e047221 */ /* 0x000fc80000010000 */
[----:B-1----:R-:W-:Y:S01]  /*15780*/  FADD.FTZ R4, R15, R4 ;  /* 0x000000040f047221 */ /* 0x002fe20000010000 */
[----:B------:R-:W-:Y:S01]  /*15790*/  FADD.FTZ R3, R84, R3 ;  /* 0x0000000354037221 */ /* 0x000fe20000010000 */
[----:B----4-:R-:W-:Y:S02]  /*157a0*/  F2FP.BF16.F32.PACK_AB R25, R81, R80 ;  /* 0x000000505119723e */ /* 0x010fe400000010ff */
[C---:B------:R-:W-:Y:S01]  /*157b0*/  FADD.FTZ R4, R26.reuse, R4 ;  /* 0x000000041a047221 */ /* 0x040fe20000010000 */
[----:B------:R-:W-:Y:S01]  /*157c0*/  F2FP.BF16.F32.PACK_AB R26, R26, R15 ;  /* 0x0000000f1a1a723e */ /* 0x000fe200000010ff */
[----:B------:R-:W-:Y:S01]  /*157d0*/  FADD.FTZ R3, R85, R3 ;  /* 0x0000000355037221 */ /* 0x000fe20000010000 */
[----:B-----5:R-:W-:-:S03]  /*157e0*/  F2FP.BF16.F32.PACK_AB R27, R83, R82 ;  /* 0x00000052531b723e */ /* 0x020fc600000010ff */
[----:B------:R-:W-:Y:S02]  /*157f0*/  FADD.FTZ R3, R86, R3 ;  /* 0x0000000356037221 */ /* 0x000fe40000010000 */
[----:B--2---:R1:W-:Y:S01]  /*15800*/  STSM.16.M88.4 [R30], R24 ;  /* 0x000000181e007844 */ /* 0x0043e20000000200 */
[----:B------:R-:W-:Y:S01]  /*15810*/  MUFU.EX2 R32, R32 ;  /* 0x0000002000207308 */ /* 0x000fe20000000800 */
[----:B------:R-:W-:-:S07]  /*15820*/  FADD.FTZ R3, R80, R3 ;  /* 0x0000000350037221 */ /* 0x000fce0000010000 */
[----:B------:R-:W-:Y:S08]  /*15830*/  MUFU.EX2 R20, R20 ;  /* 0x0000001400147308 */ /* 0x000ff00000000800 */
[----:B-1----:R-:W1:Y:S01]  /*15840*/  MUFU.EX2 R24, R29 ;  /* 0x0000001d00187308 */ /* 0x002e620000000800 */
[----:B------:R-:W-:-:S07]  /*15850*/  FADD.FTZ R3, R81, R3 ;  /* 0x0000000351037221 */ /* 0x000fce0000010000 */
[----:B------:R-:W2:Y:S01]  /*15860*/  MUFU.EX2 R26, R33 ;  /* 0x00000021001a7308 */ /* 0x000ea20000000800 */
[----:B------:R-:W-:-:S07]  /*15870*/  FADD.FTZ R3, R82, R3 ;  /* 0x0000000352037221 */ /* 0x000fce0000010000 */
[----:B------:R-:W4:Y:S01]  /*15880*/  MUFU.EX2 R25, R35 ;  /* 0x0000002300197308 */ /* 0x000f220000000800 */
[----:B-1----:R-:W-:Y:S01]  /*15890*/  FADD.FTZ R4, R24, R4 ;  /* 0x0000000418047221 */ /* 0x002fe20000010000 */
[----:B------:R-:W-:-:S06]  /*158a0*/  FADD.FTZ R3, R83, R3 ;  /* 0x0000000353037221 */ /* 0x000fcc0000010000 */
[----:B0-----:R-:W0:Y:S08]  /*158b0*/  MUFU.EX2 R10, R36 ;  /* 0x00000024000a7308 */ /* 0x001e300000000800 */
[----:B------:R-:W1:Y:S01]  /*158c0*/  MUFU.EX2 R27, R42 ;  /* 0x0000002a001b7308 */ /* 0x000e620000000800 */
[----:B------:R-:W-:Y:S01]  /*158d0*/  FADD.FTZ R4, R32, R4 ;  /* 0x0000000420047221 */ /* 0x000fe20000010000 */
[----:B------:R-:W-:-:S06]  /*158e0*/  FADD.FTZ R3, R20, R3 ;  /* 0x0000000314037221 */ /* 0x000fcc0000010000 */
[----:B------:R-:W5:Y:S08]  /*158f0*/  MUFU.EX2 R28, R37 ;  /* 0x00000025001c7308 */ /* 0x000f700000000800 */
[----:B------:R-:W5:Y:S01]  /*15900*/  MUFU.EX2 R43, R43 ;  /* 0x0000002b002b7308 */ /* 0x000f620000000800 */
[----:B--2---:R-:W-:Y:S01]  /*15910*/  FADD.FTZ R4, R26, R4 ;  /* 0x000000041a047221 */ /* 0x004fe20000010000 */
[----:B----4-:R-:W-:-:S06]  /*15920*/  FADD.FTZ R3, R25, R3 ;  /* 0x0000000319037221 */ /* 0x010fcc0000010000 */
[----:B------:R-:W2:Y:S08]  /*15930*/  MUFU.EX2 R14, R40 ;  /* 0x00000028000e7308 */ /* 0x000eb00000000800 */
[----:B------:R-:W4:Y:S01]  /*15940*/  MUFU.EX2 R11, R11 ;  /* 0x0000000b000b7308 */ /* 0x000f220000000800 */
[----:B0-----:R-:W-:Y:S01]  /*15950*/  FADD.FTZ R4, R10, R4 ;  /* 0x000000040a047221 */ /* 0x001fe20000010000 */
[----:B-1----:R-:W-:-:S06]  /*15960*/  FADD.FTZ R3, R27, R3 ;  /* 0x000000031b037221 */ /* 0x002fcc0000010000 */
[----:B------:R-:W0:Y:S08]  /*15970*/  MUFU.EX2 R30, R41 ;  /* 0x00000029001e7308 */ /* 0x000e300000000800 */
[----:B------:R-:W1:Y:S01]  /*15980*/  MUFU.EX2 R29, R46 ;  /* 0x0000002e001d7308 */ /* 0x000e620000000800 */
[----:B-----5:R-:W-:Y:S01]  /*15990*/  FADD.FTZ R4, R28, R4 ;  /* 0x000000041c047221 */ /* 0x020fe20000010000 */
        /* <DEDUP_REMOVED lines=14> */
[----:B------:R-:W3:Y:S01]  /*15a80*/  MUFU.EX2 R54, R54 ;  /* 0x0000003600367308 */ /* 0x000ee20000000800 */
        /* <DEDUP_REMOVED lines=9> */
[----:B---3--:R-:W-:-:S06]  /*15b20*/  FADD.FTZ R4, R54, R4 ;  /* 0x0000000436047221 */ /* 0x008fcc0000010000 */
[----:B------:R-:W3:Y:S08]  /*15b30*/  MUFU.EX2 R56, R56 ;  /* 0x0000003800387308 */ /* 0x000ef00000000800 */
[----:B------:R-:W5:Y:S01]  /*15b40*/  MUFU.EX2 R59, R59 ;  /* 0x0000003b003b7308 */ /* 0x000f620000000800 */
[----:B--2---:R-:W-:Y:S01]  /*15b50*/  FADD.FTZ R3, R52, R3 ;  /* 0x0000000334037221 */ /* 0x004fe20000010000 */
[----:B----4-:R-:W-:-:S06]  /*15b60*/  FADD.FTZ R4, R39, R4 ;  /* 0x0000000427047221 */ /* 0x010fcc0000010000 */
[----:B------:R-:W2:Y:S08]  /*15b70*/  MUFU.EX2 R57, R57 ;  /* 0x0000003900397308 */ /* 0x000eb00000000800 */
[----:B------:R-:W4:Y:S01]  /*15b80*/  MUFU.EX2 R62, R62 ;  /* 0x0000003e003e7308 */ /* 0x000f220000000800 */
[----:B0-----:R-:W-:Y:S01]  /*15b90*/  FADD.FTZ R3, R53, R3 ;  /* 0x0000000335037221 */ /* 0x001fe20000010000 */
[----:B-1----:R-:W-:-:S06]  /*15ba0*/  FADD.FTZ R4, R58, R4 ;  /* 0x000000043a047221 */ /* 0x002fcc0000010000 */
[----:B------:R-:W0:Y:S01]  /*15bb0*/  MUFU.EX2 R63, R63 ;  /* 0x0000003f003f7308 */ /* 0x000e220000000800 */
[----:B------:R-:W-:Y:S01]  /*15bc0*/  F2FP.BF16.F32.PACK_AB R26, R10, R26 ;  /* 0x0000001a0a1a723e */ /* 0x000fe200000010ff */
[----:B---3--:R-:W-:Y:S01]  /*15bd0*/  FADD.FTZ R10, R56, R3 ;  /* 0x00000003380a7221 */ /* 0x008fe20000010000 */
[----:B-----5:R-:W-:-:S05]  /*15be0*/  FADD.FTZ R3, R59, R4 ;  /* 0x000000043b037221 */ /* 0x020fca0000010000 */
[----:B------:R-:W1:Y:S01]  /*15bf0*/  MUFU.EX2 R60, R60 ;  /* 0x0000003c003c7308 */ /* 0x000e620000000800 */
[----:B------:R-:W-:-:S07]  /*15c00*/  F2FP.BF16.F32.PACK_AB R29, R29, R11 ;  /* 0x0000000b1d1d723e */ /* 0x000fce00000010ff */
[----:B------:R-:W3:Y:S01]  /*15c10*/  MUFU.EX2 R66, R66 ;  /* 0x0000004200427308 */ /* 0x000ee20000000800 */
[----:B--2---:R-:W-:Y:S01]  /*15c20*/  FADD.FTZ R11, R57, R10 ;  /* 0x0000000a390b7221 */ /* 0x004fe20000010000 */
[----:B----4-:R-:W-:-:S06]  /*15c30*/  FADD.FTZ R10, R62, R3 ;  /* 0x000000033e0a7221 */ /* 0x010fcc0000010000 */
[----:B------:R-:W2:Y:S08]  /*15c40*/  MUFU.EX2 R61, R61 ;  /* 0x0000003d003d7308 */ /* 0x000eb00000000800 */
[----:B------:R-:W4:Y:S01]  /*15c50*/  MUFU.EX2 R67, R67 ;  /* 0x0000004300437308 */ /* 0x000f220000000800 */
[----:B0-----:R-:W-:-:S07]  /*15c60*/  FADD.FTZ R3, R63, R10 ;  /* 0x0000000a3f037221 */ /* 0x001fce0000010000 */
[----:B------:R-:W0:Y:S08]  /*15c70*/  MUFU.EX2 R64, R64 ;  /* 0x0000004000407308 */ /* 0x000e300000000800 */
[----:B------:R-:W5:Y:S01]  /*15c80*/  MUFU.EX2 R70, R70 ;  /* 0x0000004600467308 */ /* 0x000f620000000800 */
[----:B------:R-:W-:Y:S01]  /*15c90*/  F2FP.BF16.F32.PACK_AB R28, R14, R28 ;  /* 0x0000001c0e1c723e */ /* 0x000fe200000010ff */
[----:B-1----:R-:W-:Y:S01]  /*15ca0*/  FADD.FTZ R14, R60, R11 ;  /* 0x0000000b3c0e7221 */ /* 0x002fe20000010000 */
[----:B---3--:R-:W-:-:S05]  /*15cb0*/  FADD.FTZ R10, R66, R3 ;  /* 0x00000003420a7221 */ /* 0x008fca0000010000 */
[----:B------:R-:W1:Y:S08]  /*15cc0*/  MUFU.EX2 R65, R65 ;  /* 0x0000004100417308 */ /* 0x000e700000000800 */
[----:B------:R-:W3:Y:S01]  /*15cd0*/  MUFU.EX2 R71, R71 ;  /* 0x0000004700477308 */ /* 0x000ee20000000800 */
[----:B--2---:R-:W-:Y:S01]  /*15ce0*/  FADD.FTZ R11, R61, R14 ;  /* 0x0000000e3d0b7221 */ /* 0x004fe20000010000 */
[----:B----4-:R-:W-:-:S06]  /*15cf0*/  FADD.FTZ R3, R67, R10 ;  /* 0x0000000a43037221 */ /* 0x010fcc0000010000 */
[----:B------:R-:W2:Y:S08]  /*15d00*/  MUFU.EX2 R68, R68 ;  /* 0x0000004400447308 */ /* 0x000eb00000000800 */
[----:B------:R-:W4:Y:S01]  /*15d10*/  MUFU.EX2 R74, R74 ;  /* 0x0000004a004a7308 */ /* 0x000f220000000800 */
[----:B0-----:R-:W-:Y:S01]  /*15d20*/  FADD.FTZ R14, R64, R11 ;  /* 0x0000000b400e7221 */ /* 0x001fe20000010000 */
[----:B-----5:R-:W-:-:S06]  /*15d30*/  FADD.FTZ R10, R70, R3 ;  /* 0x00000003460a7221 */ /* 0x020fcc0000010000 */
[----:B------:R-:W0:Y:S08]  /*15d40*/  MUFU.EX2 R40, R69 ;  /* 0x0000004500287308 */ /* 0x000e300000000800 */
[----:B------:R-:W5:Y:S08]  /*15d50*/  MUFU.EX2 R41, R75 ;  /* 0x0000004b00297308 */ /* 0x000f700000000800 */
[----:B------:R-:W5:Y:S08]  /*15d60*/  MUFU.EX2 R72, R72 ;  /* 0x0000004800487308 */ /* 0x000f700000000800 */
[----:B------:R-:W-:Y:S08]  /*15d70*/  MUFU.EX2 R73, R73 ;  /* 0x0000004900497308 */ /* 0x000ff00000000800 */
[----:B------:R-:W-:Y:S08]  /*15d80*/  MUFU.EX2 R76, R76 ;  /* 0x0000004c004c7308 */ /* 0x000ff00000000800 */
[----:B------:R-:W5:Y:S08]  /*15d90*/  MUFU.EX2 R4, R77 ;  /* 0x0000004d00047308 */ /* 0x000f700000000800 */
[----:B------:R-:W-:Y:S08]  /*15da0*/  MUFU.EX2 R78, R78 ;  /* 0x0000004e004e7308 */ /* 0x000ff00000000800 */
[----:B------:R-:W5:Y:S01]  /*15db0*/  MUFU.EX2 R79, R79 ;  /* 0x0000004f004f7308 */ /* 0x000f620000000800 */
[----:B-1----:R-:W-:Y:S01]  /*15dc0*/  FADD.FTZ R11, R65, R14 ;  /* 0x0000000e410b7221 */ /* 0x002fe20000010000 */
[----:B---3--:R-:W-:Y:S01]  /*15dd0*/  FADD.FTZ R3, R71, R10 ;  /* 0x0000000a47037221 */ /* 0x008fe20000010000 */
[----:B------:R-:W-:-:S02]  /*15de0*/  F2FP.BF16.F32.PACK_AB R24, R32, R24 ;  /* 0x000000182018723e */ /* 0x000fc400000010ff */
[----:B------:R-:W-:Y:S02]  /*15df0*/  F2FP.BF16.F32.PACK_AB R25, R25, R20 ;  /* 0x000000141919723e */ /* 0x000fe400000010ff */
[----:B------:R-:W-:Y:S02]  /*15e00*/  F2FP.BF16.F32.PACK_AB R27, R43, R27 ;  /* 0x0000001b2b1b723e */ /* 0x000fe400000010ff */
[----:B------:R-:W-:Y:S02]  /*15e10*/  F2FP.BF16.F32.PACK_AB R30, R44, R30 ;  /* 0x0000001e2c1e723e */ /* 0x000fe400000010ff */
[----:B------:R-:W-:Y:S01]  /*15e20*/  F2FP.BF16.F32.PACK_AB R31, R50, R31 ;  /* 0x0000001f321f723e */ /* 0x000fe200000010ff */
[----:B--2---:R-:W-:Y:S01]  /*15e30*/  FADD.FTZ R11, R68, R11 ;  /* 0x0000000b440b7221 */ /* 0x004fe20000010000 */
[----:B----4-:R-:W-:Y:S01]  /*15e40*/  FADD.FTZ R10, R74, R3 ;  /* 0x000000034a0a7221 */ /* 0x010fe20000010000 */
[----:B------:R1:W-:Y:S01]  /*15e50*/  STSM.16.M88.4 [R141], R24 ;  /* 0x000000188d007844 */ /* 0x0003e20000000200 */
[----:B------:R-:W-:-:S02]  /*15e60*/  F2FP.BF16.F32.PACK_AB R36, R48, R36 ;  /* 0x000000243024723e */ /* 0x000fc400000010ff */
[----:B------:R-:W-:Y:S01]  /*15e70*/  F2FP.BF16.F32.PACK_AB R37, R54, R37 ;  /* 0x000000253625723e */ /* 0x000fe200000010ff */
[----:B------:R2:W-:Y:S01]  /*15e80*/  STSM.16.M88.4 [R140], R28 ;  /* 0x0000001c8c007844 */ /* 0x0005e20000000200 */
[----:B------:R-:W-:Y:S02]  /*15e90*/  F2FP.BF16.F32.PACK_AB R38, R52, R38 ;  /* 0x000000263426723e */ /* 0x000fe400000010ff */
[----:B------:R-:W-:Y:S01]  /*15ea0*/  F2FP.BF16.F32.PACK_AB R39, R58, R39 ;  /* 0x000000273a27723e */ /* 0x000fe200000010ff */
[----:B0-----:R-:W-:Y:S01]  /*15eb0*/  FADD.FTZ R11, R40, R11 ;  /* 0x0000000b280b7221 */ /* 0x001fe20000010000 */
[----:B-----5:R-:W-:Y:S01]  /*15ec0*/  FADD.FTZ R3, R41, R10 ;  /* 0x0000000a29037221 */ /* 0x020fe20000010000 */
[----:B------:R-:W-:Y:S02]  /*15ed0*/  F2FP.BF16.F32.PACK_AB R40, R72, R40 ;  /* 0x000000284828723e */ /* 0x000fe400000010ff */
[----:B------:R-:W-:Y:S02]  /*15ee0*/  F2FP.BF16.F32.PACK_AB R41, R4, R41 ;  /* 0x000000290429723e */ /* 0x000fe400000010ff */
[----:B------:R-:W-:-:S02]  /*15ef0*/  F2FP.BF16.F32.PACK_AB R42, R76, R73 ;  /* 0x000000494c2a723e */ /* 0x000fc400000010ff */
[----:B-1----:R-:W-:Y:S02]  /*15f00*/  F2FP.BF16.F32.PACK_AB R24, R56, R53 ;  /* 0x000000353818723e */ /* 0x002fe400000010ff */
[----:B------:R-:W-:Y:S02]  /*15f10*/  F2FP.BF16.F32.PACK_AB R25, R62, R59 ;  /* 0x0000003b3e19723e */ /* 0x000fe400000010ff */
[----:B------:R-:W-:Y:S02]  /*15f20*/  F2FP.BF16.F32.PACK_AB R26, R60, R57 ;  /* 0x000000393c1a723e */ /* 0x000fe400000010ff */
[----:B------:R-:W-:Y:S02]  /*15f30*/  F2FP.BF16.F32.PACK_AB R27, R66, R63 ;  /* 0x0000003f421b723e */ /* 0x000fe400000010ff */
[----:B--2---:R-:W-:Y:S02]  /*15f40*/  F2FP.BF16.F32.PACK_AB R28, R64, R61 ;  /* 0x0000003d401c723e */ /* 0x004fe400000010ff */
[----:B------:R-:W-:-:S02]  /*15f50*/  F2FP.BF16.F32.PACK_AB R29, R70, R67 ;  /* 0x00000043461d723e */ /* 0x000fc400000010ff */
[----:B------:R-:W-:Y:S02]  /*15f60*/  F2FP.BF16.F32.PACK_AB R30, R68, R65 ;  /* 0x00000041441e723e */ /* 0x000fe400000010ff */
[----:B------:R-:W-:Y:S02]  /*15f70*/  F2FP.BF16.F32.PACK_AB R31, R74, R71 ;  /* 0x000000474a1f723e */ /* 0x000fe400000010ff */
[----:B------:R-:W-:Y:S01]  /*15f80*/  F2FP.BF16.F32.PACK_AB R43, R79, R78 ;  /* 0x0000004e4f2b723e */ /* 0x000fe200000010ff */
[----:B------:R0:W-:Y:S04]  /*15f90*/  STSM.16.M88.4 [R139+0x27800], R36 ;  /* 0x027800248b007844 */ /* 0x0001e80000000200 */
[----:B------:R0:W-:Y:S04]  /*15fa0*/  STSM.16.M88.4 [R21], R24 ;  /* 0x0000001815007844 */ /* 0x0001e80000000200 */
[----:B------:R0:W-:Y:S04]  /*15fb0*/  STSM.16.M88.4 [R141+0x6000], R28 ;  /* 0x0060001c8d007844 */ /* 0x0001e80000000200 */
[----:B------:R0:W-:Y:S01]  /*15fc0*/  STSM.16.M88.4 [R140+0x6000], R40 ;  /* 0x006000288c007844 */ /* 0x0001e20000000200 */
[----:B------:R-:W-:Y:S01]  /*15fd0*/  @!PT LDS RZ, [RZ] ;  /* 0x00000000fffff984 */ /* 0x000fe20000000800 */
[----:B------:R-:W-:Y:S01]  /*15fe0*/  @!PT LDS RZ, [RZ] ;  /* 0x00000000fffff984 */ /* 0x000fe20000000800 */
[----:B------:R-:W-:Y:S01]  /*15ff0*/  @!PT LDS RZ, [RZ] ;  /* 0x00000000fffff984 */ /* 0x000fe20000000800 */
[----:B------:R-:W-:Y:S01]  /*16000*/  @!PT LDS RZ, [RZ] ;  /* 0x00000000fffff984 */ /* 0x000fe20000000800 */
[----:B------:R1:W-:Y:S06]  /*16010*/  MEMBAR.ALL.CTA ;  /* 0x0000000000007992 */ /* 0x0003ec0000008000 */
[----:B-1----:R-:W1:Y:S01]  /*16020*/  FENCE.VIEW.ASYNC.S ;  /* 0x00000000000073c6 */ /* 0x002e620000000000 */
[----:B------:R-:W-:Y:S01]  /*16030*/  ISETP.GT.AND P2, PT, R0, R154, PT ;  /* 0x0000009a0000720c */ /* 0x000fe20003f44270 */
[----:B------:R-:W-:Y:S01]  /*16040*/  FADD.FTZ R14, R72, R11 ;  /* 0x0000000b480e7221 */ /* 0x000fe20000010000 */
[----:B------:R-:W-:-:S03]  /*16050*/  FADD.FTZ R3, R4, R3 ;  /* 0x0000000304037221 */ /* 0x000fc60000010000 */
[----:B------:R-:W-:Y:S01]  /*16060*/  FADD.FTZ R11, R73, R14 ;  /* 0x0000000e490b7221 */ /* 0x000fe20000010000 */
[----:B------:R-:W-:Y:S01]  /*16070*/  FADD.FTZ R3, R78, R3 ;  /* 0x000000034e037221 */ /* 0x000fe20000010000 */
        /* <DEDUP_REMOVED lines=50> */
[----:B------:R-:W-:-:S02]  /*163a0*/  VIADD R0, R0, 0xffffffff ;  /* 0xffffffff00007836 */ /* 0x000fc40000000000 */
[----:B------:R-:W-:Y:S02]  /*163b0*/  IMAD.MOV.U32 R14, RZ, RZ, R18 ;  /* 0x000000ffff0e7224 */ /* 0x000fe400078e0012 */
[----:B------:R-:W-:Y:S02]  /*163c0*/  IMAD.MOV.U32 R10, RZ, RZ, R16 ;  /* 0x000000ffff0a7224 */ /* 0x000fe400078e0010 */
[----:B------:R-:W-:Y:S02]  /*163d0*/  IMAD.MOV.U32 R5, RZ, RZ, R13 ;  /* 0x000000ffff057224 */ /* 0x000fe400078e000d */
[----:B------:R-:W-:Y:S01]  /*163e0*/  IMAD.MOV.U32 R11, RZ, RZ, R12 ;  /* 0x000000ffff0b7224 */ /* 0x000fe200078e000c */
[----:B-1----:R-:W-:Y:S01]  /*163f0*/  NOP ;  /* 0x0000000000007918 */ /* 0x002fe20000000000 */
[----:B0-----:R-:W-:Y:S05]  /*16400*/  @P2 BRA `(.L_x_1537) ;  /* 0xffffffd400242947 */ /* 0x001fea000383ffff */
.L_x_1527:
[----:B------:R-:W2:Y:S02]  /*16410*/  LDL R5, [R1+0x44] ;  /* 0x0000440001057983 */ /* 0x000ea40000100800 */
[----:B--2---:R-:W-:-:S13]  /*16420*/  ISETP.GE.AND P2, PT, R0, R5, PT ;  /* 0x000000050000720c */ /* 0x004fda0003f46270 */
[----:B------:R-:W-:Y:S05]  /*16430*/  @!P2 BRA `(.L_x_1538) ;  /* 0x0000003c0000a947 */ /* 0x000fea0003800000 */
[----:B------:R-:W-:Y:S02]  /*16440*/  IMAD.MOV.U32 R5, RZ, RZ, R13 ;  /* 0x000000ffff057224 */ /* 0x000fe400078e000d */
[----:B------:R-:W-:Y:S02]  /*16450*/  IMAD.MOV.U32 R10, RZ, RZ, R12 ;  /* 0x000000ffff0a7224 */ /* 0x000fe400078e000c */
[----:B------:R-:W-:Y:S02]  /*16460*/  IMAD.MOV.U32 R14, RZ, RZ, R18 ;  /* 0x000000ffff0e7224 */ /* 0x000fe400078e0012 */
[----:B------:R-:W-:-:S07]  /*16470*/  IMAD.MOV.U32 R11, RZ, RZ, R16 ;  /* 0x000000ffff0b7224 */ /* 0x000fce00078e0010 */
.L_x_1556:
        /* <DEDUP_REMOVED lines=10> */
.L_x_1540:
[----:B------:R-:W-:Y:S01]  /*16520*/  IMAD R12, R16, 0x8, R2 ;  /* 0x00000008100c7824 */ /* 0x000fe200078e0202 */
[----:B------:R-:W-:-:S04]  /*16530*/  SHF.L.U32 R13, R18, 0x1f, RZ ;  /* 0x0000001f120d7819 */ /* 0x000fc800000006ff */
[----:B------:R0:W1:Y:S01]  /*16540*/  SYNCS.PHASECHK.TRANS64.TRYWAIT P3, [R12+URZ+0x2d830], R13 ;  /* 0x02d8300d0c0075a7 */ /* 0x000062000806017f */
[----:B------:R-:W-:Y:S05]  /*16550*/  @!P0 BRA `(.L_x_1541) ;  /* 0x0000000000048947 */ /* 0x000fea0003800000 */
[----:B------:R-:W-:Y:S01]  /*16560*/  BPT.TRAP 0x1 ;  /* 0x000000040000795c */ /* 0x000fe20000300000 */
.L_x_1541:
[----:B------:R-:W-:Y:S04]  /*16570*/  BSSY B0, `(.L_x_1539) ;  /* 0x0000004000007945 */ /* 0x000fe80003800000 */
[----:B-1----:R-:W-:Y:S05]  /*16580*/  @P3 BRA `(.L_x_1542) ;  /* 0x0000000000083947 */ /* 0x002fea0003800000 */
[----:B------:R-:W1:Y:S02]  /*16590*/  SYNCS.PHASECHK.TRANS64.TRYWAIT P3, [R12+URZ+0x2d830], R13 ;  /* 0x02d8300d0c0075a7 */ /* 0x000e64000806017f */
[----:B-1----:R-:W-:Y:S05]  /*165a0*/  @!P3 BRA `(.L_x_1543) ;  /* 0x000000ec0064b947 */ /* 0x002fea0003800000 */
.L_x_1542:
[----:B------:R-:W-:Y:S05]  /*165b0*/  BSYNC B0 ;  /* 0x0000000000007941 */ /* 0x000fea0003800000 */
.L_x_1539:
        /* <DEDUP_REMOVED lines=60> */
.L_x_1545:
[----:B------:R-:W-:Y:S01]  /*16980*/  SHF.L.U32 R12, R14, 0x1f, RZ ;  /* 0x0000001f0e0c7819 */ /* 0x000fe200000006ff */
[----:B------:R-:W-:-:S04]  /*16990*/  IMAD R13, R11, 0x8, R2 ;  /* 0x000000080b0d7824 */ /* 0x000fc800078e0202 */
[----:B------:R0:W1:Y:S01]  /*169a0*/  SYNCS.PHASECHK.TRANS64.TRYWAIT P2, [R13+URZ+0x2d850], R12 ;  /* 0x02d8500c0d0075a7 */ /* 0x000062000804017f */
[----:B------:R-:W-:Y:S05]  /*169b0*/  @!P0 BRA `(.L_x_1546) ;  /* 0x0000000000048947 */ /* 0x000fea0003800000 */
[----:B------:R-:W-:Y:S01]  /*169c0*/  BPT.TRAP 0x1 ;  /* 0x000000040000795c */ /* 0x000fe20000300000 */
.L_x_1546:
[----:B-1----:R-:W-:Y:S05]  /*169d0*/  @P2 BRA `(.L_x_1544) ;  /* 0x0000000000082947 */ /* 0x002fea0003800000 */
[----:B------:R-:W1:Y:S02]  /*169e0*/  SYNCS.PHASECHK.TRANS64.TRYWAIT P2, [R13+URZ+0x2d850], R12 ;  /* 0x02d8500c0d0075a7 */ /* 0x000e64000804017f */
[----:B-1----:R-:W-:Y:S05]  /*169f0*/  @!P2 BRA `(.L_x_1547) ;  /* 0x000000e80064a947 */ /* 0x002fea0003800000 */
.L_x_1544:
[----:B------:R-:W2:Y:S01]  /*16a00*/  LDL R142, [R1+0x18] ;  /* 0x00001800018e7983 */ /* 0x000ea20000100800 */
[----:B------:R-:W3:Y:S03]  /*16a10*/  @P5 LDC R14, c[0x0][0x44c] ;  /* 0x00011300ff0e5b82 */ /* 0x000ee60000000800 */
[----:B------:R-:W2:Y:S05]  /*16a20*/  LDL R20, [R1+0x40] ;  /* 0x0000400001147983 */ /* 0x000eaa0000100800 */
[----:B01----:R-:W0:Y:S01]  /*16a30*/  @P5 LDC R13, c[0x0][0x450] ;  /* 0x00011400ff0d5b82 */ /* 0x003e220000000800 */
[----:B------:R-:W-:Y:S05]  /*16a40*/  WARPSYNC.ALL ;  /* 0x0000000000007948 */ /* 0x000fea0003800000 */
[----:B--2---:R-:W-:-:S02]  /*16a50*/  IMAD.IADD R12, R20, 0x1, R142 ;  /* 0x00000001140c7824 */ /* 0x004fc400078e028e */
[----:B------:R-:W2:Y:S01]  /*16a60*/  LDL R142, [R1+0x3c] ;  /* 0x00003c00018e7983 */ /* 0x000ea20000100800 */
[----:B------:R-:W-:Y:S01]  /*16a70*/  IMAD.MOV.U32 R15, RZ, RZ, -0x7fffffe0 ;  /* 0x80000020ff0f7424 */ /* 0x000fe200078e00ff */
[----:B------:R-:W-:Y:S01]  /*16a80*/  WARPGROUP.ARRIVE ;  /* 0x00000000000079c5 */ /* 0x000fe20000000000 */
[----:B---3--:R-:W-:-:S05]  /*16a90*/  @P5 IMAD.HI.U32 R14, R12, R14, RZ ;  /* 0x0000000e0c0e5227 */ /* 0x008fca00078e00ff */
[----:B------:R-:W1:Y:S01]  /*16aa0*/  S2R R144, SR_TID.X ;  /* 0x0000000000907919 */ /* 0x000e620000002100 */
[C---:B------:R-:W-:Y:S01]  /*16ab0*/  R2UR UR11, R15.reuse ;  /* 0x000000000f0b72ca */ /* 0x040fe200000e0000 */
[----:B------:R-:W-:Y:S01]  /*16ac0*/  IMAD.MOV.U32 R21, RZ, RZ, -0x7fffffe0 ;  /* 0x80000020ff157424 */ /* 0x000fe200078e00ff */
[----:B0-----:R-:W-:Y:S01]  /*16ad0*/  @P5 SHF.R.U32.HI R12, RZ, R13, R14 ;  /* 0x0000000dff0c5219 */ /* 0x001fe2000001160e */
[----:B------:R-:W-:Y:S01]  /*16ae0*/  VIADD R13, R2, 0x400 ;  /* 0x00000400020d7836 */ /* 0x000fe20000000000 */
[----:B------:R-:W-:Y:S01]  /*16af0*/  R2UR UR47, R15 ;  /* 0x000000000f2f72ca */ /* 0x000fe200000e0000 */
[----:B------:R-:W-:Y:S01]  /*16b00*/  IMAD.MOV.U32 R15, RZ, RZ, 0x40000040 ;  /* 0x40000040ff0f7424 */ /* 0x000fe200078e00ff */
[----:B------:R-:W-:Y:S02]  /*16b10*/  R2UR UR15, R21 ;  /* 0x00000000150f72ca */ /* 0x000fe400000e0000 */
[----:B------:R-:W-:Y:S02]  /*16b20*/  SHF.R.U32.HI R13, RZ, 0x4, R13 ;  /* 0x00000004ff0d7819 */ /* 0x000fe4000001160d */
[----:B------:R-:W-:Y:S01]  /*16b30*/  R2UR UR9, R15 ;  /* 0x000000000f0972ca */ /* 0x000fe200000e0000 */
[----:B------:R-:W-:Y:S01]  /*16b40*/  IMAD.MOV.U32 R15, RZ, RZ, 0x40000040 ;  /* 0x40000040ff0f7424 */ /* 0x000fe200078e00ff */
[----:B------:R-:W-:-:S02]  /*16b50*/  LOP3.LUT R13, R13, 0x3fff, RZ, 0xc0, !PT ;  /* 0x00003fff0d0d7812 */ /* 0x000fc400078ec0ff */
[----:B------:R-:W-:Y:S02]  /*16b60*/  R2UR UR19, R21 ;  /* 0x00000000151372ca */ /* 0x000fe400000e0000 */
[----:B------:R-:W-:Y:S02]  /*16b70*/  LOP3.LUT R13, R13, 0x2000000, RZ, 0xfc, !PT ;  /* 0x020000000d0d7812 */ /* 0x000fe400078efcff */
[C---:B------:R-:W-:Y:S02]  /*16b80*/  R2UR UR23, R21.reuse ;  /* 0x00000000151772ca */ /* 0x040fe400000e0000 */
[----:B------:R-:W-:Y:S01]  /*16b90*/  R2UR UR27, R21 ;  /* 0x00000000151b72ca */ /* 0x000fe200000e0000 */
[----:B------:R-:W-:Y:S01]  /*16ba0*/  IMAD R14, R11, 0x600, R13 ;  /* 0x000006000b0e7824 */ /* 0x000fe200078e020d */
[C---:B------:R-:W-:Y:S01]  /*16bb0*/  R2UR UR31, R21.reuse ;  /* 0x00000000151f72ca */ /* 0x040fe200000e0000 */
[----:B------:R-:W-:Y:S01]  /*16bc0*/  FMUL.FTZ R13, R24, UR48 ;  /* 0x00000030180d7c20 */ /* 0x000fe20008410000 */
[----:B------:R-:W-:Y:S01]  /*16bd0*/  R2UR UR35, R21 ;  /* 0x00000000152372ca */ /* 0x000fe200000e0000 */
[C---:B------:R-:W-:Y:S01]  /*16be0*/  VIADD R20, R14.reuse, 0x40 ;  /* 0x000000400e147836 */ /* 0x040fe20000000000 */
[----:B------:R-:W-:Y:S01]  /*16bf0*/  R2UR UR10, R14 ;  /* 0x000000000e0a72ca */ /* 0x000fe200000e0000 */
[----:B------:R-:W-:Y:S01]  /*16c00*/  IMAD.MOV.U32 R21, RZ, RZ, 0x40000040 ;  /* 0x40000040ff157424 */ /* 0x000fe200078e00ff */
[----:B------:R-:W-:Y:S01]  /*16c10*/  R2UR UR45, R15 ;  /* 0x000000000f2d72ca */ /* 0x000fe200000e0000 */
[----:B------:R-:W-:Y:S01]  /*16c20*/  FMUL.FTZ R15, R25, UR48 ;  /* 0x00000030190f7c20 */ /* 0x000fe20008410000 */
[----:B------:R-:W-:Y:S01]  /*16c30*/  R2UR UR14, R20 ;  /* 0x00000000140e72ca */ /* 0x000fe200000e0000 */
[----:B------:R-:W-:Y:S01]  /*16c40*/  VIADD R20, R14, 0x80 ;  /* 0x000000800e147836 */ /* 0x000fe20000000000 */
[----:B------:R-:W-:Y:S01]  /*16c50*/  R2UR UR13, R21 ;  /* 0x00000000150d72ca */ /* 0x000fe200000e0000 */
[----:B------:R-:W-:Y:S01]  /*16c60*/  IMAD.MOV.U32 R21, RZ, RZ, 0x40000040 ;  /* 0x40000040ff157424 */ /* 0x000fe200078e00ff */
[----:B-1----:R-:W-:Y:S01]  /*16c70*/  SHF.R.U32.HI R143, RZ, 0x7, R144 ;  /* 0x00000007ff8f7819 */ /* 0x002fe20000011690 */
[----:B------:R-:W-:Y:S01]  /*16c80*/  FMUL.FTZ R25, R29, UR48 ;  /* 0x000000301d197c20 */ /* 0x000fe20008410000 */
[----:B------:R-:W-:Y:S01]  /*16c90*/  R2UR UR18, R20 ;  /* 0x00000000141272ca */ /* 0x000fe200000e0000 */
[----:B------:R-:W-:Y:S01]  /*16ca0*/  VIADD R20, R14, 0xc0 ;  /* 0x000000c00e147836 */ /* 0x000fe20000000000 */
[----:B------:R-:W-:Y:S01]  /*16cb0*/  R2UR UR17, R21 ;  /* 0x00000000151172ca */ /* 0x000fe200000e0000 */
[----:B------:R-:W-:Y:S01]  /*16cc0*/  IMAD.MOV.U32 R21, RZ, RZ, 0x40000040 ;  /* 0x40000040ff157424 */ /* 0x000fe200078e00ff */
[----:B------:R-:W-:Y:S01]  /*16cd0*/  ISETP.GE.U32.AND P2, PT, R144, 0x180, PT ;  /* 0x000001809000780c */ /* 0x000fe20003f46070 */
[----:B------:R-:W-:Y:S01]  /*16ce0*/  FMUL.FTZ R29, R33, UR48 ;  /* 0x00000030211d7c20 */ /* 0x000fe20008410000 */
[----:B------:R-:W-:Y:S01]  /*16cf0*/  R2UR UR22, R20 ;  /* 0x00000000141672ca */ /* 0x000fe200000e0000 */
[----:B------:R-:W-:Y:S01]  /*16d00*/  VIADD R20, R14, 0x100 ;  /* 0x000001000e147836 */ /* 0x000fe20000000000 */
[----:B------:R-:W-:Y:S01]  /*16d10*/  R2UR UR21, R21 ;  /* 0x00000000151572ca */ /* 0x000fe200000e0000 */
[----:B------:R-:W-:-:S02]  /*16d20*/  IMAD.MOV.U32 R21, RZ, RZ, 0x40000040 ;  /* 0x40000040ff157424 */ /* 0x000fc400078e00ff */
[----:B------:R-:W-:Y:S01]  /*16d30*/  FMUL.FTZ R33, R38, UR48 ;  /* 0x0000003026217c20 */ /* 0x000fe20008410000 */
[----:B------:R-:W-:Y:S01]  /*16d40*/  FMUL.FTZ R38, R43, UR48 ;  /* 0x000000302b267c20 */ /* 0x000fe20008410000 */
[----:B------:R-:W-:Y:S01]  /*16d50*/  R2UR UR26, R20 ;  /* 0x00000000141a72ca */ /* 0x000fe200000e0000 */
[----:B------:R-:W-:Y:S01]  /*16d60*/  VIADD R20, R14, 0x140 ;  /* 0x000001400e147836 */ /* 0x000fe20000000000 */
[----:B------:R-:W-:Y:S01]  /*16d70*/  R2UR UR25, R21 ;  /* 0x00000000151972ca */ /* 0x000fe200000e0000 */
[----:B------:R-:W-:Y:S02]  /*16d80*/  IMAD.MOV.U32 R21, RZ, RZ, 0x40000040 ;  /* 0x40000040ff157424 */ /* 0x000fe400078e00ff */
[----:B------:R-:W-:Y:S01]  /*16d90*/  FMUL.FTZ R43, R48, UR48 ;  /* 0x00000030302b7c20 */ /* 0x000fe20008410000 */
[----:B------:R-:W-:Y:S01]  /*16da0*/  FMUL.FTZ R48, R54, UR48 ;  /* 0x0000003036307c20 */ /* 0x000fe20008410000 */
[----:B------:R-:W-:Y:S01]  /*16db0*/  R2UR UR30, R20 ;  /* 0x00000000141e72ca */ /* 0x000fe200000e0000 */
[C---:B------:R-:W-:Y:S01]  /*16dc0*/  VIADD R20, R14.reuse, 0x180 ;  /* 0x000001800e147836 */ /* 0x040fe20000000000 */
[----:B------:R-:W-:Y:S01]  /*16dd0*/  R2UR UR29, R21 ;  /* 0x00000000151d72ca */ /* 0x000fe200000e0000 */
[----:B------:R-:W-:-:S02]  /*16de0*/  VIADD R14, R14, 0x1c0 ;  /* 0x000001c00e0e7836 */ /* 0x000fc40000000000 */
[----:B------:R-:W-:Y:S01]  /*16df0*/  FMUL.FTZ R54, R58, UR48 ;  /* 0x000000303a367c20 */ /* 0x000fe20008410000 */
[----:B------:R-:W-:Y:S01]  /*16e00*/  IMAD.MOV.U32 R21, RZ, RZ, 0x40000040 ;  /* 0x40000040ff157424 */ /* 0x000fe200078e00ff */
[----:B------:R-:W-:Y:S01]  /*16e10*/  R2UR UR34, R20 ;  /* 0x00000000142272ca */ /* 0x000fe200000e0000 */
[----:B------:R-:W-:Y:S01]  /*16e20*/  FMUL.FTZ R58, R62, UR48 ;  /* 0x000000303e3a7c20 */ /* 0x000fe20008410000 */
[----:B------:R-:W-:Y:S01]  /*16e30*/  R2UR UR46, R14 ;  /* 0x000000000e2e72ca */ /* 0x000fe200000e0000 */
[----:B------:R-:W0:Y:S01]  /*16e40*/  SHFL.IDX PT, R144, R12, RZ, 0x1c1f ;  /* 0x001c1fff0c907589 */ /* 0x000e2200000e0000 */
[----:B------:R-:W-:Y:S01]  /*16e50*/  R2UR UR33, R21 ;  /* 0x00000000152172ca */ /* 0x000fe200000e0000 */
        /* <DEDUP_REMOVED lines=18> */
[----:B------:R-:W1:Y:S08]  /*16f80*/  MUFU.TANH R13, R13 ;  /* 0x0000000d000d7308 */ /* 0x000e700000002400 */
[----:B------:R-:W3:Y:S08]  /*16f90*/  MUFU.TANH R15, R15 ;  /* 0x0000000f000f7308 */ /* 0x000ef00000002400 */
        /* <DEDUP_REMOVED lines=24> */
[----:B--2---:R-:W-:Y:S01]  /*17120*/  LOP3.LUT R14, R142, 0x10000, RZ, 0xfc, !PT ;  /* 0x000100008e0e7812 */ /* 0x004fe200078efcff */
[----:B------:R-:W-:Y:S01]  /*17130*/  FMUL.FTZ R142, R81, UR48 ;  /* 0x00000030518e7c20 */ /* 0x000fe20008410000 */
[----:B------:R-:W-:-:S02]  /*17140*/  IMAD.SHL.U32 R81, R0, 0x80, RZ ;  /* 0x0000008000517824 */ /* 0x000fc400078e00ff */
[C---:B------:R-:W-:Y:S01]  /*17150*/  R2UR UR8, R14.reuse ;  /* 0x000000000e0872ca */ /* 0x040fe200000e0000 */
[----:B------:R-:W-:Y:S02]  /*17160*/  VIADD R20, R14, 0x2 ;  /* 0x000000020e147836 */ /* 0x000fe40000000000 */
[----:B------:R-:W2:Y:S03]  /*17170*/  MUFU.TANH R142, R142 ;  /* 0x0000008e008e7308 */ /* 0x000ea60000002400 */
[----:B------:R-:W-:Y:S01]  /*17180*/  R2UR UR12, R20 ;  /* 0x00000000140c72ca */ /* 0x000fe200000e0000 */
[----:B------:R-:W-:-:S05]  /*17190*/  VIADD R20, R14, 0x4 ;  /* 0x000000040e147836 */ /* 0x000fca0000000000 */
[----:B------:R-:W-:Y:S01]  /*171a0*/  R2UR UR16, R20 ;  /* 0x00000000141072ca */ /* 0x000fe200000e0000 */
[----:B------:R-:W-:Y:S01]  /*171b0*/  HGMMA.64x96x16.F32.BF16 R88, gdesc[UR8].tnspB, R88, gsb0 ;  /* 0x41600000085879f0 */ /* 0x000fe20008001858 */
[----:B------:R-:W-:-:S05]  /*171c0*/  VIADD R20, R14, 0x6 ;  /* 0x000000060e147836 */ /* 0x000fca0000000000 */
[----:B------:R-:W-:Y:S01]  /*171d0*/  R2UR UR20, R20 ;  /* 0x00000000141472ca */ /* 0x000fe200000e0000 */
[----:B------:R-:W-:-:S05]  /*171e0*/  VIADD R20, R14, 0x600 ;  /* 0x000006000e147836 */ /* 0x000fca0000000000 */
[----:B------:R-:W-:Y:S01]  /*171f0*/  R2UR UR24, R20 ;  /* 0x00000000141872ca */ /* 0x000fe200000e0000 */
[----:B------:R-:W-:-:S05]  /*17200*/  VIADD R20, R14, 0x602 ;  /* 0x000006020e147836 */ /* 0x000fca0000000000 */
[----:B------:R-:W-:Y:S01]  /*17210*/  R2UR UR28, R20 ;  /* 0x00000000141c72ca */ /* 0x000fe200000e0000 */
[C---:B------:R-:W-:Y:S02]  /*17220*/  VIADD R20, R14.reuse, 0x604 ;  /* 0x000006040e147836 */ /* 0x040fe40000000000 */
[----:B------:R-:W-:-:S03]  /*17230*/  VIADD R14, R14, 0x606 ;  /* 0x000006060e0e7836 */ /* 0x000fc60000000000 */
        /* <DEDUP_REMOVED lines=110> */
[----:B-1234-:R-:W-:Y:S06]  /*17920*/  @!P4 BRA `(.L_x_1548) ;  /* 0x000000000058c947 */ /* 0x01efec0003800000 */
        /* <DEDUP_REMOVED lines=12> */
.L_x_1550:
[----:B------:R-:W-:-:S05]  /*179f0*/  IMAD.U32 R154, RZ, RZ, UR5 ;  /* 0x00000005ff9a7e24 */ /* 0x000fca000f8e00ff */
[----:B------:R-:W-:-:S13]  /*17a00*/  ISETP.NE.AND P2, PT, R154, 0x1, PT ;  /* 0x000000019a00780c */ /* 0x000fda0003f45270 */
[----:B------:R-:W0:Y:S02]  /*17a10*/  @P2 LDC.64 R50, c[0x0][0x9e8] ;  /* 0x00027a00ff322b82 */ /* 0x000e240000000a00 */
[----:B0-----:R-:W-:-:S05]  /*17a20*/  @P2 IMAD.HI.U32 R50, R144, R50, RZ ;  /* 0x0000003290322227 */ /* 0x001fca00078e00ff */
[----:B------:R-:W-:-:S07]  /*17a30*/  @P2 SHF.R.U32.HI R144, RZ, R51, R50 ;  /* 0x00000033ff902219 */ /* 0x000fce0000011632 */
.L_x_1551:
[----:B------:R-:W-:Y:S05]  /*17a40*/  BSYNC B0 ;  /* 0x0000000000007941 */ /* 0x000fea0003800000 */
.L_x_1549:
[----:B------:R-:W-:-:S04]  /*17a50*/  IMAD R144, R144, R154, -R81 ;  /* 0x0000009a90907224 */ /* 0x000fc800078e0a51 */
[----:B------:R-:W-:-:S05]  /*17a60*/  IMAD R144, R138, -0x2, R144 ;  /* 0xfffffffe8a907824 */ /* 0x000fca00078e0290 */
[----:B------:R-:W-:Y:S02]  /*17a70*/  VIMNMX R85, R85, R144, !PT ;  /* 0x0000009055557248 */ /* 0x000fe40007fe0100 */
[----:B------:R-:W-:-:S07]  /*17a80*/  VIADDMNMX R86, R144, R154, R86, PT ;  /* 0x0000009a90567246 */ /* 0x000fce0003800156 */
.L_x_1548:
[----:B------:R-:W-:Y:S01]  /*17a90*/  ISETP.GT.AND P3, PT, R0, -0x1, PT ;  /* 0xffffffff0000780c */ /* 0x000fe20003f64270 */
[----:B------:R-:W0:Y:S03]  /*17aa0*/  SHFL.IDX PT, R12, R12, 0x1, 0x1c1f ;  /* 0x003c1f000c0c7f89 */ /* 0x000e2600000e0000 */
[----:B------:R-:W-:-:S04]  /*17ab0*/  ISETP.GT.AND P2, PT, R85, RZ, P3 ;  /* 0x000000ff5500720c */ /* 0x000fc80001f44270 */
[----:B------:R-:W-:-:S04]  /*17ac0*/  ISETP.LT.OR P2, PT, R86, 0x1, P2 ;  /* 0x000000015600780c */ /* 0x000fc80001741670 */
[----:B------:R-:W-:Y:S02]  /*17ad0*/  FSEL R50, R13, -INF , !P2 ;  /* 0xff8000000d327808 */ /* 0x000fe40005000000 */
[----:B------:R-:W-:-:S04]  /*17ae0*/  ISETP.GT.AND P2, PT, R85, 0x1, P3 ;  /* 0x000000015500780c */ /* 0x000fc80001f44270 */
[----:B------:R-:W-:-:S04]  /*17af0*/  ISETP.LT.OR P2, PT, R86, 0x2, P2 ;  /* 0x000000025600780c */ /* 0x000fc80001741670 */
[----:B------:R-:W-:Y:S02]  /*17b00*/  FSEL R15, R15, -INF , !P2 ;  /* 0xff8000000f0f7808 */ /* 0x000fe40005000000 */
[----:B------:R-:W-:Y:S01]  /*17b10*/  ISETP.GT.AND P2, PT, R85, 0x8, P3 ;  /* 0x000000085500780c */ /* 0x000fe20001f44270 */
[--C-:B0-----:R-:W-:Y:S02]  /*17b20*/  IMAD.IADD R143, R143, 0x1, R12.reuse ;  /* 0x000000018f8f7824 */ /* 0x101fe400078e020c */
[----:B------:R-:W-:Y:S01]  /*17b30*/  IMAD.IADD R87, R87, 0x1, R12 ;  /* 0x0000000157577824 */ /* 0x000fe200078e020c */
[----:B------:R-:W-:-:S04]  /*17b40*/  ISETP.LT.OR P2, PT, R86, 0x9, P2 ;  /* 0x000000095600780c */ /* 0x000fc80001741670 */
[----:B------:R-:W-:Y:S02]  /*17b50*/  FSEL R21, R21, -INF , !P2 ;  /* 0xff80000015157808 */ /* 0x000fe40005000000 */
[----:B------:R-:W-:-:S04]  /*17b60*/  ISETP.GT.AND P2, PT, R85, 0x9, P3 ;  /* 0x000000095500780c */ /* 0x000fc80001f44270 */
        /* <DEDUP_REMOVED lines=85> */
[----:B------:R-:W-:Y:S01]  /*180c0*/  FSEL R84, R84, -INF , !P2 ;  /* 0xff80000054547808 */ /* 0x000fe20005000000 */
[----:B------:R-:W-:Y:S08]  /*180d0*/  @!P4 BRA `(.L_x_1552) ;  /* 0x000000000058c947 */ /* 0x000ff00003800000 */
        /* <DEDUP_REMOVED lines=12> */
.L_x_1554:
[----:B------:R-:W-:-:S05]  /*181a0*/  IMAD.U32 R85, RZ, RZ, UR5 ;  /* 0x00000005ff557e24 */ /* 0x000fca000f8e00ff */
[----:B------:R-:W-:-:S13]  /*181b0*/  ISETP.NE.AND P2, PT, R85, 0x1, PT ;  /* 0x000000015500780c */ /* 0x000fda0003f45270 */
[----:B------:R-:W0:Y:S02]  /*181c0*/  @P2 LDC.64 R12, c[0x0][0x9e8] ;  /* 0x00027a00ff0c2b82 */ /* 0x000e240000000a00 */
[----:B0-----:R-:W-:-:S05]  /*181d0*/  @P2 IMAD.HI.U32 R12, R51, R12, RZ ;  /* 0x0000000c330c2227 */ /* 0x001fca00078e00ff */
[----:B------:R-:W-:-:S07]  /*181e0*/  @P2 SHF.R.U32.HI R51, RZ, R13, R12 ;  /* 0x0000000dff332219 */ /* 0x000fce000001160c */
.L_x_1555:
[----:B------:R-:W-:Y:S05]  /*181f0*/  BSYNC B0 ;  /* 0x0000000000007941 */ /* 0x000fea0003800000 */
.L_x_1553:
[----:B------:R-:W-:-:S04]  /*18200*/  IMAD R51, R51, R85, -R81 ;  /* 0x0000005533337224 */ /* 0x000fc800078e0a51 */
[----:B------:R-:W-:-:S05]  /*18210*/  IMAD R51, R138, -0x2, R51 ;  /* 0xfffffffe8a337824 */ /* 0x000fca00078e0233 */
[----:B------:R-:W-:Y:S02]  /*18220*/  VIMNMX R87, R87, R51, !PT ;  /* 0x0000003357577248 */ /* 0x000fe40007fe0100 */
[----:B------:R-:W-:-:S07]  /*18230*/  VIADDMNMX R143, R51, R85, R143, PT ;  /* 0x00000055338f7246 */ /* 0x000fce000380018f */
.L_x_1552:
        /* <DEDUP_REMOVED lines=94> */
[----:B------:R-:W-:Y:S01]  /*18820*/  FFMA.FTZ R10, R84, UR41, -R10 ;  /* 0x00000029540a7c23 */ /* 0x000fe2000801080a */
[----:B------:R-:W-:Y:S01]  /*18830*/  FSEL R30, R30, -INF , !P2 ;  /* 0xff8000001e1e7808 */ /* 0x000fe20005000000 */
[----:B------:R-:W0:Y:S01]  /*18840*/  MUFU.EX2 R32, R50 ;  /* 0x0000003200207308 */ /* 0x000e220000000800 */
[----:B------:R-:W-:-:S04]  /*18850*/  ISETP.GT.AND P2, PT, R87, 0x18, P3 ;  /* 0x000000185700780c */ /* 0x000fc80001f44270 */
[----:B------:R-:W-:-:S03]  /*18860*/  ISETP.LT.OR P2, PT, R143, 0x19, P2 ;  /* 0x000000198f00780c */ /* 0x000fc60001741670 */
[----:B------:R-:W1:Y:S01]  /*18870*/  MUFU.EX2 R15, R15 ;  /* 0x0000000f000f7308 */ /* 0x000e620000000800 */
[----:B------:R-:W-:Y:S02]  /*18880*/  FSEL R84, R33, -INF , !P2 ;  /* 0xff80000021547808 */ /* 0x000fe40005000000 */
[----:B------:R-:W-:-:S04]  /*18890*/  ISETP.GT.AND P2, PT, R87, 0x19, P3 ;  /* 0x000000195700780c */ /* 0x000fc80001f44270 */
[----:B------:R-:W-:Y:S01]  /*188a0*/  ISETP.LT.OR P2, PT, R143, 0x1a, P2 ;  /* 0x0000001a8f00780c */ /* 0x000fe20001741670 */
[----:B------:R-:W3:Y:S01]  /*188b0*/  MUFU.EX2 R21, R21 ;  /* 0x0000001500157308 */ /* 0x000ee20000000800 */
[----:B0-----:R-:W-:Y:S02]  /*188c0*/  FFMA.FTZ R4, R11, R4, R32 ;  /* 0x000000040b047223 */ /* 0x001fe40000010020 */
[----:B------:R-:W-:Y:S02]  /*188d0*/  FSEL R85, R34, -INF , !P2 ;  /* 0xff80000022557808 */ /* 0x000fe40005000000 */
[----:B------:R-:W-:-:S03]  /*188e0*/  ISETP.GT.AND P2, PT, R87, 0x20, P3 ;  /* 0x000000205700780c */ /* 0x000fc60001f44270 */
[----:B------:R-:W0:Y:S01]  /*188f0*/  MUFU.EX2 R25, R25 ;  /* 0x0000001900197308 */ /* 0x000e220000000800 */
[----:B------:R-:W-:Y:S01]  /*18900*/  ISETP.LT.OR P2, PT, R143, 0x21, P2 ;  /* 0x000000218f00780c */ /* 0x000fe20001741670 */
[C---:B-1----:R-:W-:Y:S01]  /*18910*/  FADD.FTZ R4, R15.reuse, R4 ;  /* 0x000000040f047221 */ /* 0x042fe20000010000 */
[----:B------:R-:W-:Y:S02]  /*18920*/  F2FP.BF16.F32.PACK_AB R32, R15, R32 ;  /* 0x000000200f20723e */ /* 0x000fe400000010ff */
[----:B------:R-:W-:Y:S02]  /*18930*/  FSEL R36, R36, -INF , !P2 ;  /* 0xff80000024247808 */ /* 0x000fe40005000000 */
[----:B------:R-:W-:Y:S01]  /*18940*/  ISETP.GT.AND P2, PT, R87, 0x21, P3 ;  /* 0x000000215700780c */ /* 0x000fe20001f44270 */
[----:B------:R-:W1:Y:S01]  /*18950*/  MUFU.EX2 R27, R27 ;  /* 0x0000001b001b7308 */ /* 0x000e620000000800 */
[----:B---3--:R-:W-:Y:S02]  /*18960*/  FADD.FTZ R4, R21, R4 ;  /* 0x0000000415047221 */ /* 0x008fe40000010000 */
[----:B------:R-:W-:-:S04]  /*18970*/  ISETP.LT.OR P2, PT, R143, 0x22, P2 ;  /* 0x000000228f00780c */ /* 0x000fc80001741670 */
[----:B------:R-:W-:Y:S01]  /*18980*/  FSEL R38, R38, -INF , !P2 ;  /* 0xff80000026267808 */ /* 0x000fe20005000000 */
[----:B------:R-:W3:Y:S01]  /*18990*/  MUFU.EX2 R29, R29 ;  /* 0x0000001d001d7308 */ /* 0x000ee20000000800 */
[----:B------:R-:W-:Y:S01]  /*189a0*/  ISETP.GT.AND P2, PT, R87, 0x28, P3 ;  /* 0x000000285700780c */ /* 0x000fe20001f44270 */
[C---:B0-----:R-:W-:Y:S01]  /*189b0*/  FADD.FTZ R4, R25.reuse, R4 ;  /* 0x0000000419047221 */ /* 0x041fe20000010000 */
[----:B------:R-:W-:Y:S02]  /*189c0*/  F2FP.BF16.F32.PACK_AB R34, R25, R21 ;  /* 0x000000151922723e */ /* 0x000fe400000010ff */
[----:B------:R-:W-:-:S03]  /*189d0*/  ISETP.LT.OR P2, PT, R143, 0x29, P2 ;  /* 0x000000298f00780c */ /* 0x000fc60001741670 */
[----:B------:R-:W-:Y:S01]  /*189e0*/  MUFU.EX2 R31, R31 ;  /* 0x0000001f001f7308 */ /* 0x000fe20000000800 */
[----:B------:R-:W-:Y:S01]  /*189f0*/  FSEL R40, R40, -INF , !P2 ;  /* 0xff80000028287808 */ /* 0x000fe20005000000 */
[----:B-1----:R-:W-:Y:S01]  /*18a00*/  FADD.FTZ R4, R27, R4 ;  /* 0x000000041b047221 */ /* 0x002fe20000010000 */
[----:B------:R-:W-:-:S04]  /*18a10*/  ISETP.GT.AND P2, PT, R87, 0x29, P3 ;  /* 0x000000295700780c */ /* 0x000fc80001f44270 */
[----:B------:R-:W-:Y:S01]  /*18a20*/  ISETP.LT.OR P2, PT, R143, 0x2a, P2 ;  /* 0x0000002a8f00780c */ /* 0x000fe20001741670 */
[----:B------:R-:W-:Y:S01]  /*18a30*/  MUFU.EX2 R51, R51 ;  /* 0x0000003300337308 */ /* 0x000fe20000000800 */
[----:B---3--:R-:W-:Y:S02]  /*18a40*/  FADD.FTZ R4, R29, R4 ;  /* 0x000000041d047221 */ /* 0x008fe40000010000 */
[----:B------:R-:W-:Y:S02]  /*18a50*/  FSEL R42, R42, -INF , !P2 ;  /* 0xff8000002a2a7808 */ /* 0x000fe40005000000 */
[----:B------:R-:W-:-:S03]  /*18a60*/  ISETP.GT.AND P2, PT, R87, 0x30, P3 ;  /* 0x000000305700780c */ /* 0x000fc60001f44270 */
[----:B------:R-:W-:Y:S01]  /*18a70*/  MUFU.EX2 R81, R81 ;  /* 0x0000005100517308 */ /* 0x000fe20000000800 */
[----:B------:R-:W-:-:S04]  /*18a80*/  ISETP.LT.OR P2, PT, R143, 0x31, P2 ;  /* 0x000000318f00780c */ /* 0x000fc80001741670 */
[----:B------:R-:W-:Y:S02]  /*18a90*/  FSEL R44, R44, -INF , !P2 ;  /* 0xff8000002c2c7808 */ /* 0x000fe40005000000 */
[----:B------:R-:W-:Y:S01]  /*18aa0*/  ISETP.GT.AND P2, PT, R87, 0x31, P3 ;  /* 0x000000315700780c */ /* 0x000fe20001f44270 */
[----:B------:R-:W-:Y:S03]  /*18ab0*/  MUFU.EX2 R37, R37 ;  /* 0x0000002500257308 */ /* 0x000fe60000000800 */
[----:B------:R-:W-:-:S04]  /*18ac0*/  ISETP.LT.OR P2, PT, R143, 0x32, P2 ;  /* 0x000000328f00780c */ /* 0x000fc80001741670 */
[----:B------:R-:W-:Y:S01]  /*18ad0*/  FSEL R46, R46, -INF , !P2 ;  /* 0xff8000002e2e7808 */ /* 0x000fe20005000000 */
[----:B------:R-:W-:Y:S01]  /*18ae0*/  MUFU.EX2 R39, R39 ;  /* 0x0000002700277308 */ /* 0x000fe20000000800 */
[----:B------:R-:W-:-:S04]  /*18af0*/  ISETP.GT.AND P2, PT, R87, 0x38, P3 ;  /* 0x000000385700780c */ /* 0x000fc80001f44270 */
[----:B------:R-:W-:-:S03]  /*18b00*/  ISETP.LT.OR P2, PT, R143, 0x39, P2 ;  /* 0x000000398f00780c */ /* 0x000fc60001741670 */
[----:B------:R-:W-:Y:S01]  /*18b10*/  MUFU.EX2 R41, R41 ;  /* 0x0000002900297308 */ /* 0x000fe20000000800 */
[----:B------:R-:W-:Y:S02]  /*18b20*/  FSEL R48, R48, -INF , !P2 ;  /* 0xff80000030307808 */ /* 0x000fe40005000000 */
[----:B------:R-:W-:-:S04]  /*18b30*/  ISETP.GT.AND P2, PT, R87, 0x39, P3 ;  /* 0x000000395700780c */ /* 0x000fc80001f44270 */
[----:B------:R-:W-:Y:S01]  /*18b40*/  ISETP.LT.OR P2, PT, R143, 0x3a, P2 ;  /* 0x0000003a8f00780c */ /* 0x000fe20001741670 */
[----:B------:R-:W-:Y:S03]  /*18b50*/  MUFU.EX2 R43, R43 ;  /* 0x0000002b002b7308 */ /* 0x000fe60000000800 */
        /* <DEDUP_REMOVED lines=61> */
[----:B------:R-:W-:-:S04]  /*18f30*/  ISETP.GT.AND P2, PT, R87, RZ, P3 ;  /* 0x000000ff5700720c */ /* 0x000fc80001f44270 */
[----:B------:R-:W-:-:S03]  /*18f40*/  ISETP.LT.OR P2, PT, R143, 0x1, P2 ;  /* 0x000000018f00780c */ /* 0x000fc60001741670 */
[----:B------:R-:W-:Y:S01]  /*18f50*/  MUFU.EX2 R10, R10 ;  /* 0x0000000a000a7308 */ /* 0x000fe20000000800 */
[----:B------:R-:W-:Y:S02]  /*18f60*/  FSEL R14, R14, -INF , !P2 ;  /* 0xff8000000e0e7808 */ /* 0x000fe40005000000 */
        /* <DEDUP_REMOVED lines=10> */
[----:B------:R-:W-:-:S02]  /*19010*/  FSEL R82, R82, -INF , !P3 ;  /* 0xff80000052527808 */ /* 0x000fc40005800000 */
        /* <DEDUP_REMOVED lines=36> */
[--C-:B------:R-:W-:Y:S01]  /*19260*/  FFMA.FTZ R14, R14, UR41, -R15.reuse ;  /* 0x000000290e0e7c23 */ /* 0x100fe2000801080f */
[--C-:B------:R-:W-:Y:S01]  /*19270*/  FFMA.FTZ R20, R20, UR41, -R15.reuse ;  /* 0x0000002914147c23 */ /* 0x100fe2000801080f */
[----:B------:R-:W-:Y:S01]  /*19280*/  FSEL R26, R13, RZ, P2 ;  /* 0x000000ff0d1a7208 */ /* 0x000fe20001000000 */
[--C-:B------:R-:W-:Y:S01]  /*19290*/  FFMA.FTZ R25, R28, UR41, -R15.reuse ;  /* 0x000000291c197c23 */ /* 0x100fe2000801080f */
[----:B------:R-:W-:Y:S01]  /*192a0*/  MUFU.EX2 R21, R21 ;  /* 0x0000001500157308 */ /* 0x000fe20000000800 */
[--C-:B------:R-:W-:Y:S01]  /*192b0*/  FFMA.FTZ R36, R36, UR41, -R15.reuse ;  /* 0x0000002924247c23 */ /* 0x100fe2000801080f */
[----:B------:R-:W-:Y:S01]  /*192c0*/  FFMA.FTZ R50, R38, UR41, -R15 ;  /* 0x0000002926327c23 */ /* 0x000fe2000801080f */
[----:B------:R-:W-:Y:S01]  /*192d0*/  FADD.FTZ R26, -R26, R5 ;  /* 0x000000051a1a7221 */ /* 0x000fe20000010100 */
[--C-:B------:R-:W-:Y:S01]  /*192e0*/  FFMA.FTZ R42, R42, UR41, -R15.reuse ;  /* 0x000000292a2a7c23 */ /* 0x100fe2000801080f */
[--C-:B------:R-:W-:Y:S01]  /*192f0*/  FFMA.FTZ R38, R46, UR41, -R15.reuse ;  /* 0x000000292e267c23 */ /* 0x100fe2000801080f */
[--C-:B------:R-:W-:Y:S01]  /*19300*/  FFMA.FTZ R54, R54, UR41, -R15.reuse ;  /* 0x0000002936367c23 */ /* 0x100fe2000801080f */
[----:B------:R-:W-:Y:S01]  /*19310*/  FMUL.FTZ R5, R26, UR41 ;  /* 0x000000291a057c20 */ /* 0x000fe20008410000 */
        /* <DEDUP_REMOVED lines=10> */
[----:B------:R-:W-:-:S06]  /*193c0*/  FFMA.FTZ R80, R80, UR41, -R15 ;  /* 0x0000002950507c23 */ /* 0x000fcc000801080f */
[----:B------:R-:W1:Y:S08]  /*193d0*/  MUFU.EX2 R24, R24 ;  /* 0x0000001800187308 */ /* 0x000e700000000800 */
[----:B------:R-:W3:Y:S01]  /*193e0*/  MUFU.EX2 R5, R5 ;  /* 0x0000000500057308 */ /* 0x000ee20000000800 */
[----:B0-----:R-:W-:-:S07]  /*193f0*/  F2FP.BF16.F32.PACK_AB R33, R20, R14 ;  /* 0x0000000e1421723e */ /* 0x001fce00000010ff */
[----:B------:R-:W0:Y:S01]  /*19400*/  MUFU.EX2 R25, R25 ;  /* 0x0000001900197308 */ /* 0x000e220000000800 */
[----:B-1----:R-:W-:-:S05]  /*19410*/  F2FP.BF16.F32.PACK_AB R35, R24, R21 ;  /* 0x000000151823723e */ /* 0x002fca00000010ff */
[----:B------:R1:W-:Y:S02]  /*19420*/  STSM.16.M88.4 [R139+0x21800], R32 ;  /* 0x021800208b007844 */ /* 0x0003e40000000200 */
[----:B------:R-:W-:Y:S01]  /*19430*/  MUFU.EX2 R36, R36 ;  /* 0x0000002400247308 */ /* 0x000fe20000000800 */
[----:B---3--:R-:W-:Y:S01]  /*19440*/  FFMA.FTZ R14, R5, R3, R14 ;  /* 0x00000003050e7223 */ /* 0x008fe2000001000e */
[--C-:B------:R-:W-:Y:S01]  /*19450*/  FFMA.FTZ R3, R52, UR41, -R15.reuse ;  /* 0x0000002934037c23 */ /* 0x100fe2000801080f */
[--C-:B------:R-:W-:Y:S02]  /*19460*/  FFMA.FTZ R52, R60, UR41, -R15.reuse ;  /* 0x000000293c347c23 */ /* 0x100fe4000801080f */
[----:B------:R-:W-:Y:S01]  /*19470*/  FADD.FTZ R14, R20, R14 ;  /* 0x0000000e140e7221 */ /* 0x000fe20000010000 */
[--C-:B------:R-:W-:Y:S02]  /*19480*/  FFMA.FTZ R20, R56, UR41, -R15.reuse ;  /* 0x0000002938147c23 */ /* 0x100fe4000801080f */
[----:B------:R-:W-:Y:S01]  /*19490*/  MUFU.EX2 R50, R50 ;  /* 0x0000003200327308 */ /* 0x000fe20000000800 */
[----:B------:R-:W-:Y:S01]  /*194a0*/  FADD.FTZ R26, R21, R14 ;  /* 0x0000000e151a7221 */ /* 0x000fe20000010000 */
[----:B------:R-:W-:-:S03]  /*194b0*/  FFMA.FTZ R21, R58, UR41, -R15 ;  /* 0x000000293a157c23 */ /* 0x000fc6000801080f */
[----:B------:R-:W-:Y:S01]  /*194c0*/  FADD.FTZ R26, R24, R26 ;  /* 0x0000001a181a7221 */ /* 0x000fe20000010000 */
[--C-:B-1----:R-:W-:Y:S01]  /*194d0*/  FFMA.FTZ R32, R30, UR41, -R15.reuse ;  /* 0x000000291e207c23 */ /* 0x102fe2000801080f */
[--C-:B------:R-:W-:Y:S01]  /*194e0*/  FFMA.FTZ R33, R84, UR41, -R15.reuse ;  /* 0x0000002954217c23 */ /* 0x100fe2000801080f */
[--C-:B------:R-:W-:Y:S01]  /*194f0*/  FFMA.FTZ R35, R85, UR41, -R15.reuse ;  /* 0x0000002955237c23 */ /* 0x100fe2000801080f */
[----:B0-----:R-:W-:Y:S01]  /*19500*/  FADD.FTZ R28, R25, R26 ;  /* 0x0000001a191c7221 */ /* 0x001fe20000010000 */
[--C-:B------:R-:W-:Y:S01]  /*19510*/  FFMA.FTZ R84, R40, UR41, -R15.reuse ;  /* 0x0000002928547c23 */ /* 0x100fe2000801080f */
[----:B------:R-:W-:Y:S01]  /*19520*/  F2FP.BF16.F32.PACK_AB R24, R29, R27 ;  /* 0x0000001b1d18723e */ /* 0x000fe200000010ff */
[----:B------:R-:W0:Y:S01]  /*19530*/  MUFU.EX2 R32, R32 ;  /* 0x0000002000207308 */ /* 0x000e220000000800 */
[----:B------:R-:W-:Y:S01]  /*19540*/  FADD.FTZ R27, R31, R4 ;  /* 0x000000041f1b7221 */ /* 0x000fe20000010000 */
[--C-:B------:R-:W-:Y:S01]  /*19550*/  FFMA.FTZ R34, R44, UR41, -R15.reuse ;  /* 0x000000292c227c23 */ /* 0x100fe2000801080f */
[----:B------:R-:W-:Y:S01]  /*19560*/  FFMA.FTZ R40, R48, UR41, -R15 ;  /* 0x0000002930287c23 */ /* 0x000fe2000801080f */
[C---:B------:R-:W-:Y:S01]  /*19570*/  F2FP.BF16.F32.PACK_AB R26, R51.reuse, R31 ;  /* 0x0000001f331a723e */ /* 0x040fe200000010ff */
[----:B------:R-:W-:Y:S01]  /*19580*/  FADD.FTZ R27, R51, R27 ;  /* 0x0000001b331b7221 */ /* 0x000fe20000010000 */
[--C-:B------:R-:W-:Y:S01]  /*19590*/  FFMA.FTZ R44, R64, UR41, -R15.reuse ;  /* 0x00000029402c7c23 */ /* 0x100fe2000801080f */
[----:B------:R-:W-:Y:S01]  /*195a0*/  FFMA.FTZ R48, R68, UR41, -R15 ;  /* 0x0000002944307c23 */ /* 0x000fe2000801080f */
[----:B------:R-:W1:Y:S01]  /*195b0*/  MUFU.EX2 R33, R33 ;  /* 0x0000002100217308 */ /* 0x000e620000000800 */
[----:B------:R-:W-:Y:S01]  /*195c0*/  FADD.FTZ R27, R81, R27 ;  /* 0x0000001b511b7221 */ /* 0x000fe20000010000 */
[----:B------:R-:W-:-:S03]  /*195d0*/  FFMA.FTZ R15, R82, UR41, -R15 ;  /* 0x00000029520f7c23 */ /* 0x000fc6000801080f */
[----:B------:R-:W-:-:S03]  /*195e0*/  FADD.FTZ R27, R37, R27 ;  /* 0x0000001b251b7221 */ /* 0x000fc60000010000 */
[----:B------:R-:W3:Y:S01]  /*195f0*/  MUFU.EX2 R35, R35 ;  /* 0x0000002300237308 */ /* 0x000ee20000000800 */
[C---:B0-----:R-:W-:Y:S01]  /*19600*/  FADD.FTZ R28, R32.reuse, R28 ;  /* 0x0000001c201c7221 */ /* 0x041fe20000010000 */
[----:B------:R-:W-:Y:S01]  /*19610*/  FADD.FTZ R30, R39, R27 ;  /* 0x0000001b271e7221 */ /* 0x000fe20000010000 */
[----:B------:R-:W-:-:S05]  /*19620*/  F2FP.BF16.F32.PACK_AB R25, R32, R25 ;  /* 0x000000192019723e */ /* 0x000fca00000010ff */
[----:B------:R-:W0:Y:S01]  /*19630*/  MUFU.EX2 R84, R84 ;  /* 0x0000005400547308 */ /* 0x000e220000000800 */
[----:B-1----:R-:W-:Y:S01]  /*19640*/  FADD.FTZ R29, R33, R28 ;  /* 0x0000001c211d7221 */ /* 0x002fe20000010000 */
[----:B------:R-:W-:-:S06]  /*19650*/  F2FP.BF16.F32.PACK_AB R28, R37, R81 ;  /* 0x00000051251c723e */ /* 0x000fcc00000010ff */
[----:B------:R-:W1:Y:S01]  /*19660*/  MUFU.EX2 R42, R42 ;  /* 0x0000002a002a7308 */ /* 0x000e620000000800 */
[----:B---3--:R-:W-:-:S04]  /*19670*/  FADD.FTZ R29, R35, R29 ;  /* 0x0000001d231d7221 */ /* 0x008fc80000010000 */
[----:B------:R-:W-:-:S03]  /*19680*/  FADD.FTZ R29, R36, R29 ;  /* 0x0000001d241d7221 */ /* 0x000fc60000010000 */
[----:B------:R-:W3:Y:S01]  /*19690*/  MUFU.EX2 R34, R34 ;  /* 0x0000002200227308 */ /* 0x000ee20000000800 */
[----:B------:R-:W-:Y:S01]  /*196a0*/  FADD.FTZ R27, R50, R29 ;  /* 0x0000001d321b7221 */ /* 0x000fe20000010000 */
[----:B------:R-:W-:-:S03]  /*196b0*/  FADD.FTZ R29, R41, R30 ;  /* 0x0000001e291d7221 */ /* 0x000fc60000010000 */
[----:B0-----:R-:W-:Y:S01]  /*196c0*/  FADD.FTZ R27, R84, R27 ;  /* 0x0000001b541b7221 */ /* 0x001fe20000010000 */
[----:B------:R-:W-:Y:S02]  /*196d0*/  FADD.FTZ R30, R43, R29 ;  /* 0x0000001d2b1e7221 */ /* 0x000fe40000010000 */
[----:B------:R-:W0:Y:S01]  /*196e0*/  MUFU.EX2 R38, R38 ;  /* 0x0000002600267308 */ /* 0x000e220000000800 */
[----:B-1----:R-:W-:Y:S01]  /*196f0*/  FADD.FTZ R29, R42, R27 ;  /* 0x0000001b2a1d7221 */ /* 0x002fe20000010000 */
[----:B------:R-:W-:Y:S01]  /*19700*/  FADD.FTZ R27, R45, R30 ;  /* 0x0000001e2d1b7221 */ /* 0x000fe20000010000 */
[----:B------:R-:W-:Y:S02]  /*19710*/  F2FP.BF16.F32.PACK_AB R30, R41, R39 ;  /* 0x00000027291e723e */ /* 0x000fe400000010ff */
[----:B------:R-:W4:Y:S01]  /*19720*/  LDL R39, [R1+0x24] ;  /* 0x0000240001277983 */ /* 0x000f220000100800 */
[----:B------:R-:W-:Y:S02]  /*19730*/  FADD.FTZ R27, R47, R27 ;  /* 0x0000001b2f1b7221 */ /* 0x000fe40000010000 */
[----:B------:R-:W1:Y:S01]  /*19740*/  MUFU.EX2 R40, R40 ;  /* 0x0000002800287308 */ /* 0x000e620000000800 */
[----:B---3--:R-:W-:Y:S01]  /*19750*/  FADD.FTZ R29, R34, R29 ;  /* 0x0000001d221d7221 */ /* 0x008fe20000010000 */
[----:B------:R-:W-:-:S04]  /*19760*/  FADD.FTZ R27, R49, R27 ;  /* 0x0000001b311b7221 */ /* 0x000fc80000010000 */
[----:B------:R-:W-:Y:S01]  /*19770*/  FADD.FTZ R31, R53, R27 ;  /* 0x0000001b351f7221 */ /* 0x000fe20000010000 */
[----:B------:R-:W-:Y:S01]  /*19780*/  F2FP.BF16.F32.PACK_AB R27, R35, R33 ;  /* 0x00000021231b723e */ /* 0x000fe200000010ff */
[----:B------:R-:W3:Y:S01]  /*19790*/  MUFU.EX2 R3, R3 ;  /* 0x0000000300037308 */ /* 0x000ee20000000800 */
[----:B0-----:R-:W-:Y:S01]  /*197a0*/  FADD.FTZ R29, R38, R29 ;  /* 0x0000001d261d7221 */ /* 0x001fe20000010000 */
[----:B------:R-:W-:Y:S02]  /*197b0*/  FADD.FTZ R31, R55, R31 ;  /* 0x0000001f371f7221 */ /* 0x000fe40000010000 */
[----:B--2---:R0:W-:Y:S02]  /*197c0*/  STSM.16.M88.4 [R86], R24 ;  /* 0x0000001856007844 */ /* 0x0041e40000000200 */
[----:B------:R-:W-:Y:S01]  /*197d0*/  FADD.FTZ R33, R57, R31 ;  /* 0x0000001f39217221 */ /* 0x000fe20000010000 */
[----:B------:R-:W-:Y:S01]  /*197e0*/  F2FP.BF16.F32.PACK_AB R31, R42, R84 ;  /* 0x000000542a1f723e */ /* 0x000fe200000010ff */
[----:B------:R-:W2:Y:S01]  /*197f0*/  MUFU.EX2 R14, R54 ;  /* 0x00000036000e7308 */ /* 0x000ea20000000800 */
[----:B-1----:R-:W-:-:S07]  /*19800*/  FADD.FTZ R29, R40, R29 ;  /* 0x0000001d281d7221 */ /* 0x002fce0000010000 */
[----:B------:R-:W1:Y:S01]  /*19810*/  MUFU.EX2 R20, R20 ;  /* 0x0000001400147308 */ /* 0x000e620000000800 */
[----:B---3--:R-:W-:Y:S01]  /*19820*/  FADD.FTZ R32, R3, R29 ;  /* 0x0000001d03207221 */ /* 0x008fe20000010000 */
[----:B------:R-:W-:-:S06]  /*19830*/  F2FP.BF16.F32.PACK_AB R29, R50, R36 ;  /* 0x00000024321d723e */ /* 0x000fcc00000010ff */
[----:B------:R-:W3:Y:S01]  /*19840*/  MUFU.EX2 R21, R21 ;  /* 0x0000001500157308 */ /* 0x000ee20000000800 */
[----:B--2---:R-:W-:-:S07]  /*19850*/  FADD.FTZ R32, R14, R32 ;  /* 0x000000200e207221 */ /* 0x004fce0000010000 */
[----:B------:R-:W2:Y:S01]  /*19860*/  MUFU.EX2 R52, R52 ;  /* 0x0000003400347308 */ /* 0x000ea20000000800 */
[----:B-1----:R-:W-:-:S07]  /*19870*/  FADD.FTZ R32, R20, R32 ;  /* 0x0000002014207221 */ /* 0x002fce0000010000 */
[----:B------:R-:W1:Y:S01]  /*19880*/  MUFU.EX2 R4, R62 ;  /* 0x0000003e00047308 */ /* 0x000e620000000800 */
[----:B------:R-:W-:Y:S01]  /*19890*/  FADD.FTZ R36, R59, R33 ;  /* 0x000000213b247221 */ /* 0x000fe20000010000 */
[----:B---3--:R-:W-:-:S06]  /*198a0*/  FADD.FTZ R33, R21, R32 ;  /* 0x0000002015217221 */ /* 0x008fcc0000010000 */
[----:B------:R-:W3:Y:S01]  /*198b0*/  MUFU.EX2 R44, R44 ;  /* 0x0000002c002c7308 */ /* 0x000ee20000000800 */
[----:B--2---:R-:W-:-:S07]  /*198c0*/  FADD.FTZ R35, R52, R33 ;  /* 0x0000002134237221 */ /* 0x004fce0000010000 */
[----:B------:R-:W2:Y:S01]  /*198d0*/  MUFU.EX2 R46, R46 ;  /* 0x0000002e002e7308 */ /* 0x000ea20000000800 */
[----:B-1----:R-:W-:-:S07]  /*198e0*/  FADD.FTZ R35, R4, R35 ;  /* 0x0000002304237221 */ /* 0x002fce0000010000 */
[----:B------:R-:W1:Y:S01]  /*198f0*/  MUFU.EX2 R48, R48 ;  /* 0x0000003000307308 */ /* 0x000e620000000800 */
[----:B---3--:R-:W-:-:S07]  /*19900*/  FADD.FTZ R35, R44, R35 ;  /* 0x000000232c237221 */ /* 0x008fce0000010000 */
[----:B------:R-:W3:Y:S01]  /*19910*/  MUFU.EX2 R37, R70 ;  /* 0x0000004600257308 */ /* 0x000ee20000000800 */
[----:B--2---:R-:W-:-:S07]  /*19920*/  FADD.FTZ R35, R46, R35 ;  /* 0x000000232e237221 */ /* 0x004fce0000010000 */
[----:B------:R-:W2:Y:S01]  /*19930*/  MUFU.EX2 R72, R72 ;  /* 0x0000004800487308 */ /* 0x000ea20000000800 */
[----:B------:R5:W-:Y:S07]  /*19940*/  STSM.16.M88.4 [R141], R28 ;  /* 0x0000001c8d007844 */ /* 0x000bee0000000200 */
[----:B------:R-:W2:Y:S01]  /*19950*/  MUFU.EX2 R74, R74 ;  /* 0x0000004a004a7308 */ /* 0x000ea20000000800 */
[----:B0-----:R-:W-:-:S07]  /*19960*/  F2FP.BF16.F32.PACK_AB R27, R3, R40 ;  /* 0x00000028031b723e */ /* 0x001fce00000010ff */
[----:B------:R-:W0:Y:S01]  /*19970*/  MUFU.EX2 R76, R76 ;  /* 0x0000004c004c7308 */ /* 0x000e220000000800 */
[----:B-----5:R-:W-:Y:S01]  /*19980*/  F2FP.BF16.F32.PACK_AB R29, R20, R14 ;  /* 0x0000000e141d723e */ /* 0x020fe200000010ff */
[----:B-1----:R-:W-:-:S04]  /*19990*/  FADD.FTZ R14, R48, R35 ;  /* 0x00000023300e7221 */ /* 0x002fc80000010000 */
[----:B---3--:R-:W-:Y:S02]  /*199a0*/  FADD.FTZ R3, R37, R14 ;  /* 0x0000000e25037221 */ /* 0x008fe40000010000 */
[----:B------:R-:W1:Y:S02]  /*199b0*/  MUFU.EX2 R33, R78 ;  /* 0x0000004e00217308 */ /* 0x000e640000000800 */
[----:B--2---:R-:W-:-:S04]  /*199c0*/  FADD.FTZ R3, R72, R3 ;  /* 0x0000000348037221 */ /* 0x004fc80000010000 */
[----:B------:R-:W-:-:S04]  /*199d0*/  FADD.FTZ R3, R74, R3 ;  /* 0x000000034a037221 */ /* 0x000fc80000010000 */
[----:B0-----:R-:W-:-:S04]  /*199e0*/  FADD.FTZ R14, R76, R3 ;  /* 0x000000034c0e7221 */ /* 0x001fc80000010000 */
[----:B-1----:R-:W-:Y:S02]  /*199f0*/  FADD.FTZ R3, R33, R14 ;  /* 0x0000000e21037221 */ /* 0x002fe40000010000 */
[----:B------:R-:W2:Y:S01]  /*19a00*/  LDL R14, [R1+0x44] ;  /* 0x00004400010e7983 */ /* 0x000ea20000100800 */
[----:B------:R-:W-:Y:S01]  /*19a10*/  F2FP.BF16.F32.PACK_AB R25, R38, R34 ;  /* 0x000000222619723e */ /* 0x000fe200000010ff */
[----:B------:R-:W-:Y:S01]  /*19a20*/  MUFU.EX2 R80, R80 ;  /* 0x0000005000507308 */ /* 0x000fe20000000800 */
[----:B------:R-:W-:-:S07]  /*19a30*/  FADD.FTZ R36, R61, R36 ;  /* 0x000000243d247221 */ /* 0x000fce0000010000 */
[----:B------:R-:W0:Y:S08]  /*19a40*/  MUFU.EX2 R34, R79 ;  /* 0x0000004f00227308 */ /* 0x000e300000000800 */
[----:B------:R-:W1:Y:S01]  /*19a50*/  MUFU.EX2 R15, R15 ;  /* 0x0000000f000f7308 */ /* 0x000e620000000800 */
[----:B------:R-:W-:Y:S01]  /*19a60*/  F2FP.BF16.F32.PACK_AB R24, R45, R43 ;  /* 0x0000002b2d18723e */ /* 0x000fe200000010ff */
[----:B------:R-:W-:Y:S01]  /*19a70*/  FADD.FTZ R36, R63, R36 ;  /* 0x000000243f247221 */ /* 0x000fe20000010000 */
[----:B------:R-:W-:-:S02]  /*19a80*/  F2FP.BF16.F32.PACK_AB R26, R49, R47 ;  /* 0x0000002f311a723e */ /* 0x000fc400000010ff */
[----:B------:R-:W-:Y:S02]  /*19a90*/  F2FP.BF16.F32.PACK_AB R28, R55, R53 ;  /* 0x00000035371c723e */ /* 0x000fe400000010ff */
[----:B------:R-:W-:Y:S02]  /*19aa0*/  F2FP.BF16.F32.PACK_AB R30, R59, R57 ;  /* 0x000000393b1e723e */ /* 0x000fe400000010ff */
[----:B------:R-:W-:Y:S01]  /*19ab0*/  F2FP.BF16.F32.PACK_AB R31, R52, R21 ;  /* 0x00000015341f723e */ /* 0x000fe200000010ff */
[----:B------:R-:W-:Y:S01]  /*19ac0*/  FADD.FTZ R36, R65, R36 ;  /* 0x0000002441247221 */ /* 0x000fe20000010000 */
[----:B------:R3:W-:Y:S01]  /*19ad0*/  STSM.16.M88.4 [R140], R24 ;  /* 0x000000188c007844 */ /* 0x0007e20000000200 */
[C---:B0-----:R-:W-:Y:S01]  /*19ae0*/  FADD.FTZ R3, R34.reuse, R3 ;  /* 0x0000000322037221 */ /* 0x041fe20000010000 */
[----:B------:R-:W-:Y:S02]  /*19af0*/  F2FP.BF16.F32.PACK_AB R33, R34, R33 ;  /* 0x000000212221723e */ /* 0x000fe400000010ff */
[----:B------:R0:W-:Y:S01]  /*19b00*/  STSM.16.M88.4 [R139+0x27800], R28 ;  /* 0x0278001c8b007844 */ /* 0x0001e20000000200 */
[----:B------:R-:W-:Y:S01]  /*19b10*/  FADD.FTZ R36, R67, R36 ;  /* 0x0000002443247221 */ /* 0x000fe20000010000 */
[----:B------:R-:W-:-:S02]  /*19b20*/  F2FP.BF16.F32.PACK_AB R32, R142, R77 ;  /* 0x0000004d8e20723e */ /* 0x000fc400000010ff */
[----:B------:R-:W-:Y:S02]  /*19b30*/  F2FP.BF16.F32.PACK_AB R34, R10, R83 ;  /* 0x000000530a22723e */ /* 0x000fe400000010ff */
[----:B-1----:R-:W-:Y:S02]  /*19b40*/  F2FP.BF16.F32.PACK_AB R35, R15, R80 ;  /* 0x000000500f23723e */ /* 0x002fe400000010ff */
[----:B---3--:R-:W-:Y:S02]  /*19b50*/  F2FP.BF16.F32.PACK_AB R24, R63, R61 ;  /* 0x0000003d3f18723e */ /* 0x008fe400000010ff */
[----:B------:R-:W-:Y:S02]  /*19b60*/  F2FP.BF16.F32.PACK_AB R26, R67, R65 ;  /* 0x00000041431a723e */ /* 0x000fe400000010ff */
[----:B------:R-:W-:Y:S02]  /*19b70*/  F2FP.BF16.F32.PACK_AB R25, R44, R4 ;  /* 0x000000042c19723e */ /* 0x000fe400000010ff */
[----:B------:R-:W-:-:S02]  /*19b80*/  F2FP.BF16.F32.PACK_AB R27, R48, R46 ;  /* 0x0000002e301b723e */ /* 0x000fc400000010ff */
[----:B0-----:R-:W-:Y:S02]  /*19b90*/  F2FP.BF16.F32.PACK_AB R28, R71, R69 ;  /* 0x00000045471c723e */ /* 0x001fe400000010ff */
[----:B------:R-:W-:Y:S02]  /*19ba0*/  F2FP.BF16.F32.PACK_AB R30, R75, R73 ;  /* 0x000000494b1e723e */ /* 0x000fe400000010ff */
[----:B------:R-:W-:Y:S02]  /*19bb0*/  F2FP.BF16.F32.PACK_AB R29, R72, R37 ;  /* 0x00000025481d723e */ /* 0x000fe400000010ff */
[----:B------:R-:W-:Y:S01]  /*19bc0*/  F2FP.BF16.F32.PACK_AB R31, R76, R74 ;  /* 0x0000004a4c1f723e */ /* 0x000fe200000010ff */
[----:B------:R-:W-:-:S04]  /*19bd0*/  FADD.FTZ R36, R69, R36 ;  /* 0x0000002445247221 */ /* 0x000fc80000010000 */
[----:B------:R-:W-:-:S04]  /*19be0*/  FADD.FTZ R36, R71, R36 ;  /* 0x0000002447247221 */ /* 0x000fc80000010000 */
[----:B------:R-:W-:-:S04]  /*19bf0*/  FADD.FTZ R36, R73, R36 ;  /* 0x0000002449247221 */ /* 0x000fc80000010000 */
[----:B------:R-:W-:-:S04]  /*19c00*/  FADD.FTZ R36, R75, R36 ;  /* 0x000000244b247221 */ /* 0x000fc80000010000 */
[----:B------:R-:W-:-:S04]  /*19c10*/  FADD.FTZ R21, R77, R36 ;  /* 0x000000244d157221 */ /* 0x000fc80000010000 */
        /* <DEDUP_REMOVED lines=53> */
[----:B------:R-:W-:Y:S01]  /*19f70*/  IMAD.MOV.U32 R11, RZ, RZ, R16 ;  /* 0x000000ffff0b7224 */ /* 0x000fe200078e0010 */
[----:B----4-:R0:W-:Y:S04]  /*19f80*/  STSM.16.M88.4 [R39], R24 ;  /* 0x0000001827007844 */ /* 0x0101e80000000200 */
[----:B------:R0:W-:Y:S04]  /*19f90*/  STSM.16.M88.4 [R141+0x6000], R28 ;  /* 0x0060001c8d007844 */ /* 0x0001e80000000200 */
[----:B------:R0:W-:Y:S01]  /*19fa0*/  STSM.16.M88.4 [R140+0x6000], R32 ;  /* 0x006000208c007844 */ /* 0x0001e20000000200 */
[----:B------:R1:W-:Y:S06]  /*19fb0*/  MEMBAR.ALL.CTA ;  /* 0x0000000000007992 */ /* 0x0003ec0000008000 */
[----:B-1----:R-:W1:Y:S01]  /*19fc0*/  FENCE.VIEW.ASYNC.S ;  /* 0x00000000000073c6 */ /* 0x002e620000000000 */
[----:B------:R-:W-:-:S02]  /*19fd0*/  IMAD.MOV.U32 R10, RZ, RZ, R12 ;  /* 0x000000ffff0a7224 */ /* 0x000fc400078e000c */
[----:B------:R-:W-:Y:S01]  /*19fe0*/  IMAD.MOV.U32 R5, RZ, RZ, R13 ;  /* 0x000000ffff057224 */ /* 0x000fe200078e000d */
[C---:B--2---:R-:W-:Y:S01]  /*19ff0*/  ISETP.GT.AND P2, PT, R0.reuse, R14, PT ;  /* 0x0000000e0000720c */ /* 0x044fe20003f44270 */
[----:B------:R-:W-:Y:S02]  /*1a000*/  VIADD R0, R0, 0xffffffff ;  /* 0xffffffff00007836 */ /* 0x000fe40000000000 */
[----:B------:R-:W-:Y:S01]  /*1a010*/  IMAD.MOV.U32 R14, RZ, RZ, R18 ;  /* 0x000000ffff0e7224 */ /* 0x000fe200078e0012 */
[----:B-1----:R-:W-:-:S09]  /*1a020*/  NOP ;  /* 0x0000000000007918 */ /* 0x002fd20000000000 */
[----:B0-----:R-:W-:Y:S05]  /*1a030*/  @P2 BRA `(.L_x_1556) ;  /* 0xffffffc400102947 */ /* 0x001fea000383ffff */
.L_x_1538:
[----:B------:R-:W-:Y:S05]  /*1a040*/  WARPSYNC.ALL ;  /* 0x0000000000007948 */ /* 0x000fea0003800000 */
[----:B------:R-:W-:Y:S06]  /*1a050*/  BAR.ARV 0x8, 0x200 ;  /* 0x0208000000007b1d */ /* 0x000fec0000002000 */
[----:B------:R-:W-:Y:S05]  /*1a060*/  @!P0 BRA `(.L_x_1557) ;  /* 0x0000000000048947 */ /* 0x000fea0003800000 */
[----:B------:R-:W-:Y:S01]  /*1a070*/  BPT.TRAP 0x1 ;  /* 0x000000040000795c */ /* 0x000fe20000300000 */
.L_x_1557:
[----:B------:R-:W-:Y:S01]  /*1a080*/  IMAD R11, R16, 0x8, R2 ;  /* 0x00000008100b7824 */ /* 0x000fe200078e0202 */
[----:B------:R-:W-:-:S04]  /*1a090*/  SHF.L.U32 R0, R18, 0x1f, RZ ;  /* 0x0000001f12007819 */ /* 0x000fc800000006ff */
[----:B------:R0:W1:Y:S01]  /*1a0a0*/  SYNCS.PHASECHK.TRANS64.TRYWAIT P2, [R11+URZ+0x2d850], R0 ;  /* 0x02d850000b0075a7 */ /* 0x000062000804017f */
[----:B------:R-:W-:Y:S05]  /*1a0b0*/  @!P0 BRA `(.L_x_1558) ;  /* 0x0000000000048947 */ /* 0x000fea0003800000 */
[----:B------:R-:W-:Y:S01]  /*1a0c0*/  BPT.TRAP 0x1 ;  /* 0x000000040000795c */ /* 0x000fe20000300000 */
.L_x_1558:
[----:B------:R-:W2:Y:S01]  /*1a0d0*/  LDL.LU R5, [R1+0x3c] ;  /* 0x00003c0001057983 */ /* 0x000ea20000300800 */
[----:B------:R-:W-:Y:S02]  /*1a0e0*/  VIADD R2, R2, 0x400 ;  /* 0x0000040002027836 */ /* 0x000fe40000000000 */
[----:B------:R-:W-:-:S03]  /*1a0f0*/  IMAD.MOV.U32 R7, RZ, RZ, 0x40000040 ;  /* 0x40000040ff077424 */ /* 0x000fc600078e00ff */
[----:B------:R-:W-:-:S04]  /*1a100*/  SHF.R.U32.HI R2, RZ, 0x4, R2 ;  /* 0x00000004ff027819 */ /* 0x000fc80000011602 */
[----:B------:R-:W-:-:S04]  /*1a110*/  LOP3.LUT R2, R2, 0x3fff, RZ, 0xc0, !PT ;  /* 0x00003fff02027812 */ /* 0x000fc800078ec0ff */
[----:B------:R-:W-:Y:S02]  /*1a120*/  LOP3.LUT R9, R2, 0x2000000, RZ, 0xfc, !PT ;  /* 0x0200000002097812 */ /* 0x000fe400078efcff */
[----:B--2---:R-:W-:Y:S01]  /*1a130*/  LOP3.LUT R6, R5, 0x10000, RZ, 0xfc, !PT ;  /* 0x0001000005067812 */ /* 0x004fe200078efcff */
[----:B-1----:R-:W-:Y:S06]  /*1a140*/  @P2 BRA `(.L_x_1559) ;  /* 0x0000000000082947 */ /* 0x002fec0003800000 */
[----:B------:R-:W1:Y:S02]  /*1a150*/  SYNCS.PHASECHK.TRANS64.TRYWAIT P0, [R11+URZ+0x2d850], R0 ;  /* 0x02d850000b0075a7 */ /* 0x000e64000800017f */
[----:B-1----:R-:W-:Y:S05]  /*1a160*/  @!P0 BRA `(.L_x_1560) ;  /* 0x000000b0009c8947 */ /* 0x002fea0003800000 */
.L_x_1559:
[----:B------:R-:W-:Y:S01]  /*1a170*/  IMAD R8, R16, 0x600, R9 ;  /* 0x0000060010087824 */ /* 0x000fe200078e0209 */
[----:B------:R-:W2:Y:S01]  /*1a180*/  LDL.LU R24, [R1+0x54] ;  /* 0x0000540001187983 */ /* 0x000ea20000300800 */
[----:B------:R-:W-:Y:S01]  /*1a190*/  IMAD.MOV.U32 R9, RZ, RZ, -0x7fffffe0 ;  /* 0x80000020ff097424 */ /* 0x000fe200078e00ff */
[----:B------:R-:W-:Y:S05]  /*1a1a0*/  WARPSYNC.ALL ;  /* 0x0000000000007948 */ /* 0x000fea0003800000 */
[C---:B------:R-:W-:Y:S01]  /*1a1b0*/  R2UR UR4, R6.reuse ;  /* 0x00000000060472ca */ /* 0x040fe200000e0000 */
[----:B------:R-:W-:Y:S01]  /*1a1c0*/  WARPGROUP.ARRIVE ;  /* 0x00000000000079c5 */ /* 0x000fe20000000000 */
[----:B------:R-:W-:Y:S01]  /*1a1d0*/  R2UR UR5, R7 ;  /* 0x00000000070572ca */ /* 0x000fe200000e0000 */
[----:B------:R-:W-:Y:S01]  /*1a1e0*/  VIADD R20, R6, 0x2 ;  /* 0x0000000206147836 */ /* 0x000fe20000000000 */
[C---:B------:R-:W-:Y:S01]  /*1a1f0*/  R2UR UR6, R8.reuse ;  /* 0x00000000080672ca */ /* 0x040fe200000e0000 */
[----:B------:R-:W-:Y:S01]  /*1a200*/  VIADD R14, R8, 0x40 ;  /* 0x00000040080e7836 */ /* 0x000fe20000000000 */
[----:B------:R-:W-:Y:S01]  /*1a210*/  R2UR UR7, R9 ;  /* 0x00000000090772ca */ /* 0x000fe200000e0000 */
[----:B------:R-:W-:Y:S01]  /*1a220*/  IMAD.MOV.U32 R21, RZ, RZ, 0x40000040 ;  /* 0x40000040ff157424 */ /* 0x000fe200078e00ff */
[----:B------:R-:W3:Y:S01]  /*1a230*/  SHFL.BFLY PT, R5, R4, 0x2, 0x1f ;  /* 0x0c401f0004057f89 */ /* 0x000ee200000e0000 */
[----:B------:R-:W-:-:S02]  /*1a240*/  IMAD.MOV.U32 R15, RZ, RZ, -0x7fffffe0 ;  /* 0x80000020ff0f7424 */ /* 0x000fc400078e00ff */
[----:B------:R-:W-:Y:S01]  /*1a250*/  IMAD.MOV.U32 R7, RZ, RZ, 0x40000040 ;  /* 0x40000040ff077424 */ /* 0x000fe200078e00ff */
[----:B01----:R-:W0:Y:S01]  /*1a260*/  SHFL.BFLY PT, R0, R3, 0x2, 0x1f ;  /* 0x0c401f0003007f89 */ /* 0x003e2200000e0000 */
[----:B------:R-:W-:Y:S02]  /*1a270*/  IMAD.MOV.U32 R9, RZ, RZ, -0x7fffffe0 ;  /* 0x80000020ff097424 */ /* 0x000fe400078e00ff */
[----:B------:R-:W-:-:S04]  /*1a280*/  VIADD R16, R16, 0x1 ;  /* 0x0000000110107836 */ /* 0x000fc80000000000 */
[----:B------:R-:W-:Y:S01]  /*1a290*/  HGMMA.64x96x16.F32.BF16 R88, gdesc[UR4].tnspB, R88, gsb0 ;  /* 0x41600000045879f0 */ /* 0x000fe20008001858 */
[----:B------:R-:W-:Y:S01]  /*1a2a0*/  R2UR UR4, R20 ;  /* 0x00000000140472ca */ /* 0x000fe200000e0000 */
[----:B------:R-:W-:Y:S01]  /*1a2b0*/  VIADD R20, R6, 0x4 ;  /* 0x0000000406147836 */ /* 0x000fe20000000000 */
[----:B------:R-:W-:Y:S01]  /*1a2c0*/  R2UR UR5, R21 ;  /* 0x00000000150572ca */ /* 0x000fe200000e0000 */
[----:B------:R-:W-:Y:S01]  /*1a2d0*/  IMAD.MOV.U32 R21, RZ, RZ, 0x40000040 ;  /* 0x40000040ff157424 */ /* 0x000fe200078e00ff */
[----:B------:R-:W-:Y:S01]  /*1a2e0*/  R2UR UR6, R14 ;  /* 0x000000000e0672ca */ /* 0x000fe200000e0000 */
[----:B------:R-:W-:Y:S01]  /*1a2f0*/  VIADD R14, R8, 0x80 ;  /* 0x00000080080e7836 */ /* 0x000fe20000000000 */
[----:B------:R-:W-:Y:S01]  /*1a300*/  R2UR UR7, R15 ;  /* 0x000000000f0772ca */ /* 0x000fe200000e0000 */
[----:B------:R-:W-:Y:S01]  /*1a310*/  IMAD.MOV.U32 R15, RZ, RZ, -0x7fffffe0 ;  /* 0x80000020ff0f7424 */ /* 0x000fe200078e00ff */
[----:B------:R-:W-:Y:S01]  /*1a320*/  ISETP.NE.AND P2, PT, R16, 0x2, PT ;  /* 0x000000021000780c */ /* 0x000fe20003f45270 */
[----:B---3--:R-:W-:Y:S01]  /*1a330*/  FADD.FTZ R5, R5, R4 ;  /* 0x0000000405057221 */ /* 0x008fe20000010000 */
[----:B------:R-:W-:-:S02]  /*1a340*/  IMAD.MOV.U32 R4, RZ, RZ, RZ ;  /* 0x000000ffff047224 */ /* 0x000fc400078e00ff */
[----:B------:R-:W-:Y:S01]  /*1a350*/  SEL R16, R16, RZ, P2 ;  /* 0x000000ff10107207 */ /* 0x000fe20001000000 */
[----:B0-----:R-:W-:Y:S01]  /*1a360*/  FADD.FTZ R2, R0, R3 ;  /* 0x0000000300027221 */ /* 0x001fe20000010000 */
[----:B------:R-:W-:Y:S01]  /*1a370*/  SEL R3, RZ, 0x1, P2 ;  /* 0x00000001ff037807 */ /* 0x000fe20001000000 */
[----:B------:R-:W0:Y:S03]  /*1a380*/  SHFL.BFLY PT, R0, R5, 0x1, 0x1f ;  /* 0x0c201f0005007f89 */ /* 0x000e2600000e0000 */
[----:B------:R-:W-:Y:S01]  /*1a390*/  LOP3.LUT R18, R18, R3, RZ, 0x3c, !PT ;  /* 0x0000000312127212 */ /* 0x000fe200078e3cff */
[----:B------:R-:W-:Y:S01]  /*1a3a0*/  IMAD.MOV.U32 R3, RZ, RZ, -0x800000 ;  /* 0xff800000ff037424 */ /* 0x000fe200078e00ff */
[----:B------:R-:W-:Y:S02]  /*1a3b0*/  WARPGROUP.DEPBAR.LE gsb0, 0x0 ;  /* 0x00008000000079c5 */ /* 0x000fe40000010000 */
[----:B------:R-:W-:-:S06]  /*1a3c0*/  WARPGROUP.ARRIVE ;  /* 0x00000000000079c5 */ /* 0x000fcc0000000000 */
        /* <DEDUP_REMOVED lines=19> */
[----:B------:R-:W-:Y:S02]  /*1a500*/  IMAD.MOV.U32 R15, RZ, RZ, -0x7fffffe0 ;  /* 0x80000020ff0f7424 */ /* 0x000fe400078e00ff */
[----:B--2---:R-:W-:-:S05]  /*1a510*/  VIADD R24, R24, 0x1 ;  /* 0x0000000118187836 */ /* 0x004fca0000000000 */
[----:B------:R-:W-:Y:S01]  /*1a520*/  STL [R1+0x54], R24 ;  /* 0x0000541801007387 */ /* 0x000fe20000100800 */
        /* <DEDUP_REMOVED lines=35> */
[----:B------:R-:W-:Y:S02]  /*1a760*/  R2UR UR5, R7 ;  /* 0x00000000070572ca */ /* 0x000fe400000e0000 */
[----:B------:R-:W-:Y:S01]  /*1a770*/  R2UR UR6, R8 ;  /* 0x00000000080672ca */ /* 0x000fe200000e0000 */
[----:B------:R-:W1:Y:S01]  /*1a780*/  SHFL.BFLY PT, R7, R2, 0x1, 0x1f ;  /* 0x0c201f0002077f89 */ /* 0x000e6200000e0000 */
[----:B------:R-:W-:Y:S01]  /*1a790*/  R2UR UR7, R9 ;  /* 0x00000000090772ca */ /* 0x000fe200000e0000 */
[----:B0-----:R-:W-:Y:S01]  /*1a7a0*/  FADD.FTZ R8, R5, R0 ;  /* 0x0000000005087221 */ /* 0x001fe20000010000 */
[----:B------:R-:W-:Y:S02]  /*1a7b0*/  @!P1 VIADD R9, R11, 0x2d860 ;  /* 0x0002d8600b099836 */ /* 0x000fe40000000000 */
[----:B------:R-:W-:-:S02]  /*1a7c0*/  IMAD.U32 R5, RZ, RZ, UR41 ;  /* 0x00000029ff057e24 */ /* 0x000fc4000f8e00ff */
[----:B------:R-:W-:Y:S01]  /*1a7d0*/  FSETP.NE.FTZ.AND P0, PT, R8, RZ, PT ;  /* 0x000000ff0800720b */ /* 0x000fe20003f15000 */
[----:B------:R-:W-:Y:S01]  /*1a7e0*/  IMAD.U32 R11, RZ, RZ, UR41 ;  /* 0x00000029ff0b7e24 */ /* 0x000fe2000f8e00ff */
[----:B------:R-:W-:Y:S01]  /*1a7f0*/  @!P1 PRMT R9, RZ, 0x654, R9 ;  /* 0x00000654ff099816 */ /* 0x000fe20000000009 */
[----:B------:R-:W-:-:S10]  /*1a800*/  IMAD.MOV.U32 R0, RZ, RZ, -0x800000 ;  /* 0xff800000ff007424 */ /* 0x000fd400078e00ff */
[----:B------:R-:W0:Y:S01]  /*1a810*/  @P0 MUFU.LG2 R6, R8 ;  /* 0x0000000800060308 */ /* 0x000e220000000c00 */
[----:B------:R-:W-:Y:S01]  /*1a820*/  @P0 FMUL.FTZ R5, R5, 0.69314718246459960938 ;  /* 0x3f31721805050820 */ /* 0x000fe20000410000 */
[----:B-1----:R-:W-:Y:S01]  /*1a830*/  FADD.FTZ R10, R2, R7 ;  /* 0x00000007020a7221 */ /* 0x002fe20000010000 */
[----:B------:R-:W-:-:S05]  /*1a840*/  IMAD.MOV.U32 R2, RZ, RZ, RZ ;  /* 0x000000ffff027224 */ /* 0x000fca00078e00ff */
[----:B------:R-:W-:Y:S01]  /*1a850*/  @P0 MUFU.RCP R4, R8 ;  /* 0x0000000800040308 */ /* 0x000fe20000001000 */
[----:B------:R-:W-:Y:S01]  /*1a860*/  FSETP.NE.FTZ.AND P3, PT, R10, RZ, PT ;  /* 0x000000ff0a00720b */ /* 0x000fe20003f75000 */
[----:B0-----:R-:W-:-:S04]  /*1a870*/  @P0 FMUL.FTZ R6, R6, 0.69314718246459960938 ;  /* 0x3f31721806060820 */ /* 0x001fc80000410000 */
[----:B------:R-:W-:-:S08]  /*1a880*/  @P0 FFMA.FTZ R0, R5, R12, R6 ;  /* 0x0000000c05000223 */ /* 0x000fd00000010006 */
[----:B------:R-:W0:Y:S01]  /*1a890*/  @P3 MUFU.LG2 R7, R10 ;  /* 0x0000000a00073308 */ /* 0x000e220000000c00 */
[----:B------:R-:W-:Y:S01]  /*1a8a0*/  @P3 FMUL.FTZ R11, R11, 0.69314718246459960938 ;  /* 0x3f3172180b0b3820 */ /* 0x000fe20000410000 */
[----:B------:R-:W-:-:S06]  /*1a8b0*/  PLOP3.LUT P0, PT, PT, PT, PT, 0x8, 0x0 ;  /* 0x000000000000781c */ /* 0x000fcc0003f0e170 */
[----:B------:R-:W1:Y:S01]  /*1a8c0*/  @P3 MUFU.RCP R2, R10 ;  /* 0x0000000a00023308 */ /* 0x000e620000001000 */
[----:B0-----:R-:W-:-:S04]  /*1a8d0*/  @P3 FMUL.FTZ R8, R7, 0.69314718246459960938 ;  /* 0x3f31721807083820 */ /* 0x001fc80000410000 */
[----:B------:R-:W-:Y:S01]  /*1a8e0*/  @P3 FFMA.FTZ R3, R11, R13, R8 ;  /* 0x0000000d0b033223 */ /* 0x000fe20000010008 */
[----:B------:R-:W-:Y:S02]  /*1a8f0*/  WARPGROUP.DEPBAR.LE gsb0, 0x0 ;  /* 0x00008000000079c5 */ /* 0x000fe40000010000 */
[----:B------:R-:W-:-:S06]  /*1a900*/  WARPGROUP.ARRIVE ;  /* 0x00000000000079c5 */ /* 0x000fcc0000000000 */
[----:B------:R-:W-:Y:S03]  /*1a910*/  HGMMA.64x96x16.F32.BF16 R88, gdesc[UR4].tnspB, R88, gsb0 ;  /* 0x41600000045879f0 */ /* 0x000fe60008001858 */
        /* <DEDUP_REMOVED lines=49> */
[----:B0-----:R-:W-:-:S07]  /*1ac30*/  FMUL.FTZ R135, R135, R2 ;  /* 0x0000000287877220 */ /* 0x001fce0000410000 */
.L_x_1451:
[----:B------:R-:W0:Y:S01]  /*1ac40*/  S2R R2, SR_TID.X ;  /* 0x0000000000027919 */ /* 0x000e220000002100 */
[----:B------:R-:W-:Y:S05]  /*1ac50*/  WARPSYNC.ALL ;  /* 0x0000000000007948 */ /* 0x000fea0003800000 */
[----:B------:R-:W1:Y:S08]  /*1ac60*/  S2UR UR5, SR_CgaCtaId ;  /* 0x00000000000579c3 */ /* 0x000e700000008800 */
[----:B------:R-:W-:Y:S06]  /*1ac70*/  BAR.SYNC.DEFER_BLOCKING 0x5, 0x200 ;  /* 0x0148000000007b1d */ /* 0x000fec0000010000 */
[----:B------:R-:W-:Y:S01]  /*1ac80*/  UMOV UR4, 0x400 ;  /* 0x0000040000047882 */ /* 0x000fe20000000000 */
[----:B------:R-:W-:Y:S01]  /*1ac90*/  BSSY B0, `(.L_x_1561) ;  /* 0x00001cc000007945 */ /* 0x000fe20003800000 */
[----:B-1----:R-:W-:Y:S01]  /*1aca0*/  ULEA UR4, UR5, UR4, 0x18 ;  /* 0x0000000405047291 */ /* 0x002fe2000f8ec03f */
[----:B0-----:R-:W-:-:S05]  /*1acb0*/  VIADD R52, R2, 0xffffff80 ;  /* 0xffffff8002347836 */ /* 0x001fca0000000000 */
[----:B------:R-:W-:Y:S01]  /*1acc0*/  IMAD.U32 R2, RZ, RZ, UR4 ;  /* 0x00000004ff027e24 */ /* 0x000fe2000f8e00ff */
[----:B------:R-:W-:-:S04]  /*1acd0*/  SHF.R.S32.HI R4, RZ, 0x1f, R52 ;  /* 0x0000001fff047819 */ /* 0x000fc80000011434 */
[----:B------:R-:W-:Y:S01]  /*1ace0*/  LEA.HI R30, R4, R52, RZ, 0x2 ;  /* 0x00000034041e7211 */ /* 0x000fe200078f10ff */
[----:B------:R0:W1:Y:S03]  /*1acf0*/  LDS.128 R72, [R2+0x2d8d0] ;  /* 0x02d8d00002487984 */ /* 0x0000660000000c00 */
[----:B------:R-:W-:-:S05]  /*1ad00*/  LOP3.LUT R39, R30, 0xfffffffc, RZ, 0xc0, !PT ;  /* 0xfffffffc1e277812 */ /* 0x000fca00078ec0ff */
[----:B------:R-:W-:-:S04]  /*1ad10*/  IMAD.IADD R39, R52, 0x1, -R39 ;  /* 0x0000000134277824 */ /* 0x000fc800078e0a27 */
[----:B------:R-:W-:-:S04]  /*1ad20*/  IMAD.SHL.U32 R36, R39, 0x8, RZ ;  /* 0x0000000827247824 */ /* 0x000fc800078e00ff */
[C---:B------:R-:W-:Y:S02]  /*1ad30*/  VIADD R37, R36.reuse, 0x20 ;  /* 0x0000002024257836 */ /* 0x040fe40000000000 */
[----:B------:R-:W-:Y:S01]  /*1ad40*/  VIADD R38, R36, 0x40 ;  /* 0x0000004024267836 */ /* 0x000fe20000000000 */
[----:B------:R-:W-:Y:S06]  /*1ad50*/  BAR.ARV 0x4, 0x200 ;  /* 0x0108000000007b1d */ /* 0x000fec0000002000 */
[----:B0-----:R-:W-:Y:S05]  /*1ad60*/  @P0 BRA `(.L_x_1562) ;  /* 0x0000001000800947 */ /* 0x001fea0003800000 */
[----:B------:R-:W2:Y:S01]  /*1ad70*/  LDL R46, [R1+0x50] ;  /* 0x00005000012e7983 */ /* 0x000ea20000100800 */
[----:B------:R-:W0:Y:S01]  /*1ad80*/  S2R R5, SR_SWINHI ;  /* 0x0000000000057919 */ /* 0x000e220000002f00 */
[-C--:B------:R-:W-:Y:S02]  /*1ad90*/  LEA.HI R8, R4, R52.reuse, RZ, 0x4 ;  /* 0x0000003404087211 */ /* 0x080fe400078f20ff */
[----:B------:R-:W3:Y:S02]  /*1ada0*/  LDL R54, [R1+0x4c] ;  /* 0x00004c0001367983 */ /* 0x000ee40000100800 */
[----:B------:R-:W-:Y:S01]  /*1adb0*/  SHF.R.S32.HI R9, RZ, 0x4, R8 ;  /* 0x00000004ff097819 */ /* 0x000fe20000011408 */
[----:B------:R-:W-:Y:S05]  /*1adc0*/  WARPSYNC.ALL ;  /* 0x0000000000007948 */ /* 0x000fea0003800000 */
[----:B------:R-:W-:Y:S01]  /*1add0*/  LEA.HI R10, R8, R9, RZ, 0x1 ;  /* 0x00000009080a7211 */ /* 0x000fe200078f08ff */
[----:B------:R-:W-:Y:S01]  /*1ade0*/  ULDC.64 UR4, c[0x0][0xc00] ;  /* 0x0003000000047ab9 */ /* 0x000fe20000000a00 */
[----:B------:R-:W-:-:S02]  /*1adf0*/  LEA.HI R4, R4, R52, RZ, 0x5 ;  /* 0x0000003404047211 */ /* 0x000fc400078f28ff */
[----:B------:R-:W-:Y:S02]  /*1ae00*/  LOP3.LUT R8, R8, 0xfffffff0, RZ, 0xc0, !PT ;  /* 0xfffffff008087812 */ /* 0x000fe400078ec0ff */
[----:B------:R-:W-:Y:S02]  /*1ae10*/  LOP3.LUT R10, R10, 0x1ffffffe, RZ, 0xc0, !PT ;  /* 0x1ffffffe0a0a7812 */ /* 0x000fe400078ec0ff */
[----:B------:R-:W-:Y:S01]  /*1ae20*/  SHF.R.S32.HI R11, RZ, 0x5, R4 ;  /* 0x00000005ff0b7819 */ /* 0x000fe20000011404 */
[----:B------:R-:W-:Y:S01]  /*1ae30*/  IMAD.IADD R8, R52, 0x1, -R8 ;  /* 0x0000000134087824 */ /* 0x000fe200078e0a08 */
[----:B------:R-:W-:Y:S01]  /*1ae40*/  F2FP.BF16.F32.PACK_AB R6, R93, R6 ;  /* 0x000000065d06723e */ /* 0x000fe200000010ff */
[----:B------:R-:W-:Y:S01]  /*1ae50*/  IMAD.IADD R10, R9, 0x1, -R10 ;  /* 0x00000001090a7824 */ /* 0x000fe200078e0a0a */
[----:B------:R-:W-:Y:S01]  /*1ae60*/  F2FP.BF16.F32.PACK_AB R26, R109, R26 ;  /* 0x0000001a6d1a723e */ /* 0x000fe200000010ff */
[----:B------:R-:W-:Y:S02]  /*1ae70*/  IMAD R11, R11, 0x10, R8 ;  /* 0x000000100b0b7824 */ /* 0x000fe400078e0208 */
[----:B------:R-:W-:Y:S01]  /*1ae80*/  IMAD.SHL.U32 R10, R10, 0x8, RZ ;  /* 0x000000080a0a7824 */ /* 0x000fe200078e00ff */
[----:B------:R-:W-:-:S02]  /*1ae90*/  MOV R20, R2 ;  /* 0x0000000200147202 */ /* 0x000fc40000000f00 */
[----:B0-----:R-:W-:Y:S01]  /*1aea0*/  MOV R21, R5 ;  /* 0x0000000500157202 */ /* 0x001fe20000000f00 */
[----:B------:R-:W-:-:S04]  /*1aeb0*/  IMAD.U32 R5, R11, 0x20, R10 ;  /* 0x000000200b057824 */ /* 0x000fc800078e000a */
[----:B------:R-:W-:-:S03]  /*1aec0*/  IMAD.WIDE R4, R5, 0x2, R20 ;  /* 0x0000000205047825 */ /* 0x000fc600078e0214 */
[C---:B------:R-:W-:Y:S01]  /*1aed0*/  LOP3.LUT R9, R4.reuse, 0x180, RZ, 0xc0, !PT ;  /* 0x0000018004097812 */ /* 0x040fe200078ec0ff */
[----:B------:R-:W-:Y:S01]  /*1aee0*/  BAR.SYNC.DEFER_BLOCKING 0x1, 0x180 ;  /* 0x0046000000007b1d */ /* 0x000fe20000010000 */
[C---:B------:R-:W-:Y:S02]  /*1aef0*/  IADD3 R29, P4, R4.reuse, 0x20, RZ ;  /* 0x00000020041d7810 */ /* 0x040fe40007f9e0ff */
[C---:B------:R-:W-:Y:S02]  /*1af00*/  IADD3 R40, P0, R4.reuse, 0x6020, RZ ;  /* 0x0000602004287810 */ /* 0x040fe40007f1e0ff */
[----:B------:R-:W-:Y:S01]  /*1af10*/  SHF.R.U64 R9, R9, 0x3, RZ ;  /* 0x0000000309097819 */ /* 0x000fe200000012ff */
[----:B------:R-:W-:Y:S01]  /*1af20*/  IMAD.X R11, RZ, RZ, R5, P4 ;  /* 0x000000ffff0b7224 */ /* 0x000fe200020e0605 */
[----:B------:R-:W-:Y:S02]  /*1af30*/  LOP3.LUT R8, R29, 0x180, RZ, 0xc0, !PT ;  /* 0x000001801d087812 */ /* 0x000fe400078ec0ff */
[----:B------:R-:W-:-:S02]  /*1af40*/  IADD3 R33, P3, R4, 0x3000, RZ ;  /* 0x0000300004217810 */ /* 0x000fc40007f7e0ff */
[C---:B------:R-:W-:Y:S02]  /*1af50*/  IADD3 R35, P2, R4.reuse, 0x3020, RZ ;  /* 0x0000302004237810 */ /* 0x040fe40007f5e0ff */
[----:B------:R-:W-:Y:S01]  /*1af60*/  IADD3 R41, P1, R4, 0x6000, RZ ;  /* 0x0000600004297810 */ /* 0x000fe20007f3e0ff */
[--C-:B------:R-:W-:Y:S01]  /*1af70*/  IMAD.X R13, RZ, RZ, R5.reuse, P3 ;  /* 0x000000ffff0d7224 */ /* 0x100fe200018e0605 */
[----:B------:R-:W-:Y:S01]  /*1af80*/  LOP3.LUT R4, R9, R4, RZ, 0x3c, !PT ;  /* 0x0000000409047212 */ /* 0x000fe200078e3cff */
[--C-:B------:R-:W-:Y:S01]  /*1af90*/  IMAD.X R9, RZ, RZ, R5.reuse, P0 ;  /* 0x000000ffff097224 */ /* 0x100fe200000e0605 */
[----:B------:R-:W-:Y:S01]  /*1afa0*/  SHF.R.U64 R8, R8, 0x3, RZ ;  /* 0x0000000308087819 */ /* 0x000fe200000012ff */
[--C-:B------:R-:W-:Y:S01]  /*1afb0*/  IMAD.X R15, RZ, RZ, R5.reuse, P2 ;  /* 0x000000ffff0f7224 */ /* 0x100fe200010e0605 */
[----:B------:R-:W-:Y:S01]  /*1afc0*/  ISETP.NE.U32.AND P0, PT, RZ, UR4, PT ;  /* 0x00000004ff007c0c */ /* 0x000fe2000bf05070 */
[----:B------:R-:W-:Y:S01]  /*1afd0*/  IMAD.X R25, RZ, RZ, R5, P1 ;  /* 0x000000ffff197224 */ /* 0x000fe200008e0605 */
[----:B------:R-:W-:-:S02]  /*1afe0*/  LOP3.LUT R10, R8, R29, RZ, 0x3c, !PT ;  /* 0x0000001d080a7212 */ /* 0x000fc400078e3cff */
[----:B------:R-:W-:Y:S02]  /*1aff0*/  LOP3.LUT R8, R33, 0x180, RZ, 0xc0, !PT ;  /* 0x0000018021087812 */ /* 0x000fe400078ec0ff */
[----:B------:R-:W-:Y:S02]  /*1b000*/  LOP3.LUT R14, R35, 0x180, RZ, 0xc0, !PT ;  /* 0x00000180230e7812 */ /* 0x000fe400078ec0ff */
[----:B------:R-:W-:Y:S02]  /*1b010*/  LOP3.LUT R24, R41, 0x180, RZ, 0xc0, !PT ;  /* 0x0000018029187812 */ /* 0x000fe400078ec0ff */
[----:B------:R-:W-:Y:S01]  /*1b020*/  ISETP.NE.AND.EX P0, PT, RZ, UR5, PT, P0 ;  /* 0x00000005ff007c0c */ /* 0x000fe2000bf05300 */
[----:B------:R-:W-:Y:S01]  /*1b030*/  ULDC.64 UR4, c[0x0][0xc08] ;  /* 0x0003020000047ab9 */ /* 0x000fe20000000a00 */
[----:B------:R-:W-:Y:S02]  /*1b040*/  LOP3.LUT R29, R40, 0x180, RZ, 0xc0, !PT ;  /* 0x00000180281d7812 */ /* 0x000fe400078ec0ff */
[----:B------:R-:W-:-:S02]  /*1b050*/  ISETP.NE.U32.AND P2, PT, RZ, UR4, PT ;  /* 0x00000004ff007c0c */ /* 0x000fc4000bf45070 */
[----:B------:R-:W-:Y:S02]  /*1b060*/  SHF.R.U64 R8, R8, 0x3, RZ ;  /* 0x0000000308087819 */ /* 0x000fe400000012ff */
[----:B------:R-:W-:Y:S02]  /*1b070*/  SHF.R.U64 R14, R14, 0x3, RZ ;  /* 0x000000030e0e7819 */ /* 0x000fe400000012ff */
[----:B------:R-:W-:Y:S02]  /*1b080*/  SHF.R.U64 R24, R24, 0x3, RZ ;  /* 0x0000000318187819 */ /* 0x000fe400000012ff */
[----:B------:R-:W-:Y:S02]  /*1b090*/  SHF.R.U64 R29, R29, 0x3, RZ ;  /* 0x000000031d1d7819 */ /* 0x000fe400000012ff */
[----:B------:R-:W-:Y:S02]  /*1b0a0*/  ISETP.NE.AND.EX P2, PT, RZ, UR5, PT, P2 ;  /* 0x00000005ff007c0c */ /* 0x000fe4000bf45320 */
[----:B------:R-:W-:-:S02]  /*1b0b0*/  LOP3.LUT R12, R8, R33, RZ, 0x3c, !PT ;  /* 0x00000021080c7212 */ /* 0x000fc400078e3cff */
[----:B------:R-:W-:Y:S02]  /*1b0c0*/  LOP3.LUT R14, R14, R35, RZ, 0x3c, !PT ;  /* 0x000000230e0e7212 */ /* 0x000fe400078e3cff */
[----:B------:R-:W-:Y:S02]  /*1b0d0*/  LOP3.LUT R24, R24, R41, RZ, 0x3c, !PT ;  /* 0x0000002918187212 */ /* 0x000fe400078e3cff */
[----:B------:R-:W-:Y:S02]  /*1b0e0*/  MOV R33, R4 ;  /* 0x0000000400217202 */ /* 0x000fe40000000f00 */
[----:B------:R-:W-:Y:S02]  /*1b0f0*/  F2FP.BF16.F32.PACK_AB R4, R28, R7 ;  /* 0x000000071c04723e */ /* 0x000fe400000010ff */
[----:B------:R-:W-:Y:S02]  /*1b100*/  LOP3.LUT R8, R29, R40, RZ, 0x3c, !PT ;  /* 0x000000281d087212 */ /* 0x000fe400078e3cff */
[----:B------:R-:W-:Y:S01]  /*1b110*/  F2FP.BF16.F32.PACK_AB R5, R91, R90 ;  /* 0x0000005a5b05723e */ /* 0x000fe200000010ff */
[----:B------:R-:W2:Y:S01]  /*1b120*/  LDC.64 R28, c[0x0][0xc00] ;  /* 0x00030000ff1c7b82 */ /* 0x000ea20000000a00 */
[----:B------:R-:W-:-:S02]  /*1b130*/  F2FP.BF16.F32.PACK_AB R7, R95, R94 ;  /* 0x0000005e5f07723e */ /* 0x000fc400000010ff */
[----:B------:R-:W-:Y:S02]  /*1b140*/  MOV R40, R12 ;  /* 0x0000000c00287202 */ /* 0x000fe40000000f00 */
[----:B------:R-:W-:Y:S01]  /*1b150*/  MOV R41, R14 ;  /* 0x0000000e00297202 */ /* 0x000fe20000000f00 */
[----:B------:R0:W-:Y:S01]  /*1b160*/  STSM.16.M88.4 [R33], R4 ;  /* 0x0000000421007844 */ /* 0x0001e20000000200 */
[----:B------:R-:W-:Y:S02]  /*1b170*/  MOV R35, R24 ;  /* 0x0000001800237202 */ /* 0x000fe40000000f00 */
[----:B------:R-:W-:Y:S02]  /*1b180*/  MOV R42, R10 ;  /* 0x0000000a002a7202 */ /* 0x000fe40000000f00 */
        /* <DEDUP_REMOVED lines=8> */
[----:B0-----:R-:W-:-:S02]  /*1b210*/  MOV R33, R8 ;  /* 0x0000000800217202 */ /* 0x001fc40000000f00 */
[----:B------:R-:W-:Y:S01]  /*1b220*/  F2FP.BF16.F32.PACK_AB R4, R113, R112 ;  /* 0x000000707104723e */ /* 0x000fe200000010ff */
[----:B------:R0:W-:Y:S01]  /*1b230*/  STSM.16.M88.4 [R40], R24 ;  /* 0x0000001828007844 */ /* 0x0001e20000000200 */
[----:B------:R-:W-:Y:S02]  /*1b240*/  F2FP.BF16.F32.PACK_AB R5, R32, R31 ;  /* 0x0000001f2005723e */ /* 0x000fe400000010ff */
[----:B------:R-:W-:Y:S02]  /*1b250*/  F2FP.BF16.F32.PACK_AB R6, R117, R116 ;  /* 0x000000747506723e */ /* 0x000fe400000010ff */
[----:B------:R-:W-:Y:S02]  /*1b260*/  F2FP.BF16.F32.PACK_AB R7, R119, R118 ;  /* 0x000000767707723e */ /* 0x000fe400000010ff */
[----:B------:R-:W-:Y:S02]  /*1b270*/  F2FP.BF16.F32.PACK_AB R8, R121, R120 ;  /* 0x000000787908723e */ /* 0x000fe400000010ff */
[----:B------:R-:W-:Y:S01]  /*1b280*/  F2FP.BF16.F32.PACK_AB R9, R123, R122 ;  /* 0x0000007a7b09723e */ /* 0x000fe200000010ff */
[----:B------:R1:W-:Y:S01]  /*1b290*/  STSM.16.M88.4 [R41], R4 ;  /* 0x0000000429007844 */ /* 0x0003e20000000200 */
[----:B------:R-:W-:Y:S01]  /*1b2a0*/  F2FP.BF16.F32.PACK_AB R10, R125, R124 ;  /* 0x0000007c7d0a723e */ /* 0x000fe200000010ff */
[----:B------:R-:W-:Y:S01]  /*1b2b0*/  ULDC UR4, c[0x0][0xa88] ;  /* 0x0002a20000047ab9 */ /* 0x000fe20000000800 */
[----:B------:R-:W-:Y:S01]  /*1b2c0*/  F2FP.BF16.F32.PACK_AB R11, R127, R126 ;  /* 0x0000007e7f0b723e */ /* 0x000fe200000010ff */
[----:B----4-:R-:W4:Y:S01]  /*1b2d0*/  LDC R42, c[0x0][0xbe8] ;  /* 0x0002fa00ff2a7b82 */ /* 0x010f220000000800 */
[----:B------:R-:W-:Y:S01]  /*1b2e0*/  F2FP.BF16.F32.PACK_AB R12, R129, R128 ;  /* 0x00000080810c723e */ /* 0x000fe200000010ff */
[----:B0-----:R-:W-:Y:S01]  /*1b2f0*/  IMAD.MOV.U32 R40, RZ, RZ, RZ ;  /* 0x000000ffff287224 */ /* 0x001fe200078e00ff */
[----:B------:R-:W-:Y:S01]  /*1b300*/  F2FP.BF16.F32.PACK_AB R13, R131, R130 ;  /* 0x00000082830d723e */ /* 0x000fe200000010ff */
[----:B------:R0:W-:Y:S01]  /*1b310*/  STSM.16.M88.4 [R35], R8 ;  /* 0x0000000823007844 */ /* 0x0001e20000000200 */
[----:B------:R-:W-:-:S02]  /*1b320*/  F2FP.BF16.F32.PACK_AB R14, R133, R132 ;  /* 0x00000084850e723e */ /* 0x000fc400000010ff */
[----:B------:R-:W-:Y:S01]  /*1b330*/  F2FP.BF16.F32.PACK_AB R15, R135, R134 ;  /* 0x00000086870f723e */ /* 0x000fe200000010ff */
[----:B------:R-:W1:Y:S04]  /*1b340*/  @P2 LDC.64 R24, c[0x0][0xc08] ;  /* 0x00030200ff182b82 */ /* 0x000e680000000a00 */
[----:B------:R0:W-:Y:S01]  /*1b350*/  STSM.16.M88.4 [R33], R12 ;  /* 0x0000000c21007844 */ /* 0x0001e20000000200 */
[----:B------:R-:W-:Y:S02]  /*1b360*/  IMAD.U32 R45, RZ, RZ, UR4 ;  /* 0x00000004ff2d7e24 */ /* 0x000fe4000f8e00ff */
[C---:B--2---:R-:W-:Y:S01]  /*1b370*/  IMAD.WIDE R28, R46.reuse, 0x4, R28 ;  /* 0x000000042e1c7825 */ /* 0x044fe200078e021c */
[----:B------:R-:W-:Y:S03]  /*1b380*/  BAR.SYNC.DEFER_BLOCKING 0x1, 0x180 ;  /* 0x0046000000007b1d */ /* 0x000fe60000010000 */
[----:B-1----:R-:W-:-:S03]  /*1b390*/  @P2 IMAD.WIDE R4, R46, 0x4, R24 ;  /* 0x000000042e042825 */ /* 0x002fc600078e0218 */
[----:B------:R1:W5:Y:S01]  /*1b3a0*/  @P0 LDG.E R40, desc[UR38][R28.64] ;  /* 0x000000261c280981 */ /* 0x000362000c1e1900 */
[----:B----4-:R-:W-:Y:S02]  /*1b3b0*/  ISETP.NE.AND P1, PT, R42, 0x1, PT ;  /* 0x000000012a00780c */ /* 0x010fe40003f25270 */
[----:B---3--:R-:W-:Y:S01]  /*1b3c0*/  SHF.R.S32.HI R44, RZ, 0x1f, R54 ;  /* 0x0000001fff2c7819 */ /* 0x008fe20000011436 */
[----:B------:R1:W5:Y:S10]  /*1b3d0*/  @P2 LDG.E R45, desc[UR38][R4.64] ;  /* 0x00000026042d2981 */ /* 0x000374000c1e1900 */
[----:B------:R-:W2:Y:S08]  /*1b3e0*/  @P1 LDC R6, c[0x0][0xbec] ;  /* 0x0002fb00ff061b82 */ /* 0x000eb00000000800 */
[----:B0-----:R-:W0:Y:S01]  /*1b3f0*/  @P1 LDC R9, c[0x0][0xbf0] ;  /* 0x0002fc00ff091b82 */ /* 0x001e220000000800 */
[----:B-1----:R-:W-:Y:S05]  /*1b400*/  @P2 BRA `(.L_x_1563) ;  /* 0x0000000000102947 */ /* 0x002fea0003800000 */
[----:B------:R-:W-:Y:S05]  /*1b410*/  @!P0 BRA `(.L_x_1563) ;  /* 0x00000000000c8947 */ /* 0x000fea0003800000 */
[----:B------:R-:W3:Y:S04]  /*1b420*/  LDG.E R4, desc[UR38][R28.64] ;  /* 0x000000261c047981 */ /* 0x000ee8000c1e1900 */
[----:B-----5:R-:W3:Y:S02]  /*1b430*/  LDG.E R45, desc[UR38][R28.64+0x4] ;  /* 0x000004261c2d7981 */ /* 0x020ee4000c1e1900 */
[----:B---3--:R-:W-:-:S07]  /*1b440*/  IMAD.IADD R45, R45, 0x1, -R4 ;  /* 0x000000012d2d7824 */ /* 0x008fce00078e0a04 */
.L_x_1563:
[----:B------:R-:W3:Y:S01]  /*1b450*/  LDL R5, [R1+0x40] ;  /* 0x0000400001057983 */ /* 0x000ee20000100800 */
[----:B------:R-:W-:Y:S01]  /*1b460*/  ULDC.64 UR4, c[0x0][0xb90] ;  /* 0x0002e40000047ab9 */ /* 0x000fe20000000a00 */
[----:B------:R-:W1:Y:S01]  /*1b470*/  S2R R10, SR_TID.X ;  /* 0x00000000000a7919 */ /* 0x000e620000002100 */
[----:B-----5:R-:W-:Y:S02]  /*1b480*/  SHF.R.S32.HI R41, RZ, 0x1f, R40 ;  /* 0x0000001fff297819 */ /* 0x020fe40000011428 */
[----:B------:R-:W-:Y:S01]  /*1b490*/  SHF.R.S32.HI R43, RZ, 0x2, R30 ;  /* 0x00000002ff2b7819 */ /* 0x000fe2000001141e */
[----:B------:R-:W3:Y:S01]  /*1b4a0*/  LDL.LU R52, [R1+0x18] ;  /* 0x0000180001347983 */ /* 0x000ee20000300800 */
[----:B------:R-:W-:Y:S01]  /*1b4b0*/  IMAD R4, R44, UR4, RZ ;  /* 0x000000042c047c24 */ /* 0x000fe2000f8e02ff */
[----:B------:R-:W-:Y:S01]  /*1b4c0*/  SHF.R.S32.HI R47, RZ, 0x1f, R46 ;  /* 0x0000001fff2f7819 */ /* 0x000fe2000001142e */
[----:B------:R-:W-:Y:S01]  /*1b4d0*/  IMAD R45, R45, R42, RZ ;  /* 0x0000002a2d2d7224 */ /* 0x000fe200078e02ff */
[----:B------:R-:W4:Y:S01]  /*1b4e0*/  LDL R14, [R1+0x58] ;  /* 0x00005800010e7983 */ /* 0x000f220000100800 */
[----:B------:R-:W-:Y:S01]  /*1b4f0*/  IMAD R11, R54, UR5, R4 ;  /* 0x00000005360b7c24 */ /* 0x000fe2000f8e0204 */
[----:B------:R-:W-:Y:S01]  /*1b500*/  SEL R47, R47, RZ, !P0 ;  /* 0x000000ff2f2f7207 */ /* 0x000fe20004000000 */
[----:B------:R-:W4:Y:S01]  /*1b510*/  @P1 LDC R53, c[0x0][0xbec] ;  /* 0x0002fb00ff351b82 */ /* 0x000f220000000800 */
[----:B------:R-:W-:Y:S01]  /*1b520*/  SEL R46, R46, RZ, !P0 ;  /* 0x000000ff2e2e7207 */ /* 0x000fe20004000000 */
[----:B-1----:R-:W-:-:S05]  /*1b530*/  VIADD R10, R10, 0xffffff80 ;  /* 0xffffff800a0a7836 */ /* 0x002fca0000000000 */
[----:B------:R-:W-:-:S04]  /*1b540*/  SHF.R.S32.HI R26, RZ, 0x1f, R10 ;  /* 0x0000001fff1a7819 */ /* 0x000fc8000001140a */
[----:B------:R-:W-:-:S04]  /*1b550*/  LEA.HI R26, R26, R10, RZ, 0x7 ;  /* 0x0000000a1a1a7211 */ /* 0x000fc800078f38ff */
[----:B------:R-:W-:-:S05]  /*1b560*/  LOP3.LUT R26, R26, 0xffffff80, RZ, 0xc0, !PT ;  /* 0xffffff801a1a7812 */ /* 0x000fca00078ec0ff */
[----:B------:R-:W-:Y:S02]  /*1b570*/  IMAD.IADD R26, R10, 0x1, -R26 ;  /* 0x000000010a1a7824 */ /* 0x000fe400078e0a1a */
[----:B------:R-:W-:Y:S01]  /*1b580*/  IMAD R39, R39, 0x60, R43 ;  /* 0x0000006027277824 */ /* 0x000fe200078e022b */
[----:B------:R-:W-:Y:S01]  /*1b590*/  BSSY B1, `(.L_x_1564) ;  /* 0x000008a000017945 */ /* 0x000fe20003800000 */
[----:B---3--:R-:W-:Y:S02]  /*1b5a0*/  IMAD.IADD R15, R5, 0x1, R52 ;  /* 0x00000001050f7824 */ /* 0x008fe400078e0234 */
[----:B------:R-:W-:Y:S01]  /*1b5b0*/  IMAD.WIDE.U32 R4, R54, UR4, R40 ;  /* 0x0000000436047c25 */ /* 0x000fe2000f8e0028 */
[----:B------:R-:W-:-:S03]  /*1b5c0*/  ULDC.64 UR4, c[0x0][0xb98] ;  /* 0x0002e60000047ab9 */ /* 0x000fc60000000a00 */
[----:B--2---:R-:W-:-:S04]  /*1b5d0*/  @P1 IMAD.HI.U32 R6, R15, R6, RZ ;  /* 0x000000060f061227 */ /* 0x004fc800078e00ff */
[----:B------:R-:W-:Y:S01]  /*1b5e0*/  IMAD.MOV.U32 R7, RZ, RZ, R15 ;  /* 0x000000ffff077224 */ /* 0x000fe200078e000f */
[----:B0-----:R-:W-:Y:S01]  /*1b5f0*/  @P1 SHF.R.U32.HI R7, RZ, R9, R6 ;  /* 0x00000009ff071219 */ /* 0x001fe20000011606 */
[----:B------:R-:W-:Y:S02]  /*1b600*/  IMAD R9, R43, 0x20, R36 ;  /* 0x000000202b097824 */ /* 0x000fe400078e0224 */
[----:B------:R-:W-:Y:S02]  /*1b610*/  IMAD.IADD R5, R5, 0x1, R11 ;  /* 0x0000000105057824 */ /* 0x000fe400078e020b */
[----:B------:R-:W-:Y:S02]  /*1b620*/  IMAD.MOV R13, RZ, RZ, -R7 ;  /* 0x000000ffff0d7224 */ /* 0x000fe400078e0a07 */
[----:B------:R-:W-:-:S04]  /*1b630*/  IMAD.WIDE R20, R9, 0x2, R20 ;  /* 0x0000000209147825 */ /* 0x000fc800078e0214 */
        /* <DEDUP_REMOVED lines=18> */
[----:B----4-:R-:W-:Y:S01]  /*1b760*/  IMAD.IADD R4, R14, 0x1, R52 ;  /* 0x000000010e047824 */ /* 0x010fe200078e0234 */
[----:B------:R-:W-:Y:S01]  /*1b770*/  IADD3 R13, P3, R20, 0x3000, RZ ;  /* 0x00003000140d7810 */ /* 0x000fe20007f7e0ff */
[----:B------:R-:W0:Y:S01]  /*1b780*/  SHFL.IDX PT, R49, R10, RZ, 0x1c1f ;  /* 0x001c1fff0a317589 */ /* 0x000e2200000e0000 */
[----:B------:R-:W-:Y:S01]  /*1b790*/  LOP3.LUT P0, RZ, R26, 0x3, RZ, 0xc0, !PT ;  /* 0x000000031aff7812 */ /* 0x000fe2000780c0ff */
[----:B------:R-:W-:Y:S02]  /*1b7a0*/  ULDC.64 UR4, c[0x0][0xaa0] ;  /* 0x0002a80000047ab9 */ /* 0x000fe40000000a00 */
[----:B------:R-:W-:Y:S04]  /*1b7b0*/  SHFL.IDX PT, R50, R6, 0x1, 0x1c1f ;  /* 0x003c1f0006327f89 */ /* 0x000fe800000e0000 */
[----:B------:R-:W1:Y:S01]  /*1b7c0*/  SHFL.IDX PT, R51, R10, 0x1, 0x1c1f ;  /* 0x003c1f000a337f89 */ /* 0x000e6200000e0000 */
[----:B------:R-:W-:Y:S01]  /*1b7d0*/  IMAD.X R9, RZ, RZ, R21, P2 ;  /* 0x000000ffff097224 */ /* 0x000fe200010e0615 */
[C---:B------:R-:W-:Y:S01]  /*1b7e0*/  ISETP.GE.OR P2, PT, R4.reuse, R45, P0 ;  /* 0x0000002d0400720c */ /* 0x040fe20000746670 */
[----:B------:R-:W-:Y:S01]  /*1b7f0*/  VIADD R4, R4, 0x8 ;  /* 0x0000000804047836 */ /* 0x000fe20000000000 */
[----:B------:R-:W-:-:S04]  /*1b800*/  LOP3.LUT R12, R13, 0x180, RZ, 0xc0, !PT ;  /* 0x000001800d0c7812 */ /* 0x000fc800078ec0ff */
[----:B------:R-:W-:Y:S02]  /*1b810*/  ISETP.GE.OR P0, PT, R4, R45, P0 ;  /* 0x0000002d0400720c */ /* 0x000fe40000706670 */
[----:B------:R-:W-:Y:S02]  /*1b820*/  LOP3.LUT R8, R7, 0x180, RZ, 0xc0, !PT ;  /* 0x0000018007087812 */ /* 0x000fe400078ec0ff */
[----:B------:R-:W-:Y:S02]  /*1b830*/  SHF.R.U64 R12, R12, 0x3, RZ ;  /* 0x000000030c0c7819 */ /* 0x000fe400000012ff */
[----:B------:R-:W-:Y:S02]  /*1b840*/  SHF.R.U64 R8, R8, 0x3, RZ ;  /* 0x0000000308087819 */ /* 0x000fe400000012ff */
[----:B------:R-:W-:Y:S01]  /*1b850*/  LOP3.LUT R12, R12, R13, RZ, 0x3c, !PT ;  /* 0x0000000d0c0c7212 */ /* 0x000fe200078e3cff */
[----:B------:R-:W-:Y:S01]  /*1b860*/  IMAD.X R13, RZ, RZ, R21, P3 ;  /* 0x000000ffff0d7224 */ /* 0x000fe200018e0615 */
[----:B0-----:R-:W-:Y:S01]  /*1b870*/  @!P2 ST.E desc[UR38][R48.64], R0 ;  /* 0x000000003000a985 */ /* 0x001fe2000c101926 */
[----:B------:R-:W-:-:S02]  /*1b880*/  LOP3.LUT R8, R8, R7, RZ, 0x3c, !PT ;  /* 0x0000000708087212 */ /* 0x000fc400078e3cff */
[C---:B------:R-:W-:Y:S02]  /*1b890*/  IADD3 R5, P3, R20.reuse, 0x7800, RZ ;  /* 0x0000780014057810 */ /* 0x040fe40007f7e0ff */
[C---:B------:R-:W-:Y:S01]  /*1b8a0*/  IADD3 R25, P5, R20.reuse, 0x4800, RZ ;  /* 0x0000480014197810 */ /* 0x040fe20007fbe0ff */
[----:B-1----:R0:W-:Y:S01]  /*1b8b0*/  @!P0 ST.E desc[UR38][R50.64], R3 ;  /* 0x0000000332008985 */ /* 0x0021e2000c101926 */
[C---:B------:R-:W-:Y:S02]  /*1b8c0*/  IADD3 R29, P4, R20.reuse, 0x6000, RZ ;  /* 0x00006000141d7810 */ /* 0x040fe40007f9e0ff */
[----:B------:R-:W-:Y:S01]  /*1b8d0*/  LOP3.LUT R7, R20, 0x180, RZ, 0xc0, !PT ;  /* 0x0000018014077812 */ /* 0x000fe200078ec0ff */
[----:B------:R-:W-:Y:S01]  /*1b8e0*/  IMAD R41, R41, UR4, RZ ;  /* 0x0000000429297c24 */ /* 0x000fe2000f8e02ff */
[----:B------:R-:W-:Y:S01]  /*1b8f0*/  LOP3.LUT R4, R5, 0x180, RZ, 0xc0, !PT ;  /* 0x0000018005047812 */ /* 0x000fe200078ec0ff */
[----:B------:R-:W-:Y:S01]  /*1b900*/  IMAD.X R33, RZ, RZ, R21, P3 ;  /* 0x000000ffff217224 */ /* 0x000fe200018e0615 */
[----:B------:R-:W-:Y:S01]  /*1b910*/  LOP3.LUT R24, R25, 0x180, RZ, 0xc0, !PT ;  /* 0x0000018019187812 */ /* 0x000fe200078ec0ff */
[----:B------:R-:W5:Y:S01]  /*1b920*/  LD.E.128 R8, desc[UR38][R8.64] ;  /* 0x0000002608087980 */ /* 0x000f62000c101d00 */
[----:B0-----:R-:W0:Y:S01]  /*1b930*/  @P1 LDC R51, c[0x0][0xbf0] ;  /* 0x0002fc00ff331b82 */ /* 0x001e220000000800 */
[----:B------:R-:W-:-:S02]  /*1b940*/  LOP3.LUT R28, R29, 0x180, RZ, 0xc0, !PT ;  /* 0x000001801d1c7812 */ /* 0x000fc400078ec0ff */
[----:B------:R-:W5:Y:S01]  /*1b950*/  LD.E.128 R12, desc[UR38][R12.64] ;  /* 0x000000260c0c7980 */ /* 0x000f62000c101d00 */
[----:B------:R-:W-:Y:S02]  /*1b960*/  SHF.R.U64 R7, R7, 0x3, RZ ;  /* 0x0000000307077819 */ /* 0x000fe400000012ff */
[----:B------:R-:W-:Y:S01]  /*1b970*/  SHF.R.U64 R4, R4, 0x3, RZ ;  /* 0x0000000304047819 */ /* 0x000fe200000012ff */
[----:B------:R-:W-:Y:S01]  /*1b980*/  IMAD R49, R40, UR5, R41 ;  /* 0x0000000528317c24 */ /* 0x000fe2000f8e0229 */
[----:B------:R-:W-:Y:S02]  /*1b990*/  SHF.R.U64 R24, R24, 0x3, RZ ;  /* 0x0000000318187819 */ /* 0x000fe400000012ff */
[----:B------:R-:W-:Y:S02]  /*1b9a0*/  SHF.R.U64 R28, R28, 0x3, RZ ;  /* 0x000000031c1c7819 */ /* 0x000fe400000012ff */
        /* <DEDUP_REMOVED lines=8> */
[----:B------:R1:W5:Y:S01]  /*1ba30*/  LD.E.128 R4, desc[UR38][R20.64] ;  /* 0x0000002614047980 */ /* 0x000362000c101d00 */
[----:B------:R-:W-:-:S03]  /*1ba40*/  IMAD R44, R44, UR4, RZ ;  /* 0x000000042c2c7c24 */ /* 0x000fc6000f8e02ff */
[----:B------:R-:W5:Y:S01]  /*1ba50*/  LD.E.128 R24, desc[UR38][R24.64] ;  /* 0x0000002618187980 */ /* 0x000f62000c101d00 */
[----:B------:R-:W-:-:S03]  /*1ba60*/  IMAD R3, R54, UR5, R44 ;  /* 0x0000000536037c24 */ /* 0x000fc6000f8e022c */
[----:B------:R-:W5:Y:S01]  /*1ba70*/  LD.E.128 R28, desc[UR38][R28.64] ;  /* 0x000000261c1c7980 */ /* 0x000f62000c101d00 */
[----:B-1----:R-:W-:Y:S02]  /*1ba80*/  IMAD.IADD R21, R41, 0x1, R49 ;  /* 0x0000000129157824 */ /* 0x002fe400078e0231 */
[----:B------:R-:W-:Y:S01]  /*1ba90*/  IMAD.MOV.U32 R20, RZ, RZ, R40 ;  /* 0x000000ffff147224 */ /* 0x000fe200078e0028 */
[----:B------:R-:W5:Y:S01]  /*1baa0*/  LD.E.128 R32, desc[UR38][R32.64] ;  /* 0x0000002620207980 */ /* 0x000f62000c101d00 */
[----:B------:R-:W-:Y:S02]  /*1bab0*/  IMAD.IADD R40, R52, 0x1, R39 ;  /* 0x0000000134287824 */ /* 0x000fe400078e0227 */
[----:B------:R-:W-:Y:S01]  /*1bac0*/  IMAD.WIDE.U32 R20, R54, UR4, R20 ;  /* 0x0000000436147c25 */ /* 0x000fe2000f8e0014 */
[----:B------:R-:W-:Y:S01]  /*1bad0*/  ULDC.64 UR4, c[0x0][0xaf0] ;  /* 0x0002bc0000047ab9 */ /* 0x000fe20000000a00 */
[----:B------:R-:W-:Y:S01]  /*1bae0*/  @!PT LDS RZ, [RZ] ;  /* 0x00000000fffff984 */ /* 0x000fe20000000800 */
[----:B------:R-:W-:Y:S01]  /*1baf0*/  @!PT LDS RZ, [RZ] ;  /* 0x00000000fffff984 */ /* 0x000fe20000000800 */
[----:B------:R-:W-:Y:S01]  /*1bb00*/  @!PT LDS RZ, [RZ] ;  /* 0x00000000fffff984 */ /* 0x000fe20000000800 */
[----:B------:R-:W-:Y:S01]  /*1bb10*/  @!PT LDS RZ, [RZ] ;  /* 0x00000000fffff984 */ /* 0x000fe20000000800 */
[----:B------:R1:W-:Y:S06]  /*1bb20*/  MEMBAR.ALL.CTA ;  /* 0x0000000000007992 */ /* 0x0003ec0000008000 */
[----:B-1----:R-:W1:Y:S01]  /*1bb30*/  FENCE.VIEW.ASYNC.S ;  /* 0x00000000000073c6 */ /* 0x002e620000000000 */
[----:B------:R-:W-:-:S04]  /*1bb40*/  @P1 IMAD.HI.U32 R0, R40, R53, RZ ;  /* 0x0000003528001227 */ /* 0x000fc800078e00ff */
[----:B------:R-:W-:Y:S02]  /*1bb50*/  IMAD.IADD R21, R21, 0x1, R3 ;  /* 0x0000000115157824 */ /* 0x000fe400078e0203 */
[----:B------:R-:W-:Y:S01]  /*1bb60*/  IMAD.MOV.U32 R3, RZ, RZ, R40 ;  /* 0x000000ffff037224 */ /* 0x000fe200078e0028 */
[----:B0-----:R-:W-:Y:S01]  /*1bb70*/  @P1 SHF.R.U32.HI R3, RZ, R51, R0 ;  /* 0x00000033ff031219 */ /* 0x001fe20000011600 */
[----:B------:R-:W-:-:S03]  /*1bb80*/  IMAD R47, R47, UR4, RZ ;  /* 0x000000042f2f7c24 */ /* 0x000fc6000f8e02ff */
        /* <DEDUP_REMOVED lines=14> */
[----:B------:R-:W-:Y:S02]  /*1bc70*/  IMAD.IADD R44, R43, 0x1, R52 ;  /* 0x000000012b2c7824 */ /* 0x000fe400078e0234 */
        /* <DEDUP_REMOVED lines=12> */
[----:B------:R-:W-:Y:S02]  /*1bd40*/  SHF.R.S32.HI R48, RZ, 0x1f, R37 ;  /* 0x0000001fff307819 */ /* 0x000fe40000011425 */
[----:B------:R-:W-:Y:S01]  /*1bd50*/  SHF.R.S32.HI R49, RZ, 0x1f, R38 ;  /* 0x0000001fff317819 */ /* 0x000fe20000011426 */
[----:B------:R-:W-:Y:S06]  /*1bd60*/  @P0 BRA `(.L_x_1565) ;  /* 0x0000000000300947 */ /* 0x000fec0003800000 */
        /* <DEDUP_REMOVED lines=12> */
.L_x_1565:
[----:B------:R-:W-:Y:S05]  /*1be30*/  BSYNC B1 ;  /* 0x0000000000017941 */ /* 0x000fea0003800000 */
.L_x_1564:
[----:B0-----:R-:W-:Y:S01]  /*1be40*/  VIADD R0, R44, 0x60 ;  /* 0x000000602c007836 */ /* 0x001fe20000000000 */
[----:B---3-5:R0:W3:Y:S04]  /*1be50*/  SHFL.IDX PT, R7, R3, 0x1, 0x1c1f ;  /* 0x003c1f0003077f89 */ /* 0x0280e800000e0000 */
[----:B------:R-:W-:Y:S01]  /*1be60*/  ISETP.GE.AND P0, PT, R0, R45, PT ;  /* 0x0000002d0000720c */ /* 0x000fe20003f06270 */
[----:B------:R0:W4:-:S12]  /*1be70*/  SHFL.IDX PT, R6, R39, 0x1, 0x1c1f ;  /* 0x003c1f0027067f89 */ /* 0x00011800000e0000 */
[----:B0-----:R-:W-:Y:S05]  /*1be80*/  @P0 BRA `(.L_x_1566) ;  /* 0x0000000800b00947 */ /* 0x001fea0003800000 */
[----:B------:R-:W-:Y:S02]  /*1be90*/  ULDC UR4, c[0x0][0xac8] ;  /* 0x0002b20000047ab9 */ /* 0x000fe40000000800 */
[----:B------:R-:W-:Y:S02]  /*1bea0*/  ISETP.GE.AND P2, PT, R37, UR4, PT ;  /* 0x0000000425007c0c */ /* 0x000fe4000bf46270 */
[----:B------:R-:W-:-:S11]  /*1beb0*/  ISETP.GE.AND P1, PT, R36, UR4, PT ;  /* 0x0000000424007c0c */ /* 0x000fd6000bf26270 */
[C---:B----4-:R-:W-:Y:S02]  /*1bec0*/  @!P2 LEA R12, P0, R37.reuse, R6, 0x1 ;  /* 0x00000006250ca211 */ /* 0x050fe400078008ff */
[----:B---3--:R-:W-:Y:S02]  /*1bed0*/  @!P1 IMAD.WIDE R4, R36, 0x2, R6 ;  /* 0x0000000224049825 */ /* 0x008fe400078e0206 */
        /* <DEDUP_REMOVED lines=9> */
.L_x_1562:
[----:B------:R-:W2:Y:S01]  /*1bf70*/  LDL R10, [R1+0x50] ;  /* 0x00005000010a7983 */ /* 0x000ea20000100800 */
[----:B------:R-:W-:Y:S01]  /*1bf80*/  ULDC.64 UR4, c[0x0][0xc00] ;  /* 0x0003000000047ab9 */ /* 0x000fe20000000a00 */
[----:B------:R-:W2:Y:S01]  /*1bf90*/  LDC.64 R4, c[0x0][0xc00] ;  /* 0x00030000ff047b82 */ /* 0x000ea20000000a00 */
[----:B------:R-:W-:Y:S01]  /*1bfa0*/  ISETP.NE.U32.AND P0, PT, RZ, UR4, PT ;  /* 0x00000004ff007c0c */ /* 0x000fe2000bf05070 */
[----:B------:R-:W-:-:S03]  /*1bfb0*/  IMAD.MOV.U32 R0, RZ, RZ, RZ ;  /* 0x000000ffff007224 */ /* 0x000fc600078e00ff */
[----:B------:R-:W-:Y:S01]  /*1bfc0*/  ISETP.NE.AND.EX P0, PT, RZ, UR5, PT, P0 ;  /* 0x00000005ff007c0c */ /* 0x000fe2000bf05300 */
[----:B------:R-:W-:Y:S02]  /*1bfd0*/  ULDC.64 UR4, c[0x0][0xc08] ;  /* 0x0003020000047ab9 */ /* 0x000fe40000000a00 */
[----:B------:R-:W-:Y:S01]  /*1bfe0*/  ISETP.NE.U32.AND P1, PT, RZ, UR4, PT ;  /* 0x00000004ff007c0c */ /* 0x000fe2000bf25070 */
[----:B------:R-:W0:Y:S03]  /*1bff0*/  LDC R25, c[0x0][0xbe8] ;  /* 0x0002fa00ff197b82 */ /* 0x000e260000000800 */
[----:B------:R-:W-:-:S13]  /*1c000*/  ISETP.NE.AND.EX P1, PT, RZ, UR5, PT, P1 ;  /* 0x00000005ff007c0c */ /* 0x000fda000bf25310 */
[----:B------:R-:W3:Y:S01]  /*1c010*/  @P1 LDC.64 R6, c[0x0][0xc08] ;  /* 0x00030200ff061b82 */ /* 0x000ee20000000a00 */
[----:B------:R-:W-:Y:S02]  /*1c020*/  ULDC UR4, c[0x0][0xa88] ;  /* 0x0002a20000047ab9 */ /* 0x000fe40000000800 */
[----:B------:R-:W-:Y:S02]  /*1c030*/  IMAD.U32 R8, RZ, RZ, UR4 ;  /* 0x00000004ff087e24 */ /* 0x000fe4000f8e00ff */
[----:B--2---:R-:W-:-:S04]  /*1c040*/  IMAD.WIDE R4, R10, 0x4, R4 ;  /* 0x000000040a047825 */ /* 0x004fc800078e0204 */
[----:B---3--:R-:W-:Y:S01]  /*1c050*/  @P1 IMAD.WIDE R6, R10, 0x4, R6 ;  /* 0x000000040a061825 */ /* 0x008fe200078e0206 */
[----:B------:R2:W5:Y:S04]  /*1c060*/  @P0 LDG.E R0, desc[UR38][R4.64] ;  /* 0x0000002604000981 */ /* 0x000568000c1e1900 */
[----:B------:R2:W5:Y:S01]  /*1c070*/  @P1 LDG.E R8, desc[UR38][R6.64] ;  /* 0x0000002606081981 */ /* 0x000562000c1e1900 */
[----:B0-----:R-:W-:Y:S02]  /*1c080*/  ISETP.NE.AND P2, PT, R25, 0x1, PT ;  /* 0x000000011900780c */ /* 0x001fe40003f45270 */
[----:B------:R-:W-:Y:S02]  /*1c090*/  ISETP.GE.AND P3, PT, R52, 0xc0, PT ;  /* 0x000000c03400780c */ /* 0x000fe40003f66270 */
[----:B------:R-:W-:-:S09]  /*1c0a0*/  SHF.R.S32.HI R9, RZ, 0x1f, R10 ;  /* 0x0000001fff097819 */ /* 0x000fd2000001140a */
[----:B------:R-:W0:Y:S08]  /*1c0b0*/  @P2 LDC R20, c[0x0][0xbec] ;  /* 0x0002fb00ff142b82 */ /* 0x000e300000000800 */
[----:B------:R-:W3:Y:S01]  /*1c0c0*/  @P2 LDC R27, c[0x0][0xbf0] ;  /* 0x0002fc00ff1b2b82 */ /* 0x000ee20000000800 */
[----:B--2---:R-:W-:Y:S05]  /*1c0d0*/  @P1 BRA `(.L_x_1567) ;  /* 0x0000000000101947 */ /* 0x004fea0003800000 */
[----:B------:R-:W-:Y:S05]  /*1c0e0*/  @!P0 BRA `(.L_x_1567) ;  /* 0x00000000000c8947 */ /* 0x000fea0003800000 */
[----:B------:R-:W2:Y:S04]  /*1c0f0*/  LDG.E R3, desc[UR38][R4.64] ;  /* 0x0000002604037981 */ /* 0x000ea8000c1e1900 */
[----:B-----5:R-:W2:Y:S02]  /*1c100*/  LDG.E R8, desc[UR38][R4.64+0x4] ;  /* 0x0000042604087981 */ /* 0x020ea4000c1e1900 */
[----:B--2---:R-:W-:-:S07]  /*1c110*/  IMAD.IADD R8, R8, 0x1, -R3 ;  /* 0x0000000108087824 */ /* 0x004fce00078e0a03 */
.L_x_1567:
[----:B------:R-:W2:Y:S04]  /*1c120*/  LDL R26, [R1+0x4c] ;  /* 0x00004c00011a7983 */ /* 0x000ea80000100800 */
[----:B------:R4:W5:Y:S01]  /*1c130*/  LDL R24, [R1+0x18] ;  /* 0x0000180001187983 */ /* 0x0009620000100800 */
[----:B------:R-:W-:Y:S01]  /*1c140*/  BSSY B1, `(.L_x_1568) ;  /* 0x000002d000017945 */ /* 0x000fe20003800000 */
[----:B------:R-:W-:Y:S02]  /*1c150*/  SEL R13, R10, RZ, !P0 ;  /* 0x000000ff0a0d7207 */ /* 0x000fe40004000000 */
[----:B------:R-:W-:Y:S02]  /*1c160*/  SEL R14, R9, RZ, !P0 ;  /* 0x000000ff090e7207 */ /* 0x000fe40004000000 */
[----:B-----5:R-:W-:-:S02]  /*1c170*/  SHF.R.S32.HI R11, RZ, 0x1f, R0 ;  /* 0x0000001fff0b7819 */ /* 0x020fc40000011400 */
[----:B--2---:R-:W-:Y:S01]  /*1c180*/  SHF.R.S32.HI R12, RZ, 0x1f, R26 ;  /* 0x0000001fff0c7819 */ /* 0x004fe2000001141a */
[----:B----4-:R-:W-:Y:S06]  /*1c190*/  @P3 BRA `(.L_x_1569) ;  /* 0x00000000009c3947 */ /* 0x010fec0003800000 */
[----:B------:R-:W2:Y:S01]  /*1c1a0*/  S2R R4, SR_TID.X ;  /* 0x0000000000047919 */ /* 0x000ea20000002100 */
[----:B------:R-:W4:Y:S02]  /*1c1b0*/  LDC R9, c[0x0][0xbe8] ;  /* 0x0002fa00ff097b82 */ /* 0x000f240000000800 */
[----:B----4-:R-:W-:Y:S01]  /*1c1c0*/  IMAD R3, R8, R9, RZ ;  /* 0x0000000908037224 */ /* 0x010fe200078e02ff */
[----:B--2---:R-:W-:-:S04]  /*1c1d0*/  IADD3 R10, R24, -0x80, R4 ;  /* 0xffffff80180a7810 */ /* 0x004fc80007ffe004 */
        /* <DEDUP_REMOVED lines=9> */
[----:B------:R-:W2:Y:S01]  /*1c270*/  @P0 LDC R15, c[0x0][0xbec] ;  /* 0x0002fb00ff0f0b82 */ /* 0x000ea20000000800 */
[----:B------:R-:W-:Y:S01]  /*1c280*/  IMAD R7, R26, UR5, R7 ;  /* 0x000000051a077c24 */ /* 0x000fe2000f8e0207 */
[----:B------:R-:W-:-:S03]  /*1c290*/  ULDC.64 UR4, c[0x0][0xb98] ;  /* 0x0002e60000047ab9 */ /* 0x000fc60000000a00 */
[----:B------:R-:W-:-:S03]  /*1c2a0*/  IMAD.IADD R5, R5, 0x1, R7 ;  /* 0x0000000105057824 */ /* 0x000fc600078e0207 */
[----:B------:R-:W4:Y:S01]  /*1c2b0*/  @P0 LDC R21, c[0x0][0xbf0] ;  /* 0x0002fc00ff150b82 */ /* 0x000f220000000800 */
[----:B------:R-:W-:-:S04]  /*1c2c0*/  IMAD.WIDE.U32 R4, R13, UR4, R4 ;  /* 0x000000040d047c25 */ /* 0x000fc8000f8e0004 */
[----:B--2---:R-:W-:-:S05]  /*1c2d0*/  @P0 IMAD.HI.U32 R6, R10, R15, RZ ;  /* 0x0000000f0a060227 */ /* 0x004fca00078e00ff */
[----:B----4-:R-:W-:Y:S01]  /*1c2e0*/  @P0 SHF.R.U32.HI R3, RZ, R21, R6 ;  /* 0x00000015ff030219 */ /* 0x010fe20000011606 */
[----:B------:R-:W-:-:S03]  /*1c2f0*/  IMAD R6, R14, UR4, RZ ;  /* 0x000000040e067c24 */ /* 0x000fc6000f8e02ff */
[----:B------:R-:W-:Y:S01]  /*1c300*/  IADD3 R4, P0, R3, R4, RZ ;  /* 0x0000000403047210 */ /* 0x000fe20007f1e0ff */
[--C-:B------:R-:W-:Y:S02]  /*1c310*/  IMAD.MOV R7, RZ, RZ, -R3.reuse ;  /* 0x000000ffff077224 */ /* 0x100fe400078e0a03 */
[----:B------:R-:W-:Y:S01]  /*1c320*/  IMAD R6, R13, UR5, R6 ;  /* 0x000000050d067c24 */ /* 0x000fe2000f8e0206 */
[----:B------:R-:W-:Y:S01]  /*1c330*/  ULDC.64 UR4, c[0x0][0xb88] ;  /* 0x0002e20000047ab9 */ /* 0x000fe20000000a00 */
[----:B------:R-:W-:Y:S01]  /*1c340*/  IMAD R7, R9, R7, R10 ;  /* 0x0000000709077224 */ /* 0x000fe200078e020a */
[----:B------:R-:W-:-:S04]  /*1c350*/  SHF.R.S32.HI R9, RZ, 0x1f, R3 ;  /* 0x0000001fff097819 */ /* 0x000fc80000011403 */
        /* <DEDUP_REMOVED lines=11> */
.L_x_1569:
[----:B------:R-:W-:Y:S05]  /*1c410*/  BSYNC B1 ;  /* 0x0000000000017941 */ /* 0x000fea0003800000 */
.L_x_1568:
[----:B------:R-:W-:Y:S01]  /*1c420*/  ULDC.64 UR4, c[0x0][0xaa0] ;  /* 0x0002a80000047ab9 */ /* 0x000fe20000000a00 */
[----:B------:R-:W-:Y:S01]  /*1c430*/  SHF.R.S32.HI R30, RZ, 0x2, R30 ;  /* 0x00000002ff1e7819 */ /* 0x000fe2000001141e */
[----:B--2---:R-:W-:Y:S01]  /*1c440*/  IMAD R3, R11, UR4, RZ ;  /* 0x000000040b037c24 */ /* 0x004fe2000f8e02ff */
[----:B------:R-:W-:Y:S01]  /*1c450*/  SHF.R.S32.HI R10, RZ, 0x1f, R37 ;  /* 0x0000001fff0a7819 */ /* 0x000fe20000011425 */
[----:B------:R-:W-:-:S04]  /*1c460*/  IMAD.WIDE.U32 R4, R0, UR4, RZ ;  /* 0x0000000400047c25 */ /* 0x000fc8000f8e00ff */
[----:B------:R-:W-:Y:S02]  /*1c470*/  IMAD R39, R39, 0x60, R30 ;  /* 0x0000006027277824 */ /* 0x000fe400078e021e */
[----:B------:R-:W-:Y:S01]  /*1c480*/  IMAD R3, R0, UR5, R3 ;  /* 0x0000000500037c24 */ /* 0x000fe2000f8e0203 */
[----:B------:R-:W-:Y:S01]  /*1c490*/  ULDC.64 UR4, c[0x0][0xae8] ;  /* 0x0002ba0000047ab9 */ /* 0x000fe20000000a00 */
[----:B------:R-:W-:Y:S02]  /*1c4a0*/  IMAD.IADD R39, R24, 0x1, R39 ;  /* 0x0000000118277824 */ /* 0x000fe400078e0227 */
[----:B------:R-:W-:Y:S02]  /*1c4b0*/  IMAD.IADD R5, R5, 0x1, R3 ;  /* 0x0000000105057824 */ /* 0x000fe400078e0203 */
[----:B------:R-:W-:Y:S02]  /*1c4c0*/  IMAD R6, R12, UR4, RZ ;  /* 0x000000040c067c24 */ /* 0x000fe4000f8e02ff */
[----:B0-----:R-:W-:-:S04]  /*1c4d0*/  @P2 IMAD.HI.U32 R0, R39, R20, RZ ;  /* 0x0000001427002227 */ /* 0x001fc800078e00ff */
[C---:B------:R-:W-:Y:S02]  /*1c4e0*/  IMAD R7, R26.reuse, UR5, R6 ;  /* 0x000000051a077c24 */ /* 0x040fe4000f8e0206 */
[----:B------:R-:W-:Y:S01]  /*1c4f0*/  IMAD.WIDE.U32 R4, R26, UR4, R4 ;  /* 0x000000041a047c25 */ /* 0x000fe2000f8e0004 */
[----:B------:R-:W-:-:S03]  /*1c500*/  ULDC.64 UR4, c[0x0][0xaf0] ;  /* 0x0002bc0000047ab9 */ /* 0x000fc60000000a00 */
[----:B------:R-:W-:Y:S01]  /*1c510*/  IMAD.MOV.U32 R3, RZ, RZ, R39 ;  /* 0x000000ffff037224 */ /* 0x000fe200078e0027 */
[----:B---3--:R-:W-:Y:S01]  /*1c520*/  @P2 SHF.R.U32.HI R3, RZ, R27, R0 ;  /* 0x0000001bff032219 */ /* 0x008fe20000011600 */
        /* <DEDUP_REMOVED lines=18> */
[----:B------:R-:W-:Y:S01]  /*1c650*/  ULDC.64 UR4, c[0x0][0xa80] ;  /* 0x0002a00000047ab9 */ /* 0x000fe20000000a00 */
[----:B------:R-:W-:Y:S02]  /*1c660*/  SHF.R.S32.HI R7, RZ, 0x1f, R38 ;  /* 0x0000001fff077819 */ /* 0x000fe40000011426 */
[----:B------:R-:W-:Y:S01]  /*1c670*/  IMAD.IADD R3, R5, 0x1, R3 ;  /* 0x0000000105037824 */ /* 0x000fe200078e0203 */
[----:B------:R-:W-:Y:S01]  /*1c680*/  LEA R0, P0, R4, UR4, 0x1 ;  /* 0x0000000404007c11 */ /* 0x000fe2000f8008ff */
[----:B------:R-:W-:-:S03]  /*1c690*/  UMOV UR4, 0xffffffff ;  /* 0xffffffff00047882 */ /* 0x000fc60000000000 */
[----:B------:R-:W-:Y:S01]  /*1c6a0*/  LEA.HI.X R4, R4, UR5, R3, 0x1, P0 ;  /* 0x0000000504047c11 */ /* 0x000fe200080f0c03 */
[----:B------:R-:W-:Y:S08]  /*1c6b0*/  BRA.DIV UR4, `(.L_x_1570) ;  /* 0x0000008e045c7947 */ /* 0x000ff0000b800000 */
[----:B------:R0:W2:Y:S04]  /*1c6c0*/  SHFL.IDX PT, R3, R4, RZ, 0x1c1f ;  /* 0x001c1fff04037589 */ /* 0x0000a800000e0000 */
[----:B------:R0:W3:Y:S02]  /*1c6d0*/  SHFL.IDX PT, R14, R0, RZ, 0x1c1f ;  /* 0x001c1fff000e7589 */ /* 0x0000e400000e0000 */
.L_x_1778:
[----:B------:R-:W-:Y:S01]  /*1c6e0*/  IMAD R25, R8, R25, RZ ;  /* 0x0000001908197224 */ /* 0x000fe200078e02ff */
[----:B------:R-:W-:Y:S01]  /*1c6f0*/  BSSY B1, `(.L_x_1571) ;  /* 0x0000011000017945 */ /* 0x000fe20003800000 */
[----:B------:R-:W-:-:S05]  /*1c700*/  IMAD.IADD R6, R30, 0x1, R24 ;  /* 0x000000011e067824 */ /* 0x000fca00078e0218 */
[----:B------:R-:W-:-:S13]  /*1c710*/  ISETP.GE.AND P0, PT, R6, R25, PT ;  /* 0x000000190600720c */ /* 0x000fda0003f06270 */
[----:B------:R-:W-:Y:S05]  /*1c720*/  @P0 BRA `(.L_x_1572) ;  /* 0x0000000000340947 */ /* 0x000fea0003800000 */
[----:B------:R-:W-:Y:S02]  /*1c730*/  ULDC UR4, c[0x0][0xac8] ;  /* 0x0002b20000047ab9 */ /* 0x000fe40000000800 */
[----:B------:R-:W-:Y:S02]  /*1c740*/  ISETP.GE.AND P2, PT, R36, UR4, PT ;  /* 0x0000000424007c0c */ /* 0x000fe4000bf46270 */
[----:B------:R-:W-:Y:S02]  /*1c750*/  ISETP.GE.AND P3, PT, R37, UR4, PT ;  /* 0x0000000425007c0c */ /* 0x000fe4000bf66270 */
[----:B------:R-:W-:-:S09]  /*1c760*/  ISETP.GE.AND P4, PT, R38, UR4, PT ;  /* 0x0000000426007c0c */ /* 0x000fd2000bf86270 */
[----:B--2---:R-:W-:Y:S02]  /*1c770*/  @!P2 IMAD.MOV.U32 R15, RZ, RZ, R3 ;  /* 0x000000ffff0fa224 */ /* 0x004fe400078e0003 */
[CC--:B---3--:R-:W-:Y:S02]  /*1c780*/  @!P3 LEA R12, P0, R37.reuse, R14.reuse, 0x1 ;  /* 0x0000000e250cb211 */ /* 0x0c8fe400078008ff */
[----:B------:R-:W-:Y:S01]  /*1c790*/  @!P4 LEA R20, P1, R38, R14, 0x1 ;  /* 0x0000000e2614c211 */ /* 0x000fe200078208ff */
[----:B------:R-:W-:Y:S01]  /*1c7a0*/  @!P2 IMAD.WIDE R8, R36, 0x2, R14 ;  /* 0x000000022408a825 */ /* 0x000fe200078e020e */
[-C--:B------:R-:W-:Y:S02]  /*1c7b0*/  @!P3 LEA.HI.X R13, R37, R3.reuse, R10, 0x1, P0 ;  /* 0x00000003250db211 */ /* 0x080fe400000f0c0a */
[----:B------:R-:W-:Y:S02]  /*1c7c0*/  @!P4 LEA.HI.X R21, R38, R3, R7, 0x1, P1 ;  /* 0x000000032615c211 */ /* 0x000fe400008f0c07 */
[----:B------:R4:W-:Y:S04]  /*1c7d0*/  @!P2 ST.E.128 desc[UR38][R8.64], RZ ;  /* 0x000000ff0800a985 */ /* 0x0009e8000c101d26 */
[----:B------:R4:W-:Y:S04]  /*1c7e0*/  @!P3 ST.E.128 desc[UR38][R12.64], RZ ;  /* 0x000000ff0c00b985 */ /* 0x0009e8000c101d26 */
[----:B------:R4:W-:Y:S02]  /*1c7f0*/  @!P4 ST.E.128 desc[UR38][R20.64], RZ ;  /* 0x000000ff1400c985 */ /* 0x0009e4000c101d26 */
.L_x_1572:
[----:B------:R-:W-:Y:S05]  /*1c800*/  BSYNC B1 ;  /* 0x0000000000017941 */ /* 0x000fea0003800000 */
.L_x_1571:
[----:B------:R-:W-:-:S03]  /*1c810*/  UMOV UR4, 0xffffffff ;  /* 0xffffffff00047882 */ /* 0x000fc60000000000 */
[----:B------:R-:W-:Y:S05]  /*1c820*/  BRA.DIV UR4, `(.L_x_1573) ;  /* 0x0000008e04347947 */ /* 0x000fea000b800000 */
[----:B--2---:R2:W0:Y:S04]  /*1c830*/  SHFL.IDX PT, R3, R4, 0x1, 0x1c1f ;  /* 0x003c1f0004037f89 */ /* 0x00442800000e0000 */
[----:B---3--:R2:W3:Y:S02]  /*1c840*/  SHFL.IDX PT, R14, R0, 0x1, 0x1c1f ;  /* 0x003c1f00000e7f89 */ /* 0x0084e400000e0000 */
.L_x_1782:
[----:B0-2---:R-:W-:-:S05]  /*1c850*/  VIADD R0, R6, 0x60 ;  /* 0x0000006006007836 */ /* 0x005fca0000000000 */
[----:B------:R-:W-:-:S13]  /*1c860*/  ISETP.GE.AND P0, PT, R0, R25, PT ;  /* 0x000000190000720c */ /* 0x000fda0003f06270 */
[----:B------:R-:W-:Y:S05]  /*1c870*/  @P0 BRA `(.L_x_1566) ;  /* 0x0000000000340947 */ /* 0x000fea0003800000 */
[----:B------:R-:W-:Y:S02]  /*1c880*/  ULDC UR4, c[0x0][0xac8] ;  /* 0x0002b20000047ab9 */ /* 0x000fe40000000800 */
[----:B------:R-:W-:Y:S02]  /*1c890*/  ISETP.GE.AND P2, PT, R36, UR4, PT ;  /* 0x0000000424007c0c */ /* 0x000fe4000bf46270 */
[----:B------:R-:W-:Y:S02]  /*1c8a0*/  ISETP.GE.AND P3, PT, R37, UR4, PT ;  /* 0x0000000425007c0c */ /* 0x000fe4000bf66270 */
[----:B------:R-:W-:-:S09]  /*1c8b0*/  ISETP.GE.AND P4, PT, R38, UR4, PT ;  /* 0x0000000426007c0c */ /* 0x000fd2000bf86270 */
[----:B------:R-:W-:Y:S02]  /*1c8c0*/  @!P2 IMAD.MOV.U32 R15, RZ, RZ, R3 ;  /* 0x000000ffff0fa224 */ /* 0x000fe400078e0003 */
[CC--:B---34-:R-:W-:Y:S02]  /*1c8d0*/  @!P3 LEA R8, P0, R37.reuse, R14.reuse, 0x1 ;  /* 0x0000000e2508b211 */ /* 0x0d8fe400078008ff */
[----:B------:R-:W-:Y:S01]  /*1c8e0*/  @!P4 LEA R6, P1, R38, R14, 0x1 ;  /* 0x0000000e2606c211 */ /* 0x000fe200078208ff */
[----:B------:R-:W-:Y:S01]  /*1c8f0*/  @!P2 IMAD.WIDE R4, R36, 0x2, R14 ;  /* 0x000000022404a825 */ /* 0x000fe200078e020e */
[-C--:B------:R-:W-:Y:S02]  /*1c900*/  @!P3 LEA.HI.X R9, R37, R3.reuse, R10, 0x1, P0 ;  /* 0x000000032509b211 */ /* 0x080fe400000f0c0a */
[----:B------:R-:W-:Y:S02]  /*1c910*/  @!P4 LEA.HI.X R7, R38, R3, R7, 0x1, P1 ;  /* 0x000000032607c211 */ /* 0x000fe400008f0c07 */
[----:B------:R0:W-:Y:S04]  /*1c920*/  @!P2 ST.E.128 desc[UR38][R4.64], RZ ;  /* 0x000000ff0400a985 */ /* 0x0001e8000c101d26 */
[----:B------:R0:W-:Y:S04]  /*1c930*/  @!P3 ST.E.128 desc[UR38][R8.64], RZ ;  /* 0x000000ff0800b985 */ /* 0x0001e8000c101d26 */
[----:B------:R0:W-:Y:S02]  /*1c940*/  @!P4 ST.E.128 desc[UR38][R6.64], RZ ;  /* 0x000000ff0600c985 */ /* 0x0001e4000c101d26 */
.L_x_1566:
[----:B------:R-:W-:Y:S05]  /*1c950*/  BSYNC B0 ;  /* 0x0000000000007941 */ /* 0x000fea0003800000 */
.L_x_1561:
[----:B------:R-:W-:Y:S02]  /*1c960*/  ULDC UR4, c[0x0][0xc3c] ;  /* 0x00030f0000047ab9 */ /* 0x000fe40000000800 */
[----:B-1----:R-:W-:-:S13]  /*1c970*/  ISETP.GE.AND P0, PT, R75, UR4, PT ;  /* 0x000000044b007c0c */ /* 0x002fda000bf06270 */
[----:B------:R-:W-:Y:S05]  /*1c980*/  @!P0 BRA `(.L_x_1574) ;  /* 0xfffffe4800288947 */ /* 0x000fea000383ffff */
[----:B------:R-:W-:Y:S05]  /*1c990*/  BRA `(.L_x_1369) ;  /* 0x0000008000647947 */ /* 0x000fea0003800000 */
.L_x_1367:
        /* <DEDUP_REMOVED lines=18> */
.L_x_1575:
        /* <DEDUP_REMOVED lines=42> */
.L_x_1581:
        /* <DEDUP_REMOVED lines=12> */
.L_x_1580:
[----:B------:R-:W-:Y:S05]  /*1ce20*/  BSYNC B0 ;  /* 0x0000000000007941 */ /* 0x000fea0003800000 */
.L_x_1579:
        /* <DEDUP_REMOVED lines=21> */
.L_x_1577:
        /* <DEDUP_REMOVED lines=21> */
.L_x_1582:
        /* <DEDUP_REMOVED lines=58> */
.L_x_1578:
[----:B------:R-:W-:Y:S02]  /*1d470*/  IMAD.MOV.U32 R17, RZ, RZ, RZ ;  /* 0x000000ffff117224 */ /* 0x000fe400078e00ff */
[----:B------:R-:W-:Y:S02]  /*1d480*/  IMAD.U32 R16, RZ, RZ, UR6 ;  /* 0x00000006ff107e24 */ /* 0x000fe4000f8e00ff */
[----:B------:R-:W-:-:S07]  /*1d490*/  IMAD.MOV.U32 R18, RZ, RZ, RZ ;  /* 0x000000ffff127224 */ /* 0x000fce00078e00ff */
.L_x_1583:
[----:B------:R-:W-:-:S13]  /*1d4a0*/  ISETP.NE.AND P0, PT, R5, RZ, PT ;  /* 0x000000ff0500720c */ /* 0x000fda0003f05270 */
[----:B------:R-:W0:Y:S01]  /*1d4b0*/  @!P0 S2R R3, SR_CgaCtaId ;  /* 0x0000000000038919 */ /* 0x000e220000008800 */
[----:B------:R-:W-:-:S04]  /*1d4c0*/  @!P0 MOV R0, 0x400 ;  /* 0x0000040000008802 */ /* 0x000fc80000000f00 */
[----:B0-----:R-:W-:-:S05]  /*1d4d0*/  @!P0 LEA R0, R3, R0, 0x18 ;  /* 0x0000000003008211 */ /* 0x001fca00078ec0ff */
[----:B------:R2:W-:Y:S01]  /*1d4e0*/  @!P0 STS.128 [R0+0x2d8d0], R16 ;  /* 0x02d8d01000008388 */ /* 0x0005e20000000c00 */
[----:B------:R-:W-:Y:S06]  /*1d4f0*/  BAR.ARV 0x5, 0x200 ;  /* 0x0148000000007b1d */ /* 0x000fec0000002000 */
.L_x_1576:
        /* <DEDUP_REMOVED lines=12> */
[----:B------:R-:W-:Y:S01]  /*1d5c0*/  ULDC.64 UR40, c[0x0][0x198] ;  /* 0x0000660000287ab9 */ /* 0x000fe20000000a00 */
[----:B------:R-:W-:Y:S01]  /*1d5d0*/  IMAD.MOV.U32 R28, RZ, RZ, RZ ;  /* 0x000000ffff1c7224 */ /* 0x000fe200078e00ff */
[----:B------:R-:W-:Y:S01]  /*1d5e0*/  ULDC UR37, c[0x0][0xc] ;  /* 0x0000030000257ab9 */ /* 0x000fe20000000800 */
[----:B------:R-:W-:Y:S02]  /*1d5f0*/  IMAD.MOV.U32 R23, RZ, RZ, RZ ;  /* 0x000000ffff177224 */ /* 0x000fe400078e00ff */
[----:B------:R-:W-:Y:S01]  /*1d600*/  IMAD.MOV.U32 R26, RZ, RZ, 0x1 ;  /* 0x00000001ff1a7424 */ /* 0x000fe200078e00ff */
        /* <DEDUP_REMOVED lines=18> */
.L_x_1744:
[----:B------:R-:W-:Y:S05]  /*1d730*/  YIELD ;  /* 0x0000000000007946 */ /* 0x000fea0003800000 */
[----:B------:R-:W-:Y:S01]  /*1d740*/  ULDC.64 UR4, c[0x0][0xa28] ;  /* 0x00028a0000047ab9 */ /* 0x000fe20000000a00 */
[----:B------:R-:W-:Y:S02]  /*1d750*/  CS2R R6, SRZ ;  /* 0x0000000000067805 */ /* 0x000fe4000001ff00 */
[----:B------:R-:W-:Y:S01]  /*1d760*/  ISETP.NE.U32.AND P0, PT, RZ, UR4, PT ;  /* 0x00000004ff007c0c */ /* 0x000fe2000bf05070 */
[----:B0-----:R-:W0:Y:S01]  /*1d770*/  LDC.64 R8, c[0x0][0xa00] ;  /* 0x00028000ff087b82 */ /* 0x001e220000000a00 */
[----:B------:R-:W-:Y:S01]  /*1d780*/  ULDC.64 UR6, c[0x0][0xa08] ;  /* 0x0002820000067ab9 */ /* 0x000fe20000000a00 */
[----:B------:R-:W-:Y:S01]  /*1d790*/  ULDC.64 UR8, c[0x0][0xa10] ;  /* 0x0002840000087ab9 */ /* 0x000fe20000000a00 */
[----:B------:R-:W-:Y:S01]  /*1d7a0*/  ISETP.NE.AND.EX P0, PT, RZ, UR5, PT, P0 ;  /* 0x00000005ff007c0c */ /* 0x000fe2000bf05300 */
[----:B------:R-:W-:-:S04]  /*1d7b0*/  ULDC.64 UR4, c[0x0][0xa18] ;  /* 0x0002860000047ab9 */ /* 0x000fc80000000a00 */
[----:B-1----:R-:W1:Y:S08]  /*1d7c0*/  LDC.64 R4, c[0x0][0xa08] ;  /* 0x00028200ff047b82 */ /* 0x002e700000000a00 */
[----:B----4-:R-:W2:Y:S02]  /*1d7d0*/  @P0 LDC.64 R2, c[0x0][0xa28] ;  /* 0x00028a00ff020b82 */ /* 0x010ea40000000a00 */
[----:B--2---:R-:W-:-:S05]  /*1d7e0*/  @P0 IMAD.WIDE R2, R19, 0x4, R2 ;  /* 0x0000000413020825 */ /* 0x004fca00078e0202 */
[----:B------:R2:W5:Y:S01]  /*1d7f0*/  @P0 LDG.E R7, desc[UR38][R2.64] ;  /* 0x0000002602070981 */ /* 0x000562000c1e1900 */
[----:B------:R-:W-:Y:S01]  /*1d800*/  ISETP.NE.U32.AND P0, PT, RZ, UR4, PT ;  /* 0x00000004ff007c0c */ /* 0x000fe2000bf05070 */
[----:B0-----:R-:W-:Y:S01]  /*1d810*/  IMAD.WIDE R8, R19, 0x4, R8 ;  /* 0x0000000413087825 */ /* 0x001fe200078e0208 */
[----:B------:R-:W-:Y:S02]  /*1d820*/  ISETP.NE.U32.AND P2, PT, RZ, UR6, PT ;  /* 0x00000006ff007c0c */ /* 0x000fe4000bf45070 */
[----:B------:R-:W-:Y:S01]  /*1d830*/  ISETP.NE.AND.EX P0, PT, RZ, UR5, PT, P0 ;  /* 0x00000005ff007c0c */ /* 0x000fe2000bf05300 */
[----:B------:R-:W-:Y:S01]  /*1d840*/  ULDC.64 UR4, c[0x0][0xa00] ;  /* 0x0002800000047ab9 */ /* 0x000fe20000000a00 */
[----:B------:R-:W-:Y:S01]  /*1d850*/  ISETP.NE.U32.AND P4, PT, RZ, UR8, PT ;  /* 0x00000008ff007c0c */ /* 0x000fe2000bf85070 */
[----:B------:R-:W-:Y:S01]  /*1d860*/  IMAD.MOV.U32 R27, RZ, RZ, RZ ;  /* 0x000000ffff1b7224 */ /* 0x000fe200078e00ff */
[----:B------:R-:W-:Y:S01]  /*1d870*/  ISETP.NE.U32.AND P1, PT, RZ, UR4, PT ;  /* 0x00000004ff007c0c */ /* 0x000fe2000bf25070 */
[----:B--2---:R-:W0:Y:S01]  /*1d880*/  LDC.64 R2, c[0x0][0xa10] ;  /* 0x00028400ff027b82 */ /* 0x004e220000000a00 */
[----:B------:R-:W-:-:S02]  /*1d890*/  IMAD.MOV.U32 R0, RZ, RZ, RZ ;  /* 0x000000ffff007224 */ /* 0x000fc400078e00ff */
[----:B------:R-:W-:Y:S01]  /*1d8a0*/  ISETP.NE.AND.EX P3, PT, RZ, UR5, PT, P1 ;  /* 0x00000005ff007c0c */ /* 0x000fe2000bf65310 */
[----:B-1----:R-:W-:-:S04]  /*1d8b0*/  IMAD.WIDE R4, R19, 0x4, R4 ;  /* 0x0000000413047825 */ /* 0x002fc800078e0204 */
[----:B------:R-:W1:Y:S01]  /*1d8c0*/  @P0 LDC.64 R10, c[0x0][0xa18] ;  /* 0x00028600ff0a0b82 */ /* 0x000e620000000a00 */
[----:B------:R-:W-:Y:S01]  /*1d8d0*/  ULDC UR4, c[0x0][0x288] ;  /* 0x0000a20000047ab9 */ /* 0x000fe20000000800 */
[----:B------:R-:W-:Y:S02]  /*1d8e0*/  ISETP.NE.AND.EX P1, PT, RZ, UR7, PT, P2 ;  /* 0x00000007ff007c0c */ /* 0x000fe4000bf25320 */
[----:B------:R-:W-:-:S04]  /*1d8f0*/  ISETP.NE.AND.EX P2, PT, RZ, UR9, PT, P4 ;  /* 0x00000009ff007c0c */ /* 0x000fc8000bf45340 */
[----:B------:R-:W2:Y:S07]  /*1d900*/  @P3 LDG.E R6, desc[UR38][R8.64] ;  /* 0x0000002608063981 */ /* 0x000eae000c1e1900 */
[----:B------:R-:W5:Y:S01]  /*1d910*/  @P1 LDG.E R27, desc[UR38][R4.64] ;  /* 0x00000026041b1981 */ /* 0x000f62000c1e1900 */
        /* <DEDUP_REMOVED lines=15> */
[----:B--2---:R0:W-:Y:S01]  /*1da10*/  STL [R1+0x1c], R6 ;  /* 0x00001c0601007387 */ /* 0x0041e20000100800 */
[----:B------:R-:W-:Y:S02]  /*1da20*/  IMAD.MOV.U32 R12, RZ, RZ, R6 ;  /* 0x000000ffff0c7224 */ /* 0x000fe400078e0006 */
[----:B0-----:R-:W-:Y:S01]  /*1da30*/  IMAD.U32 R6, RZ, RZ, UR5 ;  /* 0x00000005ff067e24 */ /* 0x001fe2000f8e00ff */
[----:B---3--:R-:W-:Y:S06]  /*1da40*/  @P0 BRA `(.L_x_1585) ;  /* 0x0000000000140947 */ /* 0x008fec0003800000 */
[----:B------:R-:W-:Y:S05]  /*1da50*/  @!P3 BRA `(.L_x_1585) ;  /* 0x000000000010b947 */ /* 0x000fea0003800000 */
[----:B------:R-:W2:Y:S04]  /*1da60*/  LDG.E R11, desc[UR38][R8.64] ;  /* 0x00000026080b7981 */ /* 0x000ea8000c1e1900 */
[----:B------:R-:W2:Y:S02]  /*1da70*/  LDG.E R8, desc[UR38][R8.64+0x4] ;  /* 0x0000042608087981 */ /* 0x000ea4000c1e1900 */
[----:B--2---:R-:W-:-:S05]  /*1da80*/  IMAD.IADD R12, R8, 0x1, -R11 ;  /* 0x00000001080c7824 */ /* 0x004fca00078e0a0b */
[----:B------:R0:W-:Y:S02]  /*1da90*/  STL [R1+0x1c], R12 ;  /* 0x00001c0c01007387 */ /* 0x0001e40000100800 */
.L_x_1585:
[----:B------:R-:W-:Y:S01]  /*1daa0*/  ULDC.64 UR4, c[0x0][0xa20] ;  /* 0x0002880000047ab9 */ /* 0x000fe20000000a00 */
[----:B-----5:R-:W-:Y:S01]  /*1dab0*/  IMAD.IADD R27, R27, 0x1, R7 ;  /* 0x000000011b1b7824 */ /* 0x020fe200078e0207 */
[----:B------:R-:W-:-:S04]  /*1dac0*/  ISETP.NE.U32.AND P0, PT, RZ, UR4, PT ;  /* 0x00000004ff007c0c */ /* 0x000fc8000bf05070 */
[----:B------:R-:W-:-:S13]  /*1dad0*/  ISETP.NE.AND.EX P0, PT, RZ, UR5, PT, P0 ;  /* 0x00000005ff007c0c */ /* 0x000fda000bf05300 */
[----:B------:R-:W-:Y:S05]  /*1dae0*/  @!P0 BRA `(.L_x_1586) ;  /* 0x0000000000108947 */ /* 0x000fea0003800000 */
[----:B------:R-:W1:Y:S02]  /*1daf0*/  LDC.64 R4, c[0x0][0xa20] ;  /* 0x00028800ff047b82 */ /* 0x000e640000000a00 */
[----:B-1----:R-:W-:-:S05]  /*1db00*/  IMAD.WIDE R4, R19, 0x4, R4 ;  /* 0x0000000413047825 */ /* 0x002fca00078e0204 */
[----:B------:R1:W5:Y:S01]  /*1db10*/  LDG.E R10, desc[UR38][R4.64] ;  /* 0x00000026040a7981 */ /* 0x000362000c1e1900 */
[----:B------:R-:W-:Y:S05]  /*1db20*/  BRA `(.L_x_1587) ;  /* 0x0000000000107947 */ /* 0x000fea0003800000 */
.L_x_1586:
[----:B------:R-:W-:Y:S05]  /*1db30*/  @!P1 BRA `(.L_x_1587) ;  /* 0x00000000000c9947 */ /* 0x000fea0003800000 */
[----:B------:R-:W2:Y:S04]  /*1db40*/  LDG.E R10, desc[UR38][R4.64] ;  /* 0x00000026040a7981 */ /* 0x000ea8000c1e1900 */
[----:B------:R-:W2:Y:S02]  /*1db50*/  LDG.E R4, desc[UR38][R4.64+0x4] ;  /* 0x0000042604047981 */ /* 0x000ea4000c1e1900 */
[----:B--2---:R-:W-:-:S07]  /*1db60*/  IMAD.IADD R10, R4, 0x1, -R10 ;  /* 0x00000001040a7824 */ /* 0x004fce00078e0a0a */
.L_x_1587:
[----:B-1----:R-:W2:Y:S04]  /*1db70*/  @P2 LDG.E R4, desc[UR38][R2.64] ;  /* 0x0000002602042981 */ /* 0x002ea8000c1e1900 */
[----:B------:R1:W2:Y:S01]  /*1db80*/  @P2 LDG.E R5, desc[UR38][R2.64+0x4] ;  /* 0x0000042602052981 */ /* 0x0002a2000c1e1900 */
[----:B------:R-:W-:Y:S02]  /*1db90*/  IMAD R13, R17, 0xc0, RZ ;  /* 0x000000c0110d7824 */ /* 0x000fe400078e02ff */
[----:B-----5:R-:W-:Y:S02]  /*1dba0*/  IMAD.IADD R8, R10, 0x1, -R7 ;  /* 0x000000010a087824 */ /* 0x020fe400078e0a07 */
[----:B------:R-:W-:Y:S01]  /*1dbb0*/  VIADD R10, R13, 0xbf ;  /* 0x000000bf0d0a7836 */ /* 0x000fe20000000000 */
[----:B------:R3:W-:Y:S01]  /*1dbc0*/  STL [R1+0x10], R13 ;  /* 0x0000100d01007387 */ /* 0x0007e20000100800 */
[----:B-1----:R-:W1:Y:S02]  /*1dbd0*/  LDC R2, c[0x0][0x448] ;  /* 0x00011200ff027b82 */ /* 0x002e640000000800 */
[----:B-1----:R-:W-:-:S13]  /*1dbe0*/  ISETP.NE.AND P1, PT, R2, 0x1, PT ;  /* 0x000000010200780c */ /* 0x002fda0003f25270 */
[----:B------:R-:W1:Y:S08]  /*1dbf0*/  @P1 LDC R3, c[0x0][0x44c] ;  /* 0x00011300ff031b82 */ /* 0x000e700000000800 */
[----:B------:R-:W4:Y:S01]  /*1dc00*/  @P1 LDC R2, c[0x0][0x450] ;  /* 0x00011400ff021b82 */ /* 0x000f220000000800 */
[----:B-1----:R-:W-:-:S05]  /*1dc10*/  @P1 IMAD.HI.U32 R3, R10, R3, RZ ;  /* 0x000000030a031227 */ /* 0x002fca00078e00ff */
[----:B----4-:R-:W-:Y:S01]  /*1dc20*/  @P1 SHF.R.U32.HI R10, RZ, R2, R3 ;  /* 0x00000002ff0a1219 */ /* 0x010fe20000011603 */
[----:B--2---:R-:W-:-:S04]  /*1dc30*/  @P2 IMAD.IADD R6, R5, 0x1, -R4 ;  /* 0x0000000105062824 */ /* 0x004fc800078e0a04 */
[----:B------:R-:W-:-:S04]  /*1dc40*/  IMAD.IADD R9, R8, 0x1, R6 ;  /* 0x0000000108097824 */ /* 0x000fc800078e0206 */
[C---:B------:R-:W-:Y:S01]  /*1dc50*/  VIADD R17, R9.reuse, 0x7f ;  /* 0x0000007f09117836 */ /* 0x040fe20000000000 */
[----:B------:R-:W-:-:S04]  /*1dc60*/  IADD3 R7, R9, 0x1, -R12 ;  /* 0x0000000109077810 */ /* 0x000fc80007ffe80c */
[----:B------:R-:W-:Y:S01]  /*1dc70*/  SHF.R.S32.HI R2, RZ, 0x1f, R17 ;  /* 0x0000001fff027819 */ /* 0x000fe20000011411 */
[----:B------:R-:W-:-:S03]  /*1dc80*/  IMAD.IADD R10, R7, 0x1, R10 ;  /* 0x00000001070a7824 */ /* 0x000fc600078e020a */
[----:B------:R-:W-:Y:S02]  /*1dc90*/  LEA.HI R17, R2, R17, RZ, 0x7 ;  /* 0x0000001102117211 */ /* 0x000fe400078f38ff */
[----:B------:R-:W1:Y:S02]  /*1dca0*/  LDC.64 R2, c[0x0][0x9e0] ;  /* 0x00027800ff027b82 */ /* 0x000e640000000a00 */
[----:B------:R-:W-:Y:S02]  /*1dcb0*/  SHF.R.S32.HI R17, RZ, 0x7, R17 ;  /* 0x00000007ff117819 */ /* 0x000fe40000011411 */
[----:B-1----:R-:W-:Y:S01]  /*1dcc0*/  ISETP.GE.AND P3, PT, R3, 0x1, PT ;  /* 0x000000010300780c */ /* 0x002fe20003f66270 */
[----:B------:R-:W-:-:S12]  /*1dcd0*/  IMAD.IADD R2, R10, 0x1, R2 ;  /* 0x000000010a027824 */ /* 0x000fd800078e0202 */
[----:B---3--:R-:W-:Y:S05]  /*1dce0*/  @!P3 BRA `(.L_x_1588) ;  /* 0x000000000048b947 */ /* 0x008fea0003800000 */
[C---:B------:R-:W-:Y:S01]  /*1dcf0*/  ISETP.GT.AND P0, PT, R10.reuse, RZ, PT ;  /* 0x000000ff0a00720c */ /* 0x040fe20003f04270 */
[----:B------:R-:W-:Y:S01]  /*1dd00*/  BSSY B0, `(.L_x_1589) ;  /* 0x000000e000007945 */ /* 0x000fe20003800000 */
[----:B------:R-:W-:-:S11]  /*1dd10*/  VIADD R11, R10, 0xffffffff ;  /* 0xffffffff0a0b7836 */ /* 0x000fd60000000000 */
[----:B------:R-:W-:Y:S05]  /*1dd20*/  @P0 BRA `(.L_x_1590) ;  /* 0x00000000001c0947 */ /* 0x000fea0003800000 */
[----:B------:R-:W-:Y:S01]  /*1dd30*/  ISETP.NE.AND P0, PT, R3, 0x1, PT ;  /* 0x000000010300780c */ /* 0x000fe20003f05270 */
[----:B------:R-:W-:-:S12]  /*1dd40*/  IMAD.MOV R10, RZ, RZ, -R10 ;  /* 0x000000ffff0a7224 */ /* 0x000fd800078e0a0a */
[----:B------:R-:W1:Y:S02]  /*1dd50*/  @P0 LDC.64 R4, c[0x0][0x9e8] ;  /* 0x00027a00ff040b82 */ /* 0x000e640000000a00 */
[----:B-1----:R-:W-:-:S05]  /*1dd60*/  @P0 IMAD.HI.U32 R4, R10, R4, RZ ;  /* 0x000000040a040227 */ /* 0x002fca00078e00ff */
[----:B------:R-:W-:-:S04]  /*1dd70*/  @P0 SHF.R.U32.HI R10, RZ, R5, R4 ;  /* 0x00000005ff0a0219 */ /* 0x000fc80000011604 */
[----:B------:R-:W-:Y:S01]  /*1dd80*/  LOP3.LUT R11, RZ, R10, RZ, 0x33, !PT ;  /* 0x0000000aff0b7212 */ /* 0x000fe200078e33ff */
[----:B------:R-:W-:Y:S06]  /*1dd90*/  BRA `(.L_x_1591) ;  /* 0x0000000000107947 */ /* 0x000fec0003800000 */
.L_x_1590:
[----:B------:R-:W-:-:S13]  /*1dda0*/  ISETP.NE.AND P0, PT, R3, 0x1, PT ;  /* 0x000000010300780c */ /* 0x000fda0003f05270 */
[----:B------:R-:W1:Y:S02]  /*1ddb0*/  @P0 LDC.64 R4, c[0x0][0x9e8] ;  /* 0x00027a00ff040b82 */ /* 0x000e640000000a00 */
[----:B-1----:R-:W-:-:S05]  /*1ddc0*/  @P0 IMAD.HI.U32 R4, R11, R4, RZ ;  /* 0x000000040b040227 */ /* 0x002fca00078e00ff */
[----:B------:R-:W-:-:S07]  /*1ddd0*/  @P0 SHF.R.U32.HI R11, RZ, R5, R4 ;  /* 0x00000005ff0b0219 */ /* 0x000fce0000011604 */
.L_x_1591:
[----:B------:R-:W-:Y:S05]  /*1dde0*/  BSYNC B0 ;  /* 0x0000000000007941 */ /* 0x000fea0003800000 */
.L_x_1589:
[----:B------:R-:W-:-:S05]  /*1ddf0*/  IMAD R11, R11, R3, R3 ;  /* 0x000000030b0b7224 */ /* 0x000fca00078e0203 */
[----:B------:R-:W-:-:S07]  /*1de00*/  VIMNMX R2, R2, R11, PT ;  /* 0x0000000b02027248 */ /* 0x000fce0003fe0100 */
.L_x_1588:
[----:B------:R-:W1:Y:S01]  /*1de10*/  @P1 LDC R10, c[0x0][0x44c] ;  /* 0x00011300ff0a1b82 */ /* 0x000e620000000800 */
[----:B------:R-:W-:Y:S01]  /*1de20*/  IMAD.MOV.U32 R4, RZ, RZ, R13 ;  /* 0x000000ffff047224 */ /* 0x000fe200078e000d */
[----:B------:R-:W-:Y:S01]  /*1de30*/  ULDC UR4, c[0x0][0x9dc] ;  /* 0x0002770000047ab9 */ /* 0x000fe20000000800 */
[----:B------:R-:W-:-:S05]  /*1de40*/  IMAD.IADD R9, R9, 0x1, -R12 ;  /* 0x0000000109097824 */ /* 0x000fca00078e0a0c */
[----:B------:R-:W2:Y:S01]  /*1de50*/  @P1 LDC R5, c[0x0][0x450] ;  /* 0x00011400ff051b82 */ /* 0x000ea20000000800 */
[----:B-1----:R-:W-:-:S05]  /*1de60*/  @P1 IMAD.HI.U32 R10, R13, R10, RZ ;  /* 0x0000000a0d0a1227 */ /* 0x002fca00078e00ff */
        /* <DEDUP_REMOVED lines=9> */
[----:B------:R-:W1:Y:S02]  /*1df00*/  @P0 LDC.64 R4, c[0x0][0x9e8] ;  /* 0x00027a00ff040b82 */ /* 0x000e640000000a00 */
[----:B-1----:R-:W-:-:S05]  /*1df10*/  @P0 IMAD.HI.U32 R4, R11, R4, RZ ;  /* 0x000000040b040227 */ /* 0x002fca00078e00ff */
[----:B------:R-:W-:-:S04]  /*1df20*/  @P0 SHF.R.U32.HI R11, RZ, R5, R4 ;  /* 0x00000005ff0b0219 */ /* 0x000fc80000011604 */
[----:B------:R-:W-:Y:S01]  /*1df30*/  LOP3.LUT R11, RZ, R11, RZ, 0x33, !PT ;  /* 0x0000000bff0b7212 */ /* 0x000fe200078e33ff */
[----:B------:R-:W-:Y:S06]  /*1df40*/  BRA `(.L_x_1595) ;  /* 0x0000000000107947 */ /* 0x000fec0003800000 */
.L_x_1594:
[----:B------:R-:W-:-:S13]  /*1df50*/  ISETP.NE.AND P0, PT, R3, 0x1, PT ;  /* 0x000000010300780c */ /* 0x000fda0003f05270 */
[----:B------:R-:W1:Y:S02]  /*1df60*/  @P0 LDC.64 R4, c[0x0][0x9e8] ;  /* 0x00027a00ff040b82 */ /* 0x000e640000000a00 */
[----:B-1----:R-:W-:-:S05]  /*1df70*/  @P0 IMAD.HI.U32 R4, R11, R4, RZ ;  /* 0x000000040b040227 */ /* 0x002fca00078e00ff */
[----:B------:R-:W-:-:S07]  /*1df80*/  @P0 SHF.R.U32.HI R11, RZ, R5, R4 ;  /* 0x00000005ff0b0219 */ /* 0x000fce0000011604 */
.L_x_1595:
[----:B------:R-:W-:Y:S05]  /*1df90*/  BSYNC B0 ;  /* 0x0000000000007941 */ /* 0x000fea0003800000 */
.L_x_1593:
[----:B------:R-:W-:-:S05]  /*1dfa0*/  IMAD R3, R11, R3, RZ ;  /* 0x000000030b037224 */ /* 0x000fca00078e02ff */
[----:B------:R-:W-:-:S07]  /*1dfb0*/  VIMNMX R10, R10, R3, !PT ;  /* 0x000000030a0a7248 */ /* 0x000fce0007fe0100 */
.L_x_1592:
[----:B------:R-:W-:Y:S01]  /*1dfc0*/  VIADD R2, R2, 0x7f ;  /* 0x0000007f02027836 */ /* 0x000fe20000000000 */
[----:B------:R-:W-:Y:S04]  /*1dfd0*/  BSSY B0, `(.L_x_1596) ;  /* 0x0000157000007945 */ /* 0x000fe80003800000 */
[----:B------:R-:W-:-:S04]  /*1dfe0*/  SHF.R.S32.HI R3, RZ, 0x1f, R2 ;  /* 0x0000001fff037819 */ /* 0x000fc80000011402 */
[----:B------:R-:W-:Y:S02]  /*1dff0*/  LEA.HI R3, R3, R2, RZ, 0x7 ;  /* 0x0000000203037211 */ /* 0x000fe400078f38ff */
[----:B------:R-:W-:Y:S02]  /*1e000*/  SHF.R.S32.HI R2, RZ, 0x1f, R10 ;  /* 0x0000001fff027819 */ /* 0x000fe4000001140a */
[----:B------:R-:W-:Y:S02]  /*1e010*/  SHF.R.S32.HI R3, RZ, 0x7, R3 ;  /* 0x00000007ff037819 */ /* 0x000fe40000011403 */
[----:B------:R-:W-:Y:S02]  /*1e020*/  LEA.HI R2, R2, R10, RZ, 0x7 ;  /* 0x0000000a02027211 */ /* 0x000fe400078f38ff */
[----:B------:R-:W-:Y:S02]  /*1e030*/  VIMNMX R3, R17, R3, PT ;  /* 0x0000000311037248 */ /* 0x000fe40003fe0100 */
[----:B------:R-:W-:-:S03]  /*1e040*/  SHF.R.S32.HI R2, RZ, 0x7, R2 ;  /* 0x00000007ff027819 */ /* 0x000fc60000011402 */
[----:B------:R-:W-:Y:S01]  /*1e050*/  IMAD R3, R3, 0x80, -R8 ;  /* 0x0000008003037824 */ /* 0x000fe200078e0a08 */
[----:B------:R-:W-:-:S04]  /*1e060*/  VIMNMX R2, RZ, R2, !PT ;  /* 0x00000002ff027248 */ /* 0x000fc80007fe0100 */
[----:B------:R-:W-:Y:S01]  /*1e070*/  VIMNMX R3, R3, R6, PT ;  /* 0x0000000603037248 */ /* 0x000fe20003fe0100 */
[----:B------:R-:W-:-:S05]  /*1e080*/  IMAD R2, R2, 0x80, -R8 ;  /* 0x0000008002027824 */ /* 0x000fca00078e0a08 */
[----:B------:R-:W-:-:S04]  /*1e090*/  VIMNMX R5, RZ, R2, !PT ;  /* 0x00000002ff057248 */ /* 0x000fc80007fe0100 */
[----:B------:R-:W-:Y:S02]  /*1e0a0*/  ISETP.GT.AND P0, PT, R3, R5, PT ;  /* 0x000000050300720c */ /* 0x000fe40003f04270 */
[----:B------:R-:W-:-:S11]  /*1e0b0*/  SHF.R.U32.HI R5, RZ, 0x7, R5 ;  /* 0x00000007ff057819 */ /* 0x000fd60000011605 */
[----:B------:R-:W-:-:S05]  /*1e0c0*/  @P0 VIADD R2, R3, 0x7f ;  /* 0x0000007f03020836 */ /* 0x000fca0000000000 */
[----:B------:R-:W-:-:S04]  /*1e0d0*/  @P0 SHF.R.S32.HI R3, RZ, 0x1f, R2 ;  /* 0x0000001fff030819 */ /* 0x000fc80000011402 */
[----:B------:R-:W-:Y:S01]  /*1e0e0*/  @P0 LEA.HI R3, R3, R2, RZ, 0x7 ;  /* 0x0000000203030211 */ /* 0x000fe200078f38ff */
[----:B------:R-:W-:-:S03]  /*1e0f0*/  IMAD.MOV.U32 R2, RZ, RZ, R5 ;  /* 0x000000ffff027224 */ /* 0x000fc600078e0005 */
[----:B------:R-:W-:Y:S02]  /*1e100*/  @P0 SHF.R.S32.HI R2, RZ, 0x7, R3 ;  /* 0x00000007ff020819 */ /* 0x000fe40000011403 */
[----:B------:R-:W-:Y:S02]  /*1e110*/  PLOP3.LUT P0, PT, PT, PT, PT, 0x80, 0x0 ;  /* 0x000000000000781c */ /* 0x000fe40003f0f070 */
[----:B------:R-:W-:-:S13]  /*1e120*/  ISETP.GT.AND P1, PT, R2, R5, PT ;  /* 0x000000050200720c */ /* 0x000fda0003f24270 */
[----:B------:R-:W-:Y:S05]  /*1e130*/  @!P1 BRA `(.L_x_1597) ;  /* 0x0000001400009947 */ /* 0x000fea0003800000 */
[----:B------:R-:W-:Y:S01]  /*1e140*/  UMOV UR4, 0xffffffff ;  /* 0xffffffff00047882 */ /* 0x000fe20000000000 */
[----:B------:R-:W-:Y:S02]  /*1e150*/  SEL R4, R19, RZ, !P2 ;  /* 0x000000ff13047207 */ /* 0x000fe40005000000 */
[----:B------:R-:W-:Y:S05]  /*1e160*/  BRA.DIV UR4, `(.L_x_1598) ;  /* 0x00000076042c7947 */ /* 0x000fea000b800000 */
[----:B------:R-:W1:Y:S02]  /*1e170*/  S2R R3, SR_TID.X ;  /* 0x0000000000037919 */ /* 0x000e640000002100 */
[----:B-1----:R-:W-:-:S04]  /*1e180*/  SHF.R.U32.HI R3, RZ, 0x5, R3 ;  /* 0x00000005ff037819 */ /* 0x002fc80000011603 */
[----:B------:R-:W-:-:S05]  /*1e190*/  LOP3.LUT R3, R3, 0x3, RZ, 0xc0, !PT ;  /* 0x0000000303037812 */ /* 0x000fca00078ec0ff */
[----:B------:R1:W2:Y:S02]  /*1e1a0*/  SHFL.IDX PT, R14, R3, RZ, 0x1f ;  /* 0x00001fff030e7589 */ /* 0x0002a400000e0000 */
.L_x_1785:
[----:B--2---:R-:W-:Y:S02]  /*1e1b0*/  ISETP.NE.AND P0, PT, R14, RZ, PT ;  /* 0x000000ff0e00720c */ /* 0x004fe40003f05270 */
[----:B------:R-:W-:-:S11]  /*1e1c0*/  PLOP3.LUT P6, PT, PT, PT, PT, 0x8, 0x0 ;  /* 0x000000000000781c */ /* 0x000fd60003fce170 */
[----:B------:R-:W-:Y:S05]  /*1e1d0*/  @P0 BRA `(.L_x_1599) ;  /* 0x00000000000c0947 */ /* 0x000fea0003800000 */
[----:B------:R-:W-:-:S03]  /*1e1e0*/  UMOV UR4, 0xffffffff ;  /* 0xffffffff00047882 */ /* 0x000fc60000000000 */
[----:B------:R-:W-:Y:S05]  /*1e1f0*/  BRA.DIV UR4, `(.L_x_1600) ;  /* 0x00000076043c7947 */ /* 0x000fea000b800000 */
[----:B------:R-:W-:-:S13]  /*1e200*/  ELECT P6, URZ, PT ;  /* 0x00000000003f782f */ /* 0x000fda00038c0000 */
.L_x_1599:
[----:B-1----:R-:W2:Y:S01]  /*1e210*/  LDL R3, [R1+0x24] ;  /* 0x0000240001037983 */ /* 0x002ea20000100800 */
[----:B------:R-:W-:Y:S01]  /*1e220*/  BSSY B1, `(.L_x_1601) ;  /* 0x0000008000017945 */ /* 0x000fe20003800000 */
[----:B--2---:R-:W-:-:S05]  /*1e230*/  VIADD R3, R3, 0x1 ;  /* 0x0000000103037836 */ /* 0x004fca0000000000 */
[----:B------:R-:W-:-:S04]  /*1e240*/  LEA.HI R6, R3, R3, RZ, 0x1 ;  /* 0x0000000303067211 */ /* 0x000fc800078f08ff */
[----:B------:R-:W-:-:S05]  /*1e250*/  LOP3.LUT R6, R6, 0xfffffffe, RZ, 0xc0, !PT ;  /* 0xfffffffe06067812 */ /* 0x000fca00078ec0ff */
[----:B------:R-:W-:-:S05]  /*1e260*/  IMAD.IADD R3, R3, 0x1, -R6 ;  /* 0x0000000103037824 */ /* 0x000fca00078e0a06 */
[----:B------:R-:W-:-:S04]  /*1e270*/  SHF.L.U32 R3, R3, 0x1f, RZ ;  /* 0x0000001f03037819 */ /* 0x000fc800000006ff */
[----:B------:R-:W1:Y:S02]  /*1e280*/  SYNCS.PHASECHK.TRANS64.TRYWAIT P0, [R22+URZ+0x2d820], R3 ;  /* 0x02d82003160075a7 */ /* 0x000e64000800017f */
[----:B-1----:R-:W-:Y:S05]  /*1e290*/  @!P0 BRA `(.L_x_1602) ;  /* 0x0000007400348947 */ /* 0x002fea0003800000 */
.L_x_1788:
[----:B------:R-:W-:Y:S05]  /*1e2a0*/  BSYNC B1 ;  /* 0x0000000000017941 */ /* 0x000fea0003800000 */
.L_x_1601:
[----:B------:R-:W-:Y:S04]  /*1e2b0*/  BSSY B1, `(.L_x_1603) ;  /* 0x000008b000017945 */ /* 0x000fe80003800000 */
[----:B------:R-:W-:Y:S05]  /*1e2c0*/  @!P6 BRA `(.L_x_1604) ;  /* 0x000000080024e947 */ /* 0x000fea0003800000 */
[----:B------:R-:W-:Y:S01]  /*1e2d0*/  IMAD R11, R28, 0x8, R22 ;  /* 0x000000081c0b7824 */ /* 0x000fe200078e0216 */
[----:B------:R-:W-:Y:S01]  /*1e2e0*/  SHF.L.U32 R10, R29, 0x1f, RZ ;  /* 0x0000001f1d0a7819 */ /* 0x000fe200000006ff */
[----:B------:R-:W2:Y:S01]  /*1e2f0*/  S2R R6, SR_TID.X ;  /* 0x0000000000067919 */ /* 0x000ea20000002100 */
[----:B------:R-:W-:Y:S02]  /*1e300*/  BSSY B2, `(.L_x_1605) ;  /* 0x0000005000027945 */ /* 0x000fe40003800000 */
[----:B------:R-:W3:Y:S01]  /*1e310*/  SYNCS.PHASECHK.TRANS64.TRYWAIT P0, [R11+URZ+0x2d8a0], R10 ;  /* 0x02d8a00a0b0075a7 */ /* 0x000ee2000800017f */
[----:B--2---:R-:W-:-:S04]  /*1e320*/  LOP3.LUT R6, R6, 0x7f, RZ, 0xc0, !PT ;  /* 0x0000007f06067812 */ /* 0x004fc800078ec0ff */
[----:B------:R-:W-:Y:S01]  /*1e330*/  ISETP.NE.AND P1, PT, R6, RZ, PT ;  /* 0x000000ff0600720c */ /* 0x000fe20003f25270 */
[----:B---3--:R-:W-:-:S12]  /*1e340*/  @!P0 BRA `(.L_x_1606) ;  /* 0x00000074001c8947 */ /* 0x008fd80003800000 */
.L_x_1789:
[----:B------:R-:W-:Y:S05]  /*1e350*/  BSYNC B2 ;  /* 0x0000000000027941 */ /* 0x000fea0003800000 */
.L_x_1605:
[----:B------:R-:W-:Y:S04]  /*1e360*/  BSSY B2, `(.L_x_1607) ;  /* 0x0000009000027945 */ /* 0x000fe80003800000 */
[----:B------:R-:W-:Y:S05]  /*1e370*/  @P1 BRA `(.L_x_1608) ;  /* 0x00000000001c1947 */ /* 0x000fea0003800000 */
[----:B-1----:R-:W1:Y:S02]  /*1e380*/  S2R R3, SR_TID.X ;  /* 0x0000000000037919 */ /* 0x002e640000002100 */
[----:B-1----:R-:W-:Y:S01]  /*1e390*/  LOP3.LUT R6, R3, 0x1f, RZ, 0xc0, !PT ;  /* 0x0000001f03067812 */ /* 0x002fe200078ec0ff */
[----:B------:R-:W-:-:S03]  /*1e3a0*/  IMAD.MOV.U32 R3, RZ, RZ, 0x6000 ;  /* 0x00006000ff037424 */ /* 0x000fc600078e00ff */
[----:B------:R-:W-:Y:S01]  /*1e3b0*/  ISETP.NE.AND P0, PT, R6, RZ, PT ;  /* 0x000000ff0600720c */ /* 0x000fe20003f05270 */
[----:B------:R3:W-:-:S12]  /*1e3c0*/  SYNCS.ARRIVE.TRANS64 RZ, [R11+URZ+0x2d890], R3 ;  /* 0x02d890030bff79a7 */ /* 0x0007d8000800003f */
[----:B---3--:R-:W-:Y:S05]  /*1e3d0*/  @!P0 BRA `(.L_x_1608) ;  /* 0x0000000000048947 */ /* 0x008fea0003800000 */
[----:B------:R-:W-:Y:S01]  /*1e3e0*/  BPT.TRAP 0x1 ;  /* 0x000000040000795c */ /* 0x000fe20000300000 */
.L_x_1608:
[----:B------:R-:W-:Y:S05]  /*1e3f0*/  BSYNC B2 ;  /* 0x0000000000027941 */ /* 0x000fea0003800000 */
.L_x_1607:
        /* <DEDUP_REMOVED lines=8> */
[----:B-1----:R-:W-:Y:S01]  /*1e480*/  VIADD R3, R11, 0x2d890 ;  /* 0x0002d8900b037836 */ /* 0x002fe20000000000 */
[----:B------:R-:W-:Y:S01]  /*1e490*/  UMOV UR6, 0x0 ;  /* 0x0000000000067882 */ /* 0x000fe20000000000 */
[----:B0-----:R-:W-:Y:S01]  /*1e4a0*/  VIADD R12, R8, 0x15400 ;  /* 0x00015400080c7836 */ /* 0x001fe20000000000 */
[----:B------:R-:W-:-:S09]  /*1e4b0*/  UMOV UR7, 0x12f00000 ;  /* 0x12f0000000077882 */ /* 0x000fd20000000000 */
.L_x_1609:
        /* <DEDUP_REMOVED lines=16> */
.L_x_1610:
        /* <DEDUP_REMOVED lines=16> */
.L_x_1611:
        /* <DEDUP_REMOVED lines=13> */
.L_x_1790:
[----:B------:R-:W-:Y:S05]  /*1e790*/  BSYNC B2 ;  /* 0x0000000000027941 */ /* 0x000fea0003800000 */
.L_x_1612:
        /* <DEDUP_REMOVED lines=11> */
.L_x_1615:
[----:B------:R-:W-:Y:S05]  /*1e850*/  BSYNC B2 ;  /* 0x0000000000027941 */ /* 0x000fea0003800000 */
.L_x_1614:
[----:B------:R-:W-:Y:S01]  /*1e860*/  R2UR UR10, R20 ;  /* 0x00000000140a72ca */ /* 0x000fe200000e0000 */
[----:B------:R-:W-:Y:S01]  /*1e870*/  UIADD3 UR4, UP0, UR40, 0x670, URZ ;  /* 0x0000067028047890 */ /* 0x000fe2000ff1e03f */
[----:B------:R-:W-:Y:S01]  /*1e880*/  R2UR UR6, R12 ;  /* 0x000000000c0672ca */ /* 0x000fe200000e0000 */
[----:B0-2---:R-:W-:Y:S01]  /*1e890*/  VIADD R11, R11, 0x2d8b0 ;  /* 0x0002d8b00b0b7836 */ /* 0x005fe20000000000 */
[----:B------:R-:W-:Y:S01]  /*1e8a0*/  R2UR UR7, R13 ;  /* 0x000000000d0772ca */ /* 0x000fe200000e0000 */
[----:B------:R-:W-:Y:S01]  /*1e8b0*/  VIADD R3, R8, 0x400 ;  /* 0x0000040008037836 */ /* 0x000fe20000000000 */
[----:B------:R-:W-:Y:S01]  /*1e8c0*/  PLOP3.LUT P0, PT, PT, PT, PT, 0x80, 0x0 ;  /* 0x000000000000781c */ /* 0x000fe20003f0f070 */
[----:B------:R-:W-:-:S12]  /*1e8d0*/  UIADD3.X UR5, URZ, UR41, URZ, UP0, !UPT ;  /* 0x000000293f057290 */ /* 0x000fd800087fe43f */
.L_x_1616:
        /* <DEDUP_REMOVED lines=15> */
.L_x_1617:
        /* <DEDUP_REMOVED lines=15> */
.L_x_1618:
        /* <DEDUP_REMOVED lines=10> */
.L_x_1604:
[----:B------:R-:W-:Y:S05]  /*1eb60*/  BSYNC B1 ;  /* 0x0000000000017941 */ /* 0x000fea0003800000 */
.L_x_1603:
[----:B------:R-:W-:Y:S01]  /*1eb70*/  VIADD R8, R2, 0xfffffffe ;  /* 0xfffffffe02087836 */ /* 0x000fe20000000000 */
[----:B------:R-:W-:Y:S01]  /*1eb80*/  PLOP3.LUT P0, PT, PT, PT, PT, 0x8, 0x0 ;  /* 0x000000000000781c */ /* 0x000fe20003f0e170 */
[----:B------:R-:W-:-:S03]  /*1eb90*/  VIADD R28, R28, 0x1 ;  /* 0x000000011c1c7836 */ /* 0x000fc60000000000 */
[----:B------:R-:W-:Y:S02]  /*1eba0*/  ISETP.GE.AND P2, PT, R8, R5, PT ;  /* 0x000000050800720c */ /* 0x000fe40003f46270 */
[----:B------:R-:W-:-:S04]  /*1ebb0*/  ISETP.NE.AND P1, PT, R28, 0x2, PT ;  /* 0x000000021c00780c */ /* 0x000fc80003f25270 */
[----:B------:R-:W-:Y:S02]  /*1ebc0*/  SEL R2, RZ, 0x1, P1 ;  /* 0x00000001ff027807 */ /* 0x000fe40000800000 */
[----:B------:R-:W-:Y:S02]  /*1ebd0*/  SEL R28, R28, RZ, P1 ;  /* 0x000000ff1c1c7207 */ /* 0x000fe40000800000 */
[----:B------:R-:W-:-:S03]  /*1ebe0*/  LOP3.LUT R29, R29, R2, RZ, 0x3c, !PT ;  /* 0x000000021d1d7212 */ /* 0x000fc600078e3cff */
[----:B------:R-:W-:Y:S05]  /*1ebf0*/  @!P2 BRA `(.L_x_1597) ;  /* 0x000000080050a947 */ /* 0x000fea0003800000 */
.L_x_1635:
[----:B------:R-:W-:Y:S05]  /*1ec00*/  YIELD ;  /* 0x0000000000007946 */ /* 0x000fea0003800000 */
[----:B------:R-:W-:Y:S04]  /*1ec10*/  BSSY B1, `(.L_x_1619) ;  /* 0x000008a000017945 */ /* 0x000fe80003800000 */
[----:B------:R-:W-:Y:S05]  /*1ec20*/  @!P6 BRA `(.L_x_1620) ;  /* 0x000000080020e947 */ /* 0x000fea0003800000 */
[----:B------:R-:W-:Y:S01]  /*1ec30*/  IMAD R6, R28, 0x8, R22 ;  /* 0x000000081c067824 */ /* 0x000fe200078e0216 */
[----:B-1----:R-:W-:Y:S01]  /*1ec40*/  SHF.L.U32 R3, R29, 0x1f, RZ ;  /* 0x0000001f1d037819 */ /* 0x002fe200000006ff */
[----:B------:R-:W1:Y:S01]  /*1ec50*/  S2R R2, SR_TID.X ;  /* 0x0000000000027919 */ /* 0x000e620000002100 */
[----:B------:R-:W-:Y:S02]  /*1ec60*/  BSSY B2, `(.L_x_1621) ;  /* 0x0000005000027945 */ /* 0x000fe40003800000 */
[----:B------:R-:W2:Y:S01]  /*1ec70*/  SYNCS.PHASECHK.TRANS64.TRYWAIT P1, [R6+URZ+0x2d8a0], R3 ;  /* 0x02d8a003060075a7 */ /* 0x000ea2000802017f */
[----:B-1----:R-:W-:-:S04]  /*1ec80*/  LOP3.LUT R2, R2, 0x7f, RZ, 0xc0, !PT ;  /* 0x0000007f02027812 */ /* 0x002fc800078ec0ff */
[----:B------:R-:W-:Y:S01]  /*1ec90*/  ISETP.NE.AND P2, PT, R2, RZ, PT ;  /* 0x000000ff0200720c */ /* 0x000fe20003f45270 */
[----:B--2---:R-:W-:-:S12]  /*1eca0*/  @!P1 BRA `(.L_x_1622) ;  /* 0x0000006800ec9947 */ /* 0x004fd80003800000 */
.L_x_1791:
[----:B------:R-:W-:Y:S05]  /*1ecb0*/  BSYNC B2 ;  /* 0x0000000000027941 */ /* 0x000fea0003800000 */
.L_x_1621:
[----:B------:R-:W-:Y:S04]  /*1ecc0*/  BSSY B2, `(.L_x_1623) ;  /* 0x0000009000027945 */ /* 0x000fe80003800000 */
[----:B------:R-:W-:Y:S05]  /*1ecd0*/  @P2 BRA `(.L_x_1624) ;  /* 0x00000000001c2947 */ /* 0x000fea0003800000 */
[----:B------:R-:W2:Y:S02]  /*1ece0*/  S2R R2, SR_TID.X ;  /* 0x0000000000027919 */ /* 0x000ea40000002100 */
[----:B--2---:R-:W-:Y:S01]  /*1ecf0*/  LOP3.LUT R10, R2, 0x1f, RZ, 0xc0, !PT ;  /* 0x0000001f020a7812 */ /* 0x004fe200078ec0ff */
[----:B------:R-:W-:-:S03]  /*1ed00*/  IMAD.MOV.U32 R2, RZ, RZ, 0x6000 ;  /* 0x00006000ff027424 */ /* 0x000fc600078e00ff */
[----:B------:R-:W-:Y:S01]  /*1ed10*/  ISETP.NE.AND P1, PT, R10, RZ, PT ;  /* 0x000000ff0a00720c */ /* 0x000fe20003f25270 */
[----:B------:R2:W-:-:S12]  /*1ed20*/  SYNCS.ARRIVE.TRANS64 RZ, [R6+URZ+0x2d890], R2 ;  /* 0x02d8900206ff79a7 */ /* 0x0005d8000800003f */
[----:B--2---:R-:W-:Y:S05]  /*1ed30*/  @!P1 BRA `(.L_x_1624) ;  /* 0x0000000000049947 */ /* 0x004fea0003800000 */
[----:B------:R-:W-:Y:S01]  /*1ed40*/  BPT.TRAP 0x1 ;  /* 0x000000040000795c */ /* 0x000fe20000300000 */
.L_x_1624:
[----:B------:R-:W-:Y:S05]  /*1ed50*/  BSYNC B2 ;  /* 0x0000000000027941 */ /* 0x000fea0003800000 */
.L_x_1623:
        /* <DEDUP_REMOVED lines=10> */
[----:B------:R-:W-:-:S10]  /*1ee00*/  UMOV UR7, 0x12f00000 ;  /* 0x12f0000000077882 */ /* 0x000fd40000000000 */
.L_x_1625:
        /* <DEDUP_REMOVED lines=16> */
.L_x_1626:
        /* <DEDUP_REMOVED lines=16> */
.L_x_1627:
        /* <DEDUP_REMOVED lines=13> */
.L_x_1792:
[----:B------:R-:W-:Y:S05]  /*1f0e0*/  BSYNC B2 ;  /* 0x0000000000027941 */ /* 0x000fea0003800000 */
.L_x_1628:
[----:B------:R-:W-:Y:S01]  /*1f0f0*/  BSSY B2, `(.L_x_1630) ;  /* 0x000000b000027945 */ /* 0x000fe20003800000 */
[----:B------:R-:W-:Y:S02]  /*1f100*/  IMAD.MOV.U32 R2, RZ, RZ, 0x0 ;  /* 0x00000000ff027424 */ /* 0x000fe400078e00ff */
[----:B01----:R-:W-:Y:S01]  /*1f110*/  IMAD.MOV.U32 R3, RZ, RZ, 0x12f00000 ;  /* 0x12f00000ff037424 */ /* 0x003fe200078e00ff */
        /* <DEDUP_REMOVED lines=8> */
.L_x_1631:
[----:B------:R-:W-:Y:S05]  /*1f1a0*/  BSYNC B2 ;  /* 0x0000000000027941 */ /* 0x000fea0003800000 */
.L_x_1630:
        /* <DEDUP_REMOVED lines=8> */
.L_x_1632:
        /* <DEDUP_REMOVED lines=15> */
.L_x_1633:
        /* <DEDUP_REMOVED lines=15> */
.L_x_1634:
        /* <DEDUP_REMOVED lines=10> */
.L_x_1620:
[----:B------:R-:W-:Y:S05]  /*1f4b0*/  BSYNC B1 ;  /* 0x0000000000017941 */ /* 0x000fea0003800000 */
.L_x_1619:
[----:B------:R-:W-:Y:S01]  /*1f4c0*/  ISETP.GT.AND P2, PT, R8, R5, PT ;  /* 0x000000050800720c */ /* 0x000fe20003f44270 */
[----:B------:R-:W-:Y:S02]  /*1f4d0*/  VIADD R28, R28, 0x1 ;  /* 0x000000011c1c7836 */ /* 0x000fe40000000000 */
[----:B------:R-:W-:-:S03]  /*1f4e0*/  VIADD R8, R8, 0xffffffff ;  /* 0xffffffff08087836 */ /* 0x000fc60000000000 */
[----:B------:R-:W-:-:S04]  /*1f4f0*/  ISETP.NE.AND P1, PT, R28, 0x2, PT ;  /* 0x000000021c00780c */ /* 0x000fc80003f25270 */
[----:B------:R-:W-:Y:S02]  /*1f500*/  SEL R2, RZ, 0x1, P1 ;  /* 0x00000001ff027807 */ /* 0x000fe40000800000 */
[----:B------:R-:W-:Y:S02]  /*1f510*/  SEL R28, R28, RZ, P1 ;  /* 0x000000ff1c1c7207 */ /* 0x000fe40000800000 */
[----:B------:R-:W-:Y:S01]  /*1f520*/  LOP3.LUT R29, R29, R2, RZ, 0x3c, !PT ;  /* 0x000000021d1d7212 */ /* 0x000fe200078e3cff */
[----:B------:R-:W-:Y:S06]  /*1f530*/  @P2 BRA `(.L_x_1635) ;  /* 0xfffffff400b02947 */ /* 0x000fec000383ffff */
.L_x_1597:
[----:B------:R-:W-:Y:S05]  /*1f540*/  BSYNC B0 ;  /* 0x0000000000007941 */ /* 0x000fea0003800000 */
.L_x_1596:
[----:B------:R-:W2:Y:S01]  /*1f550*/  LDL R6, [R1+0x10] ;  /* 0x0000100001067983 */ /* 0x000ea20000100800 */
[----:B------:R-:W3:Y:S01]  /*1f560*/  LDC R0, c[0x0][0x448] ;  /* 0x00011200ff007b82 */ /* 0x000ee20000000800 */
[----:B------:R-:W-:Y:S07]  /*1f570*/  @!P0 WARPSYNC.ALL ;  /* 0x0000000000008948 */ /* 0x000fee0003800000 */
[----:B------:R-:W-:Y:S01]  /*1f580*/  @!P0 BAR.SYNC.DEFER_BLOCKING 0xc, 0x200 ;  /* 0x0308000000008b1d */ /* 0x000fe20000010000 */
[----:B---3--:R-:W-:-:S13]  /*1f590*/  ISETP.NE.AND P1, PT, R0, 0x1, PT ;  /* 0x000000010000780c */ /* 0x008fda0003f25270 */
[----:B------:R-:W3:Y:S08]  /*1f5a0*/  @P1 LDC R5, c[0x0][0x44c] ;  /* 0x00011300ff051b82 */ /* 0x000ef00000000800 */
[----:B-1----:R-:W1:Y:S01]  /*1f5b0*/  @P1 LDC R3, c[0x0][0x450] ;  /* 0x00011400ff031b82 */ /* 0x002e620000000800 */
[----:B--2---:R-:W-:-:S04]  /*1f5c0*/  VIADD R2, R6, 0xbf ;  /* 0x000000bf06027836 */ /* 0x004fc80000000000 */
[----:B---3--:R-:W-:-:S05]  /*1f5d0*/  @P1 IMAD.HI.U32 R0, R2, R5, RZ ;  /* 0x0000000502001227 */ /* 0x008fca00078e00ff */
[----:B-1----:R-:W-:-:S05]  /*1f5e0*/  @P1 SHF.R.U32.HI R2, RZ, R3, R0 ;  /* 0x00000003ff021219 */ /* 0x002fca0000011600 */
[----:B------:R-:W-:Y:S02]  /*1f5f0*/  IMAD.IADD R7, R7, 0x1, R2 ;  /* 0x0000000107077824 */ /* 0x000fe400078e0202 */
[----:B------:R-:W1:Y:S02]  /*1f600*/  LDC.64 R2, c[0x0][0x9e0] ;  /* 0x00027800ff027b82 */ /* 0x000e640000000a00 */
[----:B-1----:R-:W-:Y:S01]  /*1f610*/  ISETP.GE.AND P2, PT, R3, 0x1, PT ;  /* 0x000000010300780c */ /* 0x002fe20003f46270 */
[----:B------:R-:W-:-:S12]  /*1f620*/  IMAD.IADD R2, R7, 0x1, R2 ;  /* 0x0000000107027824 */ /* 0x000fd800078e0202 */
[----:B------:R-:W-:Y:S05]  /*1f630*/  @!P2 BRA `(.L_x_1636) ;  /* 0x000000000048a947 */ /* 0x000fea0003800000 */
        /* <DEDUP_REMOVED lines=11> */
.L_x_1638:
[----:B------:R-:W-:-:S13]  /*1f6f0*/  ISETP.NE.AND P0, PT, R3, 0x1, PT ;  /* 0x000000010300780c */ /* 0x000fda0003f05270 */
[----:B------:R-:W1:Y:S02]  /*1f700*/  @P0 LDC.64 R4, c[0x0][0x9e8] ;  /* 0x00027a00ff040b82 */ /* 0x000e640000000a00 */
[----:B-1----:R-:W-:-:S05]  /*1f710*/  @P0 IMAD.HI.U32 R4, R0, R4, RZ ;  /* 0x0000000400040227 */ /* 0x002fca00078e00ff */
[----:B------:R-:W-:-:S07]  /*1f720*/  @P0 SHF.R.U32.HI R0, RZ, R5, R4 ;  /* 0x00000005ff000219 */ /* 0x000fce0000011604 */
.L_x_1639:
[----:B------:R-:W-:Y:S05]  /*1f730*/  BSYNC B0 ;  /* 0x0000000000007941 */ /* 0x000fea0003800000 */
.L_x_1637:
[----:B------:R-:W-:-:S05]  /*1f740*/  IMAD R5, R0, R3, R3 ;  /* 0x0000000300057224 */ /* 0x000fca00078e0203 */
[----:B------:R-:W-:-:S07]  /*1f750*/  VIMNMX R2, R2, R5, PT ;  /* 0x0000000502027248 */ /* 0x000fce0003fe0100 */
.L_x_1636:
[----:B------:R-:W-:Y:S01]  /*1f760*/  VIADD R2, R2, 0x7f ;  /* 0x0000007f02027836 */ /* 0x000fe20000000000 */
[----:B------:R-:W-:-:S04]  /*1f770*/  ULDC UR4, c[0x0][0x9dc] ;  /* 0x0002770000047ab9 */ /* 0x000fc80000000800 */
[----:B------:R-:W-:-:S04]  /*1f780*/  SHF.R.S32.HI R5, RZ, 0x1f, R2 ;  /* 0x0000001fff057819 */ /* 0x000fc80000011402 */
[----:B------:R-:W-:Y:S02]  /*1f790*/  LEA.HI R5, R5, R2, RZ, 0x7 ;  /* 0x0000000205057211 */ /* 0x000fe400078f38ff */
[----:B------:R-:W1:Y:S02]  /*1f7a0*/  @P1 LDC R2, c[0x0][0x44c] ;  /* 0x00011300ff021b82 */ /* 0x000e640000000800 */
[----:B------:R-:W-:-:S04]  /*1f7b0*/  SHF.R.S32.HI R0, RZ, 0x7, R5 ;  /* 0x00000007ff007819 */ /* 0x000fc80000011405 */
[----:B------:R-:W-:Y:S02]  /*1f7c0*/  VIMNMX R24, R17, R0, PT ;  /* 0x0000000011187248 */ /* 0x000fe40003fe0100 */
[----:B------:R-:W2:Y:S03]  /*1f7d0*/  @P1 LDC R0, c[0x0][0x450] ;  /* 0x00011400ff001b82 */ /* 0x000ea60000000800 */
[----:B------:R3:W-:Y:S01]  /*1f7e0*/  STL [R1+0x14], R24 ;  /* 0x0000141801007387 */ /* 0x0007e20000100800 */
[----:B-1----:R-:W-:-:S04]  /*1f7f0*/  @P1 IMAD.HI.U32 R5, R6, R2, RZ ;  /* 0x0000000206051227 */ /* 0x002fc800078e00ff */
[----:B------:R-:W-:Y:S01]  /*1f800*/  IMAD.MOV.U32 R2, RZ, RZ, R6 ;  /* 0x000000ffff027224 */ /* 0x000fe200078e0006 */
[----:B--2---:R-:W-:-:S05]  /*1f810*/  @P1 SHF.R.U32.HI R2, RZ, R0, R5 ;  /* 0x00000000ff021219 */ /* 0x004fca0000011605 */
[----:B------:R-:W-:-:S04]  /*1f820*/  IMAD.IADD R2, R9, 0x1, R2 ;  /* 0x0000000109027824 */ /* 0x000fc800078e0202 */
[----:B------:R-:W-:Y:S01]  /*1f830*/  VIADD R0, R2, -UR4 ;  /* 0x8000000402007c36 */ /* 0x000fe20008000000 */
[----:B---3--:R-:W-:Y:S06]  /*1f840*/  @!P2 BRA `(.L_x_1640) ;  /* 0x000000000044a947 */ /* 0x008fec0003800000 */
        /* <DEDUP_REMOVED lines=10> */
.L_x_1642:
[----:B------:R-:W-:-:S13]  /*1f8f0*/  ISETP.NE.AND P0, PT, R3, 0x1, PT ;  /* 0x000000010300780c */ /* 0x000fda0003f05270 */
[----:B------:R-:W1:Y:S02]  /*1f900*/  @P0 LDC.64 R4, c[0x0][0x9e8] ;  /* 0x00027a00ff040b82 */ /* 0x000e640000000a00 */
[----:B-1----:R-:W-:-:S05]  /*1f910*/  @P0 IMAD.HI.U32 R4, R2, R4, RZ ;  /* 0x0000000402040227 */ /* 0x002fca00078e00ff */
[----:B------:R-:W-:-:S07]  /*1f920*/  @P0 SHF.R.U32.HI R2, RZ, R5, R4 ;  /* 0x00000005ff020219 */ /* 0x000fce0000011604 */
.L_x_1643:
[----:B------:R-:W-:Y:S05]  /*1f930*/  BSYNC B0 ;  /* 0x0000000000007941 */ /* 0x000fea0003800000 */
.L_x_1641:
[----:B------:R-:W-:-:S05]  /*1f940*/  IMAD R3, R2, R3, RZ ;  /* 0x0000000302037224 */ /* 0x000fca00078e02ff */
[----:B------:R-:W-:-:S07]  /*1f950*/  VIMNMX R0, R0, R3, !PT ;  /* 0x0000000300007248 */ /* 0x000fce0007fe0100 */
.L_x_1640:
[----:B------:R-:W-:Y:S01]  /*1f960*/  SHF.R.S32.HI R3, RZ, 0x1f, R0 ;  /* 0x0000001fff037819 */ /* 0x000fe20000011400 */
[----:B------:R-:W-:Y:S03]  /*1f970*/  BSSY B7, `(.L_x_1644) ;  /* 0x0000421000077945 */ /* 0x000fe60003800000 */
[----:B------:R-:W-:-:S04]  /*1f980*/  LEA.HI R3, R3, R0, RZ, 0x7 ;  /* 0x0000000003037211 */ /* 0x000fc800078f38ff */
[----:B------:R-:W-:-:S04]  /*1f990*/  SHF.R.S32.HI R3, RZ, 0x7, R3 ;  /* 0x00000007ff037819 */ /* 0x000fc80000011403 */
[----:B------:R-:W-:-:S04]  /*1f9a0*/  VIMNMX R2, RZ, R3, !PT ;  /* 0x00000003ff027248 */ /* 0x000fc80007fe0100 */
[----:B------:R-:W-:Y:S01]  /*1f9b0*/  ISETP.GT.AND P0, PT, R24, R2, PT ;  /* 0x000000021800720c */ /* 0x000fe20003f04270 */
[----:B------:R1:W-:-:S12]  /*1f9c0*/  STL [R1+0x8], R2 ;  /* 0x0000080201007387 */ /* 0x0003d80000100800 */
[----:B-1----:R-:W-:Y:S05]  /*1f9d0*/  @P0 BRA `(.L_x_1645) ;  /* 0x0000000000440947 */ /* 0x002fea0003800000 */
[----:B------:R-:W1:Y:S02]  /*1f9e0*/  S2R R2, SR_TID.X ;  /* 0x0000000000027919 */ /* 0x000e640000002100 */
[----:B-1----:R-:W-:-:S04]  /*1f9f0*/  LOP3.LUT R2, R2, 0x7f, RZ, 0xc0, !PT ;  /* 0x0000007f02027812 */ /* 0x002fc800078ec0ff */
[----:B------:R-:W-:-:S13]  /*1fa00*/  ISETP.NE.AND P0, PT, R2, RZ, PT ;  /* 0x000000ff0200720c */ /* 0x000fda0003f05270 */
[----:B------:R-:W-:Y:S05]  /*1fa10*/  @P0 BRA `(.L_x_1646) ;  /* 0x0000004000580947 */ /* 0x000fea0003800000 */
[----:B------:R-:W1:Y:S01]  /*1fa20*/  S2R R5, SR_LANEID ;  /* 0x0000000000057919 */ /* 0x000e620000000000 */
[----:B------:R-:W-:Y:S01]  /*1fa30*/  VOTEU.ANY UR4, UPT, PT ;  /* 0x0000000000047886 */ /* 0x000fe200038e0100 */
[----:B------:R-:W2:Y:S01]  /*1fa40*/  LDC.64 R2, c[0x0][0xc60] ;  /* 0x00031800ff027b82 */ /* 0x000ea20000000a00 */
[----:B------:R-:W1:Y:S02]  /*1fa50*/  FLO.U32 R0, UR4 ;  /* 0x0000000400007d00 */ /* 0x000e6400080e0000 */
[----:B-1----:R-:W-:-:S06]  /*1fa60*/  ISETP.EQ.U32.AND P0, PT, R0, R5, PT ;  /* 0x000000050000720c */ /* 0x002fcc0003f02070 */
[----:B------:R-:W2:Y:S07]  /*1fa70*/  POPC R5, UR4 ;  /* 0x0000000400057d09 */ /* 0x000eae0008000000 */
[----:B--2---:R-:W2:Y:S01]  /*1fa80*/  @P0 ATOMG.E.ADD.STRONG.GPU PT, R3, desc[UR38][R2.64], R5 ;  /* 0x00000005020309a8 */ /* 0x004ea200081ee1e6 */
[----:B------:R-:W1:Y:S02]  /*1fa90*/  S2R R4, SR_LTMASK ;  /* 0x0000000000047919 */ /* 0x000e640000003900 */
[----:B-1----:R-:W-:-:S04]  /*1faa0*/  LOP3.LUT R4, R4, UR4, RZ, 0xc0, !PT ;  /* 0x0000000404047c12 */ /* 0x002fc8000f8ec0ff */
[----:B------:R-:W1:Y:S01]  /*1fab0*/  POPC R7, R4 ;  /* 0x0000000400077309 */ /* 0x000e620000000000 */
[----:B--2---:R-:W1:Y:S02]  /*1fac0*/  SHFL.IDX PT, R0, R3, R0, 0x1f ;  /* 0x00001f0003007589 */ /* 0x004e6400000e0000 */
[----:B-1----:R-:W-:Y:S01]  /*1fad0*/  IADD3 R16, R0, UR37, R7 ;  /* 0x0000002500107c10 */ /* 0x002fe2000fffe007 */
[----:B------:R-:W-:Y:S06]  /*1fae0*/  BRA `(.L_x_1646) ;  /* 0x0000004000247947 */ /* 0x000fec0003800000 */
.L_x_1645:
        /* <DEDUP_REMOVED lines=16> */
[----:B0-----:R-:W-:Y:S02]  /*1fbf0*/  IMAD.MOV.U32 R12, RZ, RZ, 0x1 ;  /* 0x00000001ff0c7424 */ /* 0x001fe400078e00ff */
[----:B------:R-:W-:-:S07]  /*1fc00*/  IMAD.MOV.U32 R13, RZ, RZ, RZ ;  /* 0x000000ffff0d7224 */ /* 0x000fce00078e00ff */
[----:B------:R-:W-:-:S07]  /*1fc10*/  LEPC R20, `(.L_x_1648) ;  /* 0x000000001014794e */ /* 0x000fce0000000000 */
[----:B-1----:R-:W-:Y:S05]  /*1fc20*/  CALL.ABS.NOINC R2 ;  /* 0x0000000002007343 */ /* 0x002fea0003c00000 */
.L_x_1648:
[----:B------:R-:W-:Y:S05]  /*1fc30*/  BSYNC B6 ;  /* 0x0000000000067941 */ /* 0x000fea0003800000 */
.L_x_1647:
        /* <DEDUP_REMOVED lines=9> */
[----:B------:R-:W-:Y:S02]  /*1fcd0*/  IMAD.U32 R4, RZ, RZ, UR6 ;  /* 0x00000006ff047e24 */ /* 0x000fe4000f8e00ff */
[----:B------:R-:W-:Y:S02]  /*1fce0*/  IMAD.U32 R5, RZ, RZ, UR7 ;  /* 0x00000007ff057e24 */ /* 0x000fe4000f8e00ff */
[----:B------:R-:W-:Y:S02]  /*1fcf0*/  IMAD.U32 R6, RZ, RZ, UR8 ;  /* 0x00000008ff067e24 */ /* 0x000fe4000f8e00ff */
[----:B------:R-:W-:-:S02]  /*1fd00*/  IMAD.U32 R7, RZ, RZ, UR9 ;  /* 0x00000009ff077e24 */ /* 0x000fc4000f8e00ff */
[----:B------:R-:W-:Y:S02]  /*1fd10*/  IMAD.U32 R10, RZ, RZ, UR4 ;  /* 0x00000004ff0a7e24 */ /* 0x000fe4000f8e00ff */
[----:B------:R-:W-:Y:S02]  /*1fd20*/  IMAD.U32 R11, RZ, RZ, UR5 ;  /* 0x00000005ff0b7e24 */ /* 0x000fe4000f8e00ff */
[----:B------:R-:W-:Y:S02]  /*1fd30*/  IMAD.MOV.U32 R8, RZ, RZ, 0x70 ;  /* 0x00000070ff087424 */ /* 0x000fe400078e00ff */
[----:B0-----:R-:W-:Y:S02]  /*1fd40*/  IMAD.MOV.U32 R12, RZ, RZ, 0x1 ;  /* 0x00000001ff0c7424 */ /* 0x001fe400078e00ff */
[----:B-1----:R-:W-:-:S07]  /*1fd50*/  IMAD.MOV.U32 R13, RZ, RZ, RZ ;  /* 0x000000ffff0d7224 */ /* 0x002fce00078e00ff */
[----:B------:R-:W-:-:S07]  /*1fd60*/  LEPC R20, `(.L_x_1651) ;  /* 0x000000001014794e */ /* 0x000fce0000000000 */
[----:B--2---:R-:W-:Y:S05]  /*1fd70*/  CALL.ABS.NOINC R2 ;  /* 0x0000000002007343 */ /* 0x004fea0003c00000 */
.L_x_1651:
        /* <DEDUP_REMOVED lines=15> */
.L_x_1650:
[----:B------:R-:W-:Y:S05]  /*1fe70*/  BSYNC B6 ;  /* 0x0000000000067941 */ /* 0x000fea0003800000 */
.L_x_1649:
[----:B------:R-:W-:Y:S01]  /*1fe80*/  ULDC.64 UR4, c[0x0][0x9f8] ;  /* 0x00027e0000047ab9 */ /* 0x000fe20000000a00 */
[----:B------:R-:W-:Y:S01]  /*1fe90*/  IMAD.MOV.U32 R25, RZ, RZ, R19 ;  /* 0x000000ffff197224 */ /* 0x000fe200078e0013 */
[----:B------:R-:W-:-:S04]  /*1fea0*/  ISETP.NE.U32.AND P0, PT, RZ, UR4, PT ;  /* 0x00000004ff007c0c */ /* 0x000fc8000bf05070 */
[----:B------:R-:W-:Y:S01]  /*1feb0*/  ISETP.NE.AND.EX P0, PT, RZ, UR5, PT, P0 ;  /* 0x00000005ff007c0c */ /* 0x000fe2000bf05300 */
[----:B------:R-:W-:-:S12]  /*1fec0*/  ULDC.64 UR4, c[0x0][0xa08] ;  /* 0x0002820000047ab9 */ /* 0x000fd80000000a00 */
[----:B------:R-:W1:Y:S02]  /*1fed0*/  @P0 LDC.64 R2, c[0x0][0x9f8] ;  /* 0x00027e00ff020b82 */ /* 0x000e640000000a00 */
[----:B-1----:R-:W-:-:S05]  /*1fee0*/  @P0 IMAD.WIDE R2, R19, 0x4, R2 ;  /* 0x0000000413020825 */ /* 0x002fca00078e0202 */
[----:B------:R1:W2:Y:S01]  /*1fef0*/  @P0 LDG.E R25, desc[UR38][R2.64] ;  /* 0x0000002602190981 */ /* 0x0002a2000c1e1900 */
[----:B------:R-:W-:Y:S01]  /*1ff00*/  VIADD R24, R24, 0xffffffff ;  /* 0xffffffff18187836 */ /* 0x000fe20000000000 */
[----:B-1----:R-:W1:Y:S02]  /*1ff10*/  LDC.64 R2, c[0x0][0x418] ;  /* 0x00010600ff027b82 */ /* 0x002e640000000a00 */
[----:B-1----:R-:W-:Y:S01]  /*1ff20*/  LOP3.LUT P0, RZ, R2, UR4, RZ, 0xfc, !PT ;  /* 0x0000000402ff7c12 */ /* 0x002fe2000f80fcff */
[----:B------:R-:W-:-:S03]  /*1ff30*/  UMOV UR4, 0xffffffff ;  /* 0xffffffff00047882 */ /* 0x000fc60000000000 */
[----:B------:R-:W-:Y:S02]  /*1ff40*/  LOP3.LUT P0, RZ, R3, UR5, RZ, 0xfc, P0 ;  /* 0x0000000503ff7c12 */ /* 0x000fe4000800fcff */
[----:B--2---:R-:W-:Y:S02]  /*1ff50*/  SHF.R.S32.HI R7, RZ, 0x1f, R25 ;  /* 0x0000001fff077819 */ /* 0x004fe40000011419 */
[----:B------:R-:W-:-:S03]  /*1ff60*/  SEL R17, R25, RZ, !P0 ;  /* 0x000000ff19117207 */ /* 0x000fc60004000000 */
[----:B------:R1:W-:Y:S01]  /*1ff70*/  STL [R1+0x4], R7 ;  /* 0x0000040701007387 */ /* 0x0003e20000100800 */
[----:B------:R-:W-:Y:S05]  /*1ff80*/  BRA.DIV UR4, `(.L_x_1652) ;  /* 0x0000005a045c7947 */ /* 0x000fea000b800000 */
[----:B------:R-:W2:Y:S02]  /*1ff90*/  S2R R0, SR_TID.X ;  /* 0x0000000000007919 */ /* 0x000ea40000002100 */
[----:B--2---:R-:W-:-:S04]  /*1ffa0*/  SHF.R.U32.HI R0, RZ, 0x5, R0 ;  /* 0x00000005ff007819 */ /* 0x004fc80000011600 */
[----:B------:R-:W-:-:S05]  /*1ffb0*/  LOP3.LUT R0, R0, 0x3, RZ, 0xc0, !PT ;  /* 0x0000000300007812 */ /* 0x000fca00078ec0ff */
[----:B------:R2:W3:Y:S02]  /*1ffc0*/  SHFL.IDX PT, R14, R0, RZ, 0x1f ;  /* 0x00001fff000e7589 */ /* 0x0004e400000e0000 */
.L_x_1795:
[----:B--2---:R-:W2:Y:S01]  /*1ffd0*/  LDL.LU R0, [R1] ;  /* 0x0000000001007983 */ /* 0x004ea20000300800 */
[----:B------:R-:W-:Y:S02]  /*1ffe0*/  PLOP3.LUT P1, PT, PT, PT, PT, 0x8, 0x0 ;  /* 0x000000000000781c */ /* 0x000fe40003f2e170 */
[----:B---3--:R-:W-:Y:S02]  /*1fff0*/  ISETP.NE.AND P0, PT, R14, RZ, PT ;  /* 0x000000ff0e00720c */ /* 0x008fe40003f05270 */
[----:B--2---:R-:W-:-:S09]  /*20000*/  LOP3.LUT R0, R0, 0xfffffffe, RZ, 0xc0, !PT ;  /* 0xfffffffe00007812 */ /* 0x004fd200078ec0ff */
[----:B------:R-:W-:-:S05]  /*20010*/  @P1 LOP3.LUT R0, R0, 0x1, RZ, 0xfc, !PT ;  /* 0x0000000100001812 */ /* 0x000fca00078efcff */
[----:B------:R2:W-:Y:S01]  /*20020*/  STL [R1], R0 ;  /* 0x0000000001007387 */ /* 0x0005e20000100800 */
[----:B------:R-:W-:Y:S05]  /*20030*/  @P0 BRA `(.L_x_1653) ;  /* 0x0000000400200947 */ /* 0x000fea0003800000 */
[----:B------:R-:W-:-:S03]  /*20040*/  UMOV UR4, 0xffffffff ;  /* 0xffffffff00047882 */ /* 0x000fc60000000000 */
[----:B------:R-:W-:Y:S05]  /*20050*/  BRA.DIV UR4, `(.L_x_1654) ;  /* 0x0000005a045c7947 */ /* 0x000fea000b800000 */
[----:B------:R-:W-:-:S13]  /*20060*/  ELECT P6, URZ, PT ;  /* 0x00000000003f782f */ /* 0x000fda00038c0000 */
.L_x_1798:
[----:B------:R-:W-:Y:S05]  /*20070*/  @!P6 BRA `(.L_x_1653) ;  /* 0x000000040010e947 */ /* 0x000fea0003800000 */
[----:B------:R-:W-:-:S04]  /*20080*/  ISETP.NE.U32.AND P0, PT, R2, RZ, PT ;  /* 0x000000ff0200720c */ /* 0x000fc80003f05070 */
[----:B------:R-:W-:-:S13]  /*20090*/  ISETP.NE.AND.EX P0, PT, R3, RZ, PT, P0 ;  /* 0x000000ff0300720c */ /* 0x000fda0003f05300 */
[----:B------:R-:W-:Y:S05]  /*200a0*/  @!P0 BRA `(.L_x_1655) ;  /* 0x0000000000448947 */ /* 0x000fea0003800000 */
[----:B------:R-:W3:Y:S01]  /*200b0*/  LDC R6, c[0x0][0x43c] ;  /* 0x00010f00ff067b82 */ /* 0x000ee20000000800 */
[----:B------:R-:W-:Y:S01]  /*200c0*/  ULDC.64 UR4, c[0x0][0x428] ;  /* 0x00010a0000047ab9 */ /* 0x000fe20000000a00 */
[----:B---3--:R-:W-:-:S13]  /*200d0*/  ISETP.NE.AND P0, PT, R6, 0x1, PT ;  /* 0x000000010600780c */ /* 0x008fda0003f05270 */
[----:B------:R-:W2:Y:S02]  /*200e0*/  @P0 LDC.64 R4, c[0x0][0x440] ;  /* 0x00011000ff040b82 */ /* 0x000ea40000000a00 */
[----:B--2---:R-:W-:-:S04]  /*200f0*/  @P0 IMAD.HI.U32 R0, R24, R4, RZ ;  /* 0x0000000418000227 */ /* 0x004fc800078e00ff */
        /* <DEDUP_REMOVED lines=12> */
.L_x_1655:
[----:B--2---:R-:W-:Y:S01]  /*201c0*/  IMAD R0, R23, 0x8, R22 ;  /* 0x0000000817007824 */ /* 0x004fe200078e0216 */
[----:B---3--:R-:W-:-:S04]  /*201d0*/  SHF.L.U32 R2, R26, 0x1f, RZ ;  /* 0x0000001f1a027819 */ /* 0x008fc800000006ff */
[----:B------:R-:W2:Y:S02]  /*201e0*/  SYNCS.PHASECHK.TRANS64.TRYWAIT P0, [R0+URZ+0x2d840], R2 ;  /* 0x02d84002000075a7 */ /* 0x000ea4000800017f */
[----:B--2---:R-:W-:Y:S05]  /*201f0*/  @!P0 BRA `(.L_x_1656) ;  /* 0x0000005800148947 */ /* 0x004fea0003800000 */
.L_x_1799:
[----:B------:R-:W3:Y:S02]  /*20200*/  S2R R3, SR_TID.X ;  /* 0x0000000000037919 */ /* 0x000ee40000002100 */
[----:B---3--:R-:W-:-:S04]  /*20210*/  LOP3.LUT R3, R3, 0x7f, RZ, 0xc0, !PT ;  /* 0x0000007f03037812 */ /* 0x008fc800078ec0ff */
[----:B------:R-:W-:-:S13]  /*20220*/  ISETP.NE.AND P0, PT, R3, RZ, PT ;  /* 0x000000ff0300720c */ /* 0x000fda0003f05270 */
[----:B------:R-:W-:Y:S05]  /*20230*/  @P0 BRA `(.L_x_1657) ;  /* 0x00000000001c0947 */ /* 0x000fea0003800000 */
[----:B------:R-:W3:Y:S01]  /*20240*/  S2R R3, SR_TID.X ;  /* 0x0000000000037919 */ /* 0x000ee20000002100 */
[----:B--2---:R-:W-:-:S04]  /*20250*/  IMAD.MOV.U32 R2, RZ, RZ, 0x6000 ;  /* 0x00006000ff027424 */ /* 0x004fc800078e00ff */
[----:B------:R4:W-:Y:S01]  /*20260*/  SYNCS.ARRIVE.TRANS64 RZ, [R0+URZ+0x2d830], R2 ;  /* 0x02d8300200ff79a7 */ /* 0x0009e2000800003f */
[----:B---3--:R-:W-:-:S04]  /*20270*/  LOP3.LUT R3, R3, 0x1f, RZ, 0xc0, !PT ;  /* 0x0000001f03037812 */ /* 0x008fc800078ec0ff */
[----:B------:R-:W-:-:S13]  /*20280*/  ISETP.NE.AND P0, PT, R3, RZ, PT ;  /* 0x000000ff0300720c */ /* 0x000fda0003f05270 */
[----:B----4-:R-:W-:Y:S05]  /*20290*/  @!P0 BRA `(.L_x_1657) ;  /* 0x0000000000048947 */ /* 0x010fea0003800000 */
[----:B------:R-:W-:Y:S01]  /*202a0*/  BPT.TRAP 0x1 ;  /* 0x000000040000795c */ /* 0x000fe20000300000 */
.L_x_1657:
[----:B--2---:R-:W2:Y:S01]  /*202b0*/  LDL.LU R2, [R1] ;  /* 0x0000000001027983 */ /* 0x004ea20000300800 */
        /* <DEDUP_REMOVED lines=22> */
[----:B---3--:R-:W-:Y:S01]  /*20420*/  UMOV UR8, UR15 ;  /* 0x0000000f00087c82 */ /* 0x008fe20008000000 */
[----:B------:R-:W-:Y:S02]  /*20430*/  UMOV UR10, UR17 ;  /* 0x00000011000a7c82 */ /* 0x000fe40008000000 */
[----:B------:R3:W-:Y:S02]  /*20440*/  UTMALDG.4D [UR8], [UR4], desc[UR6] ;  /* 0x00000608040075b4 */ /* 0x0007e40008019000 */
[----:B---3--:R-:W-:Y:S01]  /*20450*/  UMOV UR8, UR16 ;  /* 0x0000001000087c82 */ /* 0x008fe20008000000 */
[----:B------:R-:W-:-:S02]  /*20460*/  UMOV UR10, UR14 ;  /* 0x0000000e000a7c82 */ /* 0x000fc40008000000 */
[----:B------:R3:W-:Y:S01]  /*20470*/  UTMALDG.4D [UR8], [UR4], desc[UR6] ;  /* 0x00000608040075b4 */ /* 0x0007e20008019000 */
[----:B--2---:R-:W-:-:S04]  /*20480*/  LOP3.LUT R2, R2, 0xfffffffe, RZ, 0xc0, !PT ;  /* 0xfffffffe02027812 */ /* 0x004fc800078ec0ff */
[----:B------:R-:W-:-:S05]  /*20490*/  @P0 LOP3.LUT R2, R2, 0x1, RZ, 0xfc, !PT ;  /* 0x0000000102020812 */ /* 0x000fca00078efcff */
[----:B------:R3:W-:Y:S01]  /*204a0*/  STL [R1], R2 ;  /* 0x0000000201007387 */ /* 0x0007e20000100800 */
[----:B------:R-:W-:Y:S01]  /*204b0*/  NOP ;  /* 0x0000000000007918 */ /* 0x000fe20000000000 */
.L_x_1653:
[----:B------:R-:W4:Y:S01]  /*204c0*/  LDL.LU R3, [R1+0x20] ;  /* 0x0000200001037983 */ /* 0x000f220000300800 */
[----:B------:R-:W-:Y:S05]  /*204d0*/  WARPSYNC.ALL ;  /* 0x0000000000007948 */ /* 0x000fea0003800000 */
[----:B---3--:R-:W-:Y:S01]  /*204e0*/  ULDC.64 UR4, c[0x0][0x298] ;  /* 0x0000a60000047ab9 */ /* 0x008fe20000000a00 */
[----:B--2---:R-:W-:Y:S01]  /*204f0*/  VIADD R0, R22, 0xc400 ;  /* 0x0000c40016007836 */ /* 0x004fe20000000000 */
[----:B------:R-:W-:Y:S01]  /*20500*/  ULDC.64 UR6, c[0x0][0xa00] ;  /* 0x0002800000067ab9 */ /* 0x000fe20000000a00 */
[----:B------:R-:W-:Y:S01]  /*20510*/  BSSY B6, `(.L_x_1658) ;  /* 0x0000024000067945 */ /* 0x000fe20003800000 */
[----:B------:R-:W-:Y:S01]  /*20520*/  BAR.SYNC.DEFER_BLOCKING 0x8, 0x200 ;  /* 0x0208000000007b1d */ /* 0x000fe20000010000 */
[----:B------:R-:W-:-:S02]  /*20530*/  ISETP.NE.U32.AND P0, PT, RZ, UR6, PT ;  /* 0x00000006ff007c0c */ /* 0x000fc4000bf05070 */
[----:B------:R-:W-:Y:S02]  /*20540*/  LOP3.LUT P1, RZ, R0, 0x1bf, RZ, 0xc0, !PT ;  /* 0x000001bf00ff7812 */ /* 0x000fe4000782c0ff */
[----:B------:R-:W-:Y:S02]  /*20550*/  ISETP.NE.AND.EX P0, PT, RZ, UR7, PT, P0 ;  /* 0x00000007ff007c0c */ /* 0x000fe4000bf05300 */
[----:B----4-:R-:W-:Y:S01]  /*20560*/  SHF.R.S32.HI R2, RZ, 0x1f, R3 ;  /* 0x0000001fff027819 */ /* 0x010fe20000011403 */
[----:B------:R-:W-:-:S04]  /*20570*/  IMAD.WIDE.U32 R4, R3, UR4, RZ ;  /* 0x0000000403047c25 */ /* 0x000fc8000f8e00ff */
[----:B------:R-:W-:Y:S01]  /*20580*/  IMAD R2, R2, UR4, RZ ;  /* 0x0000000402027c24 */ /* 0x000fe2000f8e02ff */
[----:B------:R-:W-:Y:S03]  /*20590*/  STL.64 [R1+0x28], R4 ;  /* 0x0000280401007387 */ /* 0x000fe60000100a00 */
[----:B------:R-:W-:Y:S01]  /*205a0*/  IMAD R0, R3, UR5, R2 ;  /* 0x0000000503007c24 */ /* 0x000fe2000f8e0202 */
[----:B------:R-:W-:-:S03]  /*205b0*/  SHF.R.S32.HI R2, RZ, 0x1f, R19 ;  /* 0x0000001fff027819 */ /* 0x000fc60000011413 */
[----:B------:R-:W-:Y:S01]  /*205c0*/  IMAD.IADD R0, R5, 0x1, R0 ;  /* 0x0000000105007824 */ /* 0x000fe200078e0200 */
[----:B------:R-:W-:Y:S02]  /*205d0*/  SEL R3, R2, RZ, !P0 ;  /* 0x000000ff02037207 */ /* 0x000fe40004000000 */
[----:B------:R-:W-:Y:S02]  /*205e0*/  SHF.R.S32.HI R2, RZ, 0x1f, R18 ;  /* 0x0000001fff027819 */ /* 0x000fe40000011412 */
[----:B------:R2:W-:Y:S04]  /*205f0*/  STL [R1+0x30], R0 ;  /* 0x0000300001007387 */ /* 0x0005e80000100800 */
[----:B------:R3:W-:Y:S01]  /*20600*/  STL [R1+0x38], R3 ;  /* 0x0000380301007387 */ /* 0x0007e20000100800 */
[----:B--2---:R-:W-:-:S05]  /*20610*/  SEL R0, R19, RZ, !P0 ;  /* 0x000000ff13007207 */ /* 0x004fca0004000000 */
[----:B------:R3:W-:Y:S04]  /*20620*/  STL [R1+0x20], R0 ;  /* 0x0000200001007387 */ /* 0x0007e80000100800 */
[----:B------:R3:W-:Y:S01]  /*20630*/  STL [R1+0x34], R2 ;  /* 0x0000340201007387 */ /* 0x0007e20000100800 */
[----:B------:R-:W-:Y:S05]  /*20640*/  @!P1 BRA `(.L_x_1659) ;  /* 0x0000000000409947 */ /* 0x000fea0003800000 */
[----:B---3--:R-:W-:Y:S01]  /*20650*/  MOV R2, 0x0 ;  /* 0x0000000000027802 */ /* 0x008fe20000000f00 */
[----:B------:R-:W-:Y:S01]  /*20660*/  ULDC.64 UR4, c[0x4][0xa8] ;  /* 0x01002a0000047ab9 */ /* 0x000fe20000000a00 */
[----:B------:R-:W-:Y:S01]  /*20670*/  ULDC.64 UR6, c[0x4][0xb0] ;  /* 0x01002c0000067ab9 */ /* 0x000fe20000000a00 */
[----:B------:R-:W-:Y:S01]  /*20680*/  ULDC.64 UR8, c[0x4][0x20] ;  /* 0x0100080000087ab9 */ /* 0x000fe20000000a00 */
[----:B------:R-:W-:Y:S02]  /*20690*/  IMAD.U32 R4, RZ, RZ, UR4 ;  /* 0x00000004ff047e24 */ /* 0x000fe4000f8e00ff */
[----:B------:R-:W2:Y:S01]  /*206a0*/  LDC.64 R2, c[0x4][R2] ;  /* 0x0100000002027b82 */ /* 0x000ea20000000a00 */
[----:B------:R-:W-:Y:S02]  /*206b0*/  IMAD.U32 R5, RZ, RZ, UR5 ;  /* 0x00000005ff057e24 */ /* 0x000fe4000f8e00ff */
[----:B------:R-:W-:Y:S02]  /*206c0*/  IMAD.U32 R6, RZ, RZ, UR6 ;  /* 0x00000006ff067e24 */ /* 0x000fe4000f8e00ff */
[----:B-1----:R-:W-:-:S02]  /*206d0*/  IMAD.U32 R7, RZ, RZ, UR7 ;  /* 0x00000007ff077e24 */ /* 0x002fc4000f8e00ff */
[----:B------:R-:W-:Y:S02]  /*206e0*/  IMAD.U32 R10, RZ, RZ, UR8 ;  /* 0x00000008ff0a7e24 */ /* 0x000fe4000f8e00ff */
[----:B------:R-:W-:Y:S02]  /*206f0*/  IMAD.U32 R11, RZ, RZ, UR9 ;  /* 0x00000009ff0b7e24 */ /* 0x000fe4000f8e00ff */
[----:B------:R-:W-:Y:S02]  /*20700*/  IMAD.MOV.U32 R8, RZ, RZ, 0x70 ;  /* 0x00000070ff087424 */ /* 0x000fe400078e00ff */
[----:B0-----:R-:W-:Y:S02]  /*20710*/  IMAD.MOV.U32 R12, RZ, RZ, 0x1 ;  /* 0x00000001ff0c7424 */ /* 0x001fe400078e00ff */
[----:B------:R-:W-:-:S07]  /*20720*/  IMAD.MOV.U32 R13, RZ, RZ, RZ ;  /* 0x000000ffff0d7224 */ /* 0x000fce00078e00ff */
[----:B------:R-:W-:-:S07]  /*20730*/  LEPC R20, `(.L_x_1659) ;  /* 0x000000001014794e */ /* 0x000fce0000000000 */
[----:B--2---:R-:W-:Y:S05]  /*20740*/  CALL.ABS.NOINC R2 ;  /* 0x0000000002007343 */ /* 0x004fea0003c00000 */
.L_x_1659:
[----:B------:R-:W-:Y:S05]  /*20750*/  BSYNC B6 ;  /* 0x0000000000067941 */ /* 0x000fea0003800000 */
.L_x_1658:
[----:B---3--:R-:W2:Y:S01]  /*20760*/  LDL.LU R0, [R1+0x30] ;  /* 0x0000300001007983 */ /* 0x008ea20000300800 */
[----:B------:R-:W3:Y:S01]  /*20770*/  LDC R10, c[0x0][0x448] ;  /* 0x00011200ff0a7b82 */ /* 0x000ee20000000800 */
[----:B------:R-:W-:Y:S01]  /*20780*/  ULDC.64 UR4, c[0x0][0x2d8] ;  /* 0x0000b60000047ab9 */ /* 0x000fe20000000a00 */
[----:B------:R-:W-:Y:S01]  /*20790*/  ULDC.64 UR6, c[0x0][0x2c8] ;  /* 0x0000b20000067ab9 */ /* 0x000fe20000000a00 */
[----:B------:R-:W2:Y:S01]  /*207a0*/  LDL.LU.64 R2, [R1+0x28] ;  /* 0x0000280001027983 */ /* 0x000ea20000300a00 */
[----:B------:R-:W-:-:S03]  /*207b0*/  ULDC.64 UR8, c[0x0][0x280] ;  /* 0x0000a00000087ab9 */ /* 0x000fc60000000a00 */
[----:B------:R-:W4:Y:S04]  /*207c0*/  LDL.LU R20, [R1+0x34] ;  /* 0x0000340001147983 */ /* 0x000f280000300800 */
[----:B------:R-:W4:Y:S04]  /*207d0*/  LDL.LU R21, [R1+0x38] ;  /* 0x0000380001157983 */ /* 0x000f280000300800 */
[----:B------:R-:W4:Y:S04]  /*207e0*/  LDL.LU R4, [R1+0x20] ;  /* 0x0000200001047983 */ /* 0x000f280000300800 */
[----:B0-----:R-:W4:Y:S01]  /*207f0*/  LDL R12, [R1+0x10] ;  /* 0x00001000010c7983 */ /* 0x001f220000100800 */
[----:B---3--:R-:W-:-:S13]  /*20800*/  ISETP.NE.AND P1, PT, R10, 0x1, PT ;  /* 0x000000010a00780c */ /* 0x008fda0003f25270 */
[----:B------:R-:W0:Y:S01]  /*20810*/  @P1 LDC R5, c[0x0][0x450] ;  /* 0x00011400ff051b82 */ /* 0x000e220000000800 */
[----:B--2---:R-:W-:Y:S02]  /*20820*/  IMAD.MOV.U32 R3, RZ, RZ, R0 ;  /* 0x000000ffff037224 */ /* 0x004fe400078e0000 */
[----:B----4-:R-:W-:Y:S02]  /*20830*/  IMAD R0, R20, UR4, RZ ;  /* 0x0000000414007c24 */ /* 0x010fe4000f8e02ff */
[C---:B------:R-:W-:Y:S01]  /*20840*/  IMAD.WIDE.U32 R2, R18.reuse, UR4, R2 ;  /* 0x0000000412027c25 */ /* 0x040fe2000f8e0002 */
[----:B------:R-:W2:Y:S03]  /*20850*/  S2R R20, SR_TID.X ;  /* 0x0000000000147919 */ /* 0x000ea60000002100 */
[----:B------:R-:W-:Y:S01]  /*20860*/  IMAD R0, R18, UR5, R0 ;  /* 0x0000000512007c24 */ /* 0x000fe2000f8e0200 */
[----:B------:R-:W-:-:S03]  /*20870*/  ULDC.64 UR4, c[0x0][0x2e0] ;  /* 0x0000b80000047ab9 */ /* 0x000fc60000000a00 */
[----:B------:R-:W-:Y:S02]  /*20880*/  IMAD.IADD R3, R3, 0x1, R0 ;  /* 0x0000000103037824 */ /* 0x000fe400078e0200 */
[----:B------:R-:W-:Y:S02]  /*20890*/  IMAD R0, R21, UR4, RZ ;  /* 0x0000000415007c24 */ /* 0x000fe4000f8e02ff */
[----:B------:R-:W3:Y:S01]  /*208a0*/  S2R R21, SR_TID.X ;  /* 0x0000000000157919 */ /* 0x000ee20000002100 */
[----:B------:R-:W-:-:S04]  /*208b0*/  IMAD.WIDE.U32 R2, R4, UR4, R2 ;  /* 0x0000000404027c25 */ /* 0x000fc8000f8e0002 */
[----:B------:R-:W-:Y:S01]  /*208c0*/  IMAD R0, R4, UR5, R0 ;  /* 0x0000000504007c24 */ /* 0x000fe2000f8e0200 */
[----:B------:R-:W-:Y:S01]  /*208d0*/  ULDC.64 UR4, c[0x0][0x2d0] ;  /* 0x0000b40000047ab9 */ /* 0x000fe20000000a00 */
[----:B------:R-:W4:Y:S01]  /*208e0*/  @P1 LDC R4, c[0x0][0x44c] ;  /* 0x00011300ff041b82 */ /* 0x000f220000000800 */
[----:B--2---:R-:W-:-:S04]  /*208f0*/  LOP3.LUT R20, R20, 0x7f, RZ, 0xc0, !PT ;  /* 0x0000007f14147812 */ /* 0x004fc800078ec0ff */
[----:B------:R-:W-:Y:S01]  /*20900*/  SHF.R.U32.HI R20, RZ, 0x2, R20 ;  /* 0x00000002ff147819 */ /* 0x000fe20000011614 */
[----:B---3--:R-:W-:-:S05]  /*20910*/  IMAD.SHL.U32 R6, R21, 0x20, RZ ;  /* 0x0000002015067824 */ /* 0x008fca00078e00ff */
[----:B------:R-:W-:Y:S01]  /*20920*/  LOP3.LUT R6, R20, 0x60, R6, 0xf8, !PT ;  /* 0x0000006014067812 */ /* 0x000fe200078ef806 */
[----:B------:R-:W-:-:S04]  /*20930*/  IMAD.IADD R3, R3, 0x1, R0 ;  /* 0x0000000103037824 */ /* 0x000fc800078e0200 */
[----:B------:R-:W-:-:S04]  /*20940*/  IMAD.IADD R8, R6, 0x1, R12 ;  /* 0x0000000106087824 */ /* 0x000fc800078e020c */
[----:B----4-:R-:W-:-:S04]  /*20950*/  @P1 IMAD.HI.U32 R0, R8, R4, RZ ;  /* 0x0000000408001227 */ /* 0x010fc800078e00ff */
[----:B------:R-:W-:Y:S01]  /*20960*/  IMAD.MOV.U32 R4, RZ, RZ, R8 ;  /* 0x000000ffff047224 */ /* 0x000fe200078e0008 */
[----:B0-----:R-:W-:-:S04]  /*20970*/  @P1 SHF.R.U32.HI R4, RZ, R5, R0 ;  /* 0x00000005ff041219 */ /* 0x001fc80000011600 */
[----:B------:R-:W-:-:S05]  /*20980*/  SHF.R.S32.HI R0, RZ, 0x1f, R4 ;  /* 0x0000001fff007819 */ /* 0x000fca0000011404 */
[----:B------:R-:W-:-:S04]  /*20990*/  IMAD R0, R0, UR4, RZ ;  /* 0x0000000400007c24 */ /* 0x000fc8000f8e02ff */
[----:B------:R-:W-:Y:S02]  /*209a0*/  IMAD R6, R4, UR5, R0 ;  /* 0x0000000504067c24 */ /* 0x000fe4000f8e0200 */
[----:B------:R-:W-:-:S04]  /*209b0*/  IMAD.MOV R0, RZ, RZ, -R4 ;  /* 0x000000ffff007224 */ /* 0x000fc800078e0a04 */
[----:B------:R-:W-:Y:S02]  /*209c0*/  IMAD R0, R10, R0, R8 ;  /* 0x000000000a007224 */ /* 0x000fe400078e0208 */
[----:B------:R-:W-:-:S03]  /*209d0*/  IMAD.WIDE.U32 R4, R4, UR4, R2 ;  /* 0x0000000404047c25 */ /* 0x000fc6000f8e0002 */
[----:B------:R-:W-:Y:S01]  /*209e0*/  SHF.R.S32.HI R9, RZ, 0x1f, R0 ;  /* 0x0000001fff097819 */ /* 0x000fe20000011400 */
[----:B------:R-:W-:-:S04]  /*209f0*/  IMAD.IADD R5, R5, 0x1, R6 ;  /* 0x0000000105057824 */ /* 0x000fc800078e0206 */
[----:B------:R-:W-:Y:S02]  /*20a00*/  IMAD R9, R9, UR6, RZ ;  /* 0x0000000609097c24 */ /* 0x000fe4000f8e02ff */
[C---:B-1----:R-:W-:Y:S02]  /*20a10*/  IMAD.WIDE.U32 R6, R0.reuse, UR6, R4 ;  /* 0x0000000600067c25 */ /* 0x042fe4000f8e0004 */
[----:B------:R-:W0:Y:S02]  /*20a20*/  @P1 LDC R5, c[0x0][0x450] ;  /* 0x00011400ff051b82 */ /* 0x000e240000000800 */
[----:B------:R-:W-:Y:S02]  /*20a30*/  IMAD R0, R0, UR7, R9 ;  /* 0x0000000700007c24 */ /* 0x000fe4000f8e0209 */
[----:B------:R1:W5:Y:S01]  /*20a40*/  LDL R9, [R1+0xc] ;  /* 0x00000c0001097983 */ /* 0x0003620000100800 */
[----:B------:R-:W-:Y:S01]  /*20a50*/  LEA R4, P0, R6, UR8, 0x1 ;  /* 0x0000000806047c11 */ /* 0x000fe2000f8008ff */
[----:B------:R-:W-:-:S05]  /*20a60*/  IMAD.IADD R0, R7, 0x1, R0 ;  /* 0x0000000107007824 */ /* 0x000fca00078e0200 */
[----:B------:R-:W-:Y:S02]  /*20a70*/  LEA.HI.X R0, R6, UR9, R0, 0x1, P0 ;  /* 0x0000000906007c11 */ /* 0x000fe400080f0c00 */
[----:B------:R-:W2:Y:S01]  /*20a80*/  @P1 LDC R6, c[0x0][0x44c] ;  /* 0x00011300ff061b82 */ /* 0x000ea20000000800 */
[----:B------:R-:W3:Y:S01]  /*20a90*/  S2R R13, SR_TID.X ;  /* 0x00000000000d7919 */ /* 0x000ee20000002100 */
[----:B------:R-:W-:Y:S01]  /*20aa0*/  VIADD R8, R8, 0x80 ;  /* 0x0000008008087836 */ /* 0x000fe20000000000 */
[----:B------:R-:W4:Y:S03]  /*20ab0*/  S2R R11, SR_TID.X ;  /* 0x00000000000b7919 */ /* 0x000f260000002100 */
[----:B--2---:R-:W-:-:S04]  /*20ac0*/  @P1 IMAD.HI.U32 R7, R8, R6, RZ ;  /* 0x0000000608071227 */ /* 0x004fc800078e00ff */
[----:B------:R-:W-:Y:S01]  /*20ad0*/  IMAD.MOV.U32 R6, RZ, RZ, R8 ;  /* 0x000000ffff067224 */ /* 0x000fe200078e0008 */
[----:B0-----:R-:W-:-:S04]  /*20ae0*/  @P1 SHF.R.U32.HI R6, RZ, R5, R7 ;  /* 0x00000005ff061219 */ /* 0x001fc80000011607 */
[--C-:B------:R-:W-:Y:S01]  /*20af0*/  SHF.R.S32.HI R7, RZ, 0x1f, R6.reuse ;  /* 0x0000001fff077819 */ /* 0x100fe20000011406 */
[----:B------:R-:W-:-:S04]  /*20b00*/  IMAD.MOV R5, RZ, RZ, -R6 ;  /* 0x000000ffff057224 */ /* 0x000fc800078e0a06 */
[----:B------:R-:W-:Y:S02]  /*20b10*/  IMAD R5, R10, R5, R8 ;  /* 0x000000050a057224 */ /* 0x000fe400078e0208 */
[----:B------:R-:W-:Y:S02]  /*20b20*/  IMAD R7, R7, UR4, RZ ;  /* 0x0000000407077c24 */ /* 0x000fe4000f8e02ff */
[----:B------:R-:W-:Y:S01]  /*20b30*/  IMAD.WIDE.U32 R2, R6, UR4, R2 ;  /* 0x0000000406027c25 */ /* 0x000fe2000f8e0002 */
[----:B------:R-:W-:-:S03]  /*20b40*/  ULDC UR4, c[0x0][0x2b8] ;  /* 0x0000ae0000047ab9 */ /* 0x000fc60000000800 */
[----:B------:R-:W-:Y:S01]  /*20b50*/  IMAD R7, R6, UR5, R7 ;  /* 0x0000000506077c24 */ /* 0x000fe2000f8e0207 */
[----:B------:R-:W-:Y:S01]  /*20b60*/  SHF.R.S32.HI R6, RZ, 0x1f, R5 ;  /* 0x0000001fff067819 */ /* 0x000fe20000011405 */
[----:B---3--:R-:W-:Y:S02]  /*20b70*/  IMAD.SHL.U32 R21, R13, 0x8, RZ ;  /* 0x000000080d157824 */ /* 0x008fe400078e00ff */
[----:B------:R-:W-:Y:S02]  /*20b80*/  IMAD.IADD R3, R3, 0x1, R7 ;  /* 0x0000000103037824 */ /* 0x000fe400078e0207 */
[----:B------:R-:W-:Y:S01]  /*20b90*/  IMAD R6, R6, UR6, RZ ;  /* 0x0000000606067c24 */ /* 0x000fe2000f8e02ff */
[----:B------:R-:W-:Y:S01]  /*20ba0*/  LOP3.LUT R21, R21, 0x18, RZ, 0xc0, !PT ;  /* 0x0000001815157812 */ /* 0x000fe200078ec0ff */
[----:B----4-:R-:W-:Y:S02]  /*20bb0*/  IMAD.SHL.U32 R20, R11, 0x8, RZ ;  /* 0x000000080b147824 */ /* 0x010fe400078e00ff */
[----:B------:R-:W-:Y:S01]  /*20bc0*/  IMAD.WIDE.U32 R2, R5, UR6, R2 ;  /* 0x0000000605027c25 */ /* 0x000fe2000f8e0002 */
[----:B------:R-:W-:-:S03]  /*20bd0*/  LOP3.LUT R14, R21, 0x20, RZ, 0xfc, !PT ;  /* 0x00000020150e7812 */ /* 0x000fc600078efcff */
[----:B------:R-:W-:Y:S01]  /*20be0*/  IMAD R6, R5, UR7, R6 ;  /* 0x0000000705067c24 */ /* 0x000fe2000f8e0206 */
[----:B------:R-:W-:Y:S02]  /*20bf0*/  LOP3.LUT R20, R20, 0x18, RZ, 0xc0, !PT ;  /* 0x0000001814147812 */ /* 0x000fe400078ec0ff */
[----:B------:R-:W-:Y:S01]  /*20c00*/  LOP3.LUT R13, R21, 0x40, RZ, 0xfc, !PT ;  /* 0x00000040150d7812 */ /* 0x000fe200078efcff */
[----:B------:R-:W-:Y:S01]  /*20c10*/  IMAD.IADD R6, R3, 0x1, R6 ;  /* 0x0000000103067824 */ /* 0x000fe200078e0206 */
[----:B------:R-:W-:Y:S02]  /*20c20*/  LEA R8, P3, R2, UR8, 0x1 ;  /* 0x0000000802087c11 */ /* 0x000fe4000f8608ff */
[----:B------:R-:W-:Y:S02]  /*20c30*/  ISETP.GE.AND P2, PT, R20, UR4, PT ;  /* 0x0000000414007c0c */ /* 0x000fe4000bf46270 */
[----:B------:R-:W-:Y:S02]  /*20c40*/  ISETP.GE.AND P1, PT, R14, UR4, PT ;  /* 0x000000040e007c0c */ /* 0x000fe4000bf26270 */
[----:B------:R-:W-:Y:S01]  /*20c50*/  ISETP.GE.AND P0, PT, R13, UR4, PT ;  /* 0x000000040d007c0c */ /* 0x000fe2000bf06270 */
[----:B------:R-:W-:Y:S01]  /*20c60*/  UMOV UR4, 0xffffffff ;  /* 0xffffffff00047882 */ /* 0x000fe20000000000 */
[----:B------:R-:W-:-:S02]  /*20c70*/  LOP3.LUT R21, R11, 0x7f, RZ, 0xc0, !PT ;  /* 0x0000007f0b157812 */ /* 0x000fc400078ec0ff */
[----:B------:R-:W-:Y:S02]  /*20c80*/  LEA.HI.X R7, R2, UR9, R6, 0x1, P3 ;  /* 0x0000000902077c11 */ /* 0x000fe400098f0c06 */
[----:B------:R-:W-:Y:S01]  /*20c90*/  SHF.R.U32.HI R21, RZ, 0x2, R21 ;  /* 0x00000002ff157819 */ /* 0x000fe20000011615 */
[----:B-1----:R-:W-:Y:S06]  /*20ca0*/  BRA.DIV UR4, `(.L_x_1660) ;  /* 0x0000004e047c7947 */ /* 0x002fec000b800000 */
[----:B------:R-:W2:Y:S04]  /*20cb0*/  LDL.LU R3, [R1+0x1c] ;  /* 0x00001c0001037983 */ /* 0x000ea80000300800 */
[----:B------:R-:W3:Y:S04]  /*20cc0*/  LDL.LU R11, [R1+0x10] ;  /* 0x00001000010b7983 */ /* 0x000ee80000300800 */
[----:B------:R-:W-:Y:S01]  /*20cd0*/  SHFL.IDX PT, R2, R0, RZ, 0x1c1f ;  /* 0x001c1fff00027589 */ /* 0x000fe200000e0000 */
[----:B--2---:R-:W-:-:S03]  /*20ce0*/  IMAD R5, R3, R10, RZ ;  /* 0x0000000a03057224 */ /* 0x004fc600078e02ff */
[----:B------:R-:W0:Y:S01]  /*20cf0*/  SHFL.IDX PT, R3, R4, RZ, 0x1c1f ;  /* 0x001c1fff04037589 */ /* 0x000e2200000e0000 */
[----:B---3--:R-:W-:-:S05]  /*20d00*/  IMAD.IADD R6, R21, 0x1, R11 ;  /* 0x0000000115067824 */ /* 0x008fca00078e020b */
        /* <DEDUP_REMOVED lines=56> */
.L_x_1812:
[----:B------:R-:W-:Y:S02]  /*21090*/  VIADD R6, R6, 0xa0 ;  /* 0x000000a006067836 */ /* 0x000fe40000000000 */
[----:B0-----:R-:W-:-:S03]  /*210a0*/  VIADD R8, R22, 0x2d800 ;  /* 0x0002d80016087836 */ /* 0x001fc60000000000 */
        /* <DEDUP_REMOVED lines=11> */
.L_x_1661:
        /* <DEDUP_REMOVED lines=18> */
.L_x_1813:
[----:B------:R-:W-:Y:S05]  /*21280*/  BSYNC B0 ;  /* 0x0000000000007941 */ /* 0x000fea0003800000 */
.L_x_1662:
[----:B------:R-:W2:Y:S04]  /*21290*/  LDL R4, [R1+0x14] ;  /* 0x0000140001047983 */ /* 0x000ea80000100800 */
[----:B------:R-:W3:Y:S01]  /*212a0*/  LDL R2, [R1+0x8] ;  /* 0x0000080001027983 */ /* 0x000ee20000100800 */
[----:B------:R-:W-:Y:S01]  /*212b0*/  BSSY B0, `(.L_x_1664) ;  /* 0x000022d000007945 */ /* 0x000fe20003800000 */
[----:B--2---:R-:W-:-:S05]  /*212c0*/  VIADD R0, R4, 0xfffffffe ;  /* 0xfffffffe04007836 */ /* 0x004fca0000000000 */
[----:B---3--:R-:W-:-:S13]  /*212d0*/  ISETP.GE.AND P0, PT, R0, R2, PT ;  /* 0x000000020000720c */ /* 0x008fda0003f06270 */
[----:B------:R-:W-:Y:S05]  /*212e0*/  @!P0 BRA `(.L_x_1665) ;  /* 0x0000002000a48947 */ /* 0x000fea0003800000 */
[----:B------:R-:W-:Y:S01]  /*212f0*/  LOP3.LUT R7, RZ, R2, RZ, 0x33, !PT ;  /* 0x00000002ff077212 */ /* 0x000fe200078e33ff */
[----:B------:R-:W-:Y:S01]  /*21300*/  IMAD.MOV R2, RZ, RZ, -R4 ;  /* 0x000000ffff027224 */ /* 0x000fe200078e0a04 */
[----:B------:R-:W-:Y:S04]  /*21310*/  BSSY B2, `(.L_x_1666) ;  /* 0x00000bb000027945 */ /* 0x000fe80003800000 */
        /* <DEDUP_REMOVED lines=20> */
[----:B------:R-:W1:Y:S01]  /*21460*/  LDC R5, c[0x0][0x43c] ;  /* 0x00010f00ff057b82 */ /* 0x000e620000000800 */
[----:B------:R-:W-:Y:S01]  /*21470*/  ULDC.64 UR6, c[0x0][0x428] ;  /* 0x00010a0000067ab9 */ /* 0x000fe20000000a00 */
[----:B-1----:R-:W-:-:S13]  /*21480*/  ISETP.NE.AND P0, PT, R5, 0x1, PT ;  /* 0x000000010500780c */ /* 0x002fda0003f05270 */
[----:B0-----:R-:W0:Y:S02]  /*21490*/  @P0 LDC.64 R2, c[0x0][0x440] ;  /* 0x00011000ff020b82 */ /* 0x001e240000000a00 */
        /* <DEDUP_REMOVED lines=13> */
.L_x_1670:
[----:B0-----:R-:W-:Y:S01]  /*21570*/  IMAD R3, R6, 0x8, R22 ;  /* 0x0000000806037824 */ /* 0x001fe200078e0216 */
[----:B------:R-:W-:Y:S01]  /*21580*/  SHF.L.U32 R2, R9, 0x1f, RZ ;  /* 0x0000001f09027819 */ /* 0x000fe200000006ff */
[----:B------:R-:W-:Y:S03]  /*21590*/  BSSY B3, `(.L_x_1671) ;  /* 0x0000003000037945 */ /* 0x000fe60003800000 */
[----:B------:R-:W0:Y:S02]  /*215a0*/  SYNCS.PHASECHK.TRANS64.TRYWAIT P0, [R3+URZ+0x2d840], R2 ;  /* 0x02d84002030075a7 */ /* 0x000e24000800017f */
[----:B0-----:R-:W-:Y:S05]  /*215b0*/  @!P0 BRA `(.L_x_1672) ;  /* 0x0000004c00608947 */ /* 0x001fea0003800000 */
.L_x_1814:
[----:B------:R-:W-:Y:S05]  /*215c0*/  BSYNC B3 ;  /* 0x0000000000037941 */ /* 0x000fea0003800000 */
.L_x_1671:
[----:B-1----:R-:W1:Y:S01]  /*215d0*/  S2R R4, SR_TID.X ;  /* 0x0000000000047919 */ /* 0x002e620000002100 */
[----:B------:R-:W-:Y:S01]  /*215e0*/  BSSY B3, `(.L_x_1673) ;  /* 0x000000b000037945 */ /* 0x000fe20003800000 */
[----:B-1----:R-:W-:-:S04]  /*215f0*/  LOP3.LUT R4, R4, 0x7f, RZ, 0xc0, !PT ;  /* 0x0000007f04047812 */ /* 0x002fc800078ec0ff */
[----:B------:R-:W-:-:S13]  /*21600*/  ISETP.NE.AND P1, PT, R4, RZ, PT ;  /* 0x000000ff0400720c */ /* 0x000fda0003f25270 */
        /* <DEDUP_REMOVED lines=8> */
.L_x_1674:
[----:B------:R-:W-:Y:S05]  /*21690*/  BSYNC B3 ;  /* 0x0000000000037941 */ /* 0x000fea0003800000 */
.L_x_1673:
[----:B------:R-:W-:Y:S01]  /*216a0*/  IMAD.MOV.U32 R11, RZ, RZ, RZ ;  /* 0x000000ffff0b7224 */ /* 0x000fe200078e00ff */
[----:B------:R-:W-:Y:S01]  /*216b0*/  UIADD3 UR4, UP0, UR40, 0x370, URZ ;  /* 0x0000037028047890 */ /* 0x000fe2000ff1e03f */
[----:B------:R-:W-:Y:S01]  /*216c0*/  IMAD R4, R6, 0x6000, R22 ;  /* 0x0000600006047824 */ /* 0x000fe200078e0216 */
[----:B------:R-:W-:Y:S01]  /*216d0*/  PLOP3.LUT P0, PT, PT, PT, PT, 0x80, 0x0 ;  /* 0x000000000000781c */ /* 0x000fe20003f0f070 */
[----:B0-----:R-:W-:Y:S01]  /*216e0*/  VIADD R3, R3, 0x2d830 ;  /* 0x0002d83003037836 */ /* 0x001fe20000000000 */
[----:B------:R-:W-:Y:S01]  /*216f0*/  R2UR UR10, R11 ;  /* 0x000000000b0a72ca */ /* 0x000fe200000e0000 */
[----:B------:R-:W-:Y:S01]  /*21700*/  IMAD R2, R0, 0x80, R27 ;  /* 0x0000008000027824 */ /* 0x000fe200078e021b */
[----:B------:R-:W-:Y:S01]  /*21710*/  UIADD3.X UR5, URZ, UR41, URZ, UP0, !UPT ;  /* 0x000000293f057290 */ /* 0x000fe200087fe43f */
[----:B------:R-:W-:Y:S01]  /*21720*/  VIADD R10, R4, 0x15400 ;  /* 0x00015400040a7836 */ /* 0x000fe20000000000 */
[----:B------:R-:W-:Y:S01]  /*21730*/  UMOV UR6, 0x0 ;  /* 0x0000000000067882 */ /* 0x000fe20000000000 */
[----:B------:R-:W-:-:S10]  /*21740*/  UMOV UR7, 0x14f00000 ;  /* 0x14f0000000077882 */ /* 0x000fd40000000000 */
.L_x_1675:
        /* <DEDUP_REMOVED lines=16> */
.L_x_1676:
        /* <DEDUP_REMOVED lines=16> */
.L_x_1677:
        /* <DEDUP_REMOVED lines=15> */
.L_x_1815:
[----:B------:R-:W-:Y:S05]  /*21a40*/  BSYNC B3 ;  /* 0x0000000000037941 */ /* 0x000fea0003800000 */
.L_x_1678:
        /* <DEDUP_REMOVED lines=12> */
.L_x_1681:
[----:B------:R-:W-:Y:S05]  /*21b10*/  BSYNC B3 ;  /* 0x0000000000037941 */ /* 0x000fea0003800000 */
.L_x_1680:
        /* <DEDUP_REMOVED lines=11> */
.L_x_1682:
        /* <DEDUP_REMOVED lines=15> */
.L_x_1683:
        /* <DEDUP_REMOVED lines=15> */
.L_x_1684:
        /* <DEDUP_REMOVED lines=12> */
.L_x_1669:
[----:B------:R-:W-:Y:S05]  /*21e70*/  BSYNC B1 ;  /* 0x0000000000017941 */ /* 0x000fea0003800000 */
.L_x_1668:
[----:B------:R-:W2:Y:S01]  /*21e80*/  LDL R0, [R1+0x14] ;  /* 0x0000140001007983 */ /* 0x000ea20000100800 */
[----:B------:R-:W-:Y:S02]  /*21e90*/  IMAD.MOV.U32 R23, RZ, RZ, R6 ;  /* 0x000000ffff177224 */ /* 0x000fe400078e0006 */
[----:B------:R-:W-:Y:S02]  /*21ea0*/  IMAD.MOV.U32 R26, RZ, RZ, R9 ;  /* 0x000000ffff1a7224 */ /* 0x000fe400078e0009 */
[----:B--2---:R-:W-:-:S07]  /*21eb0*/  VIADD R0, R0, 0xfffffffd ;  /* 0xfffffffd00007836 */ /* 0x004fce0000000000 */
.L_x_1667:
[----:B------:R-:W-:Y:S05]  /*21ec0*/  BSYNC B2 ;  /* 0x0000000000027941 */ /* 0x000fea0003800000 */
.L_x_1666:
[----:B------:R-:W2:Y:S01]  /*21ed0*/  LDL.LU R2, [R1+0x14] ;  /* 0x0000140001027983 */ /* 0x000ea20000300800 */
[----:B------:R-:W-:Y:S01]  /*21ee0*/  VIADD R7, R7, 0xfffffffe ;  /* 0xfffffffe07077836 */ /* 0x000fe20000000000 */
[----:B--2---:R-:W-:-:S04]  /*21ef0*/  LOP3.LUT R2, RZ, R2, RZ, 0x33, !PT ;  /* 0x00000002ff027212 */ /* 0x004fc800078e33ff */
[----:B------:R-:W-:-:S13]  /*21f00*/  ISETP.NE.AND P0, PT, R7, R2, PT ;  /* 0x000000020700720c */ /* 0x000fda0003f05270 */
[----:B------:R-:W-:Y:S05]  /*21f10*/  @!P0 BRA `(.L_x_1665) ;  /* 0x0000001400988947 */ /* 0x000fea0003800000 */
[----:B------:R-:W-:-:S07]  /*21f20*/  IMAD.MOV.U32 R4, RZ, RZ, R17 ;  /* 0x000000ffff047224 */ /* 0x000fce00078e0011 */
.L_x_1719:
        /* <DEDUP_REMOVED lines=33> */
.L_x_1687:
[----:B0-----:R-:W-:Y:S01]  /*22140*/  IMAD R3, R6, 0x8, R22 ;  /* 0x0000000806037824 */ /* 0x001fe200078e0216 */
[----:B------:R-:W-:Y:S01]  /*22150*/  SHF.L.U32 R2, R7, 0x1f, RZ ;  /* 0x0000001f07027819 */ /* 0x000fe200000006ff */
[----:B------:R-:W-:Y:S03]  /*22160*/  BSSY B2, `(.L_x_1688) ;  /* 0x0000003000027945 */ /* 0x000fe60003800000 */
[----:B------:R-:W0:Y:S02]  /*22170*/  SYNCS.PHASECHK.TRANS64.TRYWAIT P0, [R3+URZ+0x2d840], R2 ;  /* 0x02d84002030075a7 */ /* 0x000e24000800017f */
[----:B0-----:R-:W-:Y:S05]  /*22180*/  @!P0 BRA `(.L_x_1689) ;  /* 0x0000004000948947 */ /* 0x001fea0003800000 */
.L_x_1816:
[----:B------:R-:W-:Y:S05]  /*22190*/  BSYNC B2 ;  /* 0x0000000000027941 */ /* 0x000fea0003800000 */
.L_x_1688:
        /* <DEDUP_REMOVED lines=12> */
.L_x_1691:
[----:B------:R-:W-:Y:S05]  /*22260*/  BSYNC B2 ;  /* 0x0000000000027941 */ /* 0x000fea0003800000 */
.L_x_1690:
        /* <DEDUP_REMOVED lines=11> */
.L_x_1692:
        /* <DEDUP_REMOVED lines=16> */
.L_x_1693:
        /* <DEDUP_REMOVED lines=16> */
.L_x_1694:
        /* <DEDUP_REMOVED lines=15> */
.L_x_1817:
[----:B------:R-:W-:Y:S05]  /*22610*/  BSYNC B2 ;  /* 0x0000000000027941 */ /* 0x000fea0003800000 */
.L_x_1695:
        /* <DEDUP_REMOVED lines=11> */
.L_x_1698:
[----:B------:R-:W-:Y:S05]  /*226d0*/  BSYNC B2 ;  /* 0x0000000000027941 */ /* 0x000fea0003800000 */
.L_x_1697:
        /* <DEDUP_REMOVED lines=10> */
.L_x_1699:
        /* <DEDUP_REMOVED lines=15> */
.L_x_1700:
        /* <DEDUP_REMOVED lines=15> */
.L_x_1701:
        /* <DEDUP_REMOVED lines=12> */
.L_x_1686:
[----:B------:R-:W-:Y:S05]  /*22a20*/  BSYNC B1 ;  /* 0x0000000000017941 */ /* 0x000fea0003800000 */
.L_x_1685:
        /* <DEDUP_REMOVED lines=33> */
.L_x_1704:
[----:B------:R-:W-:Y:S01]  /*22c40*/  IMAD R2, R23, 0x8, R22 ;  /* 0x0000000817027824 */ /* 0x000fe200078e0216 */
[----:B0-----:R-:W-:Y:S01]  /*22c50*/  SHF.L.U32 R3, R26, 0x1f, RZ ;  /* 0x0000001f1a037819 */ /* 0x001fe200000006ff */
[----:B------:R-:W-:Y:S03]  /*22c60*/  BSSY B2, `(.L_x_1705) ;  /* 0x0000003000027945 */ /* 0x000fe60003800000 */
[----:B------:R-:W0:Y:S02]  /*22c70*/  SYNCS.PHASECHK.TRANS64.TRYWAIT P0, [R2+URZ+0x2d840], R3 ;  /* 0x02d84003020075a7 */ /* 0x000e24000800017f */
[----:B0-----:R-:W-:Y:S05]  /*22c80*/  @!P0 BRA `(.L_x_1706) ;  /* 0x0000003400fc8947 */ /* 0x001fea0003800000 */
.L_x_1818:
[----:B------:R-:W-:Y:S05]  /*22c90*/  BSYNC B2 ;  /* 0x0000000000027941 */ /* 0x000fea0003800000 */
.L_x_1705:
        /* <DEDUP_REMOVED lines=12> */
.L_x_1708:
[----:B------:R-:W-:Y:S05]  /*22d60*/  BSYNC B2 ;  /* 0x0000000000027941 */ /* 0x000fea0003800000 */
.L_x_1707:
[----:B------:R-:W-:Y:S01]  /*22d70*/  IMAD.MOV.U32 R12, RZ, RZ, RZ ;  /* 0x000000ffff0c7224 */ /* 0x000fe200078e00ff */
[----:B------:R-:W-:Y:S01]  /*22d80*/  UIADD3 UR4, UP0, UR40, 0x370, URZ ;  /* 0x0000037028047890 */ /* 0x000fe2000ff1e03f */
[C---:B0-----:R-:W-:Y:S01]  /*22d90*/  IMAD R3, R23.reuse, 0x8, R8 ;  /* 0x0000000817037824 */ /* 0x041fe200078e0208 */
        /* <DEDUP_REMOVED lines=9> */
.L_x_1709:
        /* <DEDUP_REMOVED lines=16> */
.L_x_1710:
        /* <DEDUP_REMOVED lines=16> */
.L_x_1711:
        /* <DEDUP_REMOVED lines=15> */
.L_x_1819:
[----:B------:R-:W-:Y:S05]  /*23120*/  BSYNC B2 ;  /* 0x0000000000027941 */ /* 0x000fea0003800000 */
.L_x_1712:
        /* <DEDUP_REMOVED lines=11> */
.L_x_1715:
[----:B------:R-:W-:Y:S05]  /*231e0*/  BSYNC B2 ;  /* 0x0000000000027941 */ /* 0x000fea0003800000 */
.L_x_1714:
        /* <DEDUP_REMOVED lines=10> */
.L_x_1716:
        /* <DEDUP_REMOVED lines=15> */
.L_x_1717:
        /* <DEDUP_REMOVED lines=15> */
.L_x_1718:
        /* <DEDUP_REMOVED lines=12> */
.L_x_1703:
[----:B------:R-:W-:Y:S05]  /*23530*/  BSYNC B1 ;  /* 0x0000000000017941 */ /* 0x000fea0003800000 */
.L_x_1702:
[----:B------:R-:W2:Y:S01]  /*23540*/  LDL R2, [R1+0x8] ;  /* 0x0000080001027983 */ /* 0x000ea20000100800 */
[----:B------:R-:W-:Y:S01]  /*23550*/  VIADD R0, R0, 0xfffffffe ;  /* 0xfffffffe00007836 */ /* 0x000fe20000000000 */
[----:B--2---:R-:W-:-:S13]  /*23560*/  ISETP.GT.AND P0, PT, R9, R2, PT ;  /* 0x000000020900720c */ /* 0x004fda0003f04270 */
[----:B------:R-:W-:Y:S05]  /*23570*/  @P0 BRA `(.L_x_1719) ;  /* 0xffffffe8006c0947 */ /* 0x000fea000383ffff */
.L_x_1665:
[----:B------:R-:W-:Y:S05]  /*23580*/  BSYNC B0 ;  /* 0x0000000000007941 */ /* 0x000fea0003800000 */
.L_x_1664:
        /* <DEDUP_REMOVED lines=17> */
.L_x_1721:
[----:B------:R-:W-:Y:S05]  /*236a0*/  BSYNC B0 ;  /* 0x0000000000007941 */ /* 0x000fea0003800000 */
.L_x_1720:
        /* <DEDUP_REMOVED lines=10> */
.L_x_1820:
[----:B------:R-:W-:Y:S05]  /*23750*/  BSYNC B1 ;  /* 0x0000000000017941 */ /* 0x000fea0003800000 */
.L_x_1724:
        /* <DEDUP_REMOVED lines=9> */
.L_x_1727:
[----:B------:R-:W-:Y:S05]  /*237f0*/  BSYNC B1 ;  /* 0x0000000000017941 */ /* 0x000fea0003800000 */
.L_x_1726:
        /* <DEDUP_REMOVED lines=10> */
.L_x_1728:
        /* <DEDUP_REMOVED lines=15> */
.L_x_1729:
        /* <DEDUP_REMOVED lines=15> */
.L_x_1730:
        /* <DEDUP_REMOVED lines=10> */
.L_x_1723:
[----:B------:R-:W-:Y:S05]  /*23b20*/  BSYNC B0 ;  /* 0x0000000000007941 */ /* 0x000fea0003800000 */
.L_x_1722:
[----:B------:R-:W-:-:S05]  /*23b30*/  VIADD R23, R23, 0x1 ;  /* 0x0000000117177836 */ /* 0x000fca0000000000 */
[----:B------:R-:W-:-:S04]  /*23b40*/  ISETP.NE.AND P0, PT, R23, 0x2, PT ;  /* 0x000000021700780c */ /* 0x000fc80003f05270 */
[----:B0-----:R-:W-:Y:S02]  /*23b50*/  SEL R3, RZ, 0x1, P0 ;  /* 0x00000001ff037807 */ /* 0x001fe40000000000 */
[----:B------:R-:W-:Y:S02]  /*23b60*/  SEL R23, R23, RZ, P0 ;  /* 0x000000ff17177207 */ /* 0x000fe40000000000 */
[----:B------:R-:W-:-:S07]  /*23b70*/  LOP3.LUT R26, R26, R3, RZ, 0x3c, !PT ;  /* 0x000000031a1a7212 */ /* 0x000fce00078e3cff */
.L_x_1646:
[----:B------:R-:W-:Y:S05]  /*23b80*/  BSYNC B7 ;  /* 0x0000000000077941 */ /* 0x000fea0003800000 */
.L_x_1644:
[----:B------:R-:W2:Y:S02]  /*23b90*/  LDL R0, [R1] ;  /* 0x0000000001007983 */ /* 0x000ea40000100800 */
[----:B--2---:R-:W-:-:S13]  /*23ba0*/  LOP3.LUT P0, RZ, R0, 0x2, RZ, 0xc0, !PT ;  /* 0x0000000200ff7812 */ /* 0x004fda000780c0ff */
        /* <DEDUP_REMOVED lines=10> */
.L_x_1731:
        /* <DEDUP_REMOVED lines=35> */
[----:B------:R1:W2:Y:S02]  /*23e80*/  SHFL.IDX PT, R14, R3, 0x1f, 0x1f ;  /* 0x03e01f00030e7f89 */ /* 0x0002a400000e0000 */
.L_x_1830:
[----:B------:R-:W-:Y:S02]  /*23e90*/  ULDC UR4, c[0x0][0xc38] ;  /* 0x00030e0000047ab9 */ /* 0x000fe40000000800 */
[----:B------:R-:W-:-:S04]  /*23ea0*/  IMAD.U32 R4, RZ, RZ, UR4 ;  /* 0x00000004ff047e24 */ /* 0x000fc8000f8e00ff */
[----:B--2---:R-:W-:-:S04]  /*23eb0*/  IMAD R5, R14, R4, RZ ;  /* 0x000000040e057224 */ /* 0x004fc800078e02ff */
[----:B------:R-:W-:-:S05]  /*23ec0*/  IMAD.IADD R16, R16, 0x1, R5 ;  /* 0x0000000110107824 */ /* 0x000fca00078e0205 */
[----:B------:R-:W-:-:S13]  /*23ed0*/  ISETP.GT.AND P6, PT, R16, R0, PT ;  /* 0x000000001000720c */ /* 0x000fda0003fc4270 */
[----:B------:R-:W-:Y:S05]  /*23ee0*/  @P6 BRA `(.L_x_1734) ;  /* 0x00000000009c6947 */ /* 0x000fea0003800000 */
.L_x_1739:
[----:B------:R-:W2:Y:S01]  /*23ef0*/  LDC R4, c[0x0][0xc3c] ;  /* 0x00030f00ff047b82 */ /* 0x000ea20000000800 */
[----:B------:R-:W-:-:S05]  /*23f00*/  VIADD R19, R19, 0x1f ;  /* 0x0000001f13137836 */ /* 0x000fca0000000000 */
[----:B--2---:R-:W-:-:S13]  /*23f10*/  ISETP.GE.AND P6, PT, R19, R4, PT ;  /* 0x000000041300720c */ /* 0x004fda0003fc6270 */
[----:B------:R-:W-:Y:S05]  /*23f20*/  @P6 BRA `(.L_x_1735) ;  /* 0x0000000400d06947 */ /* 0x000fea0003800000 */
[----:B------:R-:W2:Y:S01]  /*23f30*/  S2R R2, SR_TID.X ;  /* 0x0000000000027919 */ /* 0x000ea20000002100 */
[----:B------:R-:W-:Y:S01]  /*23f40*/  BSSY B0, `(.L_x_1736) ;  /* 0x0000009000007945 */ /* 0x000fe20003800000 */
[----:B--2---:R-:W-:-:S05]  /*23f50*/  LOP3.LUT R2, R2, 0x1f, RZ, 0xc0, !PT ;  /* 0x0000001f02027812 */ /* 0x004fca00078ec0ff */
[----:B------:R-:W-:Y:S02]  /*23f60*/  IMAD.IADD R5, R19, 0x1, R2 ;  /* 0x0000000113057824 */ /* 0x000fe400078e0202 */
[----:B------:R-:W-:-:S03]  /*23f70*/  IMAD.MOV.U32 R2, RZ, RZ, RZ ;  /* 0x000000ffff027224 */ /* 0x000fc600078e00ff */
[----:B------:R-:W-:-:S13]  /*23f80*/  ISETP.GE.OR P6, PT, R5, R4, !P0 ;  /* 0x000000040500720c */ /* 0x000fda00047c6670 */
[----:B------:R-:W-:Y:S05]  /*23f90*/  @P6 BRA `(.L_x_1737) ;  /* 0x00000000000c6947 */ /* 0x000fea0003800000 */
[----:B-1----:R-:W1:Y:S02]  /*23fa0*/  LDC.64 R2, c[0x0][0xc80] ;  /* 0x00032000ff027b82 */ /* 0x002e640000000a00 */
[----:B-1----:R-:W-:-:S06]  /*23fb0*/  IMAD.WIDE R2, R5, 0x4, R2 ;  /* 0x0000000405027825 */ /* 0x002fcc00078e0202 */
[----:B------:R2:W5:Y:S02]  /*23fc0*/  LDG.E R2, desc[UR38][R2.64] ;  /* 0x0000002602027981 */ /* 0x000564000c1e1900 */
.L_x_1737:
[----:B------:R-:W-:Y:S05]  /*23fd0*/  BSYNC B0 ;  /* 0x0000000000007941 */ /* 0x000fea0003800000 */
.L_x_1736:
[----:B------:R-:W-:-:S03]  /*23fe0*/  UMOV UR4, 0xffffffff ;  /* 0xffffffff00047882 */ /* 0x000fc60000000000 */
[----:B------:R-:W-:Y:S05]  /*23ff0*/  BRA.DIV UR4, `(.L_x_1738) ;  /* 0x0000002a04807947 */ /* 0x000fea000b800000 */
[----:B-----5:R-:W3:Y:S02]  /*24000*/  SHFL.UP PT, R14, R2, 0x1, RZ ;  /* 0x04200000020e7989 */ /* 0x020ee400000e00ff */
[----:B---3--:R-:W-:-:S05]  /*24010*/  SEL R13, R14, RZ, P1 ;  /* 0x000000ff0e0d7207 */ /* 0x008fca0000800000 */
[----:B------:R-:W-:-:S05]  /*24020*/  IMAD.IADD R13, R2, 0x1, R13 ;  /* 0x00000001020d7824 */ /* 0x000fca00078e020d */
[----:B------:R-:W3:Y:S02]  /*24030*/  SHFL.UP PT, R14, R13, 0x2, RZ ;  /* 0x044000000d0e7989 */ /* 0x000ee400000e00ff */
[----:B---3--:R-:W-:-:S05]  /*24040*/  SEL R14, R14, RZ, P2 ;  /* 0x000000ff0e0e7207 */ /* 0x008fca0001000000 */
[----:B-12---:R-:W-:-:S05]  /*24050*/  IMAD.IADD R3, R13, 0x1, R14 ;  /* 0x000000010d037824 */ /* 0x006fca00078e020e */
        /* <DEDUP_REMOVED lines=10> */
.L_x_1838:
[----:B------:R-:W-:Y:S02]  /*24100*/  ULDC UR4, c[0x0][0xc38] ;  /* 0x00030e0000047ab9 */ /* 0x000fe40000000800 */
[----:B------:R-:W-:-:S04]  /*24110*/  IMAD.U32 R4, RZ, RZ, UR4 ;  /* 0x00000004ff047e24 */ /* 0x000fc8000f8e00ff */
[----:B--2---:R-:W-:-:S04]  /*24120*/  IMAD R5, R14, R4, RZ ;  /* 0x000000040e057224 */ /* 0x004fc800078e02ff */
[----:B------:R-:W-:-:S05]  /*24130*/  IMAD.IADD R16, R5, 0x1, R16 ;  /* 0x0000000105107824 */ /* 0x000fca00078e0210 */
[----:B------:R-:W-:-:S13]  /*24140*/  ISETP.GT.AND P6, PT, R16, R0, PT ;  /* 0x000000001000720c */ /* 0x000fda0003fc4270 */
[----:B------:R-:W-:Y:S05]  /*24150*/  @!P6 BRA `(.L_x_1739) ;  /* 0xfffffffc0064e947 */ /* 0x000fea000383ffff */
.L_x_1734:
[----:B------:R-:W-:Y:S01]  /*24160*/  IMAD.IADD R16, R16, 0x1, -R5 ;  /* 0x0000000110107824 */ /* 0x000fe200078e0a05 */
[----:B------:R-:W-:-:S03]  /*24170*/  UMOV UR4, 0xffffffff ;  /* 0xffffffff00047882 */ /* 0x000fc60000000000 */
[----:B------:R-:W-:-:S05]  /*24180*/  IMAD R5, R3, R4, R16 ;  /* 0x0000000403057224 */ /* 0x000fca00078e0210 */
[----:B------:R-:W-:Y:S01]  /*24190*/  ISETP.GT.AND P6, PT, R5, R0, PT ;  /* 0x000000000500720c */ /* 0x000fe20003fc4270 */
[----:B------:R-:W-:-:S12]  /*241a0*/  BRA.DIV UR4, `(.L_x_1740) ;  /* 0x0000002a04d07947 */ /* 0x000fd8000b800000 */
[----:B------:R-:W-:-:S04]  /*241b0*/  VOTE.ANY R5, PT, !P6 ;  /* 0x0000000000057806 */ /* 0x000fc800070e0100 */
[----:B------:R-:W2:Y:S02]  /*241c0*/  POPC R6, R5 ;  /* 0x0000000500067309 */ /* 0x000ea40000000000 */
[----:B--2---:R2:W3:Y:S02]  /*241d0*/  SHFL.IDX PT, R17, R2, R6, 0x1f ;  /* 0x00001f0602117589 */ /* 0x0044e400000e0000 */
.L_x_1842:
[----:B------:R-:W-:Y:S01]  /*241e0*/  ISETP.NE.AND P0, PT, R5, RZ, PT ;  /* 0x000000ff0500720c */ /* 0x000fe20003f05270 */
[----:B------:R-:W-:-:S12]  /*241f0*/  IMAD.MOV.U32 R5, RZ, RZ, RZ ;  /* 0x000000ffff057224 */ /* 0x000fd800078e00ff */
[----:B------:R-:W-:Y:S05]  /*24200*/  @!P0 BRA `(.L_x_1741) ;  /* 0x0000000000108947 */ /* 0x000fea0003800000 */
[----:B------:R-:W-:Y:S01]  /*24210*/  UMOV UR4, 0xffffffff ;  /* 0xffffffff00047882 */ /* 0x000fe20000000000 */
[----:B0-----:R-:W-:Y:S02]  /*24220*/  VIADD R12, R6, 0xffffffff ;  /* 0xffffffff060c7836 */ /* 0x001fe40000000000 */
[----:B------:R-:W-:Y:S05]  /*24230*/  BRA.DIV UR4, `(.L_x_1742) ;  /* 0x0000002a04f47947 */ /* 0x000fea000b800000 */
[----:B------:R4:W0:Y:S02]  /*24240*/  SHFL.IDX PT, R5, R3, R12, 0x1f ;  /* 0x00001f0c03057589 */ /* 0x00082400000e0000 */
.L_x_1741:
[----:B-12-4-:R-:W1:Y:S01]  /*24250*/  LDC.64 R2, c[0x0][0xc90] ;  /* 0x00032400ff027b82 */ /* 0x016e620000000a00 */
[----:B------:R-:W-:-:S04]  /*24260*/  IMAD.IADD R19, R6, 0x1, R19 ;  /* 0x0000000106137824 */ /* 0x000fc800078e0213 */
[----:B-1----:R-:W-:-:S05]  /*24270*/  IMAD.WIDE R2, R19, 0x4, R2 ;  /* 0x0000000413027825 */ /* 0x002fca00078e0202 */
[----:B------:R1:W3:Y:S01]  /*24280*/  LDG.E R7, desc[UR38][R2.64] ;  /* 0x0000002602077981 */ /* 0x0002e2000c1e1900 */
[----:B0-----:R-:W-:Y:S02]  /*24290*/  IMAD R16, R5, R4, R16 ;  /* 0x0000000405107224 */ /* 0x001fe400078e0210 */
[----:B-1----:R-:W-:Y:S02]  /*242a0*/  IMAD.MOV.U32 R2, RZ, RZ, RZ ;  /* 0x000000ffff027224 */ /* 0x002fe400078e00ff */
[----:B---3--:R-:W-:-:S05]  /*242b0*/  IMAD R6, R17, R7, RZ ;  /* 0x0000000711067224 */ /* 0x008fca00078e02ff */
[----:B------:R-:W-:-:S04]  /*242c0*/  IABS R8, R6 ;  /* 0x0000000600087213 */ /* 0x000fc80000000000 */
[----:B------:R-:W0:Y:S08]  /*242d0*/  I2F.RP R9, R8 ;  /* 0x0000000800097306 */ /* 0x000e300000209400 */
[----:B0-----:R-:W0:Y:S02]  /*242e0*/  MUFU.RCP R9, R9 ;  /* 0x0000000900097308 */ /* 0x001e240000001000 */
[----:B0-----:R-:W-:-:S06]  /*242f0*/  VIADD R10, R9, 0xffffffe ;  /* 0x0ffffffe090a7836 */ /* 0x001fcc0000000000 */
[----:B------:R-:W0:Y:S02]  /*24300*/  F2I.FTZ.U32.TRUNC.NTZ R3, R10 ;  /* 0x0000000a00037305 */ /* 0x000e24000021f000 */
[----:B0-----:R-:W-:-:S04]  /*24310*/  IMAD.MOV R11, RZ, RZ, -R3 ;  /* 0x000000ffff0b7224 */ /* 0x001fc800078e0a03 */
[----:B------:R-:W-:-:S04]  /*24320*/  IMAD R5, R11, R8, RZ ;  /* 0x000000080b057224 */ /* 0x000fc800078e02ff */
[----:B------:R-:W-:-:S04]  /*24330*/  IMAD.HI.U32 R2, R3, R5, R2 ;  /* 0x0000000503027227 */ /* 0x000fc800078e0002 */
[----:B------:R-:W-:Y:S01]  /*24340*/  IMAD.IADD R5, R0, 0x1, -R16 ;  /* 0x0000000100057824 */ /* 0x000fe200078e0a10 */
[----:B------:R-:W-:-:S04]  /*24350*/  IABS R0, R6 ;  /* 0x0000000600007213 */ /* 0x000fc80000000000 */
[----:B------:R-:W-:Y:S01]  /*24360*/  IABS R3, R5 ;  /* 0x0000000500037213 */ /* 0x000fe20000000000 */
[----:B------:R-:W-:-:S04]  /*24370*/  IMAD.MOV R0, RZ, RZ, -R0 ;  /* 0x000000ffff007224 */ /* 0x000fc800078e0a00 */
[----:B------:R-:W-:-:S04]  /*24380*/  IMAD.HI.U32 R2, R2, R3, RZ ;  /* 0x0000000302027227 */ /* 0x000fc800078e00ff */
[----:B------:R-:W-:Y:S01]  /*24390*/  IMAD R3, R2, R0, R3 ;  /* 0x0000000002037224 */ /* 0x000fe200078e0203 */
[----:B------:R-:W-:-:S04]  /*243a0*/  LOP3.LUT R0, R5, R6, RZ, 0x3c, !PT ;  /* 0x0000000605007212 */ /* 0x000fc800078e3cff */
[----:B------:R-:W-:Y:S02]  /*243b0*/  ISETP.GT.U32.AND P1, PT, R8, R3, PT ;  /* 0x000000030800720c */ /* 0x000fe40003f24070 */
[----:B------:R-:W-:-:S11]  /*243c0*/  ISETP.GE.AND P2, PT, R0, RZ, PT ;  /* 0x000000ff0000720c */ /* 0x000fd60003f46270 */
[----:B------:R-:W-:Y:S02]  /*243d0*/  @!P1 IMAD.IADD R3, R3, 0x1, -R8 ;  /* 0x0000000103039824 */ /* 0x000fe400078e0a08 */
[----:B------:R-:W-:Y:S01]  /*243e0*/  @!P1 VIADD R2, R2, 0x1 ;  /* 0x0000000102029836 */ /* 0x000fe20000000000 */
[----:B------:R-:W-:Y:S02]  /*243f0*/  ISETP.NE.AND P1, PT, R6, RZ, PT ;  /* 0x000000ff0600720c */ /* 0x000fe40003f25270 */
[----:B------:R-:W-:-:S13]  /*24400*/  ISETP.GE.U32.AND P0, PT, R3, R8, PT ;  /* 0x000000080300720c */ /* 0x000fda0003f06070 */
[----:B------:R-:W-:-:S04]  /*24410*/  @P0 VIADD R2, R2, 0x1 ;  /* 0x0000000102020836 */ /* 0x000fc80000000000 */
[----:B------:R-:W-:Y:S01]  /*24420*/  @!P2 IMAD.MOV R2, RZ, RZ, -R2 ;  /* 0x000000ffff02a224 */ /* 0x000fe200078e0a02 */
[----:B------:R-:W-:-:S05]  /*24430*/  @!P1 LOP3.LUT R2, RZ, R6, RZ, 0x33, !PT ;  /* 0x00000006ff029212 */ /* 0x000fca00078e33ff */
[----:B------:R-:W-:Y:S02]  /*24440*/  IMAD R0, R7, R2, RZ ;  /* 0x0000000207007224 */ /* 0x000fe400078e02ff */
[----:B------:R-:W-:Y:S02]  /*24450*/  IMAD.MOV R2, RZ, RZ, -R2 ;  /* 0x000000ffff027224 */ /* 0x000fe400078e0a02 */
[----:B------:R-:W-:Y:S02]  /*24460*/  IMAD.MOV R3, RZ, RZ, -R0 ;  /* 0x000000ffff037224 */ /* 0x000fe400078e0a00 */
[----:B------:R-:W-:-:S03]  /*24470*/  IMAD R5, R6, R2, R5 ;  /* 0x0000000206057224 */ /* 0x000fc600078e0205 */
[----:B------:R-:W-:-:S04]  /*24480*/  VIADDMNMX R4, R3, R4, R7, PT ;  /* 0x0000000403047246 */ /* 0x000fc80003800107 */
[-C--:B------:R-:W-:Y:S02]  /*24490*/  IABS R7, R4.reuse ;  /* 0x0000000400077213 */ /* 0x080fe40000000000 */
[----:B------:R-:W-:Y:S02]  /*244a0*/  IABS R6, R4 ;  /* 0x0000000400067213 */ /* 0x000fe40000000000 */
[----:B------:R-:W0:Y:S03]  /*244b0*/  I2F.RP R8, R7 ;  /* 0x0000000700087306 */ /* 0x000e260000209400 */
[----:B------:R-:W-:-:S05]  /*244c0*/  IMAD.MOV R6, RZ, RZ, -R6 ;  /* 0x000000ffff067224 */ /* 0x000fca00078e0a06 */
[----:B0-----:R-:W0:Y:S02]  /*244d0*/  MUFU.RCP R8, R8 ;  /* 0x0000000800087308 */ /* 0x001e240000001000 */
[----:B0-----:R-:W-:-:S06]  /*244e0*/  VIADD R3, R8, 0xffffffe ;  /* 0x0ffffffe08037836 */ /* 0x001fcc0000000000 */
[----:B------:R-:W0:Y:S02]  /*244f0*/  F2I.FTZ.U32.TRUNC.NTZ R3, R3 ;  /* 0x0000000300037305 */ /* 0x000e24000021f000 */
[----:B0-----:R-:W-:-:S04]  /*24500*/  IMAD.MOV R2, RZ, RZ, -R3 ;  /* 0x000000ffff027224 */ /* 0x001fc800078e0a03 */
[----:B------:R-:W-:Y:S02]  /*24510*/  IMAD R9, R2, R7, RZ ;  /* 0x0000000702097224 */ /* 0x000fe400078e02ff */
[----:B------:R-:W-:-:S04]  /*24520*/  IMAD.MOV.U32 R2, RZ, RZ, RZ ;  /* 0x000000ffff027224 */ /* 0x000fc800078e00ff */
[----:B------:R-:W-:Y:S01]  /*24530*/  IMAD.HI.U32 R2, R3, R9, R2 ;  /* 0x0000000903027227 */ /* 0x000fe200078e0002 */
[----:B------:R-:W-:Y:S02]  /*24540*/  IABS R9, R5 ;  /* 0x0000000500097213 */ /* 0x000fe40000000000 */
[C---:B------:R-:W-:Y:S01]  /*24550*/  LOP3.LUT R3, R5.reuse, R4, RZ, 0x3c, !PT ;  /* 0x0000000405037212 */ /* 0x040fe200078e3cff */
[----:B------:R-:W-:Y:S02]  /*24560*/  IMAD.IADD R5, R5, 0x1, R0 ;  /* 0x0000000105057824 */ /* 0x000fe400078e0200 */
[----:B------:R-:W-:Y:S01]  /*24570*/  IMAD.HI.U32 R2, R2, R9, RZ ;  /* 0x0000000902027227 */ /* 0x000fe200078e00ff */
[----:B------:R-:W-:-:S03]  /*24580*/  ISETP.GE.AND P2, PT, R3, RZ, PT ;  /* 0x000000ff0300720c */ /* 0x000fc60003f46270 */
        /* <DEDUP_REMOVED lines=14> */
.L_x_1735:
[----:B------:R-:W-:Y:S01]  /*24670*/  UMOV UR4, URZ ;  /* 0x0000003f00047c82 */ /* 0x000fe20008000000 */
[----:B------:R-:W-:Y:S01]  /*24680*/  UMOV UR5, URZ ;  /* 0x0000003f00057c82 */ /* 0x000fe20008000000 */
[----:B------:R-:W-:Y:S01]  /*24690*/  ULDC UR6, c[0x0][0xc3c] ;  /* 0x00030f0000067ab9 */ /* 0x000fe20000000800 */
[----:B------:R-:W-:Y:S02]  /*246a0*/  IMAD.MOV.U32 R16, RZ, RZ, R0 ;  /* 0x000000ffff107224 */ /* 0x000fe400078e0000 */
[----:B------:R-:W-:Y:S02]  /*246b0*/  IMAD.U32 R17, RZ, RZ, UR4 ;  /* 0x00000004ff117e24 */ /* 0x000fe4000f8e00ff */
[----:B------:R-:W-:Y:S02]  /*246c0*/  IMAD.U32 R18, RZ, RZ, UR5 ;  /* 0x00000005ff127e24 */ /* 0x000fe4000f8e00ff */
[----:B------:R-:W-:-:S07]  /*246d0*/  IMAD.U32 R19, RZ, RZ, UR6 ;  /* 0x00000006ff137e24 */ /* 0x000fce000f8e00ff */
.L_x_1743:
[----:B------:R-:W2:Y:S01]  /*246e0*/  S2R R0, SR_TID.X ;  /* 0x0000000000007919 */ /* 0x000ea20000002100 */
[----:B------:R-:W-:Y:S05]  /*246f0*/  WARPSYNC.ALL ;  /* 0x0000000000007948 */ /* 0x000fea0003800000 */
[----:B------:R-:W-:Y:S01]  /*24700*/  BAR.SYNC.DEFER_BLOCKING 0x4, 0x200 ;  /* 0x0108000000007b1d */ /* 0x000fe20000010000 */
[----:B--2---:R-:W-:-:S04]  /*24710*/  LOP3.LUT R0, R0, 0x1f, RZ, 0xc0, !PT ;  /* 0x0000001f00007812 */ /* 0x004fc800078ec0ff */
[----:B------:R-:W-:-:S13]  /*24720*/  ISETP.NE.AND P0, PT, R0, RZ, PT ;  /* 0x000000ff0000720c */ /* 0x000fda0003f05270 */
[----:B-1----:R-:W1:Y:S01]  /*24730*/  @!P0 S2R R3, SR_CgaCtaId ;  /* 0x0000000000038919 */ /* 0x002e620000008800 */
[----:B------:R-:W-:-:S04]  /*24740*/  @!P0 MOV R0, 0x400 ;  /* 0x0000040000008802 */ /* 0x000fc80000000f00 */
[----:B-1----:R-:W-:-:S05]  /*24750*/  @!P0 LEA R22, R3, R0, 0x18 ;  /* 0x0000000003168211 */ /* 0x002fca00078ec0ff */
[----:B------:R3:W-:Y:S01]  /*24760*/  @!P0 STS.128 [R22+0x2d8d0], R16 ;  /* 0x02d8d01016008388 */ /* 0x0007e20000000c00 */
[----:B------:R-:W-:Y:S06]  /*24770*/  BAR.ARV 0x5, 0x200 ;  /* 0x0148000000007b1d */ /* 0x000fec0000002000 */
.L_x_1732:
[----:B------:R-:W-:Y:S02]  /*24780*/  ULDC UR4, c[0x0][0xc3c] ;  /* 0x00030f0000047ab9 */ /* 0x000fe40000000800 */
[----:B--2---:R-:W-:-:S13]  /*24790*/  ISETP.GE.AND P0, PT, R19, UR4, PT ;  /* 0x0000000413007c0c */ /* 0x004fda000bf06270 */
[----:B------:R-:W-:Y:S05]  /*247a0*/  @!P0 BRA `(.L_x_1744) ;  /* 0xffffff8c00e08947 */ /* 0x000fea000383ffff */
[----:B------:R-:W-:Y:S05]  /*247b0*/  BSYNC B8 ;  /* 0x0000000000087941 */ /* 0x000fea0003800000 */
.L_x_1584:
        /* <DEDUP_REMOVED lines=12> */
.L_x_1845:
[----:B------:R-:W-:Y:S05]  /*24880*/  BSYNC B0 ;  /* 0x0000000000007941 */ /* 0x000fea0003800000 */
.L_x_1745:
[----:B------:R-:W-:-:S03]  /*24890*/  UMOV UR4, 0xffffffff ;  /* 0xffffffff00047882 */ /* 0x000fc60000000000 */
[----:B------:R-:W-:Y:S05]  /*248a0*/  BRA.DIV UR4, `(.L_x_1747) ;  /* 0x0000002604947947 */ /* 0x000fea000b800000 */
[----:B0-----:R-:W0:Y:S02]  /*248b0*/  S2R R0, SR_TID.X ;  /* 0x0000000000007919 */ /* 0x001e240000002100 */
[----:B0-----:R-:W-:-:S04]  /*248c0*/  SHF.R.U32.HI R0, RZ, 0x5, R0 ;  /* 0x00000005ff007819 */ /* 0x001fc80000011600 */
[----:B------:R-:W-:-:S05]  /*248d0*/  LOP3.LUT R0, R0, 0x3, RZ, 0xc0, !PT ;  /* 0x0000000300007812 */ /* 0x000fca00078ec0ff */
[----:B------:R0:W2:Y:S02]  /*248e0*/  SHFL.IDX PT, R14, R0, RZ, 0x1f ;  /* 0x00001fff000e7589 */ /* 0x0000a400000e0000 */
.L_x_1848:
[----:B--2---:R-:W-:-:S13]  /*248f0*/  ISETP.NE.AND P0, PT, R14, RZ, PT ;  /* 0x000000ff0e00720c */ /* 0x004fda0003f05270 */
[----:B------:R-:W-:Y:S05]  /*24900*/  @P0 BRA `(.L_x_1369) ;  /* 0x0000000000880947 */ /* 0x000fea0003800000 */
[----:B------:R-:W-:-:S03]  /*24910*/  UMOV UR4, 0xffffffff ;  /* 0xffffffff00047882 */ /* 0x000fc60000000000 */
[----:B------:R-:W-:Y:S05]  /*24920*/  BRA.DIV UR4, `(.L_x_1748) ;  /* 0x0000002604a87947 */ /* 0x000fea000b800000 */
[----:B------:R-:W-:-:S13]  /*24930*/  ELECT P6, URZ, PT ;  /* 0x00000000003f782f */ /* 0x000fda00038c0000 */
.L_x_1851:
[----:B------:R-:W-:Y:S05]  /*24940*/  @!P6 BRA `(.L_x_1369) ;  /* 0x000000000078e947 */ /* 0x000fea0003800000 */
[----:B------:R-:W-:-:S06]  /*24950*/  ULOP3.LUT UR4, UR36, 0x2, URZ, 0xfc, !UPT ;  /* 0x0000000224047892 */ /* 0x000fcc000f8efc3f */
[----:B0-----:R-:W-:-:S05]  /*24960*/  IMAD.U32 R0, RZ, RZ, UR4 ;  /* 0x00000004ff007e24 */ /* 0x001fca000f8e00ff */
[----:B------:R-:W-:-:S13]  /*24970*/  ISETP.NE.AND P2, PT, R0, 0x3, PT ;  /* 0x000000030000780c */ /* 0x000fda0003f45270 */
[----:B------:R-:W-:Y:S05]  /*24980*/  @!P2 BRA `(.L_x_1749) ;  /* 0x000000000004a947 */ /* 0x000fea0003800000 */
[----:B------:R-:W-:Y:S01]  /*24990*/  BPT.TRAP 0x1 ;  /* 0x000000040000795c */ /* 0x000fe20000300000 */
.L_x_1749:
        /* <DEDUP_REMOVED lines=12> */
.L_x_1852:
[----:B------:R-:W2:Y:S02]  /*24a60*/  SYNCS.PHASECHK.TRANS64.TRYWAIT P0, [R3+URZ], R2 ;  /* 0x00000002030075a7 */ /* 0x000ea4000800017f */
[----:B--2---:R-:W-:Y:S05]  /*24a70*/  @!P0 BRA `(.L_x_1751) ;  /* 0x0000002400888947 */ /* 0x004fea0003800000 */
.L_x_1853:
[----:B------:R-:W-:Y:S05]  /*24a80*/  @!P2 BRA `(.L_x_1752) ;  /* 0x000000000004a947 */ /* 0x000fea0003800000 */
[----:B------:R-:W-:Y:S01]  /*24a90*/  BPT.TRAP 0x1 ;  /* 0x000000040000795c */ /* 0x000fe20000300000 */
.L_x_1752:
[----:B------:R-:W-:-:S04]  /*24aa0*/  VIADD R0, R9, 0x2d860 ;  /* 0x0002d86009007836 */ /* 0x000fc80000000000 */
[----:B------:R-:W-:-:S04]  /*24ab0*/  IMAD R23, R23, 0x8, R0 ;  /* 0x0000000817177824 */ /* 0x000fc800078e0200 */
[----:B------:R-:W4:Y:S02]  /*24ac0*/  SYNCS.PHASECHK.TRANS64.TRYWAIT P0, [R23+URZ], R4 ;  /* 0x00000004170075a7 */ /* 0x000f24000800017f */
[----:B----4-:R-:W-:Y:S05]  /*24ad0*/  @!P0 BRA `(.L_x_1753) ;  /* 0x0000002400848947 */ /* 0x010fea0003800000 */
.L_x_1854:
[----:B------:R-:W-:-:S07]  /*24ae0*/  IMAD R7, R7, 0x8, R0 ;  /* 0x0000000807077824 */ /* 0x000fce00078e0200 */
.L_x_1754:
[----:B------:R0:W0:Y:S02]  /*24af0*/  SYNCS.PHASECHK.TRANS64.TRYWAIT P0, [R7+URZ], R2 ;  /* 0x00000002070075a7 */ /* 0x000024000800017f */
[----:B0-----:R-:W-:Y:S05]  /*24b00*/  @!P0 NANOSLEEP.SYNCS 0x989680 ;  /* 0x009896800000895d */ /* 0x001fea0003900000 */
[----:B------:R-:W0:Y:S02]  /*24b10*/  @!P0 SYNCS.PHASECHK.TRANS64 P0, [R7+URZ], R2 ;  /* 0x00000002070085a7 */ /* 0x000e24000800007f */
[----:B0-----:R-:W-:Y:S05]  /*24b20*/  @!P0 BRA `(.L_x_1754) ;  /* 0xfffffffc00f08947 */ /* 0x001fea000383ffff */
.L_x_1369:
[----:B------:R-:W-:Y:S05]  /*24b30*/  BSYNC B9 ;  /* 0x0000000000097941 */ /* 0x000fea0003800000 */
.L_x_1366:
[----:B------:R-:W-:Y:S05]  /*24b40*/  EXIT ;  /* 0x000000000000794d */ /* 0x000fea0003800000 */
.L_x_1393:
[----:B0-----:R0:W1:Y:S02]  /*24b50*/  SYNCS.PHASECHK.TRANS64.TRYWAIT P5, [R14+URZ+0x2d890], R85 ;  /* 0x02d890550e0075a7 */ /* 0x00106400080a017f */
[----:B-1----:R-:W-:Y:S05]  /*24b60*/  @!P5 NANOSLEEP.SYNCS 0x989680 ;  /* 0x009896800000d95d */ /* 0x002fea0003900000 */
[----:B------:R-:W1:Y:S02]  /*24b70*/  @!P5 SYNCS.PHASECHK.TRANS64 P5, [R14+URZ+0x2d890], R85 ;  /* 0x02d890550e00d5a7 */ /* 0x000e6400080a007f */
[----:B-1----:R-:W-:Y:S05]  /*24b80*/  @!P5 BRA `(.L_x_1393) ;  /* 0xfffffffc00f0d947 */ /* 0x002fea000383ffff */
[----:B------:R-:W-:Y:S05]  /*24b90*/  BRA `(.L_x_1755) ;  /* 0xfffffde8001c7947 */ /* 0x000fea000383ffff */
.L_x_1421:
[----:B0-----:R0:W1:Y:S02]  /*24ba0*/  SYNCS.PHASECHK.TRANS64.TRYWAIT P5, [R14+URZ+0x2d890], R85 ;  /* 0x02d890550e0075a7 */ /* 0x00106400080a017f */
[----:B-1----:R-:W-:Y:S05]  /*24bb0*/  @!P5 NANOSLEEP.SYNCS 0x989680 ;  /* 0x009896800000d95d */ /* 0x002fea0003900000 */
[----:B------:R-:W1:Y:S02]  /*24bc0*/  @!P5 SYNCS.PHASECHK.TRANS64 P5, [R14+URZ+0x2d890], R85 ;  /* 0x02d890550e00d5a7 */ /* 0x000e6400080a007f */
[----:B-1----:R-:W-:Y:S05]  /*24bd0*/  @!P5 BRA `(.L_x_1421) ;  /* 0xfffffffc00f0d947 */ /* 0x002fea000383ffff */
[----:B------:R-:W-:Y:S05]  /*24be0*/  BRA `(.L_x_1756) ;  /* 0xfffffe0000cc7947 */ /* 0x000fea000383ffff */
.L_x_1434:
[----:B0-----:R0:W1:Y:S02]  /*24bf0*/  SYNCS.PHASECHK.TRANS64.TRYWAIT P4, [R14+URZ+0x2d890], R85 ;  /* 0x02d890550e0075a7 */ /* 0x001064000808017f */
[----:B-1----:R-:W-:Y:S05]  /*24c00*/  @!P4 NANOSLEEP.SYNCS 0x989680 ;  /* 0x009896800000c95d */ /* 0x002fea0003900000 */
[----:B------:R-:W1:Y:S02]  /*24c10*/  @!P4 SYNCS.PHASECHK.TRANS64 P4, [R14+URZ+0x2d890], R85 ;  /* 0x02d890550e00c5a7 */ /* 0x000e64000808007f */
[----:B-1----:R-:W-:Y:S05]  /*24c20*/  @!P4 BRA `(.L_x_1434) ;  /* 0xfffffffc00f0c947 */ /* 0x002fea000383ffff */
[----:B------:R-:W-:Y:S05]  /*24c30*/  BRA `(.L_x_1757) ;  /* 0xfffffe1c00607947 */ /* 0x000fea000383ffff */
.L_x_1438:
[----:B--2---:R2:W3:Y:S02]  /*24c40*/  SYNCS.PHASECHK.TRANS64.TRYWAIT P3, [R14+URZ+0x2d8b0], R85 ;  /* 0x02d8b0550e0075a7 */ /* 0x0044e4000806017f */
[----:B---3--:R-:W-:Y:S05]  /*24c50*/  @!P3 NANOSLEEP.SYNCS 0x989680 ;  /* 0x009896800000b95d */ /* 0x008fea0003900000 */
[----:B------:R-:W3:Y:S02]  /*24c60*/  @!P3 SYNCS.PHASECHK.TRANS64 P3, [R14+URZ+0x2d8b0], R85 ;  /* 0x02d8b0550e00b5a7 */ /* 0x000ee4000806007f */
[----:B---3--:R-:W-:Y:S05]  /*24c70*/  @!P3 BRA `(.L_x_1438) ;  /* 0xfffffffc00f0b947 */ /* 0x008fea000383ffff */
[----:B------:R-:W-:Y:S05]  /*24c80*/  BRA `(.L_x_1758) ;  /* 0xfffffe1c00f87947 */ /* 0x000fea000383ffff */
.L_x_1452:
[----:B------:R-:W0:Y:S01]  /*24c90*/  S2R R8, SR_TID.X ;  /* 0x0000000000087919 */ /* 0x000e220000002100 */
[----:B------:R-:W-:Y:S01]  /*24ca0*/  BSSY B0, `(.L_x_1759) ;  /* 0x000000c000007945 */ /* 0x000fe20003800000 */
[----:B------:R-:W-:Y:S02]  /*24cb0*/  IMAD.MOV.U32 R12, RZ, RZ, RZ ;  /* 0x000000ffff0c7224 */ /* 0x000fe400078e00ff */
[----:B------:R-:W-:Y:S02]  /*24cc0*/  IMAD.MOV.U32 R11, RZ, RZ, 0x1f ;  /* 0x0000001fff0b7424 */ /* 0x000fe400078e00ff */
[----:B------:R-:W-:Y:S02]  /*24cd0*/  IMAD.MOV.U32 R15, RZ, RZ, -0x1 ;  /* 0xffffffffff0f7424 */ /* 0x000fe400078e00ff */
[----:B0-----:R-:W-:-:S05]  /*24ce0*/  VIADD R9, R8, 0xffffff80 ;  /* 0xffffff8008097836 */ /* 0x001fca0000000000 */
[----:B------:R-:W-:-:S04]  /*24cf0*/  SHF.R.S32.HI R8, RZ, 0x1f, R9 ;  /* 0x0000001fff087819 */ /* 0x000fc80000011409 */
[----:B------:R-:W-:-:S04]  /*24d00*/  LEA.HI R8, R8, R9, RZ, 0x7 ;  /* 0x0000000908087211 */ /* 0x000fc800078f38ff */
[----:B------:R-:W-:-:S05]  /*24d10*/  SHF.R.S32.HI R8, RZ, 0x7, R8 ;  /* 0x00000007ff087819 */ /* 0x000fca0000011408 */
[----:B------:R-:W-:-:S07]  /*24d20*/  IMAD.MOV.U32 R13, RZ, RZ, R8 ;  /* 0x000000ffff0d7224 */ /* 0x000fce00078e0008 */
[----:B-----5:R-:W-:Y:S05]  /*24d30*/  WARPSYNC.COLLECTIVE R15, `(.L_x_1760) ;  /* 0x000000000f087348 */ /* 0x020fea0003c00000 */
[----:B------:R0:W1:Y:S02]  /*24d40*/  SHFL.IDX P6, R14, R13, R12, R11 ;  /* 0x0000000c0d0e7389 */ /* 0x00006400000c000b */
[----:B01---5:R-:W-:Y:S01]  /*24d50*/  ENDCOLLECTIVE ;  /* 0x000000000000791b */ /* 0x023fe20003800000 */
.L_x_1760:
[----:B------:R-:W-:Y:S05]  /*24d60*/  BSYNC B0 ;  /* 0x0000000000007941 */ /* 0x000fea0003800000 */
.L_x_1759:
[----:B------:R-:W-:Y:S01]  /*24d70*/  IMAD.MOV.U32 R155, RZ, RZ, R14 ;  /* 0x000000ffff9b7224 */ /* 0x000fe200078e000e */
[----:B------:R-:W-:Y:S06]  /*24d80*/  BRA `(.L_x_1761) ;  /* 0xfffffe2800547947 */ /* 0x000fec000383ffff */
.L_x_1463:
[----:B------:R-:W-:Y:S01]  /*24d90*/  BSSY B1, `(.L_x_1762) ;  /* 0x0000007000017945 */ /* 0x000fe20003800000 */
[----:B------:R-:W-:Y:S02]  /*24da0*/  IMAD.MOV.U32 R12, RZ, RZ, RZ ;  /* 0x000000ffff0c7224 */ /* 0x000fe400078e00ff */
[----:B------:R-:W-:Y:S02]  /*24db0*/  IMAD.MOV.U32 R11, RZ, RZ, 0x1e1f ;  /* 0x00001e1fff0b7424 */ /* 0x000fe400078e00ff */
[----:B------:R-:W-:-:S07]  /*24dc0*/  IMAD.MOV.U32 R15, RZ, RZ, -0x1 ;  /* 0xffffffffff0f7424 */ /* 0x000fce00078e00ff */
[----:B------:R-:W-:Y:S05]  /*24dd0*/  WARPSYNC.COLLECTIVE R15, `(.L_x_1763) ;  /* 0x000000000f087348 */ /* 0x000fea0003c00000 */
[----:B------:R0:W1:Y:S02]  /*24de0*/  SHFL.IDX P6, R14, R13, R12, R11 ;  /* 0x0000000c0d0e7389 */ /* 0x00006400000c000b */
[----:B01----:R-:W-:Y:S01]  /*24df0*/  ENDCOLLECTIVE ;  /* 0x000000000000791b */ /* 0x003fe20003800000 */
.L_x_1763:
[----:B------:R-:W-:Y:S05]  /*24e00*/  BSYNC B1 ;  /* 0x0000000000017941 */ /* 0x000fea0003800000 */
.L_x_1762:
        /* <DEDUP_REMOVED lines=8> */
.L_x_1764:
[----:B------:R-:W-:Y:S02]  /*24e90*/  IMAD.MOV.U32 R13, RZ, RZ, R5 ;  /* 0x000000ffff0d7224 */ /* 0x000fe400078e0005 */
[----:B------:R-:W-:-:S07]  /*24ea0*/  IMAD.MOV.U32 R0, RZ, RZ, R14 ;  /* 0x000000ffff007224 */ /* 0x000fce00078e000e */
[----:B------:R-:W-:Y:S05]  /*24eb0*/  WARPSYNC.COLLECTIVE R15, `(.L_x_1765) ;  /* 0x000000000f087348 */ /* 0x000fea0003c00000 */
[----:B------:R0:W1:Y:S02]  /*24ec0*/  SHFL.IDX P6, R14, R13, R12, R11 ;  /* 0x0000000c0d0e7389 */ /* 0x00006400000c000b */
[----:B01----:R-:W-:Y:S01]  /*24ed0*/  ENDCOLLECTIVE ;  /* 0x000000000000791b */ /* 0x003fe20003800000 */
.L_x_1765:
[----:B------:R-:W-:Y:S02]  /*24ee0*/  IMAD.MOV.U32 R13, RZ, RZ, R4 ;  /* 0x000000ffff0d7224 */ /* 0x000fe400078e0004 */
[----:B------:R-:W-:-:S07]  /*24ef0*/  IMAD.MOV.U32 R5, RZ, RZ, R14 ;  /* 0x000000ffff057224 */ /* 0x000fce00078e000e */
[----:B------:R-:W-:Y:S05]  /*24f00*/  WARPSYNC.COLLECTIVE R15, `(.L_x_1766) ;  /* 0x000000000f087348 */ /* 0x000fea0003c00000 */
[----:B------:R0:W1:Y:S02]  /*24f10*/  SHFL.IDX P6, R14, R13, R12, R11 ;  /* 0x0000000c0d0e7389 */ /* 0x00006400000c000b */
[----:B01----:R-:W-:Y:S01]  /*24f20*/  ENDCOLLECTIVE ;  /* 0x000000000000791b */ /* 0x003fe20003800000 */
.L_x_1766:
[----:B------:R-:W-:Y:S05]  /*24f30*/  BRA `(.L_x_1767) ;  /* 0xfffffe2c00d07947 */ /* 0x000fea000383ffff */
.L_x_1467:
[----:B0-----:R0:W1:Y:S02]  /*24f40*/  SYNCS.PHASECHK.TRANS64.TRYWAIT P1, [R2+URZ+0x2d800], R3 ;  /* 0x02d80003020075a7 */ /* 0x001064000802017f */
[----:B-1----:R-:W-:Y:S05]  /*24f50*/  @!P1 NANOSLEEP.SYNCS 0x989680 ;  /* 0x009896800000995d */ /* 0x002fea0003900000 */
[----:B------:R-:W1:Y:S02]  /*24f60*/  @!P1 SYNCS.PHASECHK.TRANS64 P1, [R2+URZ+0x2d800], R3 ;  /* 0x02d80003020095a7 */ /* 0x000e64000802007f */
[----:B-1----:R-:W-:Y:S05]  /*24f70*/  @!P1 BRA `(.L_x_1467) ;  /* 0xfffffffc00f09947 */ /* 0x002fea000383ffff */
[----:B------:R-:W-:Y:S05]  /*24f80*/  BRA `(.L_x_1768) ;  /* 0xfffffe3800147947 */ /* 0x000fea000383ffff */
.L_x_1479:
[----:B------:R-:W-:Y:S01]  /*24f90*/  BSSY B1, `(.L_x_1769) ;  /* 0x0000007000017945 */ /* 0x000fe20003800000 */
[----:B------:R-:W-:Y:S02]  /*24fa0*/  IMAD.MOV.U32 R12, RZ, RZ, RZ ;  /* 0x000000ffff0c7224 */ /* 0x000fe400078e00ff */
[----:B------:R-:W-:Y:S02]  /*24fb0*/  IMAD.MOV.U32 R11, RZ, RZ, 0x1e1f ;  /* 0x00001e1fff0b7424 */ /* 0x000fe400078e00ff */
[----:B------:R-:W-:-:S07]  /*24fc0*/  IMAD.MOV.U32 R15, RZ, RZ, -0x1 ;  /* 0xffffffffff0f7424 */ /* 0x000fce00078e00ff */
[----:B------:R-:W-:Y:S05]  /*24fd0*/  WARPSYNC.COLLECTIVE R15, `(.L_x_1770) ;  /* 0x000000000f087348 */ /* 0x000fea0003c00000 */
[----:B------:R0:W1:Y:S02]  /*24fe0*/  SHFL.IDX P6, R14, R13, R12, R11 ;  /* 0x0000000c0d0e7389 */ /* 0x00006400000c000b */
[----:B01----:R-:W-:Y:S01]  /*24ff0*/  ENDCOLLECTIVE ;  /* 0x000000000000791b */ /* 0x003fe20003800000 */
.L_x_1770:
[----:B------:R-:W-:Y:S05]  /*25000*/  BSYNC B1 ;  /* 0x0000000000017941 */ /* 0x000fea0003800000 */
.L_x_1769:
        /* <DEDUP_REMOVED lines=8> */
.L_x_1771:
[----:B------:R-:W-:Y:S02]  /*25090*/  IMAD.MOV.U32 R37, RZ, RZ, R3 ;  /* 0x000000ffff257224 */ /* 0x000fe400078e0003 */
[----:B------:R-:W-:Y:S02]  /*250a0*/  IMAD.MOV.U32 R13, RZ, RZ, R5 ;  /* 0x000000ffff0d7224 */ /* 0x000fe400078e0005 */
[----:B------:R-:W-:-:S07]  /*250b0*/  IMAD.MOV.U32 R0, RZ, RZ, R14 ;  /* 0x000000ffff007224 */ /* 0x000fce00078e000e */
[----:B------:R-:W-:Y:S05]  /*250c0*/  WARPSYNC.COLLECTIVE R15, `(.L_x_1772) ;  /* 0x000000000f087348 */ /* 0x000fea0003c00000 */
[----:B------:R0:W1:Y:S02]  /*250d0*/  SHFL.IDX P6, R14, R13, R12, R11 ;  /* 0x0000000c0d0e7389 */ /* 0x00006400000c000b */
[----:B01----:R-:W-:Y:S01]  /*250e0*/  ENDCOLLECTIVE ;  /* 0x000000000000791b */ /* 0x003fe20003800000 */
.L_x_1772:
[----:B------:R-:W-:Y:S02]  /*250f0*/  IMAD.MOV.U32 R36, RZ, RZ, R0 ;  /* 0x000000ffff247224 */ /* 0x000fe400078e0000 */
[----:B------:R-:W-:Y:S02]  /*25100*/  IMAD.MOV.U32 R13, RZ, RZ, R4 ;  /* 0x000000ffff0d7224 */ /* 0x000fe400078e0004 */
[----:B------:R-:W-:-:S07]  /*25110*/  IMAD.MOV.U32 R5, RZ, RZ, R14 ;  /* 0x000000ffff057224 */ /* 0x000fce00078e000e */
[----:B------:R-:W-:Y:S05]  /*25120*/  WARPSYNC.COLLECTIVE R15, `(.L_x_1773) ;  /* 0x000000000f087348 */ /* 0x000fea0003c00000 */
[----:B------:R0:W1:Y:S02]  /*25130*/  SHFL.IDX P6, R14, R13, R12, R11 ;  /* 0x0000000c0d0e7389 */ /* 0x00006400000c000b */
[----:B01----:R-:W-:Y:S01]  /*25140*/  ENDCOLLECTIVE ;  /* 0x000000000000791b */ /* 0x003fe20003800000 */
.L_x_1773:
[----:B------:R-:W-:Y:S05]  /*25150*/  BRA `(.L_x_1774) ;  /* 0xfffffe4c006c7947 */ /* 0x000fea000383ffff */
.L_x_1483:
[----:B0-----:R0:W1:Y:S02]  /*25160*/  SYNCS.PHASECHK.TRANS64.TRYWAIT P1, [R2+URZ+0x2d800], R37 ;  /* 0x02d80025020075a7 */ /* 0x001064000802017f */
[----:B-1----:R-:W-:Y:S05]  /*25170*/  @!P1 NANOSLEEP.SYNCS 0x989680 ;  /* 0x009896800000995d */ /* 0x002fea0003900000 */
[----:B------:R-:W1:Y:S02]  /*25180*/  @!P1 SYNCS.PHASECHK.TRANS64 P1, [R2+URZ+0x2d800], R37 ;  /* 0x02d80025020095a7 */ /* 0x000e64000802007f */
[----:B-1----:R-:W-:Y:S05]  /*25190*/  @!P1 BRA `(.L_x_1483) ;  /* 0xfffffffc00f09947 */ /* 0x002fea000383ffff */
[----:B------:R-:W-:Y:S05]  /*251a0*/  BRA `(.L_x_1775) ;  /* 0xfffffe5400087947 */ /* 0x000fea000383ffff */
.L_x_1491:
[----:B-1----:R1:W2:Y:S02]  /*251b0*/  SYNCS.PHASECHK.TRANS64.TRYWAIT P2, [R0+URZ+0x2d830], R3 ;  /* 0x02d83003000075a7 */ /* 0x0022a4000804017f */
[----:B--2---:R-:W-:Y:S05]  /*251c0*/  @!P2 NANOSLEEP.SYNCS 0x989680 ;  /* 0x009896800000a95d */ /* 0x004fea0003900000 */
[----:B------:R-:W2:Y:S02]  /*251d0*/  @!P2 SYNCS.PHASECHK.TRANS64 P2, [R0+URZ+0x2d830], R3 ;  /* 0x02d830030000a5a7 */ /* 0x000ea4000804007f */
[----:B--2---:R-:W-:Y:S05]  /*251e0*/  @!P2 BRA `(.L_x_1491) ;  /* 0xfffffffc00f0a947 */ /* 0x004fea000383ffff */
[----:B------:R-:W-:Y:S05]  /*251f0*/  BRA `(.L_x_1490) ;  /* 0xfffffe6800c47947 */ /* 0x000fea000383ffff */
.L_x_1509:
[----:B-1----:R1:W2:Y:S02]  /*25200*/  SYNCS.PHASECHK.TRANS64.TRYWAIT P4, [R11+URZ+0x2d830], R10 ;  /* 0x02d8300a0b0075a7 */ /* 0x0022a4000808017f */
[----:B--2---:R-:W-:Y:S05]  /*25210*/  @!P4 NANOSLEEP.SYNCS 0x989680 ;  /* 0x009896800000c95d */ /* 0x004fea0003900000 */
[----:B------:R-:W2:Y:S02]  /*25220*/  @!P4 SYNCS.PHASECHK.TRANS64 P4, [R11+URZ+0x2d830], R10 ;  /* 0x02d8300a0b00c5a7 */ /* 0x000ea4000808007f */
[----:B--2---:R-:W-:Y:S05]  /*25230*/  @!P4 BRA `(.L_x_1509) ;  /* 0xfffffffc00f0c947 */ /* 0x004fea000383ffff */
[----:B------:R-:W-:Y:S05]  /*25240*/  BRA `(.L_x_1508) ;  /* 0xfffffea800507947 */ /* 0x000fea000383ffff */
.L_x_1513:
[----:B-1----:R1:W2:Y:S02]  /*25250*/  SYNCS.PHASECHK.TRANS64.TRYWAIT P3, [R11+URZ+0x2d850], R10 ;  /* 0x02d8500a0b0075a7 */ /* 0x0022a4000806017f */
[----:B--2---:R-:W-:Y:S05]  /*25260*/  @!P3 NANOSLEEP.SYNCS 0x989680 ;  /* 0x009896800000b95d */ /* 0x004fea0003900000 */
[----:B------:R-:W2:Y:S02]  /*25270*/  @!P3 SYNCS.PHASECHK.TRANS64 P3, [R11+URZ+0x2d850], R10 ;  /* 0x02d8500a0b00b5a7 */ /* 0x000ea4000806007f */
[----:B--2---:R-:W-:Y:S05]  /*25280*/  @!P3 BRA `(.L_x_1513) ;  /* 0xfffffffc00f0b947 */ /* 0x004fea000383ffff */
[----:B------:R-:W-:Y:S05]  /*25290*/  BRA `(.L_x_1510) ;  /* 0xfffffeac00507947 */ /* 0x000fea000383ffff */
.L_x_1532:
[----:B-1----:R1:W2:Y:S02]  /*252a0*/  SYNCS.PHASECHK.TRANS64.TRYWAIT P3, [R12+URZ+0x2d830], R13 ;  /* 0x02d8300d0c0075a7 */ /* 0x0022a4000806017f */
[----:B--2---:R-:W-:Y:S05]  /*252b0*/  @!P3 NANOSLEEP.SYNCS 0x989680 ;  /* 0x009896800000b95d */ /* 0x004fea0003900000 */
[----:B------:R-:W2:Y:S02]  /*252c0*/  @!P3 SYNCS.PHASECHK.TRANS64 P3, [R12+URZ+0x2d830], R13 ;  /* 0x02d8300d0c00b5a7 */ /* 0x000ea4000806007f */
[----:B--2---:R-:W-:Y:S05]  /*252d0*/  @!P3 BRA `(.L_x_1532) ;  /* 0xfffffffc00f0b947 */ /* 0x004fea000383ffff */
[----:B------:R-:W-:Y:S05]  /*252e0*/  BRA `(.L_x_1531) ;  /* 0xfffffee400b87947 */ /* 0x000fea000383ffff */
.L_x_1536:
[----:B-1----:R1:W2:Y:S02]  /*252f0*/  SYNCS.PHASECHK.TRANS64.TRYWAIT P2, [R13+URZ+0x2d850], R12 ;  /* 0x02d8500c0d0075a7 */ /* 0x0022a4000804017f */
[----:B--2---:R-:W-:Y:S05]  /*25300*/  @!P2 NANOSLEEP.SYNCS 0x989680 ;  /* 0x009896800000a95d */ /* 0x004fea0003900000 */
[----:B------:R-:W2:Y:S02]  /*25310*/  @!P2 SYNCS.PHASECHK.TRANS64 P2, [R13+URZ+0x2d850], R12 ;  /* 0x02d8500c0d00a5a7 */ /* 0x000ea4000804007f */
[----:B--2---:R-:W-:Y:S05]  /*25320*/  @!P2 BRA `(.L_x_1536) ;  /* 0xfffffffc00f0a947 */ /* 0x004fea000383ffff */
[----:B------:R-:W-:Y:S05]  /*25330*/  BRA `(.L_x_1533) ;  /* 0xfffffee800b87947 */ /* 0x000fea000383ffff */
.L_x_1543:
[----:B-1----:R1:W2:Y:S02]  /*25340*/  SYNCS.PHASECHK.TRANS64.TRYWAIT P3, [R12+URZ+0x2d830], R13 ;  /* 0x02d8300d0c0075a7 */ /* 0x0022a4000806017f */
[----:B--2---:R-:W-:Y:S05]  /*25350*/  @!P3 NANOSLEEP.SYNCS 0x989680 ;  /* 0x009896800000b95d */ /* 0x004fea0003900000 */
[----:B------:R-:W2:Y:S02]  /*25360*/  @!P3 SYNCS.PHASECHK.TRANS64 P3, [R12+URZ+0x2d830], R13 ;  /* 0x02d8300d0c00b5a7 */ /* 0x000ea4000806007f */
[----:B--2---:R-:W-:Y:S05]  /*25370*/  @!P3 BRA `(.L_x_1543) ;  /* 0xfffffffc00f0b947 */ /* 0x004fea000383ffff */
[----:B------:R-:W-:Y:S05]  /*25380*/  BRA `(.L_x_1542) ;  /* 0xffffff1000887947 */ /* 0x000fea000383ffff */
.L_x_1547:
[----:B-1----:R1:W2:Y:S02]  /*25390*/  SYNCS.PHASECHK.TRANS64.TRYWAIT P2, [R13+URZ+0x2d850], R12 ;  /* 0x02d8500c0d0075a7 */ /* 0x0022a4000804017f */
[----:B--2---:R-:W-:Y:S05]  /*253a0*/  @!P2 NANOSLEEP.SYNCS 0x989680 ;  /* 0x009896800000a95d */ /* 0x004fea0003900000 */
[----:B------:R-:W2:Y:S02]  /*253b0*/  @!P2 SYNCS.PHASECHK.TRANS64 P2, [R13+URZ+0x2d850], R12 ;  /* 0x02d8500c0d00a5a7 */ /* 0x000ea4000804007f */
[----:B--2---:R-:W-:Y:S05]  /*253c0*/  @!P2 BRA `(.L_x_1547) ;  /* 0xfffffffc00f0a947 */ /* 0x004fea000383ffff */
[----:B------:R-:W-:Y:S05]  /*253d0*/  BRA `(.L_x_1544) ;  /* 0xffffff1400887947 */ /* 0x000fea000383ffff */
.L_x_1560:
[----:B-1----:R1:W2:Y:S02]  /*253e0*/  SYNCS.PHASECHK.TRANS64.TRYWAIT P0, [R11+URZ+0x2d850], R0 ;  /* 0x02d850000b0075a7 */ /* 0x0022a4000800017f */
[----:B--2---:R-:W-:Y:S05]  /*253f0*/  @!P0 NANOSLEEP.SYNCS 0x989680 ;  /* 0x009896800000895d */ /* 0x004fea0003900000 */
[----:B------:R-:W2:Y:S02]  /*25400*/  @!P0 SYNCS.PHASECHK.TRANS64 P0, [R11+URZ+0x2d850], R0 ;  /* 0x02d850000b0085a7 */ /* 0x000ea4000800007f */
[----:B--2---:R-:W-:Y:S05]  /*25410*/  @!P0 BRA `(.L_x_1560) ;  /* 0xfffffffc00f08947 */ /* 0x004fea000383ffff */
[----:B------:R-:W-:Y:S05]  /*25420*/  BRA `(.L_x_1559) ;  /* 0xffffff4c00507947 */ /* 0x000fea000383ffff */
.L_x_1570:
[----:B------:R-:W-:Y:S02]  /*25430*/  IMAD.MOV.U32 R13, RZ, RZ, R4 ;  /* 0x000000ffff0d7224 */ /* 0x000fe400078e0004 */
[----:B------:R-:W-:Y:S02]  /*25440*/  IMAD.MOV.U32 R12, RZ, RZ, RZ ;  /* 0x000000ffff0c7224 */ /* 0x000fe400078e00ff */
[----:B------:R-:W-:Y:S02]  /*25450*/  IMAD.MOV.U32 R11, RZ, RZ, 0x1c1f ;  /* 0x00001c1fff0b7424 */ /* 0x000fe400078e00ff */
[----:B------:R-:W-:-:S07]  /*25460*/  IMAD.MOV.U32 R15, RZ, RZ, -0x1 ;  /* 0xffffffffff0f7424 */ /* 0x000fce00078e00ff */
[----:B-1----:R-:W-:Y:S05]  /*25470*/  WARPSYNC.COLLECTIVE R15, `(.L_x_1776) ;  /* 0x000000000f087348 */ /* 0x002fea0003c00000 */
[----:B------:R0:W2:Y:S02]  /*25480*/  SHFL.IDX P6, R14, R13, R12, R11 ;  /* 0x0000000c0d0e7389 */ /* 0x0000a400000c000b */
[----:B012---:R-:W-:Y:S01]  /*25490*/  ENDCOLLECTIVE ;  /* 0x000000000000791b */ /* 0x007fe20003800000 */
.L_x_1776:
[----:B------:R-:W-:Y:S02]  /*254a0*/  IMAD.MOV.U32 R13, RZ, RZ, R0 ;  /* 0x000000ffff0d7224 */ /* 0x000fe400078e0000 */
[----:B------:R-:W-:-:S07]  /*254b0*/  IMAD.MOV.U32 R3, RZ, RZ, R14 ;  /* 0x000000ffff037224 */ /* 0x000fce00078e000e */
[----:B------:R-:W-:Y:S05]  /*254c0*/  WARPSYNC.COLLECTIVE R15, `(.L_x_1777) ;  /* 0x000000000f087348 */ /* 0x000fea0003c00000 */
[----:B------:R0:W1:Y:S02]  /*254d0*/  SHFL.IDX P6, R14, R13, R12, R11 ;  /* 0x0000000c0d0e7389 */ /* 0x00006400000c000b */
[----:B01----:R-:W-:Y:S01]  /*254e0*/  ENDCOLLECTIVE ;  /* 0x000000000000791b */ /* 0x003fe20003800000 */
.L_x_1777:
[----:B------:R-:W-:Y:S05]  /*254f0*/  BRA `(.L_x_1778) ;  /* 0xffffff7000787947 */ /* 0x000fea000383ffff */
.L_x_1573:
[----:B------:R-:W-:Y:S01]  /*25500*/  BSSY B1, `(.L_x_1779) ;  /* 0x0000008000017945 */ /* 0x000fe20003800000 */
[----:B----4-:R-:W-:Y:S02]  /*25510*/  IMAD.MOV.U32 R13, RZ, RZ, R4 ;  /* 0x000000ffff0d7224 */ /* 0x010fe400078e0004 */
[----:B------:R-:W-:Y:S02]  /*25520*/  IMAD.MOV.U32 R12, RZ, RZ, 0x1 ;  /* 0x00000001ff0c7424 */ /* 0x000fe400078e00ff */
[----:B------:R-:W-:Y:S02]  /*25530*/  IMAD.MOV.U32 R11, RZ, RZ, 0x1c1f ;  /* 0x00001c1fff0b7424 */ /* 0x000fe400078e00ff */
[----:B------:R-:W-:-:S07]  /*25540*/  IMAD.MOV.U32 R15, RZ, RZ, -0x1 ;  /* 0xffffffffff0f7424 */ /* 0x000fce00078e00ff */
[----:B0123--:R-:W-:Y:S05]  /*25550*/  WARPSYNC.COLLECTIVE R15, `(.L_x_1780) ;  /* 0x000000000f087348 */ /* 0x00ffea0003c00000 */
[----:B---3--:R3:W4:Y:S02]  /*25560*/  SHFL.IDX P6, R14, R13, R12, R11 ;  /* 0x0000000c0d0e7389 */ /* 0x00872400000c000b */
[----:B01234-:R-:W-:Y:S01]  /*25570*/  ENDCOLLECTIVE ;  /* 0x000000000000791b */ /* 0x01ffe20003800000 */
.L_x_1780:
[----:B------:R-:W-:Y:S05]  /*25580*/  BSYNC B1 ;  /* 0x0000000000017941 */ /* 0x000fea0003800000 */
.L_x_1779:
        /* <DEDUP_REMOVED lines=8> */
.L_x_1781:
[----:B------:R-:W-:Y:S05]  /*25610*/  BRA `(.L_x_1782) ;  /* 0xffffff70008c7947 */ /* 0x000fea000383ffff */
.L_x_1598:
[----:B------:R-:W1:Y:S01]  /*25620*/  S2R R11, SR_TID.X ;  /* 0x00000000000b7919 */ /* 0x000e620000002100 */
[----:B------:R-:W-:Y:S01]  /*25630*/  BSSY B1, `(.L_x_1783) ;  /* 0x000000a000017945 */ /* 0x000fe20003800000 */
[----:B0-----:R-:W-:Y:S02]  /*25640*/  IMAD.MOV.U32 R12, RZ, RZ, RZ ;  /* 0x000000ffff0c7224 */ /* 0x001fe400078e00ff */
[----:B------:R-:W-:Y:S01]  /*25650*/  IMAD.MOV.U32 R15, RZ, RZ, -0x1 ;  /* 0xffffffffff0f7424 */ /* 0x000fe200078e00ff */
[----:B-1----:R-:W-:-:S04]  /*25660*/  SHF.R.U32.HI R11, RZ, 0x5, R11 ;  /* 0x00000005ff0b7819 */ /* 0x002fc8000001160b */
[----:B------:R-:W-:-:S05]  /*25670*/  LOP3.LUT R11, R11, 0x3, RZ, 0xc0, !PT ;  /* 0x000000030b0b7812 */ /* 0x000fca00078ec0ff */
[----:B------:R-:W-:Y:S02]  /*25680*/  IMAD.MOV.U32 R13, RZ, RZ, R11 ;  /* 0x000000ffff0d7224 */ /* 0x000fe400078e000b */
[----:B------:R-:W-:-:S07]  /*25690*/  IMAD.MOV.U32 R11, RZ, RZ, 0x1f ;  /* 0x0000001fff0b7424 */ /* 0x000fce00078e00ff */
[----:B------:R-:W-:Y:S05]  /*256a0*/  WARPSYNC.COLLECTIVE R15, `(.L_x_1784) ;  /* 0x000000000f087348 */ /* 0x000fea0003c00000 */
[----:B------:R0:W1:Y:S02]  /*256b0*/  SHFL.IDX P6, R14, R13, R12, R11 ;  /* 0x0000000c0d0e7389 */ /* 0x00006400000c000b */
[----:B01----:R-:W-:Y:S01]  /*256c0*/  ENDCOLLECTIVE ;  /* 0x000000000000791b */ /* 0x003fe20003800000 */
.L_x_1784:
[----:B------:R-:W-:Y:S05]  /*256d0*/  BSYNC B1 ;  /* 0x0000000000017941 */ /* 0x000fea0003800000 */
.L_x_1783:
[----:B------:R-:W-:Y:S05]  /*256e0*/  BRA `(.L_x_1785) ;  /* 0xffffff8800b07947 */ /* 0x000fea000383ffff */
.L_x_1600:
[----:B------:R-:W-:Y:S01]  /*256f0*/  BSSY B1, `(.L_x_1786) ;  /* 0x0000006000017945 */ /* 0x000fe20003800000 */
[----:B------:R-:W-:-:S07]  /*25700*/  IMAD.MOV.U32 R15, RZ, RZ, -0x1 ;  /* 0xffffffffff0f7424 */ /* 0x000fce00078e00ff */
[----:B01----:R-:W-:Y:S05]  /*25710*/  WARPSYNC.COLLECTIVE R15, `(.L_x_1787) ;  /* 0x000000000f0c7348 */ /* 0x003fea0003c00000 */
[----:B------:R-:W-:Y:S02]  /*25720*/  ELECT P6, UR62, PT ;  /* 0x00000000003e782f */ /* 0x000fe400038c0000 */
[----:B------:R-:W-:Y:S01]  /*25730*/  MOV R14, UR62 ;  /* 0x0000003e000e7c02 */ /* 0x000fe20008000f00 */
[----:B01----:R-:W-:Y:S10]  /*25740*/  ENDCOLLECTIVE ;  /* 0x000000000000791b */ /* 0x003ff40003800000 */
.L_x_1787:
[----:B------:R-:W-:Y:S05]  /*25750*/  BSYNC B1 ;  /* 0x0000000000017941 */ /* 0x000fea0003800000 */
.L_x_1786:
[----:B------:R-:W-:Y:S05]  /*25760*/  BRA `(.L_x_1599) ;  /* 0xffffff8800a87947 */ /* 0x000fea000383ffff */
.L_x_1602:
[----:B-1----:R1:W2:Y:S02]  /*25770*/  SYNCS.PHASECHK.TRANS64.TRYWAIT P0, [R22+URZ+0x2d820], R3 ;  /* 0x02d82003160075a7 */ /* 0x0022a4000800017f */
[----:B--2---:R-:W-:Y:S05]  /*25780*/  @!P0 NANOSLEEP.SYNCS 0x989680 ;  /* 0x009896800000895d */ /* 0x004fea0003900000 */
[----:B------:R-:W2:Y:S02]  /*25790*/  @!P0 SYNCS.PHASECHK.TRANS64 P0, [R22+URZ+0x2d820], R3 ;  /* 0x02d82003160085a7 */ /* 0x000ea4000800007f */
[----:B--2---:R-:W-:Y:S05]  /*257a0*/  @!P0 BRA `(.L_x_1602) ;  /* 0xfffffffc00f08947 */ /* 0x004fea000383ffff */
[----:B------:R-:W-:Y:S05]  /*257b0*/  BRA `(.L_x_1788) ;  /* 0xffffff8800b87947 */ /* 0x000fea000383ffff */
.L_x_1606:
[----:B--2---:R2:W3:Y:S02]  /*257c0*/  SYNCS.PHASECHK.TRANS64.TRYWAIT P0, [R11+URZ+0x2d8a0], R10 ;  /* 0x02d8a00a0b0075a7 */ /* 0x0044e4000800017f */
[----:B---3--:R-:W-:Y:S05]  /*257d0*/  @!P0 NANOSLEEP.SYNCS 0x989680 ;  /* 0x009896800000895d */ /* 0x008fea0003900000 */
[----:B------:R-:W3:Y:S02]  /*257e0*/  @!P0 SYNCS.PHASECHK.TRANS64 P0, [R11+URZ+0x2d8a0], R10 ;  /* 0x02d8a00a0b0085a7 */ /* 0x000ee4000800007f */
[----:B---3--:R-:W-:Y:S05]  /*257f0*/  @!P0 BRA `(.L_x_1606) ;  /* 0xfffffffc00f08947 */ /* 0x008fea000383ffff */
[----:B------:R-:W-:Y:S05]  /*25800*/  BRA `(.L_x_1789) ;  /* 0xffffff8800d07947 */ /* 0x000fea000383ffff */
.L_x_1613:
[----:B0-----:R0:W1:Y:S02]  /*25810*/  SYNCS.PHASECHK.TRANS64.TRYWAIT P0, [R11+URZ+0x2d8c0], R10 ;  /* 0x02d8c00a0b0075a7 */ /* 0x001064000800017f */
[----:B-1----:R-:W-:Y:S05]  /*25820*/  @!P0 NANOSLEEP.SYNCS 0x989680 ;  /* 0x009896800000895d */ /* 0x002fea0003900000 */
[----:B------:R-:W1:Y:S02]  /*25830*/  @!P0 SYNCS.PHASECHK.TRANS64 P0, [R11+URZ+0x2d8c0], R10 ;  /* 0x02d8c00a0b0085a7 */ /* 0x000e64000800007f */
[----:B-1----:R-:W-:Y:S05]  /*25840*/  @!P0 BRA `(.L_x_1613) ;  /* 0xfffffffc00f08947 */ /* 0x002fea000383ffff */
[----:B------:R-:W-:Y:S05]  /*25850*/  BRA `(.L_x_1790) ;  /* 0xffffff8c00cc7947 */ /* 0x000fea000383ffff */
.L_x_1622:
[----:B-1----:R1:W2:Y:S02]  /*25860*/  SYNCS.PHASECHK.TRANS64.TRYWAIT P1, [R6+URZ+0x2d8a0], R3 ;  /* 0x02d8a003060075a7 */ /* 0x0022a4000802017f */
[----:B--2---:R-:W-:Y:S05]  /*25870*/  @!P1 NANOSLEEP.SYNCS 0x989680 ;  /* 0x009896800000995d */ /* 0x004fea0003900000 */
[----:B------:R-:W2:Y:S02]  /*25880*/  @!P1 SYNCS.PHASECHK.TRANS64 P1, [R6+URZ+0x2d8a0], R3 ;  /* 0x02d8a003060095a7 */ /* 0x000ea4000802007f */
[----:B--2---:R-:W-:Y:S05]  /*25890*/  @!P1 BRA `(.L_x_1622) ;  /* 0xfffffffc00f09947 */ /* 0x004fea000383ffff */
[----:B------:R-:W-:Y:S05]  /*258a0*/  BRA `(.L_x_1791) ;  /* 0xffffff9400007947 */ /* 0x000fea000383ffff */
.L_x_1629:
[----:B0-----:R0:W2:Y:S02]  /*258b0*/  SYNCS.PHASECHK.TRANS64.TRYWAIT P1, [R6+URZ+0x2d8c0], R3 ;  /* 0x02d8c003060075a7 */ /* 0x0010a4000802017f */
[----:B--2---:R-:W-:Y:S05]  /*258c0*/  @!P1 NANOSLEEP.SYNCS 0x989680 ;  /* 0x009896800000995d */ /* 0x004fea0003900000 */
[----:B------:R-:W2:Y:S02]  /*258d0*/  @!P1 SYNCS.PHASECHK.TRANS64 P1, [R6+URZ+0x2d8c0], R3 ;  /* 0x02d8c003060095a7 */ /* 0x000ea4000802007f */
[----:B--2---:R-:W-:Y:S05]  /*258e0*/  @!P1 BRA `(.L_x_1629) ;  /* 0xfffffffc00f09947 */ /* 0x004fea000383ffff */
[----:B------:R-:W-:Y:S05]  /*258f0*/  BRA `(.L_x_1792) ;  /* 0xffffff9400f87947 */ /* 0x000fea000383ffff */
.L_x_1652:
[----:B------:R-:W2:Y:S01]  /*25900*/  S2R R20, SR_TID.X ;  /* 0x0000000000147919 */ /* 0x000ea20000002100 */
[----:B------:R-:W-:Y:S01]  /*25910*/  BSSY B0, `(.L_x_1793) ;  /* 0x000000a000007945 */ /* 0x000fe20003800000 */
[----:B0-----:R-:W-:Y:S02]  /*25920*/  IMAD.MOV.U32 R12, RZ, RZ, RZ ;  /* 0x000000ffff0c7224 */ /* 0x001fe400078e00ff */
[----:B------:R-:W-:Y:S02]  /*25930*/  IMAD.MOV.U32 R11, RZ, RZ, 0x1f ;  /* 0x0000001fff0b7424 */ /* 0x000fe400078e00ff */
[----:B------:R-:W-:Y:S01]  /*25940*/  IMAD.MOV.U32 R15, RZ, RZ, -0x1 ;  /* 0xffffffffff0f7424 */ /* 0x000fe200078e00ff */
[----:B--2---:R-:W-:-:S04]  /*25950*/  SHF.R.U32.HI R20, RZ, 0x5, R20 ;  /* 0x00000005ff147819 */ /* 0x004fc80000011614 */
[----:B------:R-:W-:-:S05]  /*25960*/  LOP3.LUT R20, R20, 0x3, RZ, 0xc0, !PT ;  /* 0x0000000314147812 */ /* 0x000fca00078ec0ff */
[----:B------:R-:W-:-:S07]  /*25970*/  IMAD.MOV.U32 R13, RZ, RZ, R20 ;  /* 0x000000ffff0d7224 */ /* 0x000fce00078e0014 */
[----:B-1----:R-:W-:Y:S05]  /*25980*/  WARPSYNC.COLLECTIVE R15, `(.L_x_1794) ;  /* 0x000000000f087348 */ /* 0x002fea0003c00000 */
[----:B------:R0:W2:Y:S02]  /*25990*/  SHFL.IDX P6, R14, R13, R12, R11 ;  /* 0x0000000c0d0e7389 */ /* 0x0000a400000c000b */
[----:B012---:R-:W-:Y:S01]  /*259a0*/  ENDCOLLECTIVE ;  /* 0x000000000000791b */ /* 0x007fe20003800000 */
.L_x_1794:
[----:B------:R-:W-:Y:S05]  /*259b0*/  BSYNC B0 ;  /* 0x0000000000007941 */ /* 0x000fea0003800000 */
.L_x_1793:
[----:B------:R-:W-:Y:S05]  /*259c0*/  BRA `(.L_x_1795) ;  /* 0xffffffa400807947 */ /* 0x000fea000383ffff */
.L_x_1654:
[----:B------:R-:W-:Y:S01]  /*259d0*/  BSSY B0, `(.L_x_1796) ;  /* 0x0000006000007945 */ /* 0x000fe20003800000 */
[----:B------:R-:W-:-:S07]  /*259e0*/  IMAD.MOV.U32 R15, RZ, RZ, -0x1 ;  /* 0xffffffffff0f7424 */ /* 0x000fce00078e00ff */
[----:B012---:R-:W-:Y:S05]  /*259f0*/  WARPSYNC.COLLECTIVE R15, `(.L_x_1797) ;  /* 0x000000000f0c7348 */ /* 0x007fea0003c00000 */
[----:B------:R-:W-:Y:S02]  /*25a00*/  ELECT P6, UR62, PT ;  /* 0x00000000003e782f */ /* 0x000fe400038c0000 */
[----:B------:R-:W-:Y:S01]  /*25a10*/  MOV R14, UR62 ;  /* 0x0000003e000e7c02 */ /* 0x000fe20008000f00 */
[----:B012---:R-:W-:Y:S10]  /*25a20*/  ENDCOLLECTIVE ;  /* 0x000000000000791b */ /* 0x007ff40003800000 */
.L_x_1797:
[----:B------:R-:W-:Y:S05]  /*25a30*/  BSYNC B0 ;  /* 0x0000000000007941 */ /* 0x000fea0003800000 */
.L_x_1796:
[----:B------:R-:W-:Y:S05]  /*25a40*/  BRA `(.L_x_1798) ;  /* 0xffffffa400887947 */ /* 0x000fea000383ffff */
.L_x_1656:
[----:B--2---:R2:W3:Y:S02]  /*25a50*/  SYNCS.PHASECHK.TRANS64.TRYWAIT P0, [R0+URZ+0x2d840], R2 ;  /* 0x02d84002000075a7 */ /* 0x0044e4000800017f */
[----:B---3--:R-:W-:Y:S05]  /*25a60*/  @!P0 NANOSLEEP.SYNCS 0x989680 ;  /* 0x009896800000895d */ /* 0x008fea0003900000 */
[----:B------:R-:W3:Y:S02]  /*25a70*/  @!P0 SYNCS.PHASECHK.TRANS64 P0, [R0+URZ+0x2d840], R2 ;  /* 0x02d84002000085a7 */ /* 0x000ee4000800007f */
[----:B---3--:R-:W-:Y:S05]  /*25a80*/  @!P0 BRA `(.L_x_1656) ;  /* 0xfffffffc00f08947 */ /* 0x008fea000383ffff */
[----:B------:R-:W-:Y:S05]  /*25a90*/  BRA `(.L_x_1799) ;  /* 0xffffffa400d87947 */ /* 0x000fea000383ffff */
.L_x_1660:
        /* <DEDUP_REMOVED lines=13> */
.L_x_1800:
[----:B------:R-:W-:Y:S02]  /*25b70*/  IMAD.MOV.U32 R13, RZ, RZ, R4 ;  /* 0x000000ffff0d7224 */ /* 0x000fe400078e0004 */
[----:B------:R-:W-:-:S07]  /*25b80*/  IMAD.MOV.U32 R2, RZ, RZ, R14 ;  /* 0x000000ffff027224 */ /* 0x000fce00078e000e */
[----:B------:R-:W-:Y:S05]  /*25b90*/  WARPSYNC.COLLECTIVE R15, `(.L_x_1801) ;  /* 0x000000000f087348 */ /* 0x000fea0003c00000 */
[----:B------:R0:W1:Y:S02]  /*25ba0*/  SHFL.IDX P6, R14, R13, R12, R11 ;  /* 0x0000000c0d0e7389 */ /* 0x00006400000c000b */
[----:B01----:R-:W-:Y:S01]  /*25bb0*/  ENDCOLLECTIVE ;  /* 0x000000000000791b */ /* 0x003fe20003800000 */
.L_x_1801:
[----:B------:R-:W-:Y:S02]  /*25bc0*/  IMAD.MOV.U32 R13, RZ, RZ, R0 ;  /* 0x000000ffff0d7224 */ /* 0x000fe400078e0000 */
[----:B------:R-:W-:Y:S02]  /*25bd0*/  IMAD.MOV.U32 R12, RZ, RZ, 0x1 ;  /* 0x00000001ff0c7424 */ /* 0x000fe400078e00ff */
[----:B------:R-:W-:-:S07]  /*25be0*/  IMAD.MOV.U32 R3, RZ, RZ, R14 ;  /* 0x000000ffff037224 */ /* 0x000fce00078e000e */
[----:B------:R-:W-:Y:S05]  /*25bf0*/  WARPSYNC.COLLECTIVE R15, `(.L_x_1802) ;  /* 0x000000000f087348 */ /* 0x000fea0003c00000 */
[----:B------:R0:W1:Y:S02]  /*25c00*/  SHFL.IDX P6, R14, R13, R12, R11 ;  /* 0x0000000c0d0e7389 */ /* 0x00006400000c000b */
[----:B01----:R-:W-:Y:S01]  /*25c10*/  ENDCOLLECTIVE ;  /* 0x000000000000791b */ /* 0x003fe20003800000 */
.L_x_1802:
        /* <DEDUP_REMOVED lines=17> */
.L_x_1803:
[----:B------:R-:W-:Y:S02]  /*25d30*/  IMAD.MOV.U32 R13, RZ, RZ, R0 ;  /* 0x000000ffff0d7224 */ /* 0x000fe400078e0000 */
[----:B------:R-:W-:Y:S02]  /*25d40*/  IMAD.MOV.U32 R12, RZ, RZ, 0x2 ;  /* 0x00000002ff0c7424 */ /* 0x000fe400078e00ff */
[----:B------:R-:W-:-:S07]  /*25d50*/  IMAD.MOV.U32 R3, RZ, RZ, R14 ;  /* 0x000000ffff037224 */ /* 0x000fce00078e000e */
[----:B------:R-:W-:Y:S05]  /*25d60*/  WARPSYNC.COLLECTIVE R15, `(.L_x_1804) ;  /* 0x000000000f087348 */ /* 0x000fea0003c00000 */
[----:B------:R0:W1:Y:S02]  /*25d70*/  SHFL.IDX P6, R14, R13, R12, R11 ;  /* 0x0000000c0d0e7389 */ /* 0x00006400000c000b */
[----:B01----:R-:W-:Y:S01]  /*25d80*/  ENDCOLLECTIVE ;  /* 0x000000000000791b */ /* 0x003fe20003800000 */
.L_x_1804:
        /* <DEDUP_REMOVED lines=18> */
.L_x_1805:
[----:B------:R-:W-:Y:S02]  /*25eb0*/  IMAD.MOV.U32 R13, RZ, RZ, R0 ;  /* 0x000000ffff0d7224 */ /* 0x000fe400078e0000 */
[----:B------:R-:W-:Y:S02]  /*25ec0*/  IMAD.MOV.U32 R12, RZ, RZ, 0x3 ;  /* 0x00000003ff0c7424 */ /* 0x000fe400078e00ff */
[----:B------:R-:W-:-:S07]  /*25ed0*/  IMAD.MOV.U32 R3, RZ, RZ, R14 ;  /* 0x000000ffff037224 */ /* 0x000fce00078e000e */
[----:B------:R-:W-:Y:S05]  /*25ee0*/  WARPSYNC.COLLECTIVE R15, `(.L_x_1806) ;  /* 0x000000000f087348 */ /* 0x000fea0003c00000 */
[----:B------:R0:W1:Y:S02]  /*25ef0*/  SHFL.IDX P6, R14, R13, R12, R11 ;  /* 0x0000000c0d0e7389 */ /* 0x00006400000c000b */
[----:B01----:R-:W-:Y:S01]  /*25f00*/  ENDCOLLECTIVE ;  /* 0x000000000000791b */ /* 0x003fe20003800000 */
.L_x_1806:
        /* <DEDUP_REMOVED lines=10> */
.L_x_1807:
        /* <DEDUP_REMOVED lines=13> */
.L_x_1808:
        /* <DEDUP_REMOVED lines=8> */
.L_x_1809:
        /* <DEDUP_REMOVED lines=12> */
.L_x_1810:
        /* <DEDUP_REMOVED lines=8> */
.L_x_1811:
        /* <DEDUP_REMOVED lines=11> */
.L_x_1663:
[----:B0-----:R0:W1:Y:S02]  /*262f0*/  SYNCS.PHASECHK.TRANS64.TRYWAIT P0, [R22+URZ+0x2d820], R3 ;  /* 0x02d82003160075a7 */ /* 0x001064000800017f */
[----:B-1----:R-:W-:Y:S05]  /*26300*/  @!P0 NANOSLEEP.SYNCS 0x989680 ;  /* 0x009896800000895d */ /* 0x002fea0003900000 */
[----:B------:R-:W1:Y:S02]  /*26310*/  @!P0 SYNCS.PHASECHK.TRANS64 P0, [R22+URZ+0x2d820], R3 ;  /* 0x02d82003160085a7 */ /* 0x000e64000800007f */
[----:B-1----:R-:W-:Y:S05]  /*26320*/  @!P0 BRA `(.L_x_1663) ;  /* 0xfffffffc00f08947 */ /* 0x002fea000383ffff */
[----:B------:R-:W-:Y:S05]  /*26330*/  BRA `(.L_x_1813) ;  /* 0xffffffac00d07947 */ /* 0x000fea000383ffff */
.L_x_1672:
[----:B0-----:R0:W2:Y:S02]  /*26340*/  SYNCS.PHASECHK.TRANS64.TRYWAIT P0, [R3+URZ+0x2d840], R2 ;  /* 0x02d84002030075a7 */ /* 0x0010a4000800017f */
[----:B--2---:R-:W-:Y:S05]  /*26350*/  @!P0 NANOSLEEP.SYNCS 0x989680 ;  /* 0x009896800000895d */ /* 0x004fea0003900000 */
[----:B------:R-:W2:Y:S02]  /*26360*/  @!P0 SYNCS.PHASECHK.TRANS64 P0, [R3+URZ+0x2d840], R2 ;  /* 0x02d84002030085a7 */ /* 0x000ea4000800007f */
[----:B--2---:R-:W-:Y:S05]  /*26370*/  @!P0 BRA `(.L_x_1672) ;  /* 0xfffffffc00f08947 */ /* 0x004fea000383ffff */
[----:B------:R-:W-:Y:S05]  /*26380*/  BRA `(.L_x_1814) ;  /* 0xffffffb0008c7947 */ /* 0x000fea000383ffff */
.L_x_1679:
[----:B0-----:R0:W1:Y:S02]  /*26390*/  SYNCS.PHASECHK.TRANS64.TRYWAIT P0, [R3+URZ+0x60], R2 ;  /* 0x00006002030075a7 */ /* 0x001064000800017f */
[----:B-1----:R-:W-:Y:S05]  /*263a0*/  @!P0 NANOSLEEP.SYNCS 0x989680 ;  /* 0x009896800000895d */ /* 0x002fea0003900000 */
[----:B------:R-:W1:Y:S02]  /*263b0*/  @!P0 SYNCS.PHASECHK.TRANS64 P0, [R3+URZ+0x60], R2 ;  /* 0x00006002030085a7 */ /* 0x000e64000800007f */
[----:B-1----:R-:W-:Y:S05]  /*263c0*/  @!P0 BRA `(.L_x_1679) ;  /* 0xfffffffc00f08947 */ /* 0x002fea000383ffff */
[----:B------:R-:W-:Y:S05]  /*263d0*/  BRA `(.L_x_1815) ;  /* 0xffffffb400987947 */ /* 0x000fea000383ffff */
.L_x_1689:
[----:B0-----:R0:W2:Y:S02]  /*263e0*/  SYNCS.PHASECHK.TRANS64.TRYWAIT P0, [R3+URZ+0x2d840], R2 ;  /* 0x02d84002030075a7 */ /* 0x0010a4000800017f */
[----:B--2---:R-:W-:Y:S05]  /*263f0*/  @!P0 NANOSLEEP.SYNCS 0x989680 ;  /* 0x009896800000895d */ /* 0x004fea0003900000 */
[----:B------:R-:W2:Y:S02]  /*26400*/  @!P0 SYNCS.PHASECHK.TRANS64 P0, [R3+URZ+0x2d840], R2 ;  /* 0x02d84002030085a7 */ /* 0x000ea4000800007f */
[----:B--2---:R-:W-:Y:S05]  /*26410*/  @!P0 BRA `(.L_x_1689) ;  /* 0xfffffffc00f08947 */ /* 0x004fea000383ffff */
[----:B------:R-:W-:Y:S05]  /*26420*/  BRA `(.L_x_1816) ;  /* 0xffffffbc00587947 */ /* 0x000fea000383ffff */
.L_x_1696:
[----:B0-----:R0:W1:Y:S02]  /*26430*/  SYNCS.PHASECHK.TRANS64.TRYWAIT P0, [R11+URZ+0x60], R26 ;  /* 0x0000601a0b0075a7 */ /* 0x001064000800017f */
[----:B-1----:R-:W-:Y:S05]  /*26440*/  @!P0 NANOSLEEP.SYNCS 0x989680 ;  /* 0x009896800000895d */ /* 0x002fea0003900000 */
[----:B------:R-:W1:Y:S02]  /*26450*/  @!P0 SYNCS.PHASECHK.TRANS64 P0, [R11+URZ+0x60], R26 ;  /* 0x0000601a0b0085a7 */ /* 0x000e64000800007f */
[----:B-1----:R-:W-:Y:S05]  /*26460*/  @!P0 BRA `(.L_x_1696) ;  /* 0xfffffffc00f08947 */ /* 0x002fea000383ffff */
[----:B------:R-:W-:Y:S05]  /*26470*/  BRA `(.L_x_1817) ;  /* 0xffffffc000647947 */ /* 0x000fea000383ffff */
.L_x_1706:
[----:B0-----:R0:W2:Y:S02]  /*26480*/  SYNCS.PHASECHK.TRANS64.TRYWAIT P0, [R2+URZ+0x2d840], R3 ;  /* 0x02d84003020075a7 */ /* 0x0010a4000800017f */
[----:B--2---:R-:W-:Y:S05]  /*26490*/  @!P0 NANOSLEEP.SYNCS 0x989680 ;  /* 0x009896800000895d */ /* 0x004fea0003900000 */
[----:B------:R-:W2:Y:S02]  /*264a0*/  @!P0 SYNCS.PHASECHK.TRANS64 P0, [R2+URZ+0x2d840], R3 ;  /* 0x02d84003020085a7 */ /* 0x000ea4000800007f */
[----:B--2---:R-:W-:Y:S05]  /*264b0*/  @!P0 BRA `(.L_x_1706) ;  /* 0xfffffffc00f08947 */ /* 0x004fea000383ffff */
[----:B------:R-:W-:Y:S05]  /*264c0*/  BRA `(.L_x_1818) ;  /* 0xffffffc400f07947 */ /* 0x000fea000383ffff */
.L_x_1713:
[----:B0-----:R0:W1:Y:S02]  /*264d0*/  SYNCS.PHASECHK.TRANS64.TRYWAIT P0, [R7+URZ+0x60], R2 ;  /* 0x00006002070075a7 */ /* 0x001064000800017f */
[----:B-1----:R-:W-:Y:S05]  /*264e0*/  @!P0 NANOSLEEP.SYNCS 0x989680 ;  /* 0x009896800000895d */ /* 0x002fea0003900000 */
[----:B------:R-:W1:Y:S02]  /*264f0*/  @!P0 SYNCS.PHASECHK.TRANS64 P0, [R7+URZ+0x60], R2 ;  /* 0x00006002070085a7 */ /* 0x000e64000800007f */
[----:B-1----:R-:W-:Y:S05]  /*26500*/  @!P0 BRA `(.L_x_1713) ;  /* 0xfffffffc00f08947 */ /* 0x002fea000383ffff */
[----:B------:R-:W-:Y:S05]  /*26510*/  BRA `(.L_x_1819) ;  /* 0xffffffcc00007947 */ /* 0x000fea000383ffff */
.L_x_1725:
[----:B0-----:R0:W1:Y:S02]  /*26520*/  SYNCS.PHASECHK.TRANS64.TRYWAIT P0, [R3+URZ+0x2d860], R0 ;  /* 0x02d86000030075a7 */ /* 0x001064000800017f */
[----:B-1----:R-:W-:Y:S05]  /*26530*/  @!P0 NANOSLEEP.SYNCS 0x989680 ;  /* 0x009896800000895d */ /* 0x002fea0003900000 */
[----:B------:R-:W1:Y:S02]  /*26540*/  @!P0 SYNCS.PHASECHK.TRANS64 P0, [R3+URZ+0x2d860], R0 ;  /* 0x02d86000030085a7 */ /* 0x000e64000800007f */
[----:B-1----:R-:W-:Y:S05]  /*26550*/  @!P0 BRA `(.L_x_1725) ;  /* 0xfffffffc00f08947 */ /* 0x002fea000383ffff */
[----:B------:R-:W-:Y:S05]  /*26560*/  BRA `(.L_x_1820) ;  /* 0xffffffd000787947 */ /* 0x000fea000383ffff */
.L_x_1733:
[----:B------:R-:W-:Y:S01]  /*26570*/  BSSY B0, `(.L_x_1821) ;  /* 0x0000008000007945 */ /* 0x000fe20003800000 */
[----:B------:R-:W-:Y:S02]  /*26580*/  IMAD.MOV.U32 R13, RZ, RZ, R16 ;  /* 0x000000ffff0d7224 */ /* 0x000fe400078e0010 */
[----:B0-----:R-:W-:Y:S02]  /*26590*/  IMAD.MOV.U32 R12, RZ, RZ, RZ ;  /* 0x000000ffff0c7224 */ /* 0x001fe400078e00ff */
[----:B------:R-:W-:Y:S02]  /*265a0*/  IMAD.MOV.U32 R11, RZ, RZ, 0x1f ;  /* 0x0000001fff0b7424 */ /* 0x000fe400078e00ff */
[----:B------:R-:W-:-:S07]  /*265b0*/  IMAD.MOV.U32 R15, RZ, RZ, -0x1 ;  /* 0xffffffffff0f7424 */ /* 0x000fce00078e00ff */
[----:B------:R-:W-:Y:S05]  /*265c0*/  WARPSYNC.COLLECTIVE R15, `(.L_x_1822) ;  /* 0x000000000f087348 */ /* 0x000fea0003c00000 */
[----:B------:R0:W1:Y:S02]  /*265d0*/  SHFL.IDX P6, R14, R13, R12, R11 ;  /* 0x0000000c0d0e7389 */ /* 0x00006400000c000b */
[----:B01----:R-:W-:Y:S01]  /*265e0*/  ENDCOLLECTIVE ;  /* 0x000000000000791b */ /* 0x003fe20003800000 */
.L_x_1822:
[----:B------:R-:W-:Y:S05]  /*265f0*/  BSYNC B0 ;  /* 0x0000000000007941 */ /* 0x000fea0003800000 */
.L_x_1821:
        /* <DEDUP_REMOVED lines=9> */
.L_x_1823:
        /* <DEDUP_REMOVED lines=18> */
.L_x_1824:
[----:B------:R-:W-:Y:S01]  /*267b0*/  IMAD.MOV.U32 R12, RZ, RZ, 0x2 ;  /* 0x00000002ff0c7424 */ /* 0x000fe200078e00ff */
[----:B------:R-:W-:-:S05]  /*267c0*/  SEL R5, R14, RZ, P1 ;  /* 0x000000ff0e057207 */ /* 0x000fca0000800000 */
[----:B------:R-:W-:-:S04]  /*267d0*/  IMAD.IADD R4, R2, 0x1, R5 ;  /* 0x0000000102047824 */ /* 0x000fc800078e0205 */
[----:B------:R-:W-:-:S07]  /*267e0*/  IMAD.MOV.U32 R13, RZ, RZ, R4 ;  /* 0x000000ffff0d7224 */ /* 0x000fce00078e0004 */
[----:B------:R-:W-:Y:S05]  /*267f0*/  WARPSYNC.COLLECTIVE R15, `(.L_x_1825) ;  /* 0x000000000f087348 */ /* 0x000fea0003c00000 */
[----:B------:R0:W1:Y:S02]  /*26800*/  SHFL.UP P6, R14, R13, R12, R11 ;  /* 0x0400000c0d0e7389 */ /* 0x00006400000c000b */
[----:B01----:R-:W-:Y:S01]  /*26810*/  ENDCOLLECTIVE ;  /* 0x000000000000791b */ /* 0x003fe20003800000 */
.L_x_1825:
[----:B------:R-:W-:Y:S01]  /*26820*/  IMAD.MOV.U32 R12, RZ, RZ, 0x4 ;  /* 0x00000004ff0c7424 */ /* 0x000fe200078e00ff */
[----:B------:R-:W-:-:S05]  /*26830*/  SEL R5, R14, RZ, P2 ;  /* 0x000000ff0e057207 */ /* 0x000fca0001000000 */
[----:B------:R-:W-:-:S04]  /*26840*/  IMAD.IADD R5, R4, 0x1, R5 ;  /* 0x0000000104057824 */ /* 0x000fc800078e0205 */
[----:B------:R-:W-:-:S07]  /*26850*/  IMAD.MOV.U32 R13, RZ, RZ, R5 ;  /* 0x000000ffff0d7224 */ /* 0x000fce00078e0005 */
[----:B------:R-:W-:Y:S05]  /*26860*/  WARPSYNC.COLLECTIVE R15, `(.L_x_1826) ;  /* 0x000000000f087348 */ /* 0x000fea0003c00000 */
[----:B------:R0:W1:Y:S02]  /*26870*/  SHFL.UP P6, R14, R13, R12, R11 ;  /* 0x0400000c0d0e7389 */ /* 0x00006400000c000b */
[----:B01----:R-:W-:Y:S01]  /*26880*/  ENDCOLLECTIVE ;  /* 0x000000000000791b */ /* 0x003fe20003800000 */
.L_x_1826:
[----:B------:R-:W-:Y:S01]  /*26890*/  IMAD.MOV.U32 R12, RZ, RZ, 0x8 ;  /* 0x00000008ff0c7424 */ /* 0x000fe200078e00ff */
[----:B------:R-:W-:-:S05]  /*268a0*/  SEL R6, R14, RZ, P3 ;  /* 0x000000ff0e067207 */ /* 0x000fca0001800000 */
[----:B------:R-:W-:-:S04]  /*268b0*/  IMAD.IADD R6, R5, 0x1, R6 ;  /* 0x0000000105067824 */ /* 0x000fc800078e0206 */
[----:B------:R-:W-:-:S07]  /*268c0*/  IMAD.MOV.U32 R13, RZ, RZ, R6 ;  /* 0x000000ffff0d7224 */ /* 0x000fce00078e0006 */
[----:B------:R-:W-:Y:S05]  /*268d0*/  WARPSYNC.COLLECTIVE R15, `(.L_x_1827) ;  /* 0x000000000f087348 */ /* 0x000fea0003c00000 */
[----:B------:R0:W1:Y:S02]  /*268e0*/  SHFL.UP P6, R14, R13, R12, R11 ;  /* 0x0400000c0d0e7389 */ /* 0x00006400000c000b */
[----:B01----:R-:W-:Y:S01]  /*268f0*/  ENDCOLLECTIVE ;  /* 0x000000000000791b */ /* 0x003fe20003800000 */
.L_x_1827:
[----:B------:R-:W-:Y:S01]  /*26900*/  IMAD.MOV.U32 R12, RZ, RZ, 0x10 ;  /* 0x00000010ff0c7424 */ /* 0x000fe200078e00ff */
[----:B------:R-:W-:-:S05]  /*26910*/  SEL R3, R14, RZ, P4 ;  /* 0x000000ff0e037207 */ /* 0x000fca0002000000 */
[----:B------:R-:W-:-:S04]  /*26920*/  IMAD.IADD R4, R6, 0x1, R3 ;  /* 0x0000000106047824 */ /* 0x000fc800078e0203 */
[----:B------:R-:W-:-:S07]  /*26930*/  IMAD.MOV.U32 R13, RZ, RZ, R4 ;  /* 0x000000ffff0d7224 */ /* 0x000fce00078e0004 */
[----:B------:R-:W-:Y:S05]  /*26940*/  WARPSYNC.COLLECTIVE R15, `(.L_x_1828) ;  /* 0x000000000f087348 */ /* 0x000fea0003c00000 */
[----:B------:R0:W1:Y:S02]  /*26950*/  SHFL.UP P6, R14, R13, R12, R11 ;  /* 0x0400000c0d0e7389 */ /* 0x00006400000c000b */
[----:B01----:R-:W-:Y:S01]  /*26960*/  ENDCOLLECTIVE ;  /* 0x000000000000791b */ /* 0x003fe20003800000 */
.L_x_1828:
        /* <DEDUP_REMOVED lines=8> */
.L_x_1829:
[----:B------:R-:W-:Y:S05]  /*269f0*/  BRA `(.L_x_1830) ;  /* 0xffffffd400247947 */ /* 0x000fea000383ffff */
.L_x_1738:
[----:B------:R-:W-:Y:S01]  /*26a00*/  BSSY B0, `(.L_x_1831) ;  /* 0x0000008000007945 */ /* 0x000fe20003800000 */
[----:B-----5:R-:W-:Y:S02]  /*26a10*/  IMAD.MOV.U32 R13, RZ, RZ, R2 ;  /* 0x000000ffff0d7224 */ /* 0x020fe400078e0002 */
[----:B0-----:R-:W-:Y:S02]  /*26a20*/  IMAD.MOV.U32 R12, RZ, RZ, 0x1 ;  /* 0x00000001ff0c7424 */ /* 0x001fe400078e00ff */
[----:B------:R-:W-:Y:S02]  /*26a30*/  IMAD.MOV.U32 R11, RZ, RZ, RZ ;  /* 0x000000ffff0b7224 */ /* 0x000fe400078e00ff */
[----:B------:R-:W-:-:S07]  /*26a40*/  IMAD.MOV.U32 R15, RZ, RZ, -0x1 ;  /* 0xffffffffff0f7424 */ /* 0x000fce00078e00ff */
[----:B-12---:R-:W-:Y:S05]  /*26a50*/  WARPSYNC.COLLECTIVE R15, `(.L_x_1832) ;  /* 0x000000000f087348 */ /* 0x006fea0003c00000 */
[----:B------:R0:W3:Y:S02]  /*26a60*/  SHFL.UP P6, R14, R13, R12, R11 ;  /* 0x0400000c0d0e7389 */ /* 0x0000e400000c000b */
[----:B0123--:R-:W-:Y:S01]  /*26a70*/  ENDCOLLECTIVE ;  /* 0x000000000000791b */ /* 0x00ffe20003800000 */
.L_x_1832:
[----:B------:R-:W-:Y:S05]  /*26a80*/  BSYNC B0 ;  /* 0x0000000000007941 */ /* 0x000fea0003800000 */
.L_x_1831:
        /* <DEDUP_REMOVED lines=8> */
.L_x_1833:
[----:B------:R-:W-:Y:S01]  /*26b10*/  IMAD.MOV.U32 R12, RZ, RZ, 0x4 ;  /* 0x00000004ff0c7424 */ /* 0x000fe200078e00ff */
[----:B------:R-:W-:-:S05]  /*26b20*/  SEL R14, R14, RZ, P2 ;  /* 0x000000ff0e0e7207 */ /* 0x000fca0001000000 */
[----:B------:R-:W-:-:S04]  /*26b30*/  IMAD.IADD R3, R13, 0x1, R14 ;  /* 0x000000010d037824 */ /* 0x000fc800078e020e */
[----:B------:R-:W-:-:S07]  /*26b40*/  IMAD.MOV.U32 R13, RZ, RZ, R3 ;  /* 0x000000ffff0d7224 */ /* 0x000fce00078e0003 */
[----:B------:R-:W-:Y:S05]  /*26b50*/  WARPSYNC.COLLECTIVE R15, `(.L_x_1834) ;  /* 0x000000000f087348 */ /* 0x000fea0003c00000 */
[----:B------:R0:W1:Y:S02]  /*26b60*/  SHFL.UP P6, R14, R13, R12, R11 ;  /* 0x0400000c0d0e7389 */ /* 0x00006400000c000b */
[----:B01----:R-:W-:Y:S01]  /*26b70*/  ENDCOLLECTIVE ;  /* 0x000000000000791b */ /* 0x003fe20003800000 */
.L_x_1834:
[----:B------:R-:W-:Y:S01]  /*26b80*/  IMAD.MOV.U32 R12, RZ, RZ, 0x8 ;  /* 0x00000008ff0c7424 */ /* 0x000fe200078e00ff */
[----:B------:R-:W-:-:S05]  /*26b90*/  SEL R4, R14, RZ, P3 ;  /* 0x000000ff0e047207 */ /* 0x000fca0001800000 */
[----:B------:R-:W-:-:S04]  /*26ba0*/  IMAD.IADD R4, R3, 0x1, R4 ;  /* 0x0000000103047824 */ /* 0x000fc800078e0204 */
[----:B------:R-:W-:-:S07]  /*26bb0*/  IMAD.MOV.U32 R13, RZ, RZ, R4 ;  /* 0x000000ffff0d7224 */ /* 0x000fce00078e0004 */
[----:B------:R-:W-:Y:S05]  /*26bc0*/  WARPSYNC.COLLECTIVE R15, `(.L_x_1835) ;  /* 0x000000000f087348 */ /* 0x000fea0003c00000 */
[----:B------:R0:W1:Y:S02]  /*26bd0*/  SHFL.UP P6, R14, R13, R12, R11 ;  /* 0x0400000c0d0e7389 */ /* 0x00006400000c000b */
[----:B01----:R-:W-:Y:S01]  /*26be0*/  ENDCOLLECTIVE ;  /* 0x000000000000791b */ /* 0x003fe20003800000 */
.L_x_1835:
[----:B------:R-:W-:Y:S01]  /*26bf0*/  IMAD.MOV.U32 R12, RZ, RZ, 0x10 ;  /* 0x00000010ff0c7424 */ /* 0x000fe200078e00ff */
[----:B------:R-:W-:-:S05]  /*26c00*/  SEL R5, R14, RZ, P4 ;  /* 0x000000ff0e057207 */ /* 0x000fca0002000000 */
[----:B------:R-:W-:-:S04]  /*26c10*/  IMAD.IADD R5, R4, 0x1, R5 ;  /* 0x0000000104057824 */ /* 0x000fc800078e0205 */
[----:B------:R-:W-:-:S07]  /*26c20*/  IMAD.MOV.U32 R13, RZ, RZ, R5 ;  /* 0x000000ffff0d7224 */ /* 0x000fce00078e0005 */
[----:B------:R-:W-:Y:S05]  /*26c30*/  WARPSYNC.COLLECTIVE R15, `(.L_x_1836) ;  /* 0x000000000f087348 */ /* 0x000fea0003c00000 */
[----:B------:R0:W1:Y:S02]  /*26c40*/  SHFL.UP P6, R14, R13, R12, R11 ;  /* 0x0400000c0d0e7389 */ /* 0x00006400000c000b */
[----:B01----:R-:W-:Y:S01]  /*26c50*/  ENDCOLLECTIVE ;  /* 0x000000000000791b */ /* 0x003fe20003800000 */
.L_x_1836:
        /* <DEDUP_REMOVED lines=8> */
.L_x_1837:
[----:B------:R-:W-:Y:S05]  /*26ce0*/  BRA `(.L_x_1838) ;  /* 0xffffffd400047947 */ /* 0x000fea000383ffff */
.L_x_1740:
[----:B------:R-:W-:Y:S01]  /*26cf0*/  BSSY B0, `(.L_x_1839) ;  /* 0x0000006000007945 */ /* 0x000fe20003800000 */
[----:B------:R-:W-:Y:S01]  /*26d00*/  PLOP3.LUT P6, PT, P6, PT, PT, 0x8, 0x0 ;  /* 0x000000000000781c */ /* 0x000fe200037ce170 */
[----:B------:R-:W-:-:S12]  /*26d10*/  IMAD.MOV.U32 R15, RZ, RZ, -0x1 ;  /* 0xffffffffff0f7424 */ /* 0x000fd800078e00ff */
[----:B01----:R-:W-:Y:S05]  /*26d20*/  WARPSYNC.COLLECTIVE R15, `(.L_x_1840) ;  /* 0x000000000f087348 */ /* 0x003fea0003c00000 */
[----:B------:R-:W-:Y:S01]  /*26d30*/  VOTE.ANY R14, PT, P6 ;  /* 0x00000000000e7806 */ /* 0x000fe200030e0100 */
[----:B01----:R-:W-:Y:S06]  /*26d40*/  ENDCOLLECTIVE ;  /* 0x000000000000791b */ /* 0x003fec0003800000 */
.L_x_1840:
[----:B------:R-:W-:Y:S05]  /*26d50*/  BSYNC B0 ;  /* 0x0000000000007941 */ /* 0x000fea0003800000 */
.L_x_1839:
        /* <DEDUP_REMOVED lines=9> */
.L_x_1841:
[----:B------:R-:W-:Y:S01]  /*26df0*/  IMAD.MOV.U32 R17, RZ, RZ, R14 ;  /* 0x000000ffff117224 */ /* 0x000fe200078e000e */
[----:B------:R-:W-:Y:S06]  /*26e00*/  BRA `(.L_x_1842) ;  /* 0xffffffd000f47947 */ /* 0x000fec000383ffff */
.L_x_1742:
[----:B------:R-:W-:Y:S01]  /*26e10*/  BSSY B0, `(.L_x_1843) ;  /* 0x0000007000007945 */ /* 0x000fe20003800000 */
[----:B------:R-:W-:Y:S02]  /*26e20*/  IMAD.MOV.U32 R13, RZ, RZ, R3 ;  /* 0x000000ffff0d7224 */ /* 0x000fe400078e0003 */
[----:B------:R-:W-:Y:S02]  /*26e30*/  IMAD.MOV.U32 R11, RZ, RZ, 0x1f ;  /* 0x0000001fff0b7424 */ /* 0x000fe400078e00ff */
[----:B------:R-:W-:-:S07]  /*26e40*/  IMAD.MOV.U32 R15, RZ, RZ, -0x1 ;  /* 0xffffffffff0f7424 */ /* 0x000fce00078e00ff */
[----:B-123--:R-:W-:Y:S05]  /*26e50*/  WARPSYNC.COLLECTIVE R15, `(.L_x_1844) ;  /* 0x000000000f087348 */ /* 0x00efea0003c00000 */
[----:B------:R0:W4:Y:S02]  /*26e60*/  SHFL.IDX P6, R14, R13, R12, R11 ;  /* 0x0000000c0d0e7389 */ /* 0x00012400000c000b */
[----:B01234-:R-:W-:Y:S01]  /*26e70*/  ENDCOLLECTIVE ;  /* 0x000000000000791b */ /* 0x01ffe20003800000 */
.L_x_1844:
[----:B------:R-:W-:Y:S05]  /*26e80*/  BSYNC B0 ;  /* 0x0000000000007941 */ /* 0x000fea0003800000 */
.L_x_1843:
[----:B------:R-:W-:Y:S01]  /*26e90*/  IMAD.MOV.U32 R5, RZ, RZ, R14 ;  /* 0x000000ffff057224 */ /* 0x000fe200078e000e */
[----:B------:R-:W-:Y:S06]  /*26ea0*/  BRA `(.L_x_1741) ;  /* 0xffffffd000e87947 */ /* 0x000fec000383ffff */
.L_x_1746:
[----:B0-----:R0:W2:Y:S02]  /*26eb0*/  SYNCS.PHASECHK.TRANS64.TRYWAIT P0, [R9+URZ+0x2d820], R0 ;  /* 0x02d82000090075a7 */ /* 0x0010a4000800017f */
[----:B--2---:R-:W-:Y:S05]  /*26ec0*/  @!P0 NANOSLEEP.SYNCS 0x989680 ;  /* 0x009896800000895d */ /* 0x004fea0003900000 */
[----:B------:R-:W2:Y:S02]  /*26ed0*/  @!P0 SYNCS.PHASECHK.TRANS64 P0, [R9+URZ+0x2d820], R0 ;  /* 0x02d82000090085a7 */ /* 0x000ea4000800007f */
[----:B--2---:R-:W-:Y:S05]  /*26ee0*/  @!P0 BRA `(.L_x_1746) ;  /* 0xfffffffc00f08947 */ /* 0x004fea000383ffff */
[----:B------:R-:W-:Y:S05]  /*26ef0*/  BRA `(.L_x_1845) ;  /* 0xffffffd800607947 */ /* 0x000fea000383ffff */
.L_x_1747:
        /* <DEDUP_REMOVED lines=11> */
.L_x_1847:
[----:B------:R-:W-:Y:S05]  /*26fb0*/  BSYNC B0 ;  /* 0x0000000000007941 */ /* 0x000fea0003800000 */
.L_x_1846:
[----:B------:R-:W-:Y:S05]  /*26fc0*/  BRA `(.L_x_1848) ;  /* 0xffffffd800487947 */ /* 0x000fea000383ffff */
.L_x_1748:
[----:B------:R-:W-:Y:S01]  /*26fd0*/  BSSY B0, `(.L_x_1849) ;  /* 0x0000006000007945 */ /* 0x000fe20003800000 */
[----:B------:R-:W-:-:S07]  /*26fe0*/  IMAD.MOV.U32 R15, RZ, RZ, -0x1 ;  /* 0xffffffffff0f7424 */ /* 0x000fce00078e00ff */
[----:B01-3--:R-:W-:Y:S05]  /*26ff0*/  WARPSYNC.COLLECTIVE R15, `(.L_x_1850) ;  /* 0x000000000f0c7348 */ /* 0x00bfea0003c00000 */
[----:B------:R-:W-:Y:S02]  /*27000*/  ELECT P6, UR62, PT ;  /* 0x00000000003e782f */ /* 0x000fe400038c0000 */
[----:B------:R-:W-:Y:S01]  /*27010*/  MOV R14, UR62 ;  /* 0x0000003e000e7c02 */ /* 0x000fe20008000f00 */
[----:B01-3--:R-:W-:Y:S10]  /*27020*/  ENDCOLLECTIVE ;  /* 0x000000000000791b */ /* 0x00bff40003800000 */
.L_x_1850:
[----:B------:R-:W-:Y:S05]  /*27030*/  BSYNC B0 ;  /* 0x0000000000007941 */ /* 0x000fea0003800000 */
.L_x_1849:
[----:B------:R-:W-:Y:S05]  /*27040*/  BRA `(.L_x_1851) ;  /* 0xffffffd8003c7947 */ /* 0x000fea000383ffff */
.L_x_1750:
[----:B0-----:R0:W2:Y:S02]  /*27050*/  SYNCS.PHASECHK.TRANS64.TRYWAIT P0, [R5+URZ], R4 ;  /* 0x00000004050075a7 */ /* 0x0010a4000800017f */
[----:B--2---:R-:W-:Y:S05]  /*27060*/  @!P0 NANOSLEEP.SYNCS 0x989680 ;  /* 0x009896800000895d */ /* 0x004fea0003900000 */
[----:B------:R-:W2:Y:S02]  /*27070*/  @!P0 SYNCS.PHASECHK.TRANS64 P0, [R5+URZ], R4 ;  /* 0x00000004050085a7 */ /* 0x000ea4000800007f */
[----:B--2---:R-:W-:Y:S05]  /*27080*/  @!P0 BRA `(.L_x_1750) ;  /* 0xfffffffc00f08947 */ /* 0x004fea000383ffff */
[----:B------:R-:W-:Y:S05]  /*27090*/  BRA `(.L_x_1852) ;  /* 0xffffffd800707947 */ /* 0x000fea000383ffff */
.L_x_1751:
[----:B--2---:R2:W4:Y:S02]  /*270a0*/  SYNCS.PHASECHK.TRANS64.TRYWAIT P0, [R3+URZ], R2 ;  /* 0x00000002030075a7 */ /* 0x004524000800017f */
[----:B----4-:R-:W-:Y:S05]  /*270b0*/  @!P0 NANOSLEEP.SYNCS 0x989680 ;  /* 0x009896800000895d */ /* 0x010fea0003900000 */
[----:B------:R-:W4:Y:S02]  /*270c0*/  @!P0 SYNCS.PHASECHK.TRANS64 P0, [R3+URZ], R2 ;  /* 0x00000002030085a7 */ /* 0x000f24000800007f */
[----:B----4-:R-:W-:Y:S05]  /*270d0*/  @!P0 BRA `(.L_x_1751) ;  /* 0xfffffffc00f08947 */ /* 0x010fea000383ffff */
[----:B------:R-:W-:Y:S05]  /*270e0*/  BRA `(.L_x_1853) ;  /* 0xffffffd800647947 */ /* 0x000fea000383ffff */
.L_x_1753:
[----:B----4-:R4:W0:Y:S02]  /*270f0*/  SYNCS.PHASECHK.TRANS64.TRYWAIT P0, [R23+URZ], R4 ;  /* 0x00000004170075a7 */ /* 0x010824000800017f */
[----:B0-----:R-:W-:Y:S05]  /*27100*/  @!P0 NANOSLEEP.SYNCS 0x989680 ;  /* 0x009896800000895d */ /* 0x001fea0003900000 */
[----:B------:R-:W0:Y:S02]  /*27110*/  @!P0 SYNCS.PHASECHK.TRANS64 P0, [R23+URZ], R4 ;  /* 0x00000004170085a7 */ /* 0x000e24000800007f */
[----:B0-----:R-:W-:Y:S05]  /*27120*/  @!P0 BRA `(.L_x_1753) ;  /* 0xfffffffc00f08947 */ /* 0x001fea000383ffff */
[----:B------:R-:W-:Y:S05]  /*27130*/  BRA `(.L_x_1854) ;  /* 0xffffffd800687947 */ /* 0x000fea000383ffff */
.L_x_1855:
        /* <DEDUP_REMOVED lines=12> */
.L_x_2729:


//--------------------- .text._ZN7cutlass13device_kernelIN5flash11enable_sm90INS1_16FlashAttnFwdSm90INS1_25CollectiveMainloopFwdSm90ILi2EN4cute5tupleIJNS5_1CILi1EEES8_S8_EEENS6_IJNS7_ILi192EEENS7_ILi144EEENS7_ILi96EEEEEELi96ENS_10bfloat16_tEfNS_4arch4Sm90ELb1ELb0ELb1ELb0ELb0ELb0ELb0ELb0ELb1ELb1ELb0ELb0EEENS1_21CollectiveEpilogueFwdINS6_IJSA_SC_SB_EEES9_SE_SG_Li384ELb0ELb1ELb0ELb0EEENS1_30DynamicPersistentTileSchedulerILi384ELi128ELb0ELb1ELb1EEEEEEEEEvNT_6ParamsE --------------------------
	.section	.text._ZN7cutlass13device_kernelIN5flash11enable_sm90INS1_16FlashAttnFwdSm90INS1_25CollectiveMainloopFwdSm90ILi2EN4cute5tupleIJNS5_1CILi1EEES8_S8_EEENS6_IJNS7_ILi192EEENS7_ILi144EEENS7_ILi96EEEEEELi96ENS_10bfloat16_tEfNS_4arch4Sm90ELb1ELb0ELb1ELb0ELb0ELb0ELb0ELb0ELb1ELb1ELb0ELb0EEENS1_21CollectiveEpilogueFwdINS6_IJSA_SC_SB_EEES9_SE_SG_Li384ELb0ELb1ELb0ELb0EEENS1_30DynamicPersistentTileSchedulerILi384ELi128ELb0ELb1ELb1EEEEEEEEEvNT_6ParamsE,"ax",@progbits
	.align	128
.text._ZN7cutlass13device_kernelIN5flash11enable_sm90INS1_16FlashAttnFwdSm90INS1_25CollectiveMainloopFwdSm90ILi2EN4cute5tupleIJNS5_1CILi1EEES8_S8_EEENS6_IJNS7_ILi192EEENS7_ILi144EEENS7_ILi96EEEEEELi96ENS_10bfloat16_tEfNS_4arch4Sm90ELb1ELb0ELb1ELb0ELb0ELb0ELb0ELb0ELb1ELb1ELb0ELb0EEENS1_21CollectiveEpilogueFwdINS6_IJSA_SC_SB_EEES9_SE_SG_Li384ELb0ELb1ELb0ELb0EEENS1_30DynamicPersistentTileSchedulerILi384ELi128ELb0ELb1ELb1EEEEEEEEEvNT_6ParamsE:
        .type           _ZN7cutlass13device_kernelIN5flash11enable_sm90INS1_16FlashAttnFwdSm90INS1_25CollectiveMainloopFwdSm90ILi2EN4cute5tupleIJNS5_1CILi1EEES8_S8_EEENS6_IJNS7_ILi192EEENS7_ILi144EEENS7_ILi96EEEEEELi96ENS_10bfloat16_tEfNS_4arch4Sm90ELb1ELb0ELb1ELb0ELb0ELb0ELb0ELb0ELb1ELb1ELb0ELb0EEENS1_21CollectiveEpilogueFwdINS6_IJSA_SC_SB_EEES9_SE_SG_Li384ELb0ELb1ELb0ELb0EEENS1_30DynamicPersistentTileSchedulerILi384ELi128ELb0ELb1ELb1EEEEEEEEEvNT_6ParamsE,@function
        .size           _ZN7cutlass13device_kernelIN5flash11enable_sm90INS1_16FlashAttnFwdSm90INS1_25CollectiveMainloopFwdSm90ILi2EN4cute5tupleIJNS5_1CILi1EEES8_S8_EEENS6_IJNS7_ILi192EEENS7_ILi144EEENS7_ILi96EEEEEELi96ENS_10bfloat16_tEfNS_4arch4Sm90ELb1ELb0ELb1ELb0ELb0ELb0ELb0ELb0ELb1ELb1ELb0ELb0EEENS1_21CollectiveEpilogueFwdINS6_IJSA_SC_SB_EEES9_SE_SG_Li384ELb0ELb1ELb0ELb0EEENS1_30DynamicPersistentTileSchedulerILi384ELi128ELb0ELb1ELb1EEEEEEEEEvNT_6ParamsE,(.L_x_2730 - _ZN7cutlass13device_kernelIN5flash11enable_sm90INS1_16FlashAttnFwdSm90INS1_25CollectiveMainloopFwdSm90ILi2EN4cute5tupleIJNS5_1CILi1EEES8_S8_EEENS6_IJNS7_ILi192EEENS7_ILi144EEENS7_ILi96EEEEEELi96ENS_10bfloat16_tEfNS_4arch4Sm90ELb1ELb0ELb1ELb0ELb0ELb0ELb0ELb0ELb1ELb1ELb0ELb0EEENS1_21CollectiveEpilogueFwdINS6_IJSA_SC_SB_EEES9_SE_SG_Li384ELb0ELb1ELb0ELb0EEENS1_30DynamicPersistentTileSchedulerILi384ELi128ELb0ELb1ELb1EEEEEEEEEvNT_6ParamsE)
        .other          _ZN7cutlass13device_kernelIN5flash11enable_sm90INS1_16FlashAttnFwdSm90INS1_25CollectiveMainloopFwdSm90ILi2EN4cute5tupleIJNS5_1CILi1EEES8_S8_EEENS6_IJNS7_ILi192EEENS7_ILi144EEENS7_ILi96EEEEEELi96ENS_10bfloat16_tEfNS_4arch4Sm90ELb1ELb0ELb1ELb0ELb0ELb0ELb0ELb0ELb1ELb1ELb0ELb0EEENS1_21CollectiveEpilogueFwdINS6_IJSA_SC_SB_EEES9_SE_SG_Li384ELb0ELb1ELb0ELb0EEENS1_30DynamicPersistentTileSchedulerILi384ELi128ELb0ELb1ELb1EEEEEEEEEvNT_6ParamsE,@"STO_CUDA_ENTRY STV_DEFAULT"
_ZN7cutlass13device_kernelIN5flash11enable_sm90INS1_16FlashAttnFwdSm90INS1_25CollectiveMainloopFwdSm90ILi2EN4cute5tupleIJNS5_1CILi1EEES8_S8_EEENS6_IJNS7_ILi192EEENS7_ILi144EEENS7_ILi96EEEEEELi96ENS_10bfloat16_tEfNS_4arch4Sm90ELb1ELb0ELb1ELb0ELb0ELb0ELb0ELb0ELb1ELb1ELb0ELb0EEENS1_21CollectiveEpilogueFwdINS6_IJSA_SC_SB_EEES9_SE_SG_Li384ELb0ELb1ELb0ELb0EEENS1_30DynamicPersistentTileSchedulerILi384ELi128ELb0ELb1ELb1EEEEEEEEEvNT_6ParamsE:
        /* <DEDUP_REMOVED lines=18> */
.L_x_1857:
[----:B------:R-:W-:Y:S05]  /*0120*/  BSYNC B0 ;  /* 0x0000000000007941 */ /* 0x000fea0003800000 */
.L_x_1856:
        /* <DEDUP_REMOVED lines=41> */
.L_x_1858:
        /* <DEDUP_REMOVED lines=22> */
.L_x_1859:
        /* <DEDUP_REMOVED lines=18> */
.L_x_1860:
        /* <DEDUP_REMOVED lines=22> */
.L_x_1861:
        /* <DEDUP_REMOVED lines=22> */
.L_x_1862:
[----:B0-----:R-:W-:Y:S01]  /*0900*/  UMOV UR4, 0x1 ;  /* 0x0000000100047882 */ /* 0x001fe20000000000 */
[----:B------:R-:W-:Y:S01]  /*0910*/  PLOP3.LUT P0, PT, PT, PT, UP0, 0x80, 0x0 ;  /* 0x000000000000781c */ /* 0x000fe20003f0f008 */
[----:B------:R-:W-:Y:S01]  /*0920*/  USEL UR4, UR4, 0x2, !UP0 ;  /* 0x0000000204047887 */ /* 0x000fe2000c000000 */
[----:B------:R-:W-:-:S05]  /*0930*/  NOP ;  /* 0x0000000000007918 */ /* 0x000fca0000000000 */
[----:B------:R-:W-:-:S05]  /*0940*/  IMAD.U32 R2, RZ, RZ, UR4 ;  /* 0x00000004ff027e24 */ /* 0x000fca000f8e00ff */
[----:B------:R0:W-:Y:S01]  /*0950*/  STL [R1+0x8], R2 ;  /* 0x0000080201007387 */ /* 0x0001e20000100800 */
[----:B-12-4-:R-:W-:Y:S06]  /*0960*/  BAR.SYNC.DEFER_BLOCKING 0x0 ;  /* 0x0000000000007b1d */ /* 0x016fec0000010000 */
[----:B------:R-:W-:Y:S05]  /*0970*/  @!P0 BRA `(.L_x_1863) ;  /* 0x0000010000688947 */ /* 0x000fea0003800000 */
.L_x_1864:
[----:B------:R-:W-:-:S08]  /*0980*/  NOP ;  /* 0x0000000000007918 */ /* 0x000fd00000000000 */
[----:B------:R-:W1:Y:S02]  /*0990*/  USETMAXREG.TRY_ALLOC.CTAPOOL UP0, 0xa0 ;  /* 0x000000a0000079c8 */ /* 0x000e640008000600 */
[----:B-1----:R-:W-:-:S13]  /*09a0*/  PLOP3.LUT P0, PT, PT, PT, UP0, 0x80, 0x0 ;  /* 0x000000000000781c */ /* 0x002fda0003f0f008 */
[----:B------:R-:W-:Y:S05]  /*09b0*/  @!P0 BRA `(.L_x_1864) ;  /* 0xfffffffc00f08947 */ /* 0x000fea000383ffff */
[----:B0-----:R-:W0:Y:S01]  /*09c0*/  S2R R2, SR_TID.X ;  /* 0x0000000000027919 */ /* 0x001e220000002100 */
        /* <DEDUP_REMOVED lines=9> */
[----:B------:R-:W2:Y:S01]  /*0a60*/  LDL R3, [R1+0x8] ;  /* 0x0000080001037983 */ /* 0x000ea20000100800 */
[----:B------:R-:W-:Y:S01]  /*0a70*/  VIADD R13, R2, 0xffffff80 ;  /* 0xffffff80020d7836 */ /* 0x000fe20000000000 */
[----:B------:R-:W0:Y:S01]  /*0a80*/  S2UR UR5, SR_CgaCtaId ;  /* 0x00000000000579c3 */ /* 0x000e220000008800 */
[----:B------:R-:W-:Y:S01]  /*0a90*/  UMOV UR37, 0x400 ;  /* 0x0000040000257882 */ /* 0x000fe20000000000 */
[----:B------:R-:W-:Y:S01]  /*0aa0*/  UMOV UR60, URZ ;  /* 0x0000003f003c7c82 */ /* 0x000fe20008000000 */
[----:B------:R-:W-:Y:S01]  /*0ab0*/  UMOV UR36, URZ ;  /* 0x0000003f00247c82 */ /* 0x000fe20008000000 */
[----:B------:R-:W-:-:S04]  /*0ac0*/  SHF.R.S32.HI R0, RZ, 0x1f, R13 ;  /* 0x0000001fff007819 */ /* 0x000fc8000001140d */
[CC--:B------:R-:W-:Y:S02]  /*0ad0*/  LEA.HI R2, R0.reuse, R13.reuse, RZ, 0x4 ;  /* 0x0000000d00027211 */ /* 0x0c0fe400078f20ff */
[CC--:B------:R-:W-:Y:S02]  /*0ae0*/  LEA.HI R152, R0.reuse, R13.reuse, RZ, 0x7 ;  /* 0x0000000d00987211 */ /* 0x0c0fe400078f38ff */
[-C--:B------:R-:W-:Y:S02]  /*0af0*/  LEA.HI R5, R0, R13.reuse, RZ, 0x5 ;  /* 0x0000000d00057211 */ /* 0x080fe400078f28ff */
[----:B------:R-:W-:Y:S02]  /*0b00*/  LOP3.LUT R151, R152, 0xffffff80, RZ, 0xc0, !PT ;  /* 0xffffff8098977812 */ /* 0x000fe400078ec0ff */
[----:B------:R-:W-:Y:S02]  /*0b10*/  SHF.R.S32.HI R8, RZ, 0x5, R5 ;  /* 0x00000005ff087819 */ /* 0x000fe40000011405 */
[----:B------:R-:W-:Y:S01]  /*0b20*/  SHF.R.S32.HI R5, RZ, 0x4, R2 ;  /* 0x00000004ff057819 */ /* 0x000fe20000011402 */
[----:B------:R-:W-:Y:S01]  /*0b30*/  IMAD.IADD R151, R13, 0x1, -R151 ;  /* 0x000000010d977824 */ /* 0x000fe200078e0a97 */
[----:B------:R-:W-:-:S02]  /*0b40*/  LEA.HI R0, R0, R13, RZ, 0x2 ;  /* 0x0000000d00007211 */ /* 0x000fc400078f10ff */
[----:B------:R-:W-:Y:S02]  /*0b50*/  SHF.R.S32.HI R152, RZ, 0x7, R152 ;  /* 0x00000007ff987819 */ /* 0x000fe40000011498 */
[----:B------:R-:W-:Y:S01]  /*0b60*/  SHF.R.S32.HI R10, RZ, 0x1f, R151 ;  /* 0x0000001fff0a7819 */ /* 0x000fe20000011497 */
[----:B0-----:R-:W-:Y:S01]  /*0b70*/  ULEA UR37, UR5, UR37, 0x18 ;  /* 0x0000002505257291 */ /* 0x001fe2000f8ec03f */
[----:B------:R-:W-:Y:S02]  /*0b80*/  LOP3.LUT R148, R0, 0xfffffffc, RZ, 0xc0, !PT ;  /* 0xfffffffc00947812 */ /* 0x000fe400078ec0ff */
[----:B------:R-:W-:-:S03]  /*0b90*/  SHF.R.S32.HI R149, RZ, 0x2, R0 ;  /* 0x00000002ff957819 */ /* 0x000fc60000011400 */
[----:B------:R-:W-:-:S04]  /*0ba0*/  IMAD.IADD R148, R13, 0x1, -R148 ;  /* 0x000000010d947824 */ /* 0x000fc800078e0a94 */
[----:B------:R-:W-:-:S04]  /*0bb0*/  IMAD.SHL.U32 R23, R148, 0x8, RZ ;  /* 0x0000000894177824 */ /* 0x000fc800078e00ff */
[C---:B------:R-:W-:Y:S02]  /*0bc0*/  VIADD R144, R23.reuse, 0x20 ;  /* 0x0000002017907836 */ /* 0x040fe40000000000 */
[----:B------:R-:W-:-:S03]  /*0bd0*/  VIADD R147, R23, 0x40 ;  /* 0x0000004017937836 */ /* 0x000fc60000000000 */
[----:B------:R-:W-:Y:S02]  /*0be0*/  SHF.R.S32.HI R157, RZ, 0x1f, R144 ;  /* 0x0000001fff9d7819 */ /* 0x000fe40000011490 */
[----:B------:R-:W-:Y:S02]  /*0bf0*/  SHF.R.S32.HI R156, RZ, 0x1f, R147 ;  /* 0x0000001fff9c7819 */ /* 0x000fe40000011493 */
[----:B--2---:R-:W-:Y:S02]  /*0c00*/  R2UR UR6, R3 ;  /* 0x00000000030672ca */ /* 0x004fe400000e0000 */
[C---:B------:R-:W-:Y:S02]  /*0c10*/  LOP3.LUT R3, R2.reuse, 0xfffffff0, RZ, 0xc0, !PT ;  /* 0xfffffff002037812 */ /* 0x040fe400078ec0ff */
[----:B------:R-:W-:-:S03]  /*0c20*/  LEA.HI R2, R2, R5, RZ, 0x1 ;  /* 0x0000000502027211 */ /* 0x000fc600078f08ff */
[----:B------:R-:W-:Y:S01]  /*0c30*/  IMAD.IADD R3, R13, 0x1, -R3 ;  /* 0x000000010d037824 */ /* 0x000fe200078e0a03 */
[----:B------:R-:W-:-:S03]  /*0c40*/  LOP3.LUT R2, R2, 0x1ffffffe, RZ, 0xc0, !PT ;  /* 0x1ffffffe02027812 */ /* 0x000fc600078ec0ff */
[--C-:B------:R-:W-:Y:S01]  /*0c50*/  IMAD R154, R8, 0x10, R3.reuse ;  /* 0x00000010089a7824 */ /* 0x100fe200078e0203 */
[----:B------:R-:W-:Y:S01]  /*0c60*/  SHF.R.S32.HI R4, RZ, 0x1f, R3 ;  /* 0x0000001fff047819 */ /* 0x000fe20000011403 */
[----:B------:R-:W-:Y:S01]  /*0c70*/  IMAD.IADD R2, R5, 0x1, -R2 ;  /* 0x0000000105027824 */ /* 0x000fe200078e0a02 */
[----:B------:R-:W-:Y:S02]  /*0c80*/  ULOP3.LUT UR7, UR6, 0x1, URZ, 0xfc, !UPT ;  /* 0x0000000106077892 */ /* 0x000fe4000f8efc3f */
[CC--:B------:R-:W-:Y:S01]  /*0c90*/  LEA.HI R6, R4.reuse, R3.reuse, RZ, 0x3 ;  /* 0x0000000304067211 */ /* 0x0c0fe200078f18ff */
[----:B------:R-:W-:Y:S01]  /*0ca0*/  UMOV UR6, URZ ;  /* 0x0000003f00067c82 */ /* 0x000fe20008000000 */
[----:B------:R-:W-:Y:S01]  /*0cb0*/  LEA.HI R4, R4, R3, RZ, 0x2 ;  /* 0x0000000304047211 */ /* 0x000fe200078f10ff */
[----:B------:R-:W-:Y:S02]  /*0cc0*/  IMAD.U32 R150, RZ, RZ, UR6 ;  /* 0x00000006ff967e24 */ /* 0x000fe4000f8e00ff */
[----:B------:R-:W-:Y:S01]  /*0cd0*/  IMAD.SHL.U32 R7, R6, 0x10, RZ ;  /* 0x0000001006077824 */ /* 0x000fe200078e00ff */
[----:B------:R-:W-:Y:S01]  /*0ce0*/  LOP3.LUT R6, R4, 0x7fffffc, RZ, 0xc0, !PT ;  /* 0x07fffffc04067812 */ /* 0x000fe200078ec0ff */
[----:B------:R-:W-:Y:S01]  /*0cf0*/  IMAD.U32 R155, RZ, RZ, UR7 ;  /* 0x00000007ff9b7e24 */ /* 0x000fe2000f8e00ff */
[----:B------:R-:W-:-:S02]  /*0d00*/  SHF.R.S32.HI R4, RZ, 0x2, R4 ;  /* 0x00000002ff047819 */ /* 0x000fc40000011404 */
[----:B------:R-:W-:Y:S01]  /*0d10*/  LOP3.LUT R7, R7, 0x7fffff80, RZ, 0xc0, !PT ;  /* 0x7fffff8007077812 */ /* 0x000fe200078ec0ff */
[----:B------:R-:W-:Y:S02]  /*0d20*/  IMAD.IADD R6, R3, 0x1, -R6 ;  /* 0x0000000103067824 */ /* 0x000fe400078e0a06 */
[----:B------:R-:W-:Y:S02]  /*0d30*/  IMAD.SHL.U32 R4, R4, 0x40, RZ ;  /* 0x0000004004047824 */ /* 0x000fe400078e00ff */
[----:B------:R-:W-:Y:S01]  /*0d40*/  IMAD R7, R8, 0x100, R7 ;  /* 0x0000010008077824 */ /* 0x000fe200078e0207 */
[----:B------:R-:W-:Y:S01]  /*0d50*/  LEA.HI R8, R10, R151, RZ, 0x2 ;  /* 0x000000970a087211 */ /* 0x000fe200078f10ff */
[----:B------:R-:W-:Y:S01]  /*0d60*/  IMAD.SHL.U32 R3, R2, 0x8, RZ ;  /* 0x0000000802037824 */ /* 0x000fe200078e00ff */
[----:B------:R-:W-:Y:S01]  /*0d70*/  LOP3.LUT R4, R4, 0x40, RZ, 0xc0, !PT ;  /* 0x0000004004047812 */ /* 0x000fe200078ec0ff */
[----:B------:R-:W-:Y:S01]  /*0d80*/  IMAD R7, R6, 0x10, R7 ;  /* 0x0000001006077824 */ /* 0x000fe200078e0207 */
[--C-:B------:R-:W-:Y:S01]  /*0d90*/  SHF.R.S32.HI R11, RZ, 0x2, R8.reuse ;  /* 0x00000002ff0b7819 */ /* 0x100fe20000011408 */
[----:B------:R-:W-:Y:S01]  /*0da0*/  IMAD.U32 R154, R154, 0x20, R3 ;  /* 0x000000209a9a7824 */ /* 0x000fe200078e0003 */
[----:B------:R-:W-:-:S02]  /*0db0*/  SHF.R.S32.HI R6, RZ, 0x1f, R8 ;  /* 0x0000001fff067819 */ /* 0x000fc40000011408 */
[----:B------:R-:W-:Y:S02]  /*0dc0*/  LEA.HI R10, R10, R151, RZ, 0x5 ;  /* 0x000000970a0a7211 */ /* 0x000fe400078f28ff */
[----:B------:R-:W-:Y:S01]  /*0dd0*/  LEA.HI R2, R6, R11, RZ, 0x3 ;  /* 0x0000000b06027211 */ /* 0x000fe200078f18ff */
[----:B------:R-:W-:Y:S01]  /*0de0*/  IMAD.HI R6, R152, 0x55555556, RZ ;  /* 0x5555555698067827 */ /* 0x000fe200078e02ff */
[----:B------:R-:W-:Y:S02]  /*0df0*/  SHF.R.U32.HI R5, RZ, 0x3, R4 ;  /* 0x00000003ff057819 */ /* 0x000fe40000011604 */
[----:B------:R-:W-:Y:S02]  /*0e00*/  LOP3.LUT R12, R2, 0xfffffff8, RZ, 0xc0, !PT ;  /* 0xfffffff8020c7812 */ /* 0x000fe400078ec0ff */
[----:B------:R-:W-:Y:S02]  /*0e10*/  LOP3.LUT R2, R4, 0x8, R3, 0xf8, !PT ;  /* 0x0000000804027812 */ /* 0x000fe400078ef803 */
[----:B------:R-:W-:Y:S01]  /*0e20*/  LEA.HI R9, R6, R6, RZ, 0x1 ;  /* 0x0000000606097211 */ /* 0x000fe200078f08ff */
[----:B------:R-:W-:Y:S01]  /*0e30*/  IMAD.IADD R11, R11, 0x1, -R12 ;  /* 0x000000010b0b7824 */ /* 0x000fe200078e0a0c */
[----:B------:R-:W-:-:S02]  /*0e40*/  SHF.R.S32.HI R10, RZ, 0x5, R10 ;  /* 0x00000005ff0a7819 */ /* 0x000fc4000001140a */
[----:B------:R-:W-:Y:S01]  /*0e50*/  LEA.HI R3, R148, R148, RZ, 0x1 ;  /* 0x0000009494037211 */ /* 0x000fe200078f08ff */
[----:B------:R-:W-:Y:S01]  /*0e60*/  IMAD R9, R9, -0x3, R152 ;  /* 0xfffffffd09097824 */ /* 0x000fe200078e0298 */
[----:B------:R-:W-:Y:S01]  /*0e70*/  LOP3.LUT R2, R2, R5, RZ, 0x3c, !PT ;  /* 0x0000000502027212 */ /* 0x000fe200078e3cff */
[----:B------:R-:W-:Y:S01]  /*0e80*/  IMAD R10, R10, 0x10, R11 ;  /* 0x000000100a0a7824 */ /* 0x000fe200078e020b */
[----:B------:R-:W-:Y:S02]  /*0e90*/  LOP3.LUT R3, R3, 0x1ffffffe, RZ, 0xc0, !PT ;  /* 0x1ffffffe03037812 */ /* 0x000fe400078ec0ff */
[----:B------:R-:W-:Y:S01]  /*0ea0*/  LOP3.LUT R8, R8, 0x7ffffffc, RZ, 0xc0, !PT ;  /* 0x7ffffffc08087812 */ /* 0x000fe200078ec0ff */
[----:B------:R-:W-:Y:S02]  /*0eb0*/  IMAD.IADD R2, R2, 0x1, R7 ;  /* 0x0000000102027824 */ /* 0x000fe400078e0207 */
[----:B------:R-:W-:Y:S02]  /*0ec0*/  IMAD R153, R9, 0x40, R10 ;  /* 0x0000004009997824 */ /* 0x000fe400078e020a */
[----:B------:R-:W-:Y:S01]  /*0ed0*/  IMAD.IADD R22, R148, 0x1, -R3 ;  /* 0x0000000194167824 */ /* 0x000fe200078e0a03 */
[----:B------:R-:W-:Y:S01]  /*0ee0*/  LEA R2, R2, UR37, 0x1 ;  /* 0x0000002502027c11 */ /* 0x000fe2000f8e08ff */
[----:B------:R-:W-:-:S02]  /*0ef0*/  IMAD.IADD R19, R151, 0x1, -R8 ;  /* 0x0000000197137824 */ /* 0x000fc400078e0a08 */
[----:B------:R-:W-:-:S07]  /*0f00*/  IMAD R22, R22, 0x8, R153 ;  /* 0x0000000816167824 */ /* 0x000fce00078e0299 */
.L_x_1907:
        /* <DEDUP_REMOVED lines=21> */
.L_x_1865:
[----:B------:R-:W-:Y:S01]  /*1060*/  ULDC UR8, c[0x0][0xc54] ;  /* 0x0003150000087ab9 */ /* 0x000fe20000000800 */
[----:B------:R-:W-:Y:S01]  /*1070*/  UMOV UR4, UR9 ;  /* 0x0000000900047c82 */ /* 0x000fe20008000000 */
[----:B------:R-:W-:-:S11]  /*1080*/  UISETP.NE.AND UP0, UPT, UR8, 0x1, UPT ;  /* 0x000000010800788c */ /* 0x000fd6000bf05270 */
[----:B------:R-:W-:Y:S02]  /*1090*/  @UP0 ULDC.64 UR10, c[0x0][0xc58] ;  /* 0x00031600000a0ab9 */ /* 0x000fe40000000a00 */
[----:B------:R-:W-:-:S04]  /*10a0*/  UIMAD.WIDE.U32 UR6, UR9, UR10, URZ ;  /* 0x0000000a090672a5 */ /* 0x000fc8000f8e003f */
[----:B------:R-:W-:-:S04]  /*10b0*/  @UP0 USHF.R.U32.HI UR4, URZ, UR11, UR7 ;  /* 0x0000000b3f040299 */ /* 0x000fc80008011607 */
[----:B------:R-:W-:-:S12]  /*10c0*/  UIMAD UR6, UR4, UR8, URZ ;  /* 0x00000008040672a4 */ /* 0x000fd8000f8e023f */
.L_x_1866:
[----:B------:R-:W-:Y:S01]  /*10d0*/  ULDC.64 UR10, c[0x0][0x418] ;  /* 0x00010600000a7ab9 */ /* 0x000fe20000000a00 */
[----:B------:R-:W-:Y:S01]  /*10e0*/  ULOP3.LUT UR4, URZ, UR4, URZ, 0x33, !UPT ;  /* 0x000000043f047292 */ /* 0x000fe2000f8e333f */
[----:B------:R-:W-:Y:S01]  /*10f0*/  PLOP3.LUT P0, PT, PT, PT, PT, 0x80, 0x0 ;  /* 0x000000000000781c */ /* 0x000fe20003f0f070 */
[----:B------:R-:W-:Y:S01]  /*1100*/  UISETP.NE.U32.AND UP0, UPT, UR10, URZ, UPT ;  /* 0x0000003f0a00728c */ /* 0x000fe2000bf05070 */
[----:B------:R-:W-:Y:S01]  /*1110*/  IMAD.MOV.U32 R3, RZ, RZ, RZ ;  /* 0x000000ffff037224 */ /* 0x000fe200078e00ff */
[----:B------:R-:W-:Y:S01]  /*1120*/  UIADD3 UR10, UR9, -UR6, URZ ;  /* 0x80000006090a7290 */ /* 0x000fe2000fffe03f */
[----:B------:R-:W-:Y:S01]  /*1130*/  IMAD.MOV.U32 R0, RZ, RZ, RZ ;  /* 0x000000ffff007224 */ /* 0x000fe200078e00ff */
[----:B------:R-:W-:Y:S01]  /*1140*/  ULDC UR7, c[0x0][0x448] ;  /* 0x0001120000077ab9 */ /* 0x000fe20000000800 */
[----:B------:R-:W-:Y:S01]  /*1150*/  ULDC UR6, c[0x0][0xc3c] ;  /* 0x00030f0000067ab9 */ /* 0x000fe20000000800 */
[----:B------:R-:W-:Y:S01]  /*1160*/  UISETP.NE.AND UP2, UPT, UR7, 0x1, UPT ;  /* 0x000000010700788c */ /* 0x000fe2000bf45270 */
[----:B------:R-:W-:Y:S01]  /*1170*/  CS2R R64, SRZ ;  /* 0x0000000000407805 */ /* 0x000fe2000001ff00 */
[----:B------:R-:W-:Y:S01]  /*1180*/  UIADD3 UR4, UR4, UR6, URZ ;  /* 0x0000000604047290 */ /* 0x000fe2000fffe03f */
[----:B------:R-:W-:Y:S01]  /*1190*/  CS2R R38, SRZ ;  /* 0x0000000000267805 */ /* 0x000fe2000001ff00 */
[----:B------:R-:W-:Y:S01]  /*11a0*/  UISETP.NE.AND.EX UP0, UPT, UR11, URZ, UPT, UP0 ;  /* 0x0000003f0b00728c */ /* 0x000fe2000bf05300 */
[----:B------:R-:W-:Y:S01]  /*11b0*/  CS2R R68, SRZ ;  /* 0x0000000000447805 */ /* 0x000fe2000001ff00 */
[----:B------:R-:W-:Y:S01]  /*11c0*/  UIMAD UR14, UR4, 0xc0, URZ ;  /* 0x000000c0040e78a4 */ /* 0x000fe2000f8e023f */
[----:B------:R-:W-:Y:S01]  /*11d0*/  CS2R R66, SRZ ;  /* 0x0000000000427805 */ /* 0x000fe2000001ff00 */
[----:B------:R-:W-:Y:S01]  /*11e0*/  ULDC UR9, c[0x0][0x424] ;  /* 0x0001090000097ab9 */ /* 0x000fe20000000800 */
[----:B------:R-:W-:Y:S01]  /*11f0*/  ULDC UR8, c[0x0][0x288] ;  /* 0x0000a20000087ab9 */ /* 0x000fe20000000800 */
[----:B------:R-:W-:Y:S01]  /*1200*/  UIADD3 UR4, UR14, 0xbf, URZ ;  /* 0x000000bf0e047890 */ /* 0x000fe2000fffe03f */
[----:B------:R-:W-:Y:S01]  /*1210*/  CS2R R36, SRZ ;  /* 0x0000000000247805 */ /* 0x000fe2000001ff00 */
[----:B------:R-:W-:Y:S01]  /*1220*/  @UP2 ULDC UR6, c[0x0][0x44c] ;  /* 0x0001130000062ab9 */ /* 0x000fe20000000800 */
[----:B------:R-:W-:Y:S01]  /*1230*/  IMAD.U32 R18, RZ, RZ, UR14 ;  /* 0x0000000eff127e24 */ /* 0x000fe2000f8e00ff */
[----:B------:R-:W-:Y:S01]  /*1240*/  UIADD3 UR8, -UR8, 0x90, URZ ;  /* 0x0000009008087890 */ /* 0x000fe2000fffe13f */
[----:B------:R-:W-:Y:S01]  /*1250*/  CS2R R26, SRZ ;  /* 0x00000000001a7805 */ /* 0x000fe2000001ff00 */
[----:B------:R-:W-:Y:S01]  /*1260*/  UIMAD.WIDE.U32 UR6, UR4, UR6, URZ ;  /* 0x00000006040672a5 */ /* 0x000fe2000f8e003f */
[----:B------:R-:W-:Y:S01]  /*1270*/  CS2R R60, SRZ ;  /* 0x00000000003c7805 */ /* 0x000fe2000001ff00 */
[----:B------:R-:W-:Y:S01]  /*1280*/  USEL UR14, UR9, 0x1, UP0 ;  /* 0x00000001090e7887 */ /* 0x000fe20008000000 */
[----:B------:R-:W-:Y:S01]  /*1290*/  IMAD.MOV.U32 R59, RZ, RZ, RZ ;  /* 0x000000ffff3b7224 */ /* 0x000fe200078e00ff */
[----:B------:R-:W-:Y:S01]  /*12a0*/  ULDC UR12, c[0x0][0x2f0] ;  /* 0x0000bc00000c7ab9 */ /* 0x000fe20000000800 */
[----:B------:R-:W-:Y:S01]  /*12b0*/  @UP2 ULDC UR9, c[0x0][0x450] ;  /* 0x0001140000092ab9 */ /* 0x000fe20000000800 */
[----:B------:R-:W-:Y:S01]  /*12c0*/  UIMAD UR8, UR14, UR12, UR8 ;  /* 0x0000000c0e0872a4 */ /* 0x000fe2000f8e0208 */
[----:B------:R-:W-:Y:S01]  /*12d0*/  CS2R R56, SRZ ;  /* 0x0000000000387805 */ /* 0x000fe2000001ff00 */
[----:B------:R-:W-:Y:S01]  /*12e0*/  @UP2 USHF.R.U32.HI UR4, URZ, UR9, UR7 ;  /* 0x000000093f042299 */ /* 0x000fe20008011607 */
[----:B------:R-:W-:Y:S01]  /*12f0*/  IMAD.U32 R17, RZ, RZ, UR14 ;  /* 0x0000000eff117e24 */ /* 0x000fe2000f8e00ff */
[----:B------:R-:W-:Y:S01]  /*1300*/  UIMAD UR6, UR14, UR12, 0x8f ;  /* 0x0000008f0e0674a4 */ /* 0x000fe2000f8e020c */
[----:B------:R-:W-:Y:S01]  /*1310*/  CS2R R54, SRZ ;  /* 0x0000000000367805 */ /* 0x000fe2000001ff00 */
[----:B------:R-:W-:Y:S01]  /*1320*/  UIADD3 UR8, UR8, UR4, URZ ;  /* 0x0000000408087290 */ /* 0x000fe2000fffe03f */
[----:B------:R-:W-:Y:S01]  /*1330*/  CS2R R52, SRZ ;  /* 0x0000000000347805 */ /* 0x000fe2000001ff00 */
[----:B------:R-:W-:Y:S01]  /*1340*/  UIMAD.WIDE UR6, UR6, 0x38e38e39, URZ ;  /* 0x38e38e39060678a5 */ /* 0x000fe2000f8e023f */
[----:B------:R-:W-:Y:S01]  /*1350*/  CS2R R50, SRZ ;  /* 0x0000000000327805 */ /* 0x000fe2000001ff00 */
[----:B------:R-:W-:Y:S01]  /*1360*/  UIMAD.WIDE UR8, UR8, 0x38e38e39, URZ ;  /* 0x38e38e39080878a5 */ /* 0x000fe2000f8e023f */
[----:B------:R-:W-:Y:S01]  /*1370*/  CS2R R48, SRZ ;  /* 0x0000000000307805 */ /* 0x000fe2000001ff00 */
[----:B------:R-:W-:Y:S01]  /*1380*/  ULDC UR13, c[0x0][0xc54] ;  /* 0x00031500000d7ab9 */ /* 0x000fe20000000800 */
[----:B------:R-:W-:Y:S01]  /*1390*/  USHF.R.U32.HI UR4, URZ, 0x1f, UR7 ;  /* 0x0000001f3f047899 */ /* 0x000fe20008011607 */
[----:B------:R-:W-:Y:S01]  /*13a0*/  CS2R R46, SRZ ;  /* 0x00000000002e7805 */ /* 0x000fe2000001ff00 */
[----:B------:R-:W-:Y:S01]  /*13b0*/  UIMAD UR12, UR5, UR13, UR10 ;  /* 0x0000000d050c72a4 */ /* 0x000fe2000f8e020a */
[----:B------:R-:W-:Y:S01]  /*13c0*/  CS2R R44, SRZ ;  /* 0x00000000002c7805 */ /* 0x000fe2000001ff00 */
[----:B------:R-:W-:Y:S01]  /*13d0*/  USHF.R.U32.HI UR5, URZ, 0x1f, UR9 ;  /* 0x0000001f3f057899 */ /* 0x000fe20008011609 */
[----:B------:R-:W-:Y:S01]  /*13e0*/  CS2R R42, SRZ ;  /* 0x00000000002a7805 */ /* 0x000fe2000001ff00 */
[----:B------:R-:W-:Y:S01]  /*13f0*/  ULDC UR11, c[0x0][0xc48] ;  /* 0x00031200000b7ab9 */ /* 0x000fe20000000800 */
[----:B------:R-:W-:Y:S01]  /*1400*/  ULEA.HI.SX32 UR7, UR7, UR4, 0x1b ;  /* 0x0000000407077291 */ /* 0x000fe2000f8fda3f */
[----:B------:R-:W-:Y:S01]  /*1410*/  CS2R R40, SRZ ;  /* 0x0000000000287805 */ /* 0x000fe2000001ff00 */
[----:B------:R-:W-:Y:S01]  /*1420*/  UISETP.NE.AND UP1, UPT, UR11, 0x1, UPT ;  /* 0x000000010b00788c */ /* 0x000fe2000bf25270 */
[----:B------:R-:W-:Y:S01]  /*1430*/  CS2R R80, SRZ ;  /* 0x0000000000507805 */ /* 0x000fe2000001ff00 */
[----:B------:R-:W-:Y:S01]  /*1440*/  ULEA.HI.SX32 UR9, UR9, UR5, 0x1b ;  /* 0x0000000509097291 */ /* 0x000fe2000f8fda3f */
[----:B------:R-:W-:Y:S01]  /*1450*/  CS2R R74, SRZ ;  /* 0x00000000004a7805 */ /* 0x000fe2000001ff00 */
[----:B------:R-:W-:Y:S01]  /*1460*/  UMOV UR14, UR12 ;  /* 0x0000000c000e7c82 */ /* 0x000fe20008000000 */
[----:B------:R-:W-:Y:S01]  /*1470*/  CS2R R72, SRZ ;  /* 0x0000000000487805 */ /* 0x000fe2000001ff00 */
[----:B------:R-:W-:Y:S01]  /*1480*/  UISETP.LT.AND UP0, UPT, UR7, UR9, UPT ;  /* 0x000000090700728c */ /* 0x000fe2000bf01270 */
[----:B------:R-:W-:-:S02]  /*1490*/  CS2R R78, SRZ ;  /* 0x00000000004e7805 */ /* 0x000fc4000001ff00 */
[----:B------:R-:W-:Y:S02]  /*14a0*/  CS2R R82, SRZ ;  /* 0x0000000000527805 */ /* 0x000fe4000001ff00 */
[----:B------:R-:W-:Y:S01]  /*14b0*/  CS2R R76, SRZ ;  /* 0x00000000004c7805 */ /* 0x000fe2000001ff00 */
[----:B------:R-:W-:Y:S01]  /*14c0*/  USEL UR38, UR7, UR9, UP0 ;  /* 0x0000000907267287 */ /* 0x000fe20008000000 */
[----:B------:R-:W-:Y:S01]  /*14d0*/  CS2R R6, SRZ ;  /* 0x0000000000067805 */ /* 0x000fe2000001ff00 */
[----:B------:R-:W-:Y:S01]  /*14e0*/  @UP1 ULDC UR10, c[0x0][0xc4c] ;  /* 0x00031300000a1ab9 */ /* 0x000fe20000000800 */
[----:B------:R-:W-:Y:S01]  /*14f0*/  @UP1 ULDC UR6, c[0x0][0xc50] ;  /* 0x0003140000061ab9 */ /* 0x000fe20000000800 */
[----:B------:R-:W-:Y:S01]  /*1500*/  UIMAD.WIDE.U32 UR4, UR12, UR10, URZ ;  /* 0x0000000a0c0472a5 */ /* 0x000fe2000f8e003f */
[----:B------:R-:W-:Y:S01]  /*1510*/  IMAD.MOV.U32 R84, RZ, RZ, RZ ;  /* 0x000000ffff547224 */ /* 0x000fe200078e00ff */
[----:B------:R-:W-:Y:S02]  /*1520*/  UISETP.GE.AND UP0, UPT, UR38, 0x1, UPT ;  /* 0x000000012600788c */ /* 0x000fe4000bf06270 */
[----:B------:R-:W-:-:S04]  /*1530*/  @UP1 USHF.R.U32.HI UR14, URZ, UR6, UR5 ;  /* 0x000000063f0e1299 */ /* 0x000fc80008011605 */
[----:B------:R-:W-:Y:S01]  /*1540*/  PLOP3.LUT P1, PT, PT, PT, UP0, 0x80, 0x0 ;  /* 0x000000000000781c */ /* 0x000fe20003f2f008 */
[----:B------:R-:W-:Y:S02]  /*1550*/  UIADD3 UR4, -UR14, URZ, URZ ;  /* 0x0000003f0e047290 */ /* 0x000fe4000fffe13f */
[----:B------:R-:W-:Y:S02]  /*1560*/  IMAD.U32 R146, RZ, RZ, UR14 ;  /* 0x0000000eff927e24 */ /* 0x000fe4000f8e00ff */
[----:B------:R-:W-:-:S06]  /*1570*/  UIMAD UR4, UR11, UR4, UR12 ;  /* 0x000000040b0472a4 */ /* 0x000fcc000f8e020c */
[----:B------:R-:W-:Y:S02]  /*1580*/  IMAD.U32 R145, RZ, RZ, UR4 ;  /* 0x00000004ff917e24 */ /* 0x000fe4000f8e00ff */
[----:B------:R-:W-:Y:S05]  /*1590*/  @!P1 BRA `(.L_x_1867) ;  /* 0x000000dc002c9947 */ /* 0x000fea0003800000 */
[----:B------:R-:W0:Y:S01]  /*15a0*/  SHFL.IDX PT, R0, R152, RZ, 0x1f ;  /* 0x00001fff98007589 */ /* 0x000e2200000e0000 */
[----:B------:R-:W-:-:S04]  /*15b0*/  UIADD3 UR6, UR37, 0x24300, URZ ;  /* 0x0002430025067890 */ /* 0x000fc8000fffe03f */
[----:B------:R-:W-:-:S06]  /*15c0*/  ULOP3.LUT UP0, URZ, UR6, 0x9f, URZ, 0xc0, !UPT ;  /* 0x0000009f063f7892 */ /* 0x000fcc000f80c03f */
[----:B------:R-:W-:Y:S02]  /*15d0*/  PLOP3.LUT P0, PT, PT, PT, UP0, 0x80, 0x0 ;  /* 0x000000000000781c */ /* 0x000fe40003f0f008 */
[----:B0-----:R-:W-:-:S13]  /*15e0*/  R2UR UR7, R0 ;  /* 0x00000000000772ca */ /* 0x001fda00000e0000 */
[----:B------:R-:W-:Y:S02]  /*15f0*/  UIMAD.WIDE UR4, UR7, 0x55555556, URZ ;  /* 0x55555556070478a5 */ /* 0x000fe4000f8e023f */
[----:B------:R-:W-:Y:S02]  /*1600*/  IMAD.U32 R16, RZ, RZ, UR7 ;  /* 0x00000007ff107e24 */ /* 0x000fe4000f8e00ff */
[----:B------:R-:W-:-:S04]  /*1610*/  ULEA.HI UR5, UR5, UR5, URZ, 0x1 ;  /* 0x0000000505057291 */ /* 0x000fc8000f8f083f */
[----:B------:R-:W-:-:S04]  /*1620*/  UIMAD UR5, UR5, -0x3, UR7 ;  /* 0xfffffffd050578a4 */ /* 0x000fc8000f8e0207 */
[----:B------:R-:W-:Y:S02]  /*1630*/  ULEA UR4, UR5, UR37, 0xc ;  /* 0x0000002505047291 */ /* 0x000fe4000f8e603f */
[----:B------:R-:W-:Y:S02]  /*1640*/  ULEA UR5, UR5, UR6, 0xb ;  /* 0x0000000605057291 */ /* 0x000fe4000f8e583f */
[----:B------:R-:W-:Y:S02]  /*1650*/  UIADD3 UR4, UR4, 0xda00, URZ ;  /* 0x0000da0004047890 */ /* 0x000fe4000fffe03f */
[----:B------:R-:W-:Y:S02]  /*1660*/  USHF.R.U32.HI UR5, URZ, 0x4, UR5 ;  /* 0x000000043f057899 */ /* 0x000fe40008011605 */
[----:B------:R-:W-:Y:S02]  /*1670*/  USHF.R.U32.HI UR4, URZ, 0x4, UR4 ;  /* 0x000000043f047899 */ /* 0x000fe40008011604 */
[----:B------:R-:W-:-:S02]  /*1680*/  ULOP3.LUT UR61, UR5, 0x3fff, URZ, 0xc0, !UPT ;  /* 0x00003fff053d7892 */ /* 0x000fc4000f8ec03f */
        /* <DEDUP_REMOVED lines=18> */
.L_x_1868:
[----:B------:R-:W-:Y:S02]  /*17b0*/  R2UR UR6, R150 ;  /* 0x00000000960672ca */ /* 0x000fe400000e0000 */
[----:B------:R-:W-:-:S11]  /*17c0*/  R2UR UR5, R155 ;  /* 0x000000009b0572ca */ /* 0x000fd600000e0000 */
[----:B------:R-:W-:Y:S02]  /*17d0*/  ULEA.HI UR4, UR6, UR6, URZ, 0x1 ;  /* 0x0000000606047291 */ /* 0x000fe4000f8f083f */
[----:B------:R-:W-:Y:S02]  /*17e0*/  IMAD.U32 R3, RZ, RZ, UR5 ;  /* 0x00000005ff037e24 */ /* 0x000fe4000f8e00ff */
[----:B------:R-:W-:-:S03]  /*17f0*/  ULOP3.LUT UR4, UR4, 0xfffffffe, URZ, 0xc0, !UPT ;  /* 0xfffffffe04047892 */ /* 0x000fc6000f8ec03f */
[----:B------:R-:W-:Y:S01]  /*1800*/  ISETP.NE.AND P0, PT, R3, 0x3, PT ;  /* 0x000000030300780c */ /* 0x000fe20003f05270 */
[----:B------:R-:W-:-:S06]  /*1810*/  UIADD3 UR4, UR6, -UR4, URZ ;  /* 0x8000000406047290 */ /* 0x000fcc000fffe03f */
[----:B------:R-:W-:-:S05]  /*1820*/  IMAD.U32 R0, RZ, RZ, UR4 ;  /* 0x00000004ff007e24 */ /* 0x000fca000f8e00ff */
[----:B------:R-:W-:-:S04]  /*1830*/  SHF.L.U32 R0, R0, 0x1f, RZ ;  /* 0x0000001f00007819 */ /* 0x000fc800000006ff */
[----:B------:R-:W0:Y:S02]  /*1840*/  SYNCS.PHASECHK.TRANS64.TRYWAIT P1, [UR37+0x31c00], R0 ;  /* 0x031c0000ff0075a7 */ /* 0x000e240008020165 */
[----:B0-----:R-:W-:Y:S05]  /*1850*/  @!P1 BRA `(.L_x_1869) ;  /* 0x0000013c00889947 */ /* 0x001fea0003800000 */
.L_x_2013:
[----:B------:R-:W-:Y:S05]  /*1860*/  @!P0 BRA `(.L_x_1870) ;  /* 0x0000000000048947 */ /* 0x000fea0003800000 */
[----:B------:R-:W-:Y:S01]  /*1870*/  BPT.TRAP 0x1 ;  /* 0x000000040000795c */ /* 0x000fe20000300000 */
.L_x_1870:
[----:B0-----:R-:W-:Y:S02]  /*1880*/  IMAD.U32 R0, RZ, RZ, UR36 ;  /* 0x00000024ff007e24 */ /* 0x001fe4000f8e00ff */
[----:B------:R-:W-:-:S03]  /*1890*/  IMAD.U32 R3, RZ, RZ, UR60 ;  /* 0x0000003cff037e24 */ /* 0x000fc6000f8e00ff */
[----:B------:R-:W-:Y:S02]  /*18a0*/  LEA R0, R0, UR37, 0x3 ;  /* 0x0000002500007c11 */ /* 0x000fe4000f8e18ff */
[----:B------:R-:W-:-:S04]  /*18b0*/  SHF.L.U32 R3, R3, 0x1f, RZ ;  /* 0x0000001f03037819 */ /* 0x000fc800000006ff */
[----:B------:R0:W1:Y:S01]  /*18c0*/  SYNCS.PHASECHK.TRANS64.TRYWAIT P2, [R0+URZ+0x31c30], R3 ;  /* 0x031c3003000075a7 */ /* 0x000062000804017f */
[----:B------:R-:W-:Y:S05]  /*18d0*/  @!P0 BRA `(.L_x_1871) ;  /* 0x0000000000048947 */ /* 0x000fea0003800000 */
[----:B------:R-:W-:Y:S01]  /*18e0*/  BPT.TRAP 0x1 ;  /* 0x000000040000795c */ /* 0x000fe20000300000 */
.L_x_1871:
[----:B------:R-:W2:Y:S02]  /*18f0*/  S2R R4, SR_TID.X ;  /* 0x0000000000047919 */ /* 0x000ea40000002100 */
[----:B--2---:R-:W-:Y:S01]  /*1900*/  LOP3.LUT P1, RZ, R4, 0x7f, RZ, 0xc0, !PT ;  /* 0x0000007f04ff7812 */ /* 0x004fe2000782c0ff */
[----:B-1----:R-:W-:-:S12]  /*1910*/  @P2 BRA `(.L_x_1872) ;  /* 0x0000000000082947 */ /* 0x002fd80003800000 */
[----:B------:R-:W1:Y:S02]  /*1920*/  SYNCS.PHASECHK.TRANS64.TRYWAIT P2, [R0+URZ+0x31c30], R3 ;  /* 0x031c3003000075a7 */ /* 0x000e64000804017f */
[----:B-1----:R-:W-:Y:S05]  /*1930*/  @!P2 BRA `(.L_x_1873) ;  /* 0x0000013c0068a947 */ /* 0x002fea0003800000 */
.L_x_1872:
[----:B------:R-:W-:Y:S05]  /*1940*/  WARPSYNC.ALL ;  /* 0x0000000000007948 */ /* 0x000fea0003800000 */
[----:B------:R-:W-:Y:S01]  /*1950*/  UIADD3 UR4, UR37, 0x16a00, URZ ;  /* 0x00016a0025047890 */ /* 0x000fe2000fffe03f */
[----:B------:R-:W-:Y:S01]  /*1960*/  WARPGROUP.ARRIVE ;  /* 0x00000000000079c5 */ /* 0x000fe20000000000 */
[----:B------:R-:W-:Y:S01]  /*1970*/  ULOP3.LUT UR5, UR39, 0x10000, URZ, 0xfc, !UPT ;  /* 0x0001000027057892 */ /* 0x000fe2000f8efc3f */
[----:B------:R-:W-:Y:S01]  /*1980*/  R2UR UR57, R18 ;  /* 0x00000000123972ca */ /* 0x000fe200000e0000 */
[----:B------:R-:W-:Y:S01]  /*1990*/  USHF.R.U32.HI UR4, URZ, 0x4, UR4 ;  /* 0x000000043f047899 */ /* 0x000fe20008011604 */
[----:B------:R-:W-:Y:S01]  /*19a0*/  R2UR UR56, R17 ;  /* 0x00000000113872ca */ /* 0x000fe200000e0000 */
[----:B------:R-:W-:Y:S01]  /*19b0*/  UMOV UR29, 0x80000020 ;  /* 0x80000020001d7882 */ /* 0x000fe20000000000 */
[----:B------:R-:W-:Y:S01]  /*19c0*/  UMOV UR31, 0x80000020 ;  /* 0x80000020001f7882 */ /* 0x000fe20000000000 */
[----:B------:R-:W-:Y:S01]  /*19d0*/  ULOP3.LUT UR4, UR4, 0x3fff, URZ, 0xc0, !UPT ;  /* 0x00003fff04047892 */ /* 0x000fe2000f8ec03f */
[----:B01----:R-:W-:Y:S01]  /*19e0*/  @!P1 VIADD R0, R0, 0x31c40 ;  /* 0x00031c4000009836 */ /* 0x003fe20000000000 */
[----:B------:R-:W-:Y:S01]  /*19f0*/  UMOV UR28, UR5 ;  /* 0x00000005001c7c82 */ /* 0x000fe20008000000 */
[----:B------:R-:W-:Y:S01]  /*1a00*/  UMOV UR9, UR29 ;  /* 0x0000001d00097c82 */ /* 0x000fe20008000000 */
[----:B------:R-:W-:Y:S01]  /*1a10*/  ULOP3.LUT UR6, UR4, 0x10000, URZ, 0xfc, !UPT ;  /* 0x0001000004067892 */ /* 0x000fe2000f8efc3f */
[----:B------:R-:W-:Y:S01]  /*1a20*/  UMOV UR8, UR28 ;  /* 0x0000001c00087c82 */ /* 0x000fe20008000000 */
[----:B------:R-:W-:-:S02]  /*1a30*/  UMOV UR11, 0x80000020 ;  /* 0x80000020000b7882 */ /* 0x000fc40000000000 */
[----:B------:R-:W-:Y:S01]  /*1a40*/  UIMAD UR4, UR36, 0x6c0, UR6 ;  /* 0x000006c0240478a4 */ /* 0x000fe2000f8e0206 */
[----:B------:R-:W-:Y:S01]  /*1a50*/  UMOV UR12, UR28 ;  /* 0x0000001c000c7c82 */ /* 0x000fe20008000000 */
[----:B------:R-:W-:Y:S02]  /*1a60*/  UMOV UR13, UR29 ;  /* 0x0000001d000d7c82 */ /* 0x000fe40008000000 */
[----:B------:R-:W-:Y:S02]  /*1a70*/  UIADD3 UR10, UR4, 0x40, URZ ;  /* 0x00000040040a7890 */ /* 0x000fe4000fffe03f */
[----:B------:R-:W-:Y:S02]  /*1a80*/  UIADD3 UR14, UR4, 0x80, URZ ;  /* 0x00000080040e7890 */ /* 0x000fe4000fffe03f */
[----:B------:R-:W-:Y:S01]  /*1a90*/  UMOV UR30, UR4 ;  /* 0x00000004001e7c82 */ /* 0x000fe20008000000 */
[----:B------:R-:W-:Y:S01]  /*1aa0*/  UMOV UR15, 0x80000020 ;  /* 0x80000020000f7882 */ /* 0x000fe20000000000 */
[----:B------:R-:W-:Y:S01]  /*1ab0*/  HGMMA.64x16x16.F32.BF16 R88, gdesc[UR28], RZ, !UPT, gsb0 ;  /* 0x002000001c5879f0 */ /* 0x000fe2000c0018ff */
        /* <DEDUP_REMOVED lines=13> */
[----:B------:R-:W-:Y:S01]  /*1b90*/  UMOV UR31, 0x80000020 ;  /* 0x80000020001f7882 */ /* 0x000fe20000000000 */
[----:B------:R-:W-:Y:S01]  /*1ba0*/  UIADD3 UR34, UR4, 0x1c0, URZ ;  /* 0x000001c004227890 */ /* 0x000fe2000fffe03f */
[----:B------:R-:W-:Y:S01]  /*1bb0*/  UMOV UR32, UR28 ;  /* 0x0000001c00207c82 */ /* 0x000fe20008000000 */
[----:B------:R-:W-:Y:S01]  /*1bc0*/  UMOV UR33, UR29 ;  /* 0x0000001d00217c82 */ /* 0x000fe20008000000 */
[----:B------:R-:W-:Y:S01]  /*1bd0*/  UMOV UR35, 0x80000020 ;  /* 0x8000002000237882 */ /* 0x000fe20000000000 */
[----:B------:R-:W-:-:S02]  /*1be0*/  UIADD3 UR7, UR5, 0x2, URZ ;  /* 0x0000000205077890 */ /* 0x000fc4000fffe03f */
        /* <DEDUP_REMOVED lines=18> */
[----:B------:R-:W-:Y:S02]  /*1d10*/  UIADD3 UR12, UR4, 0x2, URZ ;  /* 0x00000002040c7890 */ /* 0x000fe4000fffe03f */
[----:B------:R-:W-:Y:S01]  /*1d20*/  UIADD3 UR14, UR4, 0x82, URZ ;  /* 0x00000082040e7890 */ /* 0x000fe2000fffe03f */
[----:B------:R-:W-:Y:S01]  /*1d30*/  UMOV UR15, 0x80000020 ;  /* 0x80000020000f7882 */ /* 0x000fe20000000000 */
[----:B------:R-:W-:Y:S02]  /*1d40*/  WARPGROUP.DEPBAR.LE gsb0, 0x0 ;  /* 0x00008000000079c5 */ /* 0x000fe40000010000 */
        /* <DEDUP_REMOVED lines=16> */
[----:B------:R-:W-:Y:S03]  /*1e50*/  HGMMA.64x16x16.F32.BF16 R40, gdesc[UR28], RZ, !UPT, gsb0 ;  /* 0x002000001c2879f0 */ /* 0x000fe6000c0018ff */
        /* <DEDUP_REMOVED lines=8> */
[----:B------:R-:W-:Y:S01]  /*1ee0*/  UMOV UR8, UR7 ;  /* 0x0000000700087c82 */ /* 0x000fe20008000000 */
[----:B------:R-:W-:Y:S01]  /*1ef0*/  UMOV UR9, 0x80000020 ;  /* 0x8000002000097882 */ /* 0x000fe20000000000 */
[----:B------:R-:W-:Y:S01]  /*1f00*/  UMOV UR10, UR12 ;  /* 0x0000000c000a7c82 */ /* 0x000fe20008000000 */
[----:B------:R-:W-:Y:S01]  /*1f10*/  UMOV UR11, 0x80000020 ;  /* 0x80000020000b7882 */ /* 0x000fe20000000000 */
[----:B------:R-:W-:Y:S01]  /*1f20*/  UMOV UR12, UR8 ;  /* 0x00000008000c7c82 */ /* 0x000fe20008000000 */
        /* <DEDUP_REMOVED lines=11> */
[----:B------:R-:W-:Y:S01]  /*1fe0*/  UIADD3 UR7, UR5, 0x300, URZ ;  /* 0x0000030005077890 */ /* 0x000fe2000fffe03f */
[----:B------:R-:W-:-:S02]  /*1ff0*/  WARPGROUP.DEPBAR.LE gsb0, 0x0 ;  /* 0x00008000000079c5 */ /* 0x000fc40000010000 */
        /* <DEDUP_REMOVED lines=14> */
[----:B------:R-:W-:Y:S01]  /*20e0*/  UMOV UR13, 0x80000020 ;  /* 0x80000020000d7882 */ /* 0x000fe20000000000 */
[----:B------:R-:W-:Y:S01]  /*20f0*/  UMOV UR15, 0x80000020 ;  /* 0x80000020000f7882 */ /* 0x000fe20000000000 */
[----:B------:R-:W-:Y:S01]  /*2100*/  UMOV UR44, UR12 ;  /* 0x0000000c002c7c82 */ /* 0x000fe20008000000 */
[----:B------:R-:W-:Y:S01]  /*2110*/  UMOV UR45, UR13 ;  /* 0x0000000d002d7c82 */ /* 0x000fe20008000000 */
[----:B------:R-:W-:Y:S01]  /*2120*/  UIADD3 UR7, UR5, 0x302, URZ ;  /* 0x0000030205077890 */ /* 0x000fe2000fffe03f */
        /* <DEDUP_REMOVED lines=57> */
[----:B------:R-:W-:Y:S02]  /*24c0*/  UIADD3 UR7, UR5, 0x600, URZ ;  /* 0x0000060005077890 */ /* 0x000fe4000fffe03f */
[----:B------:R-:W-:Y:S01]  /*24d0*/  UIADD3 UR5, UR5, 0x602, URZ ;  /* 0x0000060205057890 */ /* 0x000fe2000fffe03f */
[----:B------:R-:W-:-:S02]  /*24e0*/  WARPGROUP.DEPBAR.LE gsb0, 0x0 ;  /* 0x00008000000079c5 */ /* 0x000fc40000010000 */
        /* <DEDUP_REMOVED lines=37> */
[----:B------:R-:W-:Y:S02]  /*2740*/  ULDC UR14, c[0x0][0x2f0] ;  /* 0x0000bc00000e7ab9 */ /* 0x000fe40000000800 */
        /* <DEDUP_REMOVED lines=19> */
[----:B------:R-:W-:Y:S02]  /*2880*/  ULDC UR7, c[0x0][0x448] ;  /* 0x0001120000077ab9 */ /* 0x000fe40000000800 */
[----:B------:R-:W-:-:S06]  /*2890*/  UISETP.NE.AND UP0, UPT, UR7, 0x1, UPT ;  /* 0x000000010700788c */ /* 0x000fcc000bf05270 */
[----:B------:R-:W-:-:S05]  /*28a0*/  PLOP3.LUT P2, PT, PT, PT, UP0, 0x80, 0x0 ;  /* 0x000000000000781c */ /* 0x000fca0003f4f008 */
[----:B------:R-:W-:Y:S01]  /*28b0*/  @UP0 ULDC UR7, c[0x0][0x44c] ;  /* 0x0001130000070ab9 */ /* 0x000fe20000000800 */
[----:B------:R-:W-:Y:S01]  /*28c0*/  @UP0 ULDC UR10, c[0x0][0x450] ;  /* 0x00011400000a0ab9 */ /* 0x000fe20000000800 */
        /* <DEDUP_REMOVED lines=55> */
[----:B------:R-:W-:Y:S01]  /*2c40*/  ULDC UR5, c[0x0][0x9d8] ;  /* 0x0002760000057ab9 */ /* 0x000fe20000000800 */
        /* <DEDUP_REMOVED lines=38> */
[----:B------:R-:W0:Y:S01]  /*2eb0*/  MUFU.TANH R88, R88 ;  /* 0x0000005800587308 */ /* 0x000e220000002400 */
[----:B------:R-:W-:Y:S01]  /*2ec0*/  FMUL.FTZ R5, R95, UR5 ;  /* 0x000000055f057c20 */ /* 0x000fe20008410000 */
[----:B------:R-:W-:-:S06]  /*2ed0*/  FMUL.FTZ R6, R94, UR5 ;  /* 0x000000055e067c20 */ /* 0x000fcc0008410000 */
[----:B------:R-:W1:Y:S08]  /*2ee0*/  MUFU.TANH R89, R89 ;  /* 0x0000005900597308 */ /* 0x000e700000002400 */
[----:B------:R-:W2:Y:S08]  /*2ef0*/  MUFU.TANH R90, R90 ;  /* 0x0000005a005a7308 */ /* 0x000eb00000002400 */
[----:B------:R-:W3:Y:S08]  /*2f00*/  MUFU.TANH R91, R91 ;  /* 0x0000005b005b7308 */ /* 0x000ef00000002400 */
        /* <DEDUP_REMOVED lines=43> */
[----:B------:R-:W-:Y:S02]  /*31c0*/  VIADD R70, R22, UR57 ;  /* 0x0000003916467c36 */ /* 0x000fe40008000000 */
[----:B------:R-:W-:Y:S01]  /*31d0*/  FMUL.FTZ R15, R66, UR5 ;  /* 0x00000005420f7c20 */ /* 0x000fe20008410000 */
[----:B------:R-:W-:Y:S01]  /*31e0*/  FMUL.FTZ R84, R68, UR5 ;  /* 0x0000000544547c20 */ /* 0x000fe20008410000 */
[----:B------:R-:W-:Y:S01]  /*31f0*/  FMUL.FTZ R78, R64, UR5 ;  /* 0x00000005404e7c20 */ /* 0x000fe20008410000 */
[----:B------:R-:W-:Y:S01]  /*3200*/  HGMMA.64x16x16.F32.BF16 R56, gdesc[UR24], R56, gsb0 ;  /* 0x00200000183879f0 */ /* 0x000fe20008001838 */
[----:B------:R-:W-:Y:S01]  /*3210*/  UIADD3 UR26, UR4, 0x5c2, URZ ;  /* 0x000005c2041a7890 */ /* 0x000fe2000fffe03f */
[----:B------:R-:W-:Y:S01]  /*3220*/  FMUL.FTZ R65, R65, UR5 ;  /* 0x0000000541417c20 */ /* 0x000fe20008410000 */
[----:B------:R-:W-:Y:S01]  /*3230*/  UMOV UR27, 0x80000020 ;  /* 0x80000020001b7882 */ /* 0x000fe20000000000 */
[----:B------:R-:W-:Y:S01]  /*3240*/  FMUL.FTZ R86, R69, UR5 ;  /* 0x0000000545567c20 */ /* 0x000fe20008410000 */
        /* <DEDUP_REMOVED lines=12> */
[----:B------:R-:W-:Y:S01]  /*3310*/  @P2 IMAD.HI.U32 R58, R70, UR7, RZ ;  /* 0x00000007463a2c27 */ /* 0x000fe2000f8e00ff */
[----:B------:R-:W-:-:S03]  /*3320*/  UIMAD UR7, UR38, -0x90, URZ ;  /* 0xffffff70260778a4 */ /* 0x000fc6000f8e023f */
[----:B------:R-:W-:Y:S01]  /*3330*/  FMUL.FTZ R96, R61, UR5 ;  /* 0x000000053d607c20 */ /* 0x000fe20008410000 */
[----:B------:R-:W-:Y:S01]  /*3340*/  HGMMA.64x16x16.F32.BF16 R48, gdesc[UR24], R48, gsb0 ;  /* 0x00200000183079f0 */ /* 0x000fe20008001830 */
[----:B------:R-:W-:Y:S01]  /*3350*/  UIADD3 UR26, UR4, 0x602, URZ ;  /* 0x00000602041a7890 */ /* 0x000fe2000fffe03f */
[----:B------:R-:W-:Y:S01]  /*3360*/  @P2 SHF.R.U32.HI R70, RZ, UR10, R58 ;  /* 0x0000000aff462c19 */ /* 0x000fe2000801163a */
[----:B------:R-:W-:Y:S01]  /*3370*/  UMOV UR27, 0x80000020 ;  /* 0x80000020001b7882 */ /* 0x000fe20000000000 */
[----:B------:R-:W-:Y:S01]  /*3380*/  UIADD3 UR10, UR7, 0x91, URZ ;  /* 0x00000091070a7890 */ /* 0x000fe2000fffe03f */
[----:B------:R-:W-:Y:S01]  /*3390*/  IMAD.U32 R61, RZ, RZ, UR14 ;  /* 0x0000000eff3d7e24 */ /* 0x000fe2000f8e00ff */
[----:B------:R-:W-:Y:S01]  /*33a0*/  UIMAD UR7, UR56, UR14, UR7 ;  /* 0x0000000e380772a4 */ /* 0x000fe2000f8e0207 */
[----:B------:R-:W0:Y:S01]  /*33b0*/  SHFL.IDX PT, R76, R70, RZ, 0x1c1f ;  /* 0x001c1fff464c7589 */ /* 0x000e2200000e0000 */
[----:B------:R-:W-:Y:S01]  /*33c0*/  FMUL.FTZ R94, R57, UR5 ;  /* 0x00000005395e7c20 */ /* 0x000fe20008410000 */
[----:B------:R-:W5:Y:S01]  /*33d0*/  MUFU.TANH R92, R92 ;  /* 0x0000005c005c7308 */ /* 0x000f620000002400 */
[----:B------:R-:W-:Y:S01]  /*33e0*/  IMAD.U32 R66, RZ, RZ, UR10 ;  /* 0x0000000aff427e24 */ /* 0x000fe2000f8e00ff */
[----:B------:R-:W-:Y:S01]  /*33f0*/  UIADD3 UR7, UR7, 0x90, URZ ;  /* 0x0000009007077890 */ /* 0x000fe2000fffe03f */
[----:B------:R-:W-:Y:S01]  /*3400*/  FMUL.FTZ R60, R60, UR5 ;  /* 0x000000053c3c7c20 */ /* 0x000fe20008410000 */
[----:B------:R-:W-:Y:S01]  /*3410*/  FMUL.FTZ R57, R59, UR5 ;  /* 0x000000053b397c20 */ /* 0x000fe20008410000 */
[----:B------:R-:W-:-:S02]  /*3420*/  IMAD R66, R19, -0x2, R66 ;  /* 0xfffffffe13427824 */ /* 0x000fc400078e0242 */
[----:B------:R-:W-:Y:S01]  /*3430*/  FMUL.FTZ R59, R63, UR5 ;  /* 0x000000053f3b7c20 */ /* 0x000fe20008410000 */
[----:B------:R-:W-:Y:S01]  /*3440*/  FMUL.FTZ R58, R62, UR5 ;  /* 0x000000053e3a7c20 */ /* 0x000fe20008410000 */
[----:B------:R-:W-:Y:S01]  /*3450*/  IMAD.U32 R68, RZ, RZ, UR7 ;  /* 0x00000007ff447e24 */ /* 0x000fe2000f8e00ff */
[----:B------:R-:W-:Y:S01]  /*3460*/  ULDC UR7, c[0x0][0x288] ;  /* 0x0000a20000077ab9 */ /* 0x000fe20000000800 */
[----:B------:R-:W-:Y:S01]  /*3470*/  IMAD R66, R61, UR56, R66 ;  /* 0x000000383d427c24 */ /* 0x000fe2000f8e0242 */
[----:B------:R-:W5:Y:S01]  /*3480*/  MUFU.TANH R94, R94 ;  /* 0x0000005e005e7308 */ /* 0x000f620000002400 */
[----:B------:R-:W-:Y:S01]  /*3490*/  IMAD R68, R19, -0x2, R68 ;  /* 0xfffffffe13447824 */ /* 0x000fe200078e0244 */
[----:B------:R-:W-:Y:S01]  /*34a0*/  @UP0 ULDC UR10, c[0x0][0x44c] ;  /* 0x00011300000a0ab9 */ /* 0x000fe20000000800 */
[----:B------:R-:W-:Y:S01]  /*34b0*/  VIADD R61, R66, -UR7 ;  /* 0x80000007423d7c36 */ /* 0x000fe20008000000 */
[----:B------:R-:W-:Y:S02]  /*34c0*/  UIMAD.WIDE.U32 UR10, UR57, UR10, URZ ;  /* 0x0000000a390a72a5 */ /* 0x000fe4000f8e003f */
[----:B------:R-:W-:-:S02]  /*34d0*/  UIADD3 UR38, UR38, -0x2, URZ ;  /* 0xfffffffe26267890 */ /* 0x000fc4000fffe03f */
[----:B------:R-:W5:Y:S01]  /*34e0*/  MUFU.TANH R60, R60 ;  /* 0x0000003c003c7308 */ /* 0x000f620000002400 */
[----:B0-----:R-:W-:-:S04]  /*34f0*/  VIADDMNMX R76, R76, R61, R68, PT ;  /* 0x0000003d4c4c7246 */ /* 0x001fc80003800144 */
[----:B------:R-:W-:-:S03]  /*3500*/  ISETP.GT.AND P3, PT, R76, RZ, PT ;  /* 0x000000ff4c00720c */ /* 0x000fc60003f64270 */
[----:B------:R-:W0:Y:S01]  /*3510*/  MUFU.TANH R96, R96 ;  /* 0x0000006000607308 */ /* 0x000e220000002400 */
[C---:B------:R-:W-:Y:S02]  /*3520*/  ISETP.GT.AND P4, PT, R76.reuse, 0x1, PT ;  /* 0x000000014c00780c */ /* 0x040fe40003f84270 */
[----:B------:R-:W-:Y:S02]  /*3530*/  ISETP.GT.AND P5, PT, R76, 0x8, PT ;  /* 0x000000084c00780c */ /* 0x000fe40003fa4270 */
[----:B------:R-:W-:Y:S02]  /*3540*/  FSEL R85, R88, -INF , P3 ;  /* 0xff80000058557808 */ /* 0x000fe40001800000 */
[----:B-1----:R-:W-:Y:S01]  /*3550*/  FSEL R89, R89, -INF , P4 ;  /* 0xff80000059597808 */ /* 0x002fe20002000000 */
[----:B------:R-:W-:Y:S01]  /*3560*/  MUFU.TANH R11, R11 ;  /* 0x0000000b000b7308 */ /* 0x000fe20000002400 */
[----:B------:R-:W-:Y:S02]  /*3570*/  ISETP.GT.AND P6, PT, R76, 0x9, PT ;  /* 0x000000094c00780c */ /* 0x000fe40003fc4270 */
[----:B--2---:R-:W-:-:S02]  /*3580*/  FSEL R93, R90, -INF , P5 ;  /* 0xff8000005a5d7808 */ /* 0x004fc40002800000 */
[----:B------:R-:W-:Y:S02]  /*3590*/  ISETP.GT.AND P3, PT, R76, 0x10, PT ;  /* 0x000000104c00780c */ /* 0x000fe40003f64270 */
[----:B---3--:R-:W-:Y:S01]  /*35a0*/  FSEL R95, R91, -INF , P6 ;  /* 0xff8000005b5f7808 */ /* 0x008fe20003000000 */
[----:B------:R-:W-:Y:S02]  /*35b0*/  WARPGROUP.DEPBAR.LE gsb0, 0x0 ;  /* 0x00008000000079c5 */ /* 0x000fe40000010000 */
[----:B------:R-:W-:Y:S01]  /*35c0*/  WARPGROUP.ARRIVE ;  /* 0x00000000000079c5 */ /* 0x000fe20000000000 */
[----:B------:R-:W-:Y:S01]  /*35d0*/  FMUL.FTZ R98, R48, UR5 ;  /* 0x0000000530627c20 */ /* 0x000fe20008410000 */
[----:B------:R-:W-:Y:S01]  /*35e0*/  FMUL.FTZ R48, R50, UR5 ;  /* 0x0000000532307c20 */ /* 0x000fe20008410000 */
[----:B------:R-:W-:Y:S01]  /*35f0*/  FMNMX.FTZ R50, R85, R89, !PT ;  /* 0x0000005955327209 */ /* 0x000fe20007810000 */
[----:B------:R-:W-:Y:S01]  /*3600*/  FMUL.FTZ R99, R49, UR5 ;  /* 0x0000000531637c20 */ /* 0x000fe20008410000 */
[----:B------:R-:W-:Y:S01]  /*3610*/  ISETP.GT.AND P4, PT, R76, 0x11, PT ;  /* 0x000000114c00780c */ /* 0x000fe20003f84270 */
[----:B------:R-:W-:Y:S01]  /*3620*/  HGMMA.64x16x16.F32.BF16 R40, gdesc[UR24], R40, gsb0 ;  /* 0x00200000182879f0 */ /* 0x000fe20008001828 */
[----:B------:R-:W-:Y:S01]  /*3630*/  UIADD3 UR26, UR4, 0x642, URZ ;  /* 0x00000642041a7890 */ /* 0x000fe2000fffe03f */
[----:B------:R-:W-:Y:S01]  /*3640*/  FMNMX.FTZ R50, R93, R50, !PT ;  /* 0x000000325d327209 */ /* 0x000fe20007810000 */
[----:B------:R-:W-:Y:S01]  /*3650*/  UMOV UR27, 0x80000020 ;  /* 0x80000020001b7882 */ /* 0x000fe20000000000 */
[----:B----4-:R-:W-:Y:S01]  /*3660*/  FSEL R97, R80, -INF , P3 ;  /* 0xff80000050617808 */ /* 0x010fe20001800000 */
[----:B------:R-:W1:Y:S01]  /*3670*/  MUFU.TANH R98, R98 ;  /* 0x0000006200627308 */ /* 0x000e620000002400 */
[----:B------:R-:W-:Y:S01]  /*3680*/  FMNMX.FTZ R50, R95, R50, !PT ;  /* 0x000000325f327209 */ /* 0x000fe20007810000 */
[----:B------:R-:W-:Y:S01]  /*3690*/  FMUL.FTZ R52, R52, UR5 ;  /* 0x0000000534347c20 */ /* 0x000fe20008410000 */
[C---:B------:R-:W-:Y:S01]  /*36a0*/  ISETP.GT.AND P5, PT, R76.reuse, 0x18, PT ;  /* 0x000000184c00780c */ /* 0x040fe20003fa4270 */
[----:B------:R-:W-:Y:S01]  /*36b0*/  FMUL.FTZ R53, R53, UR5 ;  /* 0x0000000535357c20 */ /* 0x000fe20008410000 */
[----:B-----5:R-:W-:Y:S01]  /*36c0*/  FSEL R91, R81, -INF , P4 ;  /* 0xff800000515b7808 */ /* 0x020fe20002000000 */
[----:B------:R-:W-:Y:S01]  /*36d0*/  FMUL.FTZ R49, R51, UR5 ;  /* 0x0000000533317c20 */ /* 0x000fe20008410000 */
[----:B------:R-:W-:Y:S01]  /*36e0*/  FMNMX.FTZ R50, R97, R50, !PT ;  /* 0x0000003261327209 */ /* 0x000fe20007810000 */
[----:B------:R-:W2:Y:S01]  /*36f0*/  MUFU.TANH R99, R99 ;  /* 0x0000006300637308 */ /* 0x000ea20000002400 */
[----:B------:R-:W-:Y:S01]  /*3700*/  ISETP.GT.AND P3, PT, R76, 0x19, PT ;  /* 0x000000194c00780c */ /* 0x000fe20003f64270 */
[----:B------:R-:W-:Y:S01]  /*3710*/  ULDC UR4, c[0x0][0x988] ;  /* 0x0002620000047ab9 */ /* 0x000fe20000000800 */
[----:B------:R-:W-:-:S02]  /*3720*/  FSEL R87, R82, -INF , P5 ;  /* 0xff80000052577808 */ /* 0x000fc40002800000 */
[----:B------:R-:W-:Y:S02]  /*3730*/  FMNMX.FTZ R50, R91, R50, !PT ;  /* 0x000000325b327209 */ /* 0x000fe40007810000 */
[C---:B------:R-:W-:Y:S01]  /*3740*/  ISETP.GT.AND P4, PT, R76.reuse, 0x20, PT ;  /* 0x000000204c00780c */ /* 0x040fe20003f84270 */
[----:B------:R-:W3:Y:S01]  /*3750*/  MUFU.TANH R52, R52 ;  /* 0x0000003400347308 */ /* 0x000ee20000002400 */
[----:B------:R-:W-:Y:S02]  /*3760*/  FSEL R81, R83, -INF , P3 ;  /* 0xff80000053517808 */ /* 0x000fe40001800000 */
[----:B------:R-:W-:Y:S02]  /*3770*/  FMNMX.FTZ R50, R87, R50, !PT ;  /* 0x0000003257327209 */ /* 0x000fe40007810000 */
[----:B------:R-:W-:Y:S02]  /*3780*/  ISETP.GT.AND P5, PT, R76, 0x21, PT ;  /* 0x000000214c00780c */ /* 0x000fe40003fa4270 */
[----:B------:R-:W-:Y:S01]  /*3790*/  FSEL R79, R72, -INF , P4 ;  /* 0xff800000484f7808 */ /* 0x000fe20002000000 */
[----:B------:R-:W4:Y:S01]  /*37a0*/  MUFU.TANH R80, R53 ;  /* 0x0000003500507308 */ /* 0x000f220000002400 */
[----:B------:R-:W-:-:S02]  /*37b0*/  FMNMX.FTZ R50, R81, R50, !PT ;  /* 0x0000003251327209 */ /* 0x000fc40007810000 */
[C---:B------:R-:W-:Y:S02]  /*37c0*/  ISETP.GT.AND P3, PT, R76.reuse, 0x28, PT ;  /* 0x000000284c00780c */ /* 0x040fe40003f64270 */
[----:B------:R-:W-:Y:S02]  /*37d0*/  FSEL R77, R73, -INF , P5 ;  /* 0xff800000494d7808 */ /* 0x000fe40002800000 */
[----:B------:R-:W-:Y:S01]  /*37e0*/  FMNMX.FTZ R50, R79, R50, !PT ;  /* 0x000000324f327209 */ /* 0x000fe20007810000 */
[----:B------:R-:W-:Y:S01]  /*37f0*/  MUFU.TANH R12, R12 ;  /* 0x0000000c000c7308 */ /* 0x000fe20000002400 */
[----:B------:R-:W-:Y:S02]  /*3800*/  ISETP.GT.AND P4, PT, R76, 0x29, PT ;  /* 0x000000294c00780c */ /* 0x000fe40003f84270 */
[----:B------:R-:W-:Y:S02]  /*3810*/  FSEL R75, R75, -INF , P3 ;  /* 0xff8000004b4b7808 */ /* 0x000fe40001800000 */
[----:B------:R-:W-:-:S02]  /*3820*/  FMNMX.FTZ R50, R77, R50, !PT ;  /* 0x000000324d327209 */ /* 0x000fc40007810000 */
[----:B------:R-:W-:Y:S01]  /*3830*/  ISETP.GT.AND P5, PT, R76, 0x30, PT ;  /* 0x000000304c00780c */ /* 0x000fe20003fa4270 */
[----:B------:R-:W-:Y:S01]  /*3840*/  MUFU.TANH R13, R13 ;  /* 0x0000000d000d7308 */ /* 0x000fe20000002400 */
[----:B------:R-:W-:Y:S02]  /*3850*/  FSEL R71, R74, -INF , P4 ;  /* 0xff8000004a477808 */ /* 0x000fe40002000000 */
[----:B------:R-:W-:Y:S02]  /*3860*/  FMNMX.FTZ R50, R75, R50, !PT ;  /* 0x000000324b327209 */ /* 0x000fe40007810000 */
[----:B------:R-:W-:Y:S01]  /*3870*/  ISETP.GT.AND P3, PT, R76, 0x31, PT ;  /* 0x000000314c00780c */ /* 0x000fe20003f64270 */
[----:B------:R-:W-:Y:S02]  /*3880*/  WARPGROUP.DEPBAR.LE gsb0, 0x0 ;  /* 0x00008000000079c5 */ /* 0x000fe40000010000 */
[----:B------:R-:W-:Y:S01]  /*3890*/  WARPGROUP.ARRIVE ;  /* 0x00000000000079c5 */ /* 0x000fe20000000000 */
[----:B------:R-:W-:Y:S01]  /*38a0*/  FSEL R67, R78, -INF , P5 ;  /* 0xff8000004e437808 */ /* 0x000fe20002800000 */
[----:B------:R-:W-:Y:S01]  /*38b0*/  FMUL.FTZ R41, R41, UR5 ;  /* 0x0000000529297c20 */ /* 0x000fe20008410000 */
[----:B------:R-:W-:Y:S01]  /*38c0*/  FMNMX.FTZ R50, R71, R50, !PT ;  /* 0x0000003247327209 */ /* 0x000fe20007810000 */
[----:B------:R-:W-:Y:S01]  /*38d0*/  FMUL.FTZ R40, R40, UR5 ;  /* 0x0000000528287c20 */ /* 0x000fe20008410000 */
[----:B------:R-:W-:Y:S01]  /*38e0*/  ISETP.GT.AND P4, PT, R76, 0x38, PT ;  /* 0x000000384c00780c */ /* 0x000fe20003f84270 */
[----:B------:R-:W-:Y:S01]  /*38f0*/  HGMMA.64x16x16.F32.BF16 R32, gdesc[UR24], R32, gsb0 ;  /* 0x00200000182079f0 */ /* 0x000fe20008001820 */
[----:B------:R-:W-:Y:S01]  /*3900*/  FSEL R69, R65, -INF , P3 ;  /* 0xff80000041457808 */ /* 0x000fe20001800000 */
[----:B------:R5:W-:Y:S01]  /*3910*/  MUFU.TANH R82, R41 ;  /* 0x0000002900527308 */ /* 0x000be20000002400 */
[----:B------:R-:W-:Y:S01]  /*3920*/  FMNMX.FTZ R50, R67, R50, !PT ;  /* 0x0000003243327209 */ /* 0x000fe20007810000 */
[----:B------:R-:W-:Y:S01]  /*3930*/  FMUL.FTZ R44, R44, UR5 ;  /* 0x000000052c2c7c20 */ /* 0x000fe20008410000 */
[----:B------:R-:W-:Y:S01]  /*3940*/  ISETP.GT.AND P3, PT, R76, 0x39, PT ;  /* 0x000000394c00780c */ /* 0x000fe20003f64270 */
[----:B------:R-:W-:Y:S01]  /*3950*/  FMUL.FTZ R45, R45, UR5 ;  /* 0x000000052d2d7c20 */ /* 0x000fe20008410000 */
[----:B------:R-:W-:-:S02]  /*3960*/  FSEL R73, R84, -INF , P4 ;  /* 0xff80000054497808 */ /* 0x000fc40002000000 */
[----:B------:R-:W-:Y:S01]  /*3970*/  FMNMX.FTZ R50, R69, R50, !PT ;  /* 0x0000003245327209 */ /* 0x000fe20007810000 */
[----:B------:R0:W4:Y:S01]  /*3980*/  MUFU.TANH R72, R40 ;  /* 0x0000002800487308 */ /* 0x0001220000002400 */
[----:B------:R-:W-:Y:S02]  /*3990*/  ISETP.GT.AND P4, PT, R76, 0x40, PT ;  /* 0x000000404c00780c */ /* 0x000fe40003f84270 */
[----:B------:R-:W-:Y:S02]  /*39a0*/  FSEL R65, R86, -INF , P3 ;  /* 0xff80000056417808 */ /* 0x000fe40001800000 */
[----:B------:R-:W-:Y:S02]  /*39b0*/  FMNMX.FTZ R50, R73, R50, !PT ;  /* 0x0000003249327209 */ /* 0x000fe40007810000 */
[----:B------:R-:W-:Y:S01]  /*39c0*/  ISETP.GT.AND P3, PT, R76, 0x41, PT ;  /* 0x000000414c00780c */ /* 0x000fe20003f64270 */
[----:B------:R-:W4:Y:S01]  /*39d0*/  MUFU.TANH R74, R44 ;  /* 0x0000002c004a7308 */ /* 0x000f220000002400 */
[----:B------:R-:W-:-:S02]  /*39e0*/  FSEL R63, R92, -INF , P4 ;  /* 0xff8000005c3f7808 */ /* 0x000fc40002000000 */
[----:B------:R-:W-:Y:S02]  /*39f0*/  FMNMX.FTZ R50, R65, R50, !PT ;  /* 0x0000003241327209 */ /* 0x000fe40007810000 */
[----:B------:R-:W-:Y:S02]  /*3a00*/  ISETP.GT.AND P4, PT, R76, 0x48, PT ;  /* 0x000000484c00780c */ /* 0x000fe40003f84270 */
[----:B------:R-:W-:Y:S01]  /*3a10*/  FSEL R62, R94, -INF , P3 ;  /* 0xff8000005e3e7808 */ /* 0x000fe20001800000 */
[----:B------:R-:W-:Y:S01]  /*3a20*/  MUFU.TANH R78, R45 ;  /* 0x0000002d004e7308 */ /* 0x000fe20000002400 */
[----:B-----5:R-:W-:Y:S02]  /*3a30*/  FMNMX.FTZ R41, R63, R50, !PT ;  /* 0x000000323f297209 */ /* 0x020fe40007810000 */
[----:B------:R-:W-:Y:S02]  /*3a40*/  ISETP.GT.AND P3, PT, R76, 0x49, PT ;  /* 0x000000494c00780c */ /* 0x000fe40003f64270 */
[----:B------:R-:W-:-:S02]  /*3a50*/  FSEL R61, R60, -INF , P4 ;  /* 0xff8000003c3d7808 */ /* 0x000fc40002000000 */
[----:B0-----:R-:W-:Y:S01]  /*3a60*/  FMNMX.FTZ R40, R62, R41, !PT ;  /* 0x000000293e287209 */ /* 0x001fe20007810000 */
[----:B------:R-:W-:Y:S01]  /*3a70*/  MUFU.TANH R14, R14 ;  /* 0x0000000e000e7308 */ /* 0x000fe20000002400 */
[----:B------:R-:W-:Y:S02]  /*3a80*/  ISETP.GT.AND P4, PT, R76, 0x50, PT ;  /* 0x000000504c00780c */ /* 0x000fe40003f84270 */
[----:B------:R-:W-:Y:S02]  /*3a90*/  FSEL R53, R96, -INF , P3 ;  /* 0xff80000060357808 */ /* 0x000fe40001800000 */
[----:B------:R-:W-:Y:S02]  /*3aa0*/  FMNMX.FTZ R40, R61, R40, !PT ;  /* 0x000000283d287209 */ /* 0x000fe40007810000 */
[----:B------:R-:W-:Y:S01]  /*3ab0*/  ISETP.GT.AND P3, PT, R76, 0x51, PT ;  /* 0x000000514c00780c */ /* 0x000fe20003f64270 */
[----:B------:R-:W-:Y:S01]  /*3ac0*/  MUFU.TANH R15, R15 ;  /* 0x0000000f000f7308 */ /* 0x000fe20000002400 */
[----:B-1----:R-:W-:-:S02]  /*3ad0*/  FSEL R60, R98, -INF , P4 ;  /* 0xff800000623c7808 */ /* 0x002fc40002000000 */
[----:B------:R-:W-:Y:S02]  /*3ae0*/  FMNMX.FTZ R41, R53, R40, !PT ;  /* 0x0000002835297209 */ /* 0x000fe40007810000 */
[C---:B------:R-:W-:Y:S02]  /*3af0*/  ISETP.GT.AND P4, PT, R76.reuse, 0x58, PT ;  /* 0x000000584c00780c */ /* 0x040fe40003f84270 */
[----:B--2---:R-:W-:Y:S01]  /*3b00*/  FSEL R51, R99, -INF , P3 ;  /* 0xff80000063337808 */ /* 0x004fe20001800000 */
[----:B------:R-:W-:Y:S01]  /*3b10*/  MUFU.TANH R20, R20 ;  /* 0x0000001400147308 */ /* 0x000fe20000002400 */
[----:B------:R-:W-:Y:S01]  /*3b20*/  ISETP.GT.AND P3, PT, R76, 0x59, PT ;  /* 0x000000594c00780c */ /* 0x000fe20003f64270 */
[----:B------:R-:W-:Y:S02]  /*3b30*/  WARPGROUP.DEPBAR.LE gsb0, 0x0 ;  /* 0x00008000000079c5 */ /* 0x000fe40000010000 */
[----:B------:R-:W-:Y:S01]  /*3b40*/  WARPGROUP.ARRIVE ;  /* 0x00000000000079c5 */ /* 0x000fe20000000000 */
[----:B------:R-:W-:Y:S01]  /*3b50*/  FMUL.FTZ R32, R32, UR5 ;  /* 0x0000000520207c20 */ /* 0x000fe20008410000 */
[----:B------:R-:W-:Y:S01]  /*3b60*/  FMUL.FTZ R33, R33, UR5 ;  /* 0x0000000521217c20 */ /* 0x000fe20008410000 */
[----:B---3--:R-:W-:Y:S01]  /*3b70*/  FSEL R52, R52, -INF , P4 ;  /* 0xff80000034347808 */ /* 0x008fe20002000000 */
[----:B------:R-:W-:Y:S01]  /*3b80*/  FMUL.FTZ R36, R36, UR5 ;  /* 0x0000000524247c20 */ /* 0x000fe20008410000 */
[----:B------:R0:W1:Y:S01]  /*3b90*/  MUFU.TANH R83, R32 ;  /* 0x0000002000537308 */ /* 0x0000620000002400 */
[----:B------:R-:W-:Y:S01]  /*3ba0*/  HGMMA.64x16x16.F32.BF16 R24, gdesc[UR32], R24, gsb0 ;  /* 0x00200000201879f0 */ /* 0x000fe20008001818 */
[----:B------:R-:W-:Y:S01]  /*3bb0*/  ISETP.GT.AND P4, PT, R76, 0x60, PT ;  /* 0x000000604c00780c */ /* 0x000fe20003f84270 */
[----:B------:R-:W-:Y:S01]  /*3bc0*/  FMUL.FTZ R37, R37, UR5 ;  /* 0x0000000525257c20 */ /* 0x000fe20008410000 */
[----:B----4-:R-:W-:Y:S01]  /*3bd0*/  FSEL R50, R80, -INF , P3 ;  /* 0xff80000050327808 */ /* 0x010fe20001800000 */
[----:B------:R-:W-:Y:S01]  /*3be0*/  FMUL.FTZ R88, R34, UR5 ;  /* 0x0000000522587c20 */ /* 0x000fe20008410000 */
[----:B------:R-:W-:Y:S01]  /*3bf0*/  ISETP.GT.AND P3, PT, R76, 0x61, PT ;  /* 0x000000614c00780c */ /* 0x000fe20003f64270 */
[----:B------:R-:W-:Y:S01]  /*3c00*/  FMUL.FTZ R90, R35, UR5 ;  /* 0x00000005235a7c20 */ /* 0x000fe20008410000 */
[----:B------:R2:W3:Y:S01]  /*3c10*/  MUFU.TANH R84, R33 ;  /* 0x0000002100547308 */ /* 0x0004e20000002400 */
[----:B0-----:R-:W-:-:S02]  /*3c20*/  FMNMX.FTZ R32, R60, R41, !PT ;  /* 0x000000293c207209 */ /* 0x001fc40007810000 */
[----:B------:R-:W-:Y:S01]  /*3c30*/  FSEL R45, R72, -INF , P4 ;  /* 0xff800000482d7808 */ /* 0x000fe20002000000 */
[----:B------:R-:W-:Y:S01]  /*3c40*/  FMUL.FTZ R72, R54, UR5 ;  /* 0x0000000536487c20 */ /* 0x000fe20008410000 */
[----:B------:R-:W-:Y:S02]  /*3c50*/  ISETP.GT.AND P4, PT, R76, 0x68, PT ;  /* 0x000000684c00780c */ /* 0x000fe40003f84270 */
[----:B------:R-:W-:Y:S01]  /*3c60*/  FSEL R44, R82, -INF , P3 ;  /* 0xff800000522c7808 */ /* 0x000fe20001800000 */
[----:B------:R-:W0:Y:S01]  /*3c70*/  MUFU.TANH R36, R36 ;  /* 0x0000002400247308 */ /* 0x000e220000002400 */
[----:B--2---:R-:W-:Y:S02]  /*3c80*/  FMNMX.FTZ R33, R51, R32, !PT ;  /* 0x0000002033217209 */ /* 0x004fe40007810000 */
[----:B------:R-:W-:Y:S02]  /*3c90*/  ISETP.GT.AND P3, PT, R76, 0x69, PT ;  /* 0x000000694c00780c */ /* 0x000fe40003f64270 */
[----:B------:R-:W-:-:S02]  /*3ca0*/  FMNMX.FTZ R33, R52, R33, !PT ;  /* 0x0000002134217209 */ /* 0x000fc40007810000 */
[----:B------:R-:W-:Y:S01]  /*3cb0*/  FSEL R41, R74, -INF , P4 ;  /* 0xff8000004a297808 */ /* 0x000fe20002000000 */
[----:B------:R2:W4:Y:S01]  /*3cc0*/  MUFU.TANH R86, R37 ;  /* 0x0000002500567308 */ /* 0x0005220000002400 */
[----:B------:R-:W-:Y:S02]  /*3cd0*/  FMNMX.FTZ R32, R50, R33, !PT ;  /* 0x0000002132207209 */ /* 0x000fe40007810000 */
[----:B------:R-:W-:Y:S02]  /*3ce0*/  ISETP.GT.AND P4, PT, R76, 0x70, PT ;  /* 0x000000704c00780c */ /* 0x000fe40003f84270 */
[----:B------:R-:W-:Y:S02]  /*3cf0*/  FMNMX.FTZ R33, R45, R32, !PT ;  /* 0x000000202d217209 */ /* 0x000fe40007810000 */
[----:B-1----:R-:W-:Y:S01]  /*3d00*/  FSEL R40, R83, -INF , P4 ;  /* 0xff80000053287808 */ /* 0x002fe20002000000 */
[----:B------:R-:W-:Y:S01]  /*3d10*/  MUFU.TANH R21, R21 ;  /* 0x0000001500157308 */ /* 0x000fe20000002400 */
[----:B------:R-:W-:-:S02]  /*3d20*/  FMNMX.FTZ R32, R44, R33, !PT ;  /* 0x000000212c207209 */ /* 0x000fc40007810000 */
[----:B--2---:R-:W-:Y:S02]  /*3d30*/  FSEL R37, R78, -INF , P3 ;  /* 0xff8000004e257808 */ /* 0x004fe40001800000 */
[----:B------:R-:W-:Y:S02]  /*3d40*/  FMNMX.FTZ R32, R41, R32, !PT ;  /* 0x0000002029207209 */ /* 0x000fe40007810000 */
[C---:B------:R-:W-:Y:S01]  /*3d50*/  ISETP.GT.AND P3, PT, R76.reuse, 0x71, PT ;  /* 0x000000714c00780c */ /* 0x040fe20003f64270 */
[----:B------:R-:W-:Y:S01]  /*3d60*/  MUFU.TANH R64, R64 ;  /* 0x0000004000407308 */ /* 0x000fe20000002400 */
[----:B------:R-:W-:Y:S02]  /*3d70*/  FMNMX.FTZ R83, R37, R32, !PT ;  /* 0x0000002025537209 */ /* 0x000fe40007810000 */
[----:B------:R-:W-:Y:S02]  /*3d80*/  ISETP.GT.AND P4, PT, R76, 0x78, PT ;  /* 0x000000784c00780c */ /* 0x000fe40003f84270 */
[----:B---3--:R-:W-:Y:S01]  /*3d90*/  FSEL R33, R84, -INF , P3 ;  /* 0xff80000054217808 */ /* 0x008fe20001800000 */
[----:B------:R-:W-:Y:S01]  /*3da0*/  FMUL.FTZ R84, R43, UR5 ;  /* 0x000000052b547c20 */ /* 0x000fe20008410000 */
[----:B------:R-:W-:Y:S01]  /*3db0*/  FMNMX.FTZ R32, R40, R83, !PT ;  /* 0x0000005328207209 */ /* 0x000fe20007810000 */
[----:B------:R-:W-:Y:S01]  /*3dc0*/  MUFU.TANH R56, R56 ;  /* 0x0000003800387308 */ /* 0x000fe20000002400 */
[----:B------:R-:W-:-:S02]  /*3dd0*/  ISETP.GT.AND P3, PT, R76, 0x79, PT ;  /* 0x000000794c00780c */ /* 0x000fc40003f64270 */
[----:B0-----:R-:W-:Y:S01]  /*3de0*/  FSEL R36, R36, -INF , P4 ;  /* 0xff80000024247808 */ /* 0x001fe20002000000 */
[----:B------:R-:W-:Y:S02]  /*3df0*/  WARPGROUP.DEPBAR.LE gsb0, 0x0 ;  /* 0x00008000000079c5 */ /* 0x000fe40000010000 */
[----:B------:R-:W-:Y:S01]  /*3e00*/  FMUL.FTZ R24, R24, UR5 ;  /* 0x0000000518187c20 */ /* 0x000fe20008410000 */
[----:B------:R-:W-:Y:S01]  /*3e10*/  FMUL.FTZ R25, R25, UR5 ;  /* 0x0000000519197c20 */ /* 0x000fe20008410000 */
[----:B------:R-:W-:Y:S01]  /*3e20*/  FMUL.FTZ R28, R28, UR5 ;  /* 0x000000051c1c7c20 */ /* 0x000fe20008410000 */
[----:B------:R-:W-:Y:S01]  /*3e30*/  ISETP.GT.AND P4, PT, R76, 0x80, PT ;  /* 0x000000804c00780c */ /* 0x000fe20003f84270 */
[----:B------:R0:W1:Y:S01]  /*3e40*/  MUFU.TANH R80, R24 ;  /* 0x0000001800507308 */ /* 0x0000620000002400 */
[----:B------:R-:W-:-:S07]  /*3e50*/  FMUL.FTZ R43, R26, UR5 ;  /* 0x000000051a2b7c20 */ /* 0x000fce0008410000 */
[----:B------:R2:W3:Y:S01]  /*3e60*/  MUFU.TANH R82, R25 ;  /* 0x0000001900527308 */ /* 0x0004e20000002400 */
[----:B0-----:R-:W-:Y:S01]  /*3e70*/  FMUL.FTZ R24, R29, UR5 ;  /* 0x000000051d187c20 */ /* 0x001fe20008410000 */
[----:B----4-:R-:W-:Y:S01]  /*3e80*/  FSEL R29, R86, -INF , P3 ;  /* 0xff800000561d7808 */ /* 0x010fe20001800000 */
[----:B------:R-:W-:Y:S01]  /*3e90*/  FMUL.FTZ R86, R47, UR5 ;  /* 0x000000052f567c20 */ /* 0x000fe20008410000 */
[----:B------:R-:W-:Y:S01]  /*3ea0*/  ISETP.GT.AND P3, PT, R76, 0x81, PT ;  /* 0x000000814c00780c */ /* 0x000fe20003f64270 */
[----:B------:R-:W-:-:S03]  /*3eb0*/  FMUL.FTZ R47, R27, UR5 ;  /* 0x000000051b2f7c20 */ /* 0x000fc60008410000 */
[----:B------:R3:W0:Y:S01]  /*3ec0*/  MUFU.TANH R78, R28 ;  /* 0x0000001c004e7308 */ /* 0x0006220000002400 */
[----:B--2---:R-:W-:Y:S02]  /*3ed0*/  FMNMX.FTZ R25, R33, R32, !PT ;  /* 0x0000002021197209 */ /* 0x004fe40007810000 */
[----:B-1----:R-:W-:Y:S01]  /*3ee0*/  FSEL R32, R80, -INF , P4 ;  /* 0xff80000050207808 */ /* 0x002fe20002000000 */
[----:B------:R-:W-:Y:S01]  /*3ef0*/  FMUL.FTZ R80, R55, UR5 ;  /* 0x0000000537507c20 */ /* 0x000fe20008410000 */
[----:B------:R-:W-:Y:S02]  /*3f00*/  FMNMX.FTZ R74, R36, R25, !PT ;  /* 0x00000019244a7209 */ /* 0x000fe40007810000 */
[----:B------:R-:W-:Y:S01]  /*3f10*/  ISETP.GT.AND P4, PT, R76, 0x88, PT ;  /* 0x000000884c00780c */ /* 0x000fe20003f84270 */
[----:B------:R-:W1:Y:S01]  /*3f20*/  MUFU.TANH R24, R24 ;  /* 0x0000001800187308 */ /* 0x000e620000002400 */
[----:B------:R-:W-:Y:S02]  /*3f30*/  FMNMX.FTZ R25, R29, R74, !PT ;  /* 0x0000004a1d197209 */ /* 0x000fe40007810000 */
[----:B---3--:R-:W-:Y:S01]  /*3f40*/  FSEL R28, R82, -INF , P3 ;  /* 0xff800000521c7808 */ /* 0x008fe20001800000 */
[----:B------:R-:W-:Y:S01]  /*3f50*/  FMUL.FTZ R82, R42, UR5 ;  /* 0x000000052a527c20 */ /* 0x000fe20008410000 */
[----:B------:R-:W-:-:S02]  /*3f60*/  FMNMX.FTZ R83, R32, R25, !PT ;  /* 0x0000001920537209 */ /* 0x000fc40007810000 */
[----:B------:R-:W-:Y:S01]  /*3f70*/  ISETP.GT.AND P3, PT, R76, 0x89, PT ;  /* 0x000000894c00780c */ /* 0x000fe20003f64270 */
[----:B------:R-:W2:Y:S01]  /*3f80*/  MUFU.TANH R57, R57 ;  /* 0x0000003900397308 */ /* 0x000ea20000002400 */
[----:B0-----:R-:W-:Y:S02]  /*3f90*/  FSEL R25, R78, -INF , P4 ;  /* 0xff8000004e197808 */ /* 0x001fe40002000000 */
[----:B------:R-:W-:Y:S01]  /*3fa0*/  FMNMX.FTZ R54, R28, R83, !PT ;  /* 0x000000531c367209 */ /* 0x000fe20007810000 */
[----:B------:R-:W-:Y:S01]  /*3fb0*/  FMUL.FTZ R83, R46, UR5 ;  /* 0x000000052e537c20 */ /* 0x000fe20008410000 */
[----:B------:R-:W-:Y:S02]  /*3fc0*/  FMUL.FTZ R46, R39, UR5 ;  /* 0x00000005272e7c20 */ /* 0x000fe40008410000 */
[----:B------:R-:W-:Y:S01]  /*3fd0*/  FMNMX.FTZ R55, R25, R54, !PT ;  /* 0x0000003619377209 */ /* 0x000fe20007810000 */
[----:B------:R-:W0:Y:S01]  /*3fe0*/  MUFU.TANH R58, R58 ;  /* 0x0000003a003a7308 */ /* 0x000e220000002400 */
[----:B-1----:R-:W-:Y:S01]  /*3ff0*/  FSEL R24, R24, -INF , P3 ;  /* 0xff80000018187808 */ /* 0x002fe20001800000 */
[----:B------:R-:W-:-:S03]  /*4000*/  FMUL.FTZ R54, R30, UR5 ;  /* 0x000000051e367c20 */ /* 0x000fc60008410000 */
[----:B------:R-:W-:-:S03]  /*4010*/  FMNMX.FTZ R55, R24, R55, !PT ;  /* 0x0000003718377209 */ /* 0x000fc60007810000 */
[----:B------:R-:W1:Y:S02]  /*4020*/  MUFU.TANH R59, R59 ;  /* 0x0000003b003b7308 */ /* 0x000e640000002400 */
[----:B------:R-:W3:Y:S06]  /*4030*/  SHFL.BFLY PT, R42, R55, 0x2, 0x1f ;  /* 0x0c401f00372a7f89 */ /* 0x000eec00000e0000 */
[----:B------:R-:W4:Y:S08]  /*4040*/  MUFU.TANH R48, R48 ;  /* 0x0000003000307308 */ /* 0x000f300000002400 */
[----:B------:R-:W5:Y:S08]  /*4050*/  MUFU.TANH R49, R49 ;  /* 0x0000003100317308 */ /* 0x000f700000002400 */
[----:B------:R-:W5:Y:S01]  /*4060*/  MUFU.TANH R72, R72 ;  /* 0x0000004800487308 */ /* 0x000f620000002400 */
[----:B---3--:R-:W-:Y:S01]  /*4070*/  FMNMX.FTZ R34, R55, R42, !PT ;  /* 0x0000002a37227209 */ /* 0x008fe20007810000 */
[----:B------:R-:W-:Y:S01]  /*4080*/  FMUL.FTZ R42, R38, UR5 ;  /* 0x00000005262a7c20 */ /* 0x000fe20008410000 */
[----:B------:R-:W-:Y:S01]  /*4090*/  FMUL.FTZ R55, R31, UR5 ;  /* 0x000000051f377c20 */ /* 0x000fe20008410000 */
[----:B------:R-:W-:-:S02]  /*40a0*/  UMOV UR5, UR57 ;  /* 0x0000003900057c82 */ /* 0x000fc40008000000 */
[----:B------:R-:W3:Y:S02]  /*40b0*/  SHFL.BFLY PT, R35, R34, 0x1, 0x1f ;  /* 0x0c201f0022237f89 */ /* 0x000ee400000e0000 */
[----:B------:R-:W5:Y:S08]  /*40c0*/  MUFU.TANH R80, R80 ;  /* 0x0000005000507308 */ /* 0x000f700000002400 */
[----:B------:R-:W5:Y:S08]  /*40d0*/  MUFU.TANH R82, R82 ;  /* 0x0000005200527308 */ /* 0x000f700000002400 */
[----:B------:R-:W5:Y:S01]  /*40e0*/  MUFU.TANH R84, R84 ;  /* 0x0000005400547308 */ /* 0x000f620000002400 */
[----:B---3--:R-:W-:-:S07]  /*40f0*/  FMNMX.FTZ R74, R34, R35, !PT ;  /* 0x00000023224a7209 */ /* 0x008fce0007810000 */
[----:B------:R-:W3:Y:S01]  /*4100*/  MUFU.TANH R83, R83 ;  /* 0x0000005300537308 */ /* 0x000ee20000002400 */
[----:B------:R-:W2:Y:S01]  /*4110*/  SHFL.IDX PT, R35, R70, 0x1, 0x1c1f ;  /* 0x003c1f0046237f89 */ /* 0x000ea200000e0000 */
[C---:B------:R-:W-:Y:S01]  /*4120*/  FSETP.NEU.FTZ.AND P3, PT, R74.reuse, -INF , PT ;  /* 0xff8000004a00780b */ /* 0x040fe20003f7d000 */
[----:B------:R-:W-:-:S05]  /*4130*/  FMUL.FTZ R26, R74, UR4 ;  /* 0x000000044a1a7c20 */ /* 0x000fca0008410000 */
[----:B------:R-:W3:Y:S01]  /*4140*/  MUFU.TANH R86, R86 ;  /* 0x0000005600567308 */ /* 0x000ee20000002400 */
[----:B------:R-:W-:-:S05]  /*4150*/  FSEL R26, R26, RZ, P3 ;  /* 0x000000ff1a1a7208 */ /* 0x000fca0001800000 */
[--C-:B------:R-:W-:Y:S01]  /*4160*/  FFMA.FTZ R27, R85, UR4, -R26.reuse ;  /* 0x00000004551b7c23 */ /* 0x100fe2000801081a */
[--C-:B------:R-:W-:Y:S01]  /*4170*/  FFMA.FTZ R78, R79, UR4, -R26.reuse ;  /* 0x000000044f4e7c23 */ /* 0x100fe2000801081a */
[----:B------:R-:W3:Y:S01]  /*4180*/  MUFU.TANH R88, R88 ;  /* 0x0000005800587308 */ /* 0x000ee20000002400 */
[--C-:B------:R-:W-:Y:S01]  /*4190*/  FFMA.FTZ R62, R62, UR4, -R26.reuse ;  /* 0x000000043e3e7c23 */ /* 0x100fe2000801081a */
[--C-:B------:R-:W-:Y:S01]  /*41a0*/  FFMA.FTZ R30, R89, UR4, -R26.reuse ;  /* 0x00000004591e7c23 */ /* 0x100fe2000801081a */
[--C-:B------:R-:W-:Y:S01]  /*41b0*/  FFMA.FTZ R31, R93, UR4, -R26.reuse ;  /* 0x000000045d1f7c23 */ /* 0x100fe2000801081a */
[--C-:B------:R-:W-:Y:S01]  /*41c0*/  FFMA.FTZ R38, R95, UR4, -R26.reuse ;  /* 0x000000045f267c23 */ /* 0x100fe2000801081a */
[--C-:B------:R-:W-:Y:S01]  /*41d0*/  FFMA.FTZ R34, R97, UR4, -R26.reuse ;  /* 0x0000000461227c23 */ /* 0x100fe2000801081a */
[--C-:B------:R-:W-:Y:S01]  /*41e0*/  FFMA.FTZ R53, R53, UR4, -R26.reuse ;  /* 0x0000000435357c23 */ /* 0x100fe2000801081a */
[----:B------:R-:W-:Y:S01]  /*41f0*/  FFMA.FTZ R51, R51, UR4, -R26 ;  /* 0x0000000433337c23 */ /* 0x000fe2000801081a */
[----:B------:R-:W3:Y:S01]  /*4200*/  MUFU.TANH R90, R90 ;  /* 0x0000005a005a7308 */ /* 0x000ee20000002400 */
[----:B--2---:R-:W-:Y:S01]  /*4210*/  IADD3 R35, R35, -UR7, R66 ;  /* 0x8000000723237c10 */ /* 0x004fe2000fffe042 */
[--C-:B------:R-:W-:Y:S01]  /*4220*/  FFMA.FTZ R44, R44, UR4, -R26.reuse ;  /* 0x000000042c2c7c23 */ /* 0x100fe2000801081a */
[--C-:B------:R-:W-:Y:S01]  /*4230*/  FFMA.FTZ R41, R41, UR4, -R26.reuse ;  /* 0x0000000429297c23 */ /* 0x100fe2000801081a */
[----:B------:R-:W-:Y:S01]  /*4240*/  FFMA.FTZ R28, R28, UR4, -R26 ;  /* 0x000000041c1c7c23 */ /* 0x000fe2000801081a */
[----:B------:R-:W-:Y:S01]  /*4250*/  VIMNMX R85, R68, R35, PT ;  /* 0x0000002344557248 */ /* 0x000fe20003fe0100 */
[----:B------:R-:W-:-:S02]  /*4260*/  UIMAD UR7, UR56, UR14, -UR7 ;  /* 0x0000000e380772a4 */ /* 0x000fc4000f8e0a07 */
[----:B------:R-:W2:Y:S01]  /*4270*/  MUFU.TANH R42, R42 ;  /* 0x0000002a002a7308 */ /* 0x000ea20000002400 */
[C---:B------:R-:W-:Y:S01]  /*4280*/  ISETP.GT.AND P3, PT, R85.reuse, RZ, PT ;  /* 0x000000ff5500720c */ /* 0x040fe20003f64270 */
[----:B------:R-:W-:Y:S01]  /*4290*/  @UP0 ULDC UR14, c[0x0][0x450] ;  /* 0x00011400000e0ab9 */ /* 0x000fe20000000800 */
[C---:B------:R-:W-:Y:S01]  /*42a0*/  ISETP.GT.AND P4, PT, R85.reuse, 0x1, PT ;  /* 0x000000015500780c */ /* 0x040fe20003f84270 */
[----:B------:R-:W-:Y:S01]  /*42b0*/  @UP0 USHF.R.U32.HI UR5, URZ, UR14, UR11 ;  /* 0x0000000e3f050299 */ /* 0x000fe2000801160b */
[----:B------:R-:W-:Y:S02]  /*42c0*/  ISETP.GT.AND P5, PT, R85, 0x8, PT ;  /* 0x000000085500780c */ /* 0x000fe40003fa4270 */
[----:B------:R-:W-:Y:S01]  /*42d0*/  FSEL R4, R4, -INF , P3 ;  /* 0xff80000004047808 */ /* 0x000fe20001800000 */
[----:B------:R-:W2:Y:S01]  /*42e0*/  MUFU.TANH R46, R46 ;  /* 0x0000002e002e7308 */ /* 0x000ea20000002400 */
[----:B------:R-:W-:Y:S01]  /*42f0*/  FSEL R39, R3, -INF , P4 ;  /* 0xff80000003277808 */ /* 0x000fe20002000000 */
[----:B------:R-:W-:Y:S01]  /*4300*/  FFMA.FTZ R3, R91, UR4, -R26 ;  /* 0x000000045b037c23 */ /* 0x000fe2000801081a */
[----:B------:R-:W-:Y:S01]  /*4310*/  ISETP.GT.AND P3, PT, R85, 0x9, PT ;  /* 0x000000095500780c */ /* 0x000fe20003f64270 */
[----:B------:R-:W-:Y:S01]  /*4320*/  UIADD3 UR7, UR7, UR5, URZ ;  /* 0x0000000507077290 */ /* 0x000fe2000fffe03f */
[----:B------:R-:W-:-:S02]  /*4330*/  FSEL R6, R6, -INF , P5 ;  /* 0xff80000006067808 */ /* 0x000fc40002800000 */
[----:B------:R-:W-:Y:S01]  /*4340*/  FMNMX.FTZ R35, R4, R39, !PT ;  /* 0x0000002704237209 */ /* 0x000fe20007810000 */
[----:B------:R-:W2:Y:S01]  /*4350*/  MUFU.TANH R43, R43 ;  /* 0x0000002b002b7308 */ /* 0x000ea20000002400 */
[----:B------:R-:W-:Y:S01]  /*4360*/  ISETP.GT.AND P4, PT, R85, 0x10, PT ;  /* 0x000000105500780c */ /* 0x000fe20003f84270 */
[----:B------:R-:W-:Y:S01]  /*4370*/  UIMAD.WIDE UR10, UR7, 0x38e38e39, URZ ;  /* 0x38e38e39070a78a5 */ /* 0x000fe2000f8e023f */
[----:B------:R-:W-:Y:S02]  /*4380*/  FSEL R5, R5, -INF , P3 ;  /* 0xff80000005057808 */ /* 0x000fe40001800000 */
[----:B------:R-:W-:Y:S01]  /*4390*/  FMNMX.FTZ R66, R6, R35, !PT ;  /* 0x0000002306427209 */ /* 0x000fe20007810000 */
[----:B------:R-:W-:Y:S01]  /*43a0*/  FFMA.FTZ R35, R87, UR4, -R26 ;  /* 0x0000000457237c23 */ /* 0x000fe2000801081a */
[----:B------:R-:W-:Y:S01]  /*43b0*/  ISETP.GT.AND P3, PT, R85, 0x11, PT ;  /* 0x000000115500780c */ /* 0x000fe20003f64270 */
[----:B------:R-:W2:Y:S01]  /*43c0*/  MUFU.TANH R47, R47 ;  /* 0x0000002f002f7308 */ /* 0x000ea20000002400 */
[----:B------:R-:W-:Y:S01]  /*43d0*/  FSEL R8, R8, -INF , P4 ;  /* 0xff80000008087808 */ /* 0x000fe20002000000 */
[----:B------:R-:W-:Y:S01]  /*43e0*/  USHF.R.U32.HI UR5, URZ, 0x1f, UR11 ;  /* 0x0000001f3f057899 */ /* 0x000fe2000801160b */
[----:B------:R-:W-:-:S02]  /*43f0*/  FMNMX.FTZ R87, R5, R66, !PT ;  /* 0x0000004205577209 */ /* 0x000fc40007810000 */
[----:B------:R-:W-:Y:S01]  /*4400*/  ISETP.GT.AND P4, PT, R85, 0x18, PT ;  /* 0x000000185500780c */ /* 0x000fe20003f84270 */
[----:B------:R-:W-:Y:S01]  /*4410*/  ULEA.HI.SX32 UR5, UR11, UR5, 0x1b ;  /* 0x000000050b057291 */ /* 0x000fe2000f8fda3f */
[----:B------:R-:W-:Y:S01]  /*4420*/  FSEL R7, R7, -INF , P3 ;  /* 0xff80000007077808 */ /* 0x000fe20001800000 */
[----:B------:R-:W2:Y:S01]  /*4430*/  MUFU.TANH R54, R54 ;  /* 0x0000003600367308 */ /* 0x000ea20000002400 */
[----:B------:R-:W-:Y:S01]  /*4440*/  FMNMX.FTZ R68, R8, R87, !PT ;  /* 0x0000005708447209 */ /* 0x000fe20007810000 */
[----:B------:R-:W-:Y:S01]  /*4450*/  UISETP.LT.AND UP1, UPT, URZ, UR5, UPT ;  /* 0x000000053f00728c */ /* 0x000fe2000bf21270 */
[----:B------:R-:W-:Y:S01]  /*4460*/  FSEL R66, R10, -INF , P4 ;  /* 0xff8000000a427808 */ /* 0x000fe20002000000 */
[----:B------:R-:W-:Y:S01]  /*4470*/  FFMA.FTZ R10, R81, UR4, -R26 ;  /* 0x00000004510a7c23 */ /* 0x000fe2000801081a */
[----:B------:R-:W-:Y:S01]  /*4480*/  ISETP.GT.AND P3, PT, R85, 0x19, PT ;  /* 0x000000195500780c */ /* 0x000fe20003f64270 */
[----:B------:R-:W-:Y:S01]  /*4490*/  USEL UR15, URZ, UR5, !UP1 ;  /* 0x000000053f0f7287 */ /* 0x000fe2000c800000 */
[----:B------:R-:W-:Y:S01]  /*44a0*/  FMNMX.FTZ R81, R7, R68, !PT ;  /* 0x0000004407517209 */ /* 0x000fe20007810000 */
[----:B------:R-:W2:Y:S01]  /*44b0*/  MUFU.TANH R55, R55 ;  /* 0x0000003700377308 */ /* 0x000ea20000002400 */
[----:B------:R-:W-:Y:S01]  /*44c0*/  ISETP.GT.AND P4, PT, R85, 0x20, PT ;  /* 0x000000205500780c */ /* 0x000fe20003f84270 */
[----:B------:R-:W-:Y:S01]  /*44d0*/  UISETP.GE.AND UP1, UPT, UR38, UR15, UPT ;  /* 0x0000000f2600728c */ /* 0x000fe2000bf26270 */
[----:B------:R-:W-:-:S02]  /*44e0*/  FSEL R9, R9, -INF , P3 ;  /* 0xff80000009097808 */ /* 0x000fc40001800000 */
[----:B------:R-:W-:Y:S02]  /*44f0*/  FMNMX.FTZ R68, R66, R81, !PT ;  /* 0x0000005142447209 */ /* 0x000fe40007810000 */
[----:B------:R-:W-:Y:S01]  /*4500*/  ISETP.GT.AND P3, PT, R85, 0x21, PT ;  /* 0x000000215500780c */ /* 0x000fe20003f64270 */
[----:B------:R-:W-:Y:S01]  /*4510*/  MUFU.EX2 R27, R27 ;  /* 0x0000001b001b7308 */ /* 0x000fe20000000800 */
[----:B------:R-:W-:Y:S02]  /*4520*/  FSEL R11, R11, -INF , P4 ;  /* 0xff8000000b0b7808 */ /* 0x000fe40002000000 */
[----:B------:R-:W-:Y:S02]  /*4530*/  FMNMX.FTZ R70, R9, R68, !PT ;  /* 0x0000004409467209 */ /* 0x000fe40007810000 */
[----:B------:R-:W-:Y:S02]  /*4540*/  ISETP.GT.AND P4, PT, R85, 0x28, PT ;  /* 0x000000285500780c */ /* 0x000fe40003f84270 */
[----:B------:R-:W-:Y:S01]  /*4550*/  FSEL R68, R12, -INF , P3 ;  /* 0xff8000000c447808 */ /* 0x000fe20001800000 */
[----:B------:R-:W2:Y:S01]  /*4560*/  MUFU.EX2 R30, R30 ;  /* 0x0000001e001e7308 */ /* 0x000ea20000000800 */
[----:B------:R-:W-:-:S02]  /*4570*/  FMNMX.FTZ R79, R11, R70, !PT ;  /* 0x000000460b4f7209 */ /* 0x000fc40007810000 */
[----:B------:R-:W-:Y:S02]  /*4580*/  ISETP.GT.AND P3, PT, R85, 0x29, PT ;  /* 0x000000295500780c */ /* 0x000fe40003f64270 */
[----:B------:R-:W-:Y:S01]  /*4590*/  FSEL R70, R13, -INF , P4 ;  /* 0xff8000000d467808 */ /* 0x000fe20002000000 */
[--C-:B------:R-:W-:Y:S01]  /*45a0*/  FFMA.FTZ R13, R77, UR4, -R26.reuse ;  /* 0x000000044d0d7c23 */ /* 0x100fe2000801081a */
[----:B------:R-:W-:Y:S01]  /*45b0*/  FMNMX.FTZ R79, R68, R79, !PT ;  /* 0x0000004f444f7209 */ /* 0x000fe20007810000 */
[----:B------:R0:W-:Y:S01]  /*45c0*/  MUFU.EX2 R12, R78 ;  /* 0x0000004e000c7308 */ /* 0x0001e20000000800 */
[----:B------:R-:W-:Y:S02]  /*45d0*/  ISETP.GT.AND P4, PT, R85, 0x30, PT ;  /* 0x000000305500780c */ /* 0x000fe40003f84270 */
[----:B------:R-:W-:Y:S01]  /*45e0*/  FSEL R76, R14, -INF , P3 ;  /* 0xff8000000e4c7808 */ /* 0x000fe20001800000 */
[----:B------:R-:W-:Y:S01]  /*45f0*/  FFMA.FTZ R14, R75, UR4, -R26 ;  /* 0x000000044b0e7c23 */ /* 0x000fe2000801081a */
[----:B------:R-:W-:-:S02]  /*4600*/  FMNMX.FTZ R79, R70, R79, !PT ;  /* 0x0000004f464f7209 */ /* 0x000fc40007810000 */
[----:B------:R-:W-:Y:S01]  /*4610*/  ISETP.GT.AND P3, PT, R85, 0x31, PT ;  /* 0x000000315500780c */ /* 0x000fe20003f64270 */
[----:B------:R-:W2:Y:S01]  /*4620*/  MUFU.EX2 R31, R31 ;  /* 0x0000001f001f7308 */ /* 0x000ea20000000800 */
[----:B------:R-:W-:Y:S01]  /*4630*/  FSEL R77, R15, -INF , P4 ;  /* 0xff8000000f4d7808 */ /* 0x000fe20002000000 */
[----:B------:R-:W-:Y:S01]  /*4640*/  FFMA.FTZ R15, R71, UR4, -R26 ;  /* 0x00000004470f7c23 */ /* 0x000fe2000801081a */
[----:B0-----:R-:W-:Y:S02]  /*4650*/  FMNMX.FTZ R78, R76, R79, !PT ;  /* 0x0000004f4c4e7209 */ /* 0x001fe40007810000 */
[----:B------:R-:W-:Y:S02]  /*4660*/  ISETP.GT.AND P4, PT, R85, 0x38, PT ;  /* 0x000000385500780c */ /* 0x000fe40003f84270 */
[----:B------:R-:W-:Y:S01]  /*4670*/  FSEL R75, R20, -INF , P3 ;  /* 0xff800000144b7808 */ /* 0x000fe20001800000 */
[----:B------:R-:W0:Y:S01]  /*4680*/  MUFU.EX2 R38, R38 ;  /* 0x0000002600267308 */ /* 0x000e220000000800 */
[----:B------:R-:W-:-:S02]  /*4690*/  FMNMX.FTZ R20, R77, R78, !PT ;  /* 0x0000004e4d147209 */ /* 0x000fc40007810000 */
[----:B------:R-:W-:Y:S02]  /*46a0*/  FSEL R78, R21, -INF , P4 ;  /* 0xff800000154e7808 */ /* 0x000fe40002000000 */
[----:B------:R-:W-:Y:S02]  /*46b0*/  ISETP.GT.AND P3, PT, R85, 0x39, PT ;  /* 0x000000395500780c */ /* 0x000fe40003f64270 */
[----:B------:R-:W-:Y:S01]  /*46c0*/  FMNMX.FTZ R21, R75, R20, !PT ;  /* 0x000000144b157209 */ /* 0x000fe20007810000 */
[----:B------:R-:W-:Y:S01]  /*46d0*/  FFMA.FTZ R20, R67, UR4, -R26 ;  /* 0x0000000443147c23 */ /* 0x000fe2000801081a */
[----:B------:R-:W-:Y:S01]  /*46e0*/  ISETP.GT.AND P4, PT, R85, 0x40, PT ;  /* 0x000000405500780c */ /* 0x000fe20003f84270 */
[----:B------:R-:W-:Y:S01]  /*46f0*/  MUFU.EX2 R34, R34 ;  /* 0x0000002200227308 */ /* 0x000fe20000000800 */
[----:B------:R-:W-:Y:S02]  /*4700*/  FSEL R64, R64, -INF , P3 ;  /* 0xff80000040407808 */ /* 0x000fe40001800000 */
[----:B------:R-:W-:-:S02]  /*4710*/  FMNMX.FTZ R21, R78, R21, !PT ;  /* 0x000000154e157209 */ /* 0x000fc40007810000 */
[----:B------:R-:W-:Y:S02]  /*4720*/  FSEL R71, R56, -INF , P4 ;  /* 0xff80000038477808 */ /* 0x000fe40002000000 */
[----:B------:R-:W-:Y:S01]  /*4730*/  ISETP.GT.AND P3, PT, R85, 0x41, PT ;  /* 0x000000415500780c */ /* 0x000fe20003f64270 */
[----:B------:R-:W-:Y:S01]  /*4740*/  MUFU.EX2 R3, R3 ;  /* 0x0000000300037308 */ /* 0x000fe20000000800 */
[----:B------:R-:W-:Y:S01]  /*4750*/  FMNMX.FTZ R56, R64, R21, !PT ;  /* 0x0000001540387209 */ /* 0x000fe20007810000 */
[----:B------:R-:W-:Y:S01]  /*4760*/  FFMA.FTZ R21, R69, UR4, -R26 ;  /* 0x0000000445157c23 */ /* 0x000fe2000801081a */
[----:B------:R-:W-:Y:S02]  /*4770*/  ISETP.GT.AND P4, PT, R85, 0x48, PT ;  /* 0x000000485500780c */ /* 0x000fe40003f84270 */
[----:B------:R-:W-:Y:S02]  /*4780*/  FSEL R79, R57, -INF , P3 ;  /* 0xff800000394f7808 */ /* 0x000fe40001800000 */
[----:B------:R-:W-:Y:S01]  /*4790*/  FMNMX.FTZ R56, R71, R56, !PT ;  /* 0x0000003847387209 */ /* 0x000fe20007810000 */
[----:B------:R-:W-:Y:S01]  /*47a0*/  MUFU.EX2 R35, R35 ;  /* 0x0000002300237308 */ /* 0x000fe20000000800 */
[----:B------:R-:W-:-:S02]  /*47b0*/  ISETP.GT.AND P3, PT, R85, 0x49, PT ;  /* 0x000000495500780c */ /* 0x000fc40003f64270 */
[----:B------:R-:W-:Y:S02]  /*47c0*/  FSEL R81, R58, -INF , P4 ;  /* 0xff8000003a517808 */ /* 0x000fe40002000000 */
[----:B------:R-:W-:Y:S02]  /*47d0*/  FMNMX.FTZ R56, R79, R56, !PT ;  /* 0x000000384f387209 */ /* 0x000fe40007810000 */
[----:B------:R-:W-:Y:S01]  /*47e0*/  ISETP.GT.AND P4, PT, R85, 0x50, PT ;  /* 0x000000505500780c */ /* 0x000fe20003f84270 */
[----:B------:R-:W-:Y:S01]  /*47f0*/  MUFU.EX2 R10, R10 ;  /* 0x0000000a000a7308 */ /* 0x000fe20000000800 */
[----:B-1----:R-:W-:Y:S02]  /*4800*/  FSEL R69, R59, -INF , P3 ;  /* 0xff8000003b457808 */ /* 0x002fe40001800000 */
[----:B------:R-:W-:Y:S02]  /*4810*/  FMNMX.FTZ R56, R81, R56, !PT ;  /* 0x0000003851387209 */ /* 0x000fe40007810000 */
[----:B------:R-:W-:-:S02]  /*4820*/  ISETP.GT.AND P3, PT, R85, 0x51, PT ;  /* 0x000000515500780c */ /* 0x000fc40003f64270 */
[----:B----4-:R-:W-:Y:S01]  /*4830*/  FSEL R87, R48, -INF , P4 ;  /* 0xff80000030577808 */ /* 0x010fe20002000000 */
[--C-:B------:R-:W-:Y:S01]  /*4840*/  FFMA.FTZ R48, R73, UR4, -R26.reuse ;  /* 0x0000000449307c23 */ /* 0x100fe2000801081a */
[----:B------:R-:W-:Y:S01]  /*4850*/  FMNMX.FTZ R56, R69, R56, !PT ;  /* 0x0000003845387209 */ /* 0x000fe20007810000 */
[----:B------:R-:W-:Y:S01]  /*4860*/  MUFU.EX2 R13, R13 ;  /* 0x0000000d000d7308 */ /* 0x000fe20000000800 */
[----:B------:R-:W-:Y:S02]  /*4870*/  ISETP.GT.AND P4, PT, R85, 0x58, PT ;  /* 0x000000585500780c */ /* 0x000fe40003f84270 */
[----:B-----5:R-:W-:Y:S01]  /*4880*/  FSEL R73, R49, -INF , P3 ;  /* 0xff80000031497808 */ /* 0x020fe20001800000 */
[--C-:B------:R-:W-:Y:S01]  /*4890*/  FFMA.FTZ R49, R65, UR4, -R26.reuse ;  /* 0x0000000441317c23 */ /* 0x100fe2000801081a */
[----:B------:R-:W-:Y:S02]  /*48a0*/  FMNMX.FTZ R56, R87, R56, !PT ;  /* 0x0000003857387209 */ /* 0x000fe40007810000 */
[----:B------:R-:W-:Y:S01]  /*48b0*/  ISETP.GT.AND P3, PT, R85, 0x59, PT ;  /* 0x000000595500780c */ /* 0x000fe20003f64270 */
[----:B------:R-:W-:Y:S01]  /*48c0*/  MUFU.EX2 R14, R14 ;  /* 0x0000000e000e7308 */ /* 0x000fe20000000800 */
[----:B------:R-:W-:Y:S01]  /*48d0*/  FSEL R59, R72, -INF , P4 ;  /* 0xff800000483b7808 */ /* 0x000fe20002000000 */
[----:B------:R-:W-:Y:S01]  /*48e0*/  FFMA.FTZ R72, R63, UR4, -R26 ;  /* 0x000000043f487c23 */ /* 0x000fe2000801081a */
[----:B------:R-:W-:-:S02]  /*48f0*/  FMNMX.FTZ R56, R73, R56, !PT ;  /* 0x0000003849387209 */ /* 0x000fc40007810000 */
[----:B------:R-:W-:Y:S02]  /*4900*/  ISETP.GT.AND P4, PT, R85, 0x60, PT ;  /* 0x000000605500780c */ /* 0x000fe40003f84270 */
[----:B------:R-:W-:Y:S01]  /*4910*/  FSEL R65, R80, -INF , P3 ;  /* 0xff80000050417808 */ /* 0x000fe20001800000 */
[----:B------:R-:W-:Y:S01]  /*4920*/  MUFU.EX2 R15, R15 ;  /* 0x0000000f000f7308 */ /* 0x000fe20000000800 */
[----:B------:R-:W-:Y:S02]  /*4930*/  FMNMX.FTZ R56, R59, R56, !PT ;  /* 0x000000383b387209 */ /* 0x000fe40007810000 */
        /* <DEDUP_REMOVED lines=8> */
[----:B------:R1:W-:Y:S01]  /*49c0*/  MUFU.EX2 R56, R72 ;  /* 0x0000004800387308 */ /* 0x0003e20000000800 */
[----:B---3--:R-:W-:Y:S02]  /*49d0*/  FSEL R83, R83, -INF , P4 ;  /* 0xff80000053537808 */ /* 0x008fe40002000000 */
[----:B------:R-:W-:Y:S02]  /*49e0*/  FMNMX.FTZ R58, R84, R57, !PT ;  /* 0x00000039543a7209 */ /* 0x000fe40007810000 */
[----:B------:R-:W-:-:S02]  /*49f0*/  ISETP.GT.AND P4, PT, R85, 0x70, PT ;  /* 0x000000705500780c */ /* 0x000fc40003f84270 */
[----:B------:R-:W-:Y:S01]  /*4a00*/  FSEL R86, R86, -INF , P3 ;  /* 0xff80000056567808 */ /* 0x000fe20001800000 */
[----:B------:R3:W-:Y:S01]  /*4a10*/  MUFU.EX2 R57, R62 ;  /* 0x0000003e00397308 */ /* 0x0007e20000000800 */
[----:B------:R-:W-:Y:S01]  /*4a20*/  FMNMX.FTZ R63, R83, R58, !PT ;  /* 0x0000003a533f7209 */ /* 0x000fe20007810000 */
[--C-:B------:R-:W-:Y:S01]  /*4a30*/  FFMA.FTZ R58, R61, UR4, -R26.reuse ;  /* 0x000000043d3a7c23 */ /* 0x100fe2000801081a */
[C---:B------:R-:W-:Y:S01]  /*4a40*/  ISETP.GT.AND P3, PT, R85.reuse, 0x71, PT ;  /* 0x000000715500780c */ /* 0x040fe20003f64270 */
[----:B-1----:R-:W-:Y:S01]  /*4a50*/  FFMA.FTZ R72, R52, UR4, -R26 ;  /* 0x0000000434487c23 */ /* 0x002fe2000801081a */
[----:B------:R-:W-:Y:S02]  /*4a60*/  FSEL R88, R88, -INF , P4 ;  /* 0xff80000058587808 */ /* 0x000fe40002000000 */
[----:B------:R-:W-:Y:S01]  /*4a70*/  FMNMX.FTZ R63, R86, R63, !PT ;  /* 0x0000003f563f7209 */ /* 0x000fe20007810000 */
[----:B------:R-:W-:Y:S01]  /*4a80*/  MUFU.EX2 R21, R21 ;  /* 0x0000001500157308 */ /* 0x000fe20000000800 */
[----:B------:R-:W-:-:S02]  /*4a90*/  ISETP.GT.AND P4, PT, R85, 0x78, PT ;  /* 0x000000785500780c */ /* 0x000fc40003f84270 */
[----:B------:R-:W-:Y:S02]  /*4aa0*/  FSEL R90, R90, -INF , P3 ;  /* 0xff8000005a5a7808 */ /* 0x000fe40001800000 */
[----:B------:R-:W-:Y:S02]  /*4ab0*/  FMNMX.FTZ R63, R88, R63, !PT ;  /* 0x0000003f583f7209 */ /* 0x000fe40007810000 */
[----:B--2---:R-:W-:Y:S01]  /*4ac0*/  FSEL R61, R42, -INF , P4 ;  /* 0xff8000002a3d7808 */ /* 0x004fe20002000000 */
[----:B------:R-:W-:Y:S01]  /*4ad0*/  MUFU.EX2 R48, R48 ;  /* 0x0000003000307308 */ /* 0x000fe20000000800 */
[C---:B------:R-:W-:Y:S02]  /*4ae0*/  ISETP.GT.AND P3, PT, R85.reuse, 0x79, PT ;  /* 0x000000795500780c */ /* 0x040fe40003f64270 */
[----:B------:R-:W-:Y:S02]  /*4af0*/  FMNMX.FTZ R42, R90, R63, !PT ;  /* 0x0000003f5a2a7209 */ /* 0x000fe40007810000 */
[----:B------:R-:W-:-:S02]  /*4b00*/  ISETP.GT.AND P4, PT, R85, 0x80, PT ;  /* 0x000000805500780c */ /* 0x000fc40003f84270 */
[----:B---3--:R-:W-:Y:S01]  /*4b10*/  FSEL R62, R46, -INF , P3 ;  /* 0xff8000002e3e7808 */ /* 0x008fe20001800000 */
        /* <DEDUP_REMOVED lines=8> */
[----:B------:R-:W-:Y:S01]  /*4ba0*/  FSEL R60, R47, -INF , P3 ;  /* 0xff8000002f3c7808 */ /* 0x000fe20001800000 */
[--C-:B------:R-:W-:Y:S01]  /*4bb0*/  FFMA.FTZ R47, R50, UR4, -R26.reuse ;  /* 0x00000004322f7c23 */ /* 0x100fe2000801081a */
[----:B------:R-:W-:Y:S01]  /*4bc0*/  FMNMX.FTZ R43, R63, R46, !PT ;  /* 0x0000002e3f2b7209 */ /* 0x000fe20007810000 */
[--C-:B------:R-:W-:Y:S01]  /*4bd0*/  FFMA.FTZ R50, R37, UR4, -R26.reuse ;  /* 0x0000000425327c23 */ /* 0x100fe2000801081a */
[----:B------:R-:W-:Y:S01]  /*4be0*/  ISETP.GT.AND P3, PT, R85, 0x89, PT ;  /* 0x000000895500780c */ /* 0x000fe20003f64270 */
[--C-:B------:R-:W-:Y:S01]  /*4bf0*/  FFMA.FTZ R37, R40, UR4, -R26.reuse ;  /* 0x0000000428257c23 */ /* 0x100fe2000801081a */
[----:B------:R-:W-:Y:S01]  /*4c00*/  FSEL R54, R54, -INF , P4 ;  /* 0xff80000036367808 */ /* 0x000fe20002000000 */
[--C-:B------:R-:W-:Y:S01]  /*4c10*/  FFMA.FTZ R40, R33, UR4, -R26.reuse ;  /* 0x0000000421287c23 */ /* 0x100fe2000801081a */
[----:B------:R-:W-:Y:S01]  /*4c20*/  FMNMX.FTZ R43, R60, R43, !PT ;  /* 0x0000002b3c2b7209 */ /* 0x000fe20007810000 */
[--C-:B------:R-:W-:Y:S01]  /*4c30*/  FFMA.FTZ R33, R36, UR4, -R26.reuse ;  /* 0x0000000424217c23 */ /* 0x100fe2000801081a */
[----:B------:R-:W-:Y:S01]  /*4c40*/  FSEL R55, R55, -INF , P3 ;  /* 0xff80000037377808 */ /* 0x000fe20001800000 */
[--C-:B------:R-:W-:Y:S01]  /*4c50*/  FFMA.FTZ R36, R29, UR4, -R26.reuse ;  /* 0x000000041d247c23 */ /* 0x100fe2000801081a */
[----:B------:R-:W-:Y:S01]  /*4c60*/  FMNMX.FTZ R46, R54, R43, !PT ;  /* 0x0000002b362e7209 */ /* 0x000fe20007810000 */
[--C-:B------:R-:W-:Y:S01]  /*4c70*/  FFMA.FTZ R29, R32, UR4, -R26.reuse ;  /* 0x00000004201d7c23 */ /* 0x100fe2000801081a */
[--C-:B------:R-:W-:Y:S01]  /*4c80*/  FFMA.FTZ R32, R25, UR4, -R26.reuse ;  /* 0x0000000419207c23 */ /* 0x100fe2000801081a */
[--C-:B------:R-:W-:Y:S01]  /*4c90*/  FFMA.FTZ R43, R45, UR4, -R26.reuse ;  /* 0x000000042d2b7c23 */ /* 0x100fe2000801081a */
[----:B------:R-:W-:Y:S01]  /*4ca0*/  FMNMX.FTZ R52, R55, R46, !PT ;  /* 0x0000002e37347209 */ /* 0x000fe20007810000 */
[----:B------:R-:W-:Y:S01]  /*4cb0*/  FFMA.FTZ R45, R24, UR4, -R26 ;  /* 0x00000004182d7c23 */ /* 0x000fe2000801081a */
[----:B------:R1:W-:Y:S03]  /*4cc0*/  MUFU.EX2 R46, R72 ;  /* 0x00000048002e7308 */ /* 0x0003e60000000800 */
[----:B------:R-:W2:Y:S05]  /*4cd0*/  SHFL.BFLY PT, R85, R52, 0x2, 0x1f ;  /* 0x0c401f0034557f89 */ /* 0x000eaa00000e0000 */
[----:B------:R-:W-:Y:S08]  /*4ce0*/  MUFU.EX2 R53, R53 ;  /* 0x0000003500357308 */ /* 0x000ff00000000800 */
[----:B------:R-:W-:Y:S08]  /*4cf0*/  MUFU.EX2 R42, R42 ;  /* 0x0000002a002a7308 */ /* 0x000ff00000000800 */
[----:B------:R-:W-:Y:S01]  /*4d00*/  MUFU.EX2 R51, R51 ;  /* 0x0000003300337308 */ /* 0x000fe20000000800 */
[----:B--2---:R-:W-:-:S05]  /*4d10*/  FMNMX.FTZ R85, R52, R85, !PT ;  /* 0x0000005534557209 */ /* 0x004fca0007810000 */
[----:B-1----:R-:W1:Y:S02]  /*4d20*/  SHFL.BFLY PT, R72, R85, 0x1, 0x1f ;  /* 0x0c201f0055487f89 */ /* 0x002e6400000e0000 */
[----:B------:R-:W-:Y:S08]  /*4d30*/  MUFU.EX2 R47, R47 ;  /* 0x0000002f002f7308 */ /* 0x000ff00000000800 */
[----:B------:R-:W-:Y:S08]  /*4d40*/  MUFU.EX2 R43, R43 ;  /* 0x0000002b002b7308 */ /* 0x000ff00000000800 */
[----:B------:R-:W-:Y:S01]  /*4d50*/  MUFU.EX2 R44, R44 ;  /* 0x0000002c002c7308 */ /* 0x000fe20000000800 */
[----:B-1----:R-:W-:-:S07]  /*4d60*/  FMNMX.FTZ R72, R85, R72, !PT ;  /* 0x0000004855487209 */ /* 0x002fce0007810000 */
[----:B------:R-:W-:Y:S01]  /*4d70*/  MUFU.EX2 R41, R41 ;  /* 0x0000002900297308 */ /* 0x000fe20000000800 */
[C---:B------:R-:W-:Y:S01]  /*4d80*/  FSETP.NEU.FTZ.AND P3, PT, R72.reuse, -INF , PT ;  /* 0xff8000004800780b */ /* 0x040fe20003f7d000 */
[----:B------:R-:W-:-:S06]  /*4d90*/  FMUL.FTZ R25, R72, UR4 ;  /* 0x0000000448197c20 */ /* 0x000fcc0008410000 */
[----:B------:R-:W-:Y:S01]  /*4da0*/  MUFU.EX2 R50, R50 ;  /* 0x0000003200327308 */ /* 0x000fe20000000800 */
        /* <DEDUP_REMOVED lines=16> */
[--C-:B------:R-:W-:Y:S01]  /*4eb0*/  FFMA.FTZ R75, R75, UR4, -R24.reuse ;  /* 0x000000044b4b7c23 */ /* 0x100fe20008010818 */
[--C-:B------:R-:W-:Y:S01]  /*4ec0*/  FFMA.FTZ R76, R78, UR4, -R24.reuse ;  /* 0x000000044e4c7c23 */ /* 0x100fe20008010818 */
[----:B------:R-:W-:Y:S01]  /*4ed0*/  FFMA.FTZ R77, R64, UR4, -R24 ;  /* 0x00000004404d7c23 */ /* 0x000fe20008010818 */
[----:B-1----:R-:W-:Y:S01]  /*4ee0*/  @!P1 PRMT R4, RZ, 0x654, R0 ;  /* 0x00000654ff049816 */ /* 0x002fe20000000000 */
[--C-:B------:R-:W-:Y:S01]  /*4ef0*/  FFMA.FTZ R64, R71, UR4, -R24.reuse ;  /* 0x0000000447407c23 */ /* 0x100fe20008010818 */
[--C-:B------:R-:W-:Y:S01]  /*4f00*/  FFMA.FTZ R78, R69, UR4, -R24.reuse ;  /* 0x00000004454e7c23 */ /* 0x100fe20008010818 */
[----:B------:R1:W4:Y:S01]  /*4f10*/  MUFU.EX2 R82, R6 ;  /* 0x0000000600527308 */ /* 0x0003220000000800 */
[--C-:B--2---:R-:W-:Y:S01]  /*4f20*/  FFMA.FTZ R39, R9, UR4, -R24.reuse ;  /* 0x0000000409277c23 */ /* 0x104fe20008010818 */
[----:B------:R2:W-:Y:S01]  /*4f30*/  @!P1 SYNCS.ARRIVE.TRANS64.RED.A1T0 RZ, [R4+URZ], RZ ;  /* 0x000000ff04ff99a7 */ /* 0x0005e2000810043f */
[--C-:B------:R-:W-:Y:S01]  /*4f40*/  FFMA.FTZ R79, R79, UR4, -R24.reuse ;  /* 0x000000044f4f7c23 */ /* 0x100fe20008010818 */
[--C-:B------:R-:W-:Y:S01]  /*4f50*/  FFMA.FTZ R71, R81, UR4, -R24.reuse ;  /* 0x0000000451477c23 */ /* 0x100fe20008010818 */
[--C-:B------:R-:W-:Y:S01]  /*4f60*/  FFMA.FTZ R87, R87, UR4, -R24.reuse ;  /* 0x0000000457577c23 */ /* 0x100fe20008010818 */
[--C-:B------:R-:W-:Y:S01]  /*4f70*/  FFMA.FTZ R69, R73, UR4, -R24.reuse ;  /* 0x0000000449457c23 */ /* 0x100fe20008010818 */
[----:B------:R-:W-:Y:S01]  /*4f80*/  FFMA.FTZ R83, R83, UR4, -R24 ;  /* 0x0000000453537c23 */ /* 0x000fe20008010818 */
[----:B------:R3:W5:Y:S01]  /*4f90*/  MUFU.EX2 R93, R5 ;  /* 0x00000005005d7308 */ /* 0x0007620000000800 */
[----:B-1----:R-:W-:Y:S01]  /*4fa0*/  FADD.FTZ R6, R27, R30 ;  /* 0x0000001e1b067221 */ /* 0x002fe20000010000 */
[----:B--2---:R-:W-:Y:S01]  /*4fb0*/  F2FP.BF16.F32.PACK_AB R4, R30, R27 ;  /* 0x0000001b1e04723e */ /* 0x004fe200000010ff */
[--C-:B------:R-:W-:Y:S01]  /*4fc0*/  FFMA.FTZ R30, R59, UR4, -R24.reuse ;  /* 0x000000043b1e7c23 */ /* 0x100fe20008010818 */
[----:B------:R-:W-:Y:S01]  /*4fd0*/  FFMA.FTZ R59, R84, UR4, -R24 ;  /* 0x00000004543b7c23 */ /* 0x000fe20008010818 */
[----:B------:R-:W-:Y:S01]  /*4fe0*/  FADD.FTZ R7, R31, R6 ;  /* 0x000000061f077221 */ /* 0x000fe20000010000 */
[----:B0-----:R-:W-:Y:S01]  /*4ff0*/  F2FP.BF16.F32.PACK_AB R6, R38, R31 ;  /* 0x0000001f2606723e */ /* 0x001fe200000010ff */
[--C-:B------:R-:W-:Y:S01]  /*5000*/  FFMA.FTZ R31, R65, UR4, -R24.reuse ;  /* 0x00000004411f7c23 */ /* 0x100fe20008010818 */
[----:B------:R-:W0:Y:S01]  /*5010*/  MUFU.EX2 R25, R25 ;  /* 0x0000001900197308 */ /* 0x000e220000000800 */
[----:B---3--:R-:W-:Y:S01]  /*5020*/  FADD.FTZ R5, R80, R91 ;  /* 0x0000005b50057221 */ /* 0x008fe20000010000 */
[----:B------:R-:W-:Y:S01]  /*5030*/  FADD.FTZ R9, R38, R7 ;  /* 0x0000000726097221 */ /* 0x000fe20000010000 */
[--C-:B------:R-:W-:Y:S01]  /*5040*/  FFMA.FTZ R38, R67, UR4, -R24.reuse ;  /* 0x0000000443267c23 */ /* 0x100fe20008010818 */
[----:B------:R-:W-:Y:S01]  /*5050*/  FFMA.FTZ R86, R86, UR4, -R24 ;  /* 0x0000000456567c23 */ /* 0x000fe20008010818 */
[----:B----4-:R-:W-:Y:S01]  /*5060*/  FADD.FTZ R8, R82, R5 ;  /* 0x0000000552087221 */ /* 0x010fe20000010000 */
[----:B------:R-:W-:Y:S01]  /*5070*/  F2FP.BF16.F32.PACK_AB R5, R91, R80 ;  /* 0x000000505b05723e */ /* 0x000fe200000010ff */
[----:B------:R-:W-:Y:S01]  /*5080*/  FADD.FTZ R80, R34, R9 ;  /* 0x0000000922507221 */ /* 0x000fe20000010000 */
[----:B------:R-:W1:Y:S01]  /*5090*/  MUFU.EX2 R52, R52 ;  /* 0x0000003400347308 */ /* 0x000e620000000800 */
[----:B-----5:R-:W-:Y:S01]  /*50a0*/  FADD.FTZ R8, R93, R8 ;  /* 0x000000085d087221 */ /* 0x020fe20000010000 */
[----:B------:R-:W-:Y:S01]  /*50b0*/  FFMA.FTZ R88, R88, UR4, -R24 ;  /* 0x0000000458587c23 */ /* 0x000fe20008010818 */
[----:B------:R-:W-:Y:S01]  /*50c0*/  FADD.FTZ R80, R3, R80 ;  /* 0x0000005003507221 */ /* 0x000fe20000010000 */
[--C-:B------:R-:W-:Y:S01]  /*50d0*/  FFMA.FTZ R90, R90, UR4, -R24.reuse ;  /* 0x000000045a5a7c23 */ /* 0x100fe20008010818 */
[--C-:B------:R-:W-:Y:S01]  /*50e0*/  FFMA.FTZ R27, R61, UR4, -R24.reuse ;  /* 0x000000043d1b7c23 */ /* 0x100fe20008010818 */
[----:B------:R-:W-:Y:S01]  /*50f0*/  FFMA.FTZ R62, R62, UR4, -R24 ;  /* 0x000000043e3e7c23 */ /* 0x000fe20008010818 */
[----:B------:R-:W-:Y:S01]  /*5100*/  FADD.FTZ R11, R35, R80 ;  /* 0x00000050230b7221 */ /* 0x000fe20000010000 */
[----:B------:R-:W2:Y:S01]  /*5110*/  MUFU.EX2 R26, R26 ;  /* 0x0000001a001a7308 */ /* 0x000ea20000000800 */
[----:B0-----:R-:W-:Y:S01]  /*5120*/  FADD.FTZ R9, R25, R8 ;  /* 0x0000000819097221 */ /* 0x001fe20000010000 */
[--C-:B------:R-:W-:Y:S01]  /*5130*/  FFMA.FTZ R63, R63, UR4, -R24.reuse ;  /* 0x000000043f3f7c23 */ /* 0x100fe20008010818 */
[----:B------:R-:W-:Y:S01]  /*5140*/  FADD.FTZ R11, R10, R11 ;  /* 0x0000000b0a0b7221 */ /* 0x000fe20000010000 */
[--C-:B------:R-:W-:Y:S01]  /*5150*/  FFMA.FTZ R60, R60, UR4, -R24.reuse ;  /* 0x000000043c3c7c23 */ /* 0x100fe20008010818 */
[--C-:B------:R-:W-:Y:S01]  /*5160*/  FFMA.FTZ R54, R54, UR4, -R24.reuse ;  /* 0x0000000436367c23 */ /* 0x100fe20008010818 */
[----:B------:R-:W-:Y:S01]  /*5170*/  FFMA.FTZ R55, R55, UR4, -R24 ;  /* 0x0000000437377c23 */ /* 0x000fe20008010818 */
[----:B------:R-:W-:Y:S01]  /*5180*/  F2FP.BF16.F32.PACK_AB R7, R93, R82 ;  /* 0x000000525d07723e */ /* 0x000fe200000010ff */
[----:B------:R-:W0:Y:S01]  /*5190*/  MUFU.EX2 R39, R39 ;  /* 0x0000002700277308 */ /* 0x000e220000000800 */
[----:B-1----:R-:W-:Y:S01]  /*51a0*/  FADD.FTZ R9, R52, R9 ;  /* 0x0000000934097221 */ /* 0x002fe20000010000 */
[----:B------:R-:W-:-:S02]  /*51b0*/  F2FP.BF16.F32.PACK_AB R10, R10, R35 ;  /* 0x000000230a0a723e */ /* 0x000fc400000010ff */
[----:B------:R1:W-:Y:S04]  /*51c0*/  STSM.16.M88.4 [R2+0x24300], R4 ;  /* 0x0243000402007844 */ /* 0x0003e80000000200 */
[----:B------:R-:W3:Y:S01]  /*51d0*/  MUFU.EX2 R66, R66 ;  /* 0x0000004200427308 */ /* 0x000ee20000000800 */
[----:B--2---:R-:W-:-:S07]  /*51e0*/  FADD.FTZ R8, R26, R9 ;  /* 0x000000091a087221 */ /* 0x004fce0000010000 */
[----:B------:R-:W2:Y:S01]  /*51f0*/  MUFU.EX2 R85, R85 ;  /* 0x0000005500557308 */ /* 0x000ea20000000800 */
[----:B0-----:R-:W-:Y:S01]  /*5200*/  FADD.FTZ R9, R39, R8 ;  /* 0x0000000827097221 */ /* 0x001fe20000010000 */
[----:B------:R-:W-:Y:S01]  /*5210*/  FADD.FTZ R8, R12, R11 ;  /* 0x0000000b0c087221 */ /* 0x000fe20000010000 */
[----:B-1----:R-:W-:-:S05]  /*5220*/  F2FP.BF16.F32.PACK_AB R4, R13, R12 ;  /* 0x0000000c0d04723e */ /* 0x002fca00000010ff */
[----:B------:R-:W0:Y:S01]  /*5230*/  MUFU.EX2 R68, R68 ;  /* 0x0000004400447308 */ /* 0x000e220000000800 */
[----:B---3--:R-:W-:Y:S01]  /*5240*/  FADD.FTZ R80, R66, R9 ;  /* 0x0000000942507221 */ /* 0x008fe20000010000 */
[----:B------:R-:W-:-:S04]  /*5250*/  FADD.FTZ R9, R13, R8 ;  /* 0x000000080d097221 */ /* 0x000fc80000010000 */
[----:B------:R-:W-:Y:S02]  /*5260*/  FADD.FTZ R8, R14, R9 ;  /* 0x000000090e087221 */ /* 0x000fe40000010000 */
[----:B------:R-:W1:Y:S01]  /*5270*/  MUFU.EX2 R89, R89 ;  /* 0x0000005900597308 */ /* 0x000e620000000800 */
[----:B--2---:R-:W-:Y:S01]  /*5280*/  FADD.FTZ R11, R85, R80 ;  /* 0x00000050550b7221 */ /* 0x004fe20000010000 */
[----:B------:R-:W-:Y:S01]  /*5290*/  FADD.FTZ R9, R15, R8 ;  /* 0x000000080f097221 */ /* 0x000fe20000010000 */
[----:B------:R-:W-:Y:S02]  /*52a0*/  F2FP.BF16.F32.PACK_AB R8, R3, R34 ;  /* 0x000000220308723e */ /* 0x000fe400000010ff */
[----:B------:R-:W-:Y:S01]  /*52b0*/  F2FP.BF16.F32.PACK_AB R5, R85, R66 ;  /* 0x000000425505723e */ /* 0x000fe200000010ff */
[----:B------:R-:W-:Y:S01]  /*52c0*/  FADD.FTZ R24, R20, R9 ;  /* 0x0000000914187221 */ /* 0x000fe20000010000 */
[----:B------:R-:W-:Y:S01]  /*52d0*/  F2FP.BF16.F32.PACK_AB R9, R52, R25 ;  /* 0x000000193409723e */ /* 0x000fe200000010ff */
[----:B------:R-:W2:Y:S01]  /*52e0*/  MUFU.EX2 R70, R70 ;  /* 0x0000004600467308 */ /* 0x000ea20000000800 */
[----:B0-----:R-:W-:Y:S01]  /*52f0*/  FADD.FTZ R80, R68, R11 ;  /* 0x0000000b44507221 */ /* 0x001fe20000010000 */
[----:B------:R-:W-:Y:S01]  /*5300*/  FADD.FTZ R3, R21, R24 ;  /* 0x0000001815037221 */ /* 0x000fe20000010000 */
[----:B------:R-:W-:-:S03]  /*5310*/  CS2R R66, SRZ ;  /* 0x0000000000427805 */ /* 0x000fc6000001ff00 */
[----:B------:R-:W-:Y:S02]  /*5320*/  FADD.FTZ R6, R48, R3 ;  /* 0x0000000330067221 */ /* 0x000fe40000010000 */
[----:B------:R-:W0:Y:S01]  /*5330*/  MUFU.EX2 R75, R75 ;  /* 0x0000004b004b7308 */ /* 0x000e220000000800 */
[----:B-1----:R-:W-:Y:S01]  /*5340*/  FADD.FTZ R11, R89, R80 ;  /* 0x00000050590b7221 */ /* 0x002fe20000010000 */
[----:B------:R-:W-:Y:S01]  /*5350*/  FADD.FTZ R3, R49, R6 ;  /* 0x0000000631037221 */ /* 0x000fe20000010000 */
[----:B------:R-:W-:-:S03]  /*5360*/  F2FP.BF16.F32.PACK_AB R6, R15, R14 ;  /* 0x0000000e0f06723e */ /* 0x000fc600000010ff */
[----:B------:R-:W-:Y:S02]  /*5370*/  FADD.FTZ R12, R56, R3 ;  /* 0x00000003380c7221 */ /* 0x000fe40000010000 */
[----:B------:R-:W1:Y:S01]  /*5380*/  MUFU.EX2 R76, R76 ;  /* 0x0000004c004c7308 */ /* 0x000e620000000800 */
[----:B--2---:R-:W-:Y:S01]  /*5390*/  FADD.FTZ R34, R70, R11 ;  /* 0x0000000b46227221 */ /* 0x004fe20000010000 */
[----:B------:R-:W-:Y:S01]  /*53a0*/  FADD.FTZ R13, R57, R12 ;  /* 0x0000000c390d7221 */ /* 0x000fe20000010000 */
[----:B------:R-:W-:Y:S02]  /*53b0*/  F2FP.BF16.F32.PACK_AB R12, R21, R20 ;  /* 0x00000014150c723e */ /* 0x000fe400000010ff */
[----:B------:R-:W-:Y:S01]  /*53c0*/  F2FP.BF16.F32.PACK_AB R11, R39, R26 ;  /* 0x0000001a270b723e */ /* 0x000fe200000010ff */
[----:B------:R-:W-:Y:S02]  /*53d0*/  FADD.FTZ R20, R58, R13 ;  /* 0x0000000d3a147221 */ /* 0x000fe40000010000 */
[----:B------:R-:W2:Y:S01]  /*53e0*/  MUFU.EX2 R77, R77 ;  /* 0x0000004d004d7308 */ /* 0x000ea20000000800 */
[C---:B0-----:R-:W-:Y:S01]  /*53f0*/  FADD.FTZ R25, R75.reuse, R34 ;  /* 0x000000224b197221 */ /* 0x041fe20000010000 */
[----:B------:R-:W-:Y:S01]  /*5400*/  STSM.16.M88.4 [R2+0x25b00], R8 ;  /* 0x025b000802007844 */ /* 0x000fe20000000200 */
[----:B------:R-:W-:-:S05]  /*5410*/  F2FP.BF16.F32.PACK_AB R13, R75, R70 ;  /* 0x000000464b0d723e */ /* 0x000fca00000010ff */
[----:B------:R-:W0:Y:S01]  /*5420*/  MUFU.EX2 R64, R64 ;  /* 0x0000004000407308 */ /* 0x000e220000000800 */
[----:B-1----:R-:W-:Y:S01]  /*5430*/  FADD.FTZ R24, R76, R25 ;  /* 0x000000194c187221 */ /* 0x002fe20000010000 */
[----:B------:R-:W-:-:S06]  /*5440*/  FADD.FTZ R25, R53, R20 ;  /* 0x0000001435197221 */ /* 0x000fcc0000010000 */
[----:B------:R-:W1:Y:S01]  /*5450*/  MUFU.EX2 R79, R79 ;  /* 0x0000004f004f7308 */ /* 0x000e620000000800 */
[C---:B--2---:R-:W-:Y:S01]  /*5460*/  FADD.FTZ R7, R77.reuse, R24 ;  /* 0x000000184d077221 */ /* 0x044fe20000010000 */
[----:B------:R-:W-:Y:S01]  /*5470*/  FADD.FTZ R24, R42, R25 ;  /* 0x000000192a187221 */ /* 0x000fe20000010000 */
[----:B------:R-:W-:-:S03]  /*5480*/  F2FP.BF16.F32.PACK_AB R15, R77, R76 ;  /* 0x0000004c4d0f723e */ /* 0x000fc600000010ff */
[----:B------:R-:W-:Y:S01]  /*5490*/  FADD.FTZ R25, R51, R24 ;  /* 0x0000001833197221 */ /* 0x000fe20000010000 */
[----:B------:R-:W-:Y:S01]  /*54a0*/  F2FP.BF16.F32.PACK_AB R24, R57, R56 ;  /* 0x000000383918723e */ /* 0x000fe200000010ff */
[----:B------:R-:W2:Y:S01]  /*54b0*/  MUFU.EX2 R71, R71 ;  /* 0x0000004700477308 */ /* 0x000ea20000000800 */
[----:B0-----:R-:W-:Y:S01]  /*54c0*/  FADD.FTZ R14, R64, R7 ;  /* 0x00000007400e7221 */ /* 0x001fe20000010000 */
[----:B------:R-:W-:Y:S02]  /*54d0*/  F2FP.BF16.F32.PACK_AB R7, R89, R68 ;  /* 0x000000445907723e */ /* 0x000fe400000010ff */
[----:B------:R-:W-:-:S03]  /*54e0*/  CS2R R56, SRZ ;  /* 0x0000000000387805 */ /* 0x000fc6000001ff00 */
[----:B------:R0:W-:Y:S01]  /*54f0*/  STSM.16.M88.4 [R2+0x27300], R4 ;  /* 0x0273000402007844 */ /* 0x0001e20000000200 */
[----:B------:R-:W3:Y:S01]  /*5500*/  MUFU.EX2 R78, R78 ;  /* 0x0000004e004e7308 */ /* 0x000ee20000000800 */
[----:B-1----:R-:W-:-:S07]  /*5510*/  FADD.FTZ R14, R79, R14 ;  /* 0x0000000e4f0e7221 */ /* 0x002fce0000010000 */
[----:B------:R-:W1:Y:S01]  /*5520*/  MUFU.EX2 R0, R87 ;  /* 0x0000005700007308 */ /* 0x000e620000000800 */
[----:B--2---:R-:W-:Y:S01]  /*5530*/  FADD.FTZ R21, R71, R14 ;  /* 0x0000000e47157221 */ /* 0x004fe20000010000 */
[----:B------:R-:W-:Y:S02]  /*5540*/  F2FP.BF16.F32.PACK_AB R14, R49, R48 ;  /* 0x00000030310e723e */ /* 0x000fe400000010ff */
[----:B------:R-:W-:Y:S02]  /*5550*/  CS2R R48, SRZ ;  /* 0x0000000000307805 */ /* 0x000fe4000001ff00 */
[----:B0-----:R-:W-:Y:S02]  /*5560*/  F2FP.BF16.F32.PACK_AB R4, R51, R42 ;  /* 0x0000002a3304723e */ /* 0x001fe400000010ff */
[----:B------:R-:W0:Y:S01]  /*5570*/  MUFU.EX2 R69, R69 ;  /* 0x0000004500457308 */ /* 0x000e220000000800 */
[----:B---3--:R-:W-:Y:S01]  /*5580*/  FADD.FTZ R21, R78, R21 ;  /* 0x000000154e157221 */ /* 0x008fe20000010000 */
[----:B------:R2:W-:Y:S06]  /*5590*/  STSM.16.M88.4 [R2+0x28b00], R12 ;  /* 0x028b000c02007844 */ /* 0x0005ec0000000200 */
[----:B------:R-:W3:Y:S01]  /*55a0*/  MUFU.EX2 R30, R30 ;  /* 0x0000001e001e7308 */ /* 0x000ee20000000800 */
[----:B-1----:R-:W-:-:S07]  /*55b0*/  FADD.FTZ R26, R0, R21 ;  /* 0x00000015001a7221 */ /* 0x002fce0000010000 */
[----:B------:R-:W1:Y:S01]  /*55c0*/  MUFU.EX2 R31, R31 ;  /* 0x0000001f001f7308 */ /* 0x000e620000000800 */
[----:B0-----:R-:W-:Y:S01]  /*55d0*/  FADD.FTZ R35, R69, R26 ;  /* 0x0000001a45237221 */ /* 0x001fe20000010000 */
[----:B------:R-:W-:Y:S01]  /*55e0*/  FADD.FTZ R26, R46, R25 ;  /* 0x000000192e1a7221 */ /* 0x000fe20000010000 */
[----:B------:R-:W-:Y:S02]  /*55f0*/  F2FP.BF16.F32.PACK_AB R25, R79, R64 ;  /* 0x000000404f19723e */ /* 0x000fe400000010ff */
[----:B------:R-:W-:Y:S01]  /*5600*/  CS2R R64, SRZ ;  /* 0x0000000000407805 */ /* 0x000fe2000001ff00 */
[----:B------:R-:W-:Y:S01]  /*5610*/  FADD.FTZ R8, R47, R26 ;  /* 0x0000001a2f087221 */ /* 0x000fe20000010000 */
[----:B------:R-:W-:Y:S01]  /*5620*/  F2FP.BF16.F32.PACK_AB R26, R53, R58 ;  /* 0x0000003a351a723e */ /* 0x000fe200000010ff */
[----:B------:R-:W0:Y:S01]  /*5630*/  MUFU.EX2 R38, R38 ;  /* 0x0000002600267308 */ /* 0x000e220000000800 */
[----:B---3--:R-:W-:Y:S01]  /*5640*/  FADD.FTZ R34, R30, R35 ;  /* 0x000000231e227221 */ /* 0x008fe20000010000 */
[----:B------:R-:W-:Y:S01]  /*5650*/  FADD.FTZ R7, R43, R8 ;  /* 0x000000082b077221 */ /* 0x000fe20000010000 */
[----:B------:R-:W-:-:S03]  /*5660*/  CS2R R52, SRZ ;  /* 0x0000000000347805 */ /* 0x000fc6000001ff00 */
[C---:B------:R-:W-:Y:S02]  /*5670*/  FADD.FTZ R8, R44.reuse, R7 ;  /* 0x000000072c087221 */ /* 0x040fe40000010000 */
[----:B------:R-:W3:Y:S01]  /*5680*/  MUFU.EX2 R59, R59 ;  /* 0x0000003b003b7308 */ /* 0x000ee20000000800 */
[----:B-1----:R-:W-:Y:S01]  /*5690*/  FADD.FTZ R5, R31, R34 ;  /* 0x000000221f057221 */ /* 0x002fe20000010000 */
[----:B------:R-:W-:Y:S01]  /*56a0*/  FADD.FTZ R9, R41, R8 ;  /* 0x0000000829097221 */ /* 0x000fe20000010000 */
[----:B------:R-:W-:Y:S02]  /*56b0*/  F2FP.BF16.F32.PACK_AB R7, R31, R30 ;  /* 0x0000001e1f07723e */ /* 0x000fe400000010ff */
[----:B------:R-:W-:Y:S02]  /*56c0*/  CS2R R34, SRZ ;  /* 0x0000000000227805 */ /* 0x000fe4000001ff00 */
[----:B------:R-:W-:Y:S01]  /*56d0*/  F2FP.BF16.F32.PACK_AB R8, R44, R43 ;  /* 0x0000002b2c08723e */ /* 0x000fe200000010ff */
[----:B------:R-:W1:Y:S01]  /*56e0*/  MUFU.EX2 R61, R83 ;  /* 0x00000053003d7308 */ /* 0x000e620000000800 */
[----:B0-----:R-:W-:Y:S01]  /*56f0*/  FADD.FTZ R6, R38, R5 ;  /* 0x0000000526067221 */ /* 0x001fe20000010000 */
[----:B------:R-:W-:-:S02]  /*5700*/  F2FP.BF16.F32.PACK_AB R5, R69, R0 ;  /* 0x000000004505723e */ /* 0x000fc400000010ff */
[----:B------:R-:W-:-:S04]  /*5710*/  CS2R R68, SRZ ;  /* 0x0000000000447805 */ /* 0x000fc8000001ff00 */
[----:B------:R-:W0:Y:S01]  /*5720*/  MUFU.EX2 R37, R37 ;  /* 0x0000002500257308 */ /* 0x000e220000000800 */
[----:B---3--:R-:W-:Y:S01]  /*5730*/  FADD.FTZ R0, R59, R6 ;  /* 0x000000063b007221 */ /* 0x008fe20000010000 */
[----:B------:R-:W-:Y:S02]  /*5740*/  F2FP.BF16.F32.PACK_AB R6, R47, R46 ;  /* 0x0000002e2f06723e */ /* 0x000fe400000010ff */
[----:B------:R-:W-:-:S04]  /*5750*/  CS2R R46, SRZ ;  /* 0x00000000002e7805 */ /* 0x000fc8000001ff00 */
[----:B------:R-:W3:Y:S01]  /*5760*/  MUFU.EX2 R40, R40 ;  /* 0x0000002800287308 */ /* 0x000ee20000000800 */
[----:B-1----:R-:W-:Y:S01]  /*5770*/  FADD.FTZ R11, R61, R0 ;  /* 0x000000003d0b7221 */ /* 0x002fe20000010000 */
[----:B------:R-:W-:-:S06]  /*5780*/  FADD.FTZ R0, R50, R9 ;  /* 0x0000000932007221 */ /* 0x000fcc0000010000 */
[----:B------:R-:W1:Y:S01]  /*5790*/  MUFU.EX2 R86, R86 ;  /* 0x0000005600567308 */ /* 0x000e620000000800 */
[----:B0-----:R-:W-:-:S07]  /*57a0*/  FADD.FTZ R9, R37, R0 ;  /* 0x0000000025097221 */ /* 0x001fce0000010000 */
[----:B------:R-:W2:Y:S01]  /*57b0*/  MUFU.EX2 R33, R33 ;  /* 0x0000002100217308 */ /* 0x000ea20000000800 */
[C---:B---3--:R-:W-:Y:S01]  /*57c0*/  FADD.FTZ R10, R40.reuse, R9 ;  /* 0x00000009280a7221 */ /* 0x048fe20000010000 */
[----:B------:R-:W-:Y:S02]  /*57d0*/  F2FP.BF16.F32.PACK_AB R9, R59, R38 ;  /* 0x000000263b09723e */ /* 0x000fe400000010ff */
[----:B------:R-:W-:Y:S02]  /*57e0*/  CS2R R58, SRZ ;  /* 0x00000000003a7805 */ /* 0x000fe4000001ff00 */
[----:B------:R-:W-:Y:S02]  /*57f0*/  F2FP.BF16.F32.PACK_AB R40, R40, R37 ;  /* 0x000000252828723e */ /* 0x000fe400000010ff */
[----:B------:R-:W-:Y:S01]  /*5800*/  CS2R R38, SRZ ;  /* 0x0000000000267805 */ /* 0x000fe2000001ff00 */
[----:B------:R-:W0:Y:S01]  /*5810*/  MUFU.EX2 R88, R88 ;  /* 0x0000005800587308 */ /* 0x000e220000000800 */
[----:B-1----:R-:W-:-:S07]  /*5820*/  FADD.FTZ R11, R86, R11 ;  /* 0x0000000b560b7221 */ /* 0x002fce0000010000 */
[----:B------:R-:W1:Y:S01]  /*5830*/  MUFU.EX2 R36, R36 ;  /* 0x0000002400247308 */ /* 0x000e620000000800 */
[----:B--2---:R-:W-:Y:S01]  /*5840*/  FADD.FTZ R13, R33, R10 ;  /* 0x0000000a210d7221 */ /* 0x004fe20000010000 */
[----:B------:R-:W-:Y:S02]  /*5850*/  F2FP.BF16.F32.PACK_AB R10, R50, R41 ;  /* 0x00000029320a723e */ /* 0x000fe400000010ff */
[----:B------:R-:W-:-:S04]  /*5860*/  CS2R R50, SRZ ;  /* 0x0000000000327805 */ /* 0x000fc8000001ff00 */
[----:B------:R-:W2:Y:S01]  /*5870*/  MUFU.EX2 R3, R90 ;  /* 0x0000005a00037308 */ /* 0x000ea20000000800 */
[----:B0-----:R-:W-:-:S07]  /*5880*/  FADD.FTZ R0, R88, R11 ;  /* 0x0000000b58007221 */ /* 0x001fce0000010000 */
[----:B------:R-:W-:Y:S01]  /*5890*/  MUFU.EX2 R29, R29 ;  /* 0x0000001d001d7308 */ /* 0x000fe20000000800 */
[----:B-1----:R-:W-:-:S07]  /*58a0*/  F2FP.BF16.F32.PACK_AB R42, R36, R33 ;  /* 0x00000021242a723e */ /* 0x002fce00000010ff */
[----:B------:R0:W1:Y:S01]  /*58b0*/  MUFU.EX2 R20, R27 ;  /* 0x0000001b00147308 */ /* 0x0000620000000800 */
[C---:B--2---:R-:W-:Y:S01]  /*58c0*/  FADD.FTZ R11, R3.reuse, R0 ;  /* 0x00000000030b7221 */ /* 0x044fe20000010000 */
[----:B------:R-:W-:-:S06]  /*58d0*/  F2FP.BF16.F32.PACK_AB R41, R3, R88 ;  /* 0x000000580329723e */ /* 0x000fcc00000010ff */
[----:B------:R-:W-:Y:S01]  /*58e0*/  MUFU.EX2 R28, R28 ;  /* 0x0000001c001c7308 */ /* 0x000fe20000000800 */
[----:B0-----:R-:W-:Y:S02]  /*58f0*/  F2FP.BF16.F32.PACK_AB R27, R78, R71 ;  /* 0x000000474e1b723e */ /* 0x001fe400000010ff */
[----:B------:R-:W-:-:S03]  /*5900*/  CS2R R70, SRZ ;  /* 0x0000000000467805 */ /* 0x000fc6000001ff00 */
[----:B------:R0:W-:Y:S02]  /*5910*/  STSM.16.M88.4 [R2+0x2a300], R24 ;  /* 0x02a3001802007844 */ /* 0x0001e40000000200 */
[----:B------:R-:W2:Y:S01]  /*5920*/  MUFU.EX2 R21, R62 ;  /* 0x0000003e00157308 */ /* 0x000ea20000000800 */
[----:B-1----:R-:W-:Y:S01]  /*5930*/  FADD.FTZ R0, R20, R11 ;  /* 0x0000000b14007221 */ /* 0x002fe20000010000 */
[----:B------:R1:W-:Y:S01]  /*5940*/  STSM.16.M88.4 [R2+0x2bb00], R4 ;  /* 0x02bb000402007844 */ /* 0x0003e20000000200 */
[----:B------:R-:W-:-:S05]  /*5950*/  F2FP.BF16.F32.PACK_AB R11, R86, R61 ;  /* 0x0000003d560b723e */ /* 0x000fca00000010ff */
[----:B------:R-:W-:Y:S01]  /*5960*/  MUFU.EX2 R32, R32 ;  /* 0x0000002000207308 */ /* 0x000fe20000000800 */
[----:B------:R-:W-:Y:S01]  /*5970*/  STSM.16.M88.4 [R2+0x2d300], R8 ;  /* 0x02d3000802007844 */ /* 0x000fe20000000200 */
[----:B0-----:R-:W-:Y:S02]  /*5980*/  CS2R R26, SRZ ;  /* 0x00000000001a7805 */ /* 0x001fe4000001ff00 */
[----:B------:R-:W-:-:S04]  /*5990*/  CS2R R24, SRZ ;  /* 0x0000000000187805 */ /* 0x000fc8000001ff00 */
[----:B------:R-:W0:Y:S01]  /*59a0*/  MUFU.EX2 R45, R45 ;  /* 0x0000002d002d7308 */ /* 0x000e220000000800 */
[C---:B--2---:R-:W-:Y:S01]  /*59b0*/  F2FP.BF16.F32.PACK_AB R43, R21.reuse, R20 ;  /* 0x00000014152b723e */ /* 0x044fe200000010ff */
[----:B-1----:R-:W-:Y:S01]  /*59c0*/  FADD.FTZ R4, R36, R13 ;  /* 0x0000000d24047221 */ /* 0x002fe20000010000 */
[----:B------:R-:W-:Y:S01]  /*59d0*/  FADD.FTZ R0, R21, R0 ;  /* 0x0000000015007221 */ /* 0x000fe20000010000 */
[----:B------:R-:W-:Y:S01]  /*59e0*/  IMAD.U32 R6, RZ, RZ, UR15 ;  /* 0x0000000fff067e24 */ /* 0x000fe2000f8e00ff */
[----:B------:R-:W-:Y:S01]  /*59f0*/  CS2R R36, SRZ ;  /* 0x0000000000247805 */ /* 0x000fe2000001ff00 */
[----:B------:R-:W-:Y:S01]  /*5a00*/  FADD.FTZ R3, R29, R4 ;  /* 0x000000041d037221 */ /* 0x000fe20000010000 */
[----:B------:R1:W-:Y:S01]  /*5a10*/  STSM.16.M88.4 [R2+0x2eb00], R40 ;  /* 0x02eb002802007844 */ /* 0x0003e20000000200 */
[----:B------:R-:W2:Y:S02]  /*5a20*/  MUFU.EX2 R63, R63 ;  /* 0x0000003f003f7308 */ /* 0x000ea40000000800 */
[C---:B------:R-:W-:Y:S01]  /*5a30*/  FADD.FTZ R3, R28.reuse, R3 ;  /* 0x000000031c037221 */ /* 0x040fe20000010000 */
[----:B------:R-:W-:-:S05]  /*5a40*/  F2FP.BF16.F32.PACK_AB R28, R28, R29 ;  /* 0x0000001d1c1c723e */ /* 0x000fca00000010ff */
[----:B------:R-:W3:Y:S01]  /*5a50*/  MUFU.EX2 R60, R60 ;  /* 0x0000003c003c7308 */ /* 0x000ee20000000800 */
[----:B0-----:R-:W-:Y:S01]  /*5a60*/  F2FP.BF16.F32.PACK_AB R30, R45, R32 ;  /* 0x000000202d1e723e */ /* 0x001fe200000010ff */
[----:B------:R-:W-:-:S04]  /*5a70*/  FADD.FTZ R32, R32, R3 ;  /* 0x0000000320207221 */ /* 0x000fc80000010000 */
[----:B------:R-:W-:Y:S01]  /*5a80*/  FADD.FTZ R3, R45, R32 ;  /* 0x000000202d037221 */ /* 0x000fe20000010000 */
[----:B------:R-:W-:Y:S01]  /*5a90*/  CS2R R44, SRZ ;  /* 0x00000000002c7805 */ /* 0x000fe2000001ff00 */
[----:B------:R-:W0:Y:S01]  /*5aa0*/  MUFU.EX2 R54, R54 ;  /* 0x0000003600367308 */ /* 0x000e220000000800 */
[----:B--2---:R-:W-:Y:S01]  /*5ab0*/  FADD.FTZ R5, R63, R0 ;  /* 0x000000003f057221 */ /* 0x004fe20000010000 */
[----:B-1----:R-:W-:Y:S02]  /*5ac0*/  CS2R R42, SRZ ;  /* 0x00000000002a7805 */ /* 0x002fe4000001ff00 */
[----:B------:R-:W-:Y:S02]  /*5ad0*/  CS2R R40, SRZ ;  /* 0x0000000000287805 */ /* 0x000fe4000001ff00 */
[----:B------:R-:W-:Y:S02]  /*5ae0*/  CS2R R32, SRZ ;  /* 0x0000000000207805 */ /* 0x000fe4000001ff00 */
[----:B------:R-:W1:Y:S01]  /*5af0*/  MUFU.EX2 R55, R55 ;  /* 0x0000003700377308 */ /* 0x000e620000000800 */
[C---:B---3--:R-:W-:Y:S01]  /*5b00*/  F2FP.BF16.F32.PACK_AB R29, R60.reuse, R63 ;  /* 0x0000003f3c1d723e */ /* 0x048fe200000010ff */
[----:B------:R-:W-:Y:S01]  /*5b10*/  FADD.FTZ R5, R60, R5 ;  /* 0x000000053c057221 */ /* 0x000fe20000010000 */
[----:B------:R-:W-:-:S02]  /*5b20*/  CS2R R62, SRZ ;  /* 0x00000000003e7805 */ /* 0x000fc4000001ff00 */
[----:B------:R-:W-:Y:S01]  /*5b30*/  CS2R R60, SRZ ;  /* 0x00000000003c7805 */ /* 0x000fe2000001ff00 */
[----:B0-----:R-:W-:Y:S01]  /*5b40*/  FADD.FTZ R0, R54, R5 ;  /* 0x0000000536007221 */ /* 0x001fe20000010000 */
[----:B-1----:R-:W-:-:S03]  /*5b50*/  F2FP.BF16.F32.PACK_AB R31, R55, R54 ;  /* 0x00000036371f723e */ /* 0x002fc600000010ff */
[----:B------:R-:W-:Y:S01]  /*5b60*/  FADD.FTZ R0, R55, R0 ;  /* 0x0000000037007221 */ /* 0x000fe20000010000 */
[----:B------:R-:W-:Y:S01]  /*5b70*/  CS2R R54, SRZ ;  /* 0x0000000000367805 */ /* 0x000fe2000001ff00 */
[----:B------:R0:W-:Y:S01]  /*5b80*/  STSM.16.M88.4 [R2+0x30300], R28 ;  /* 0x0303001c02007844 */ /* 0x0001e20000000200 */
[----:B------:R1:W-:Y:S06]  /*5b90*/  MEMBAR.ALL.CTA ;  /* 0x0000000000007992 */ /* 0x0003ec0000008000 */
[----:B-1----:R-:W1:Y:S01]  /*5ba0*/  FENCE.VIEW.ASYNC.S ;  /* 0x00000000000073c6 */ /* 0x002e620000000000 */
[----:B0-----:R-:W-:-:S02]  /*5bb0*/  CS2R R30, SRZ ;  /* 0x00000000001e7805 */ /* 0x001fc4000001ff00 */
[----:B------:R-:W-:Y:S01]  /*5bc0*/  CS2R R28, SRZ ;  /* 0x00000000001c7805 */ /* 0x000fe2000001ff00 */
[----:B-1----:R-:W-:Y:S01]  /*5bd0*/  NOP ;  /* 0x0000000000007918 */ /* 0x002fe20000000000 */
[----:B------:R-:W-:Y:S05]  /*5be0*/  @!P3 BRA `(.L_x_1874) ;  /* 0x0000004800d0b947 */ /* 0x000fea0003800000 */
[----:B------:R-:W-:Y:S01]  /*5bf0*/  IMAD.MOV.U32 R5, RZ, RZ, R72 ;  /* 0x000000ffff057224 */ /* 0x000fe200078e0048 */
[----:B------:R-:W-:Y:S01]  /*5c00*/  UMOV UR39, UR60 ;  /* 0x0000003c00277c82 */ /* 0x000fe20008000000 */
[----:B------:R-:W-:Y:S01]  /*5c10*/  IMAD.MOV.U32 R4, RZ, RZ, R74 ;  /* 0x000000ffff047224 */ /* 0x000fe200078e004a */
[----:B------:R-:W-:Y:S01]  /*5c20*/  UMOV UR7, UR36 ;  /* 0x0000002400077c82 */ /* 0x000fe20008000000 */
[----:B------:R-:W-:Y:S01]  /*5c30*/  IMAD.MOV.U32 R71, RZ, RZ, RZ ;  /* 0x000000ffff477224 */ /* 0x000fe200078e00ff */
[----:B------:R-:W-:-:S06]  /*5c40*/  ULDC UR5, c[0x0][0x9d8] ;  /* 0x0002760000057ab9 */ /* 0x000fcc0000000800 */
.L_x_1883:
[----:B------:R-:W-:Y:S01]  /*5c50*/  R2UR UR4, R16 ;  /* 0x00000000100472ca */ /* 0x000fe200000e0000 */
[----:B------:R-:W-:-:S04]  /*5c60*/  UIADD3 UR36, UR7, 0x1, URZ ;  /* 0x0000000107247890 */ /* 0x000fc8000fffe03f */
[----:B------:R-:W-:-:S04]  /*5c70*/  UISETP.NE.AND UP1, UPT, UR36, 0x2, UPT ;  /* 0x000000022400788c */ /* 0x000fc8000bf25270 */
[----:B------:R-:W-:Y:S02]  /*5c80*/  USEL UR60, URZ, 0x1, UP1 ;  /* 0x000000013f3c7887 */ /* 0x000fe40008800000 */
[----:B------:R-:W-:Y:S02]  /*5c90*/  USEL UR36, UR36, URZ, UP1 ;  /* 0x0000003f24247287 */ /* 0x000fe40008800000 */
[----:B------:R-:W-:Y:S01]  /*5ca0*/  ISETP.NE.AND P4, PT, RZ, UR4, PT ;  /* 0x00000004ff007c0c */ /* 0x000fe2000bf85270 */
[----:B------:R-:W-:-:S12]  /*5cb0*/  ULOP3.LUT UR60, UR39, UR60, URZ, 0x3c, !UPT ;  /* 0x0000003c273c7292 */ /* 0x000fd8000f8e3c3f */
[----:B-1----:R-:W-:Y:S05]  /*5cc0*/  @P4 BRA `(.L_x_1875) ;  /* 0x00000000002c4947 */ /* 0x002fea0003800000 */
[----:B------:R-:W-:Y:S05]  /*5cd0*/  @!P0 BRA `(.L_x_1876) ;  /* 0x0000000000048947 */ /* 0x000fea0003800000 */
[----:B------:R-:W-:Y:S01]  /*5ce0*/  BPT.TRAP 0x1 ;  /* 0x000000040000795c */ /* 0x000fe20000300000 */
.L_x_1876:
[----:B------:R-:W-:Y:S01]  /*5cf0*/  ULEA UR4, UR36, UR37, 0x3 ;  /* 0x0000002524047291 */ /* 0x000fe2000f8e183f */
[----:B------:R-:W-:-:S05]  /*5d00*/  IMAD.U32 R7, RZ, RZ, UR60 ;  /* 0x0000003cff077e24 */ /* 0x000fca000f8e00ff */
[----:B------:R-:W-:-:S04]  /*5d10*/  SHF.L.U32 R7, R7, 0x1f, RZ ;  /* 0x0000001f07077819 */ /* 0x000fc800000006ff */
[----:B------:R0:W1:Y:S01]  /*5d20*/  SYNCS.PHASECHK.TRANS64.TRYWAIT P3, [UR4+0x31c30], R7 ;  /* 0x031c3007ff0075a7 */ /* 0x0000620008060144 */
[----:B------:R-:W-:Y:S05]  /*5d30*/  @!P0 BRA `(.L_x_1877) ;  /* 0x0000000000048947 */ /* 0x000fea0003800000 */
[----:B------:R-:W-:Y:S01]  /*5d40*/  BPT.TRAP 0x1 ;  /* 0x000000040000795c */ /* 0x000fe20000300000 */
.L_x_1877:
[----:B-1----:R-:W-:Y:S05]  /*5d50*/  @P3 BRA `(.L_x_1875) ;  /* 0x0000000000083947 */ /* 0x002fea0003800000 */
[----:B------:R-:W1:Y:S02]  /*5d60*/  SYNCS.PHASECHK.TRANS64.TRYWAIT P3, [UR4+0x31c30], R7 ;  /* 0x031c3007ff0075a7 */ /* 0x000e640008060144 */
[----:B-1----:R-:W-:Y:S05]  /*5d70*/  @!P3 BRA `(.L_x_1878) ;  /* 0x000000f8006cb947 */ /* 0x002fea0003800000 */
.L_x_1875:
        /* <DEDUP_REMOVED lines=356> */
.L_x_1880:
[----:B------:R-:W-:Y:S01]  /*73c0*/  ULEA UR4, UR7, UR37, 0x3 ;  /* 0x0000002507047291 */ /* 0x000fe2000f8e183f */
[----:B------:R-:W-:-:S05]  /*73d0*/  IMAD.U32 R7, RZ, RZ, UR39 ;  /* 0x00000027ff077e24 */ /* 0x000fca000f8e00ff */
[----:B------:R-:W-:-:S04]  /*73e0*/  SHF.L.U32 R7, R7, 0x1f, RZ ;  /* 0x0000001f07077819 */ /* 0x000fc800000006ff */
[----:B------:R0:W1:Y:S01]  /*73f0*/  SYNCS.PHASECHK.TRANS64.TRYWAIT P3, [UR4+0x31c50], R7 ;  /* 0x031c5007ff0075a7 */ /* 0x0000620008060144 */
[----:B------:R-:W-:Y:S05]  /*7400*/  @!P0 BRA `(.L_x_1881) ;  /* 0x0000000000048947 */ /* 0x000fea0003800000 */
[----:B------:R-:W-:Y:S01]  /*7410*/  BPT.TRAP 0x1 ;  /* 0x000000040000795c */ /* 0x000fe20000300000 */
.L_x_1881:
[----:B-1----:R-:W-:Y:S05]  /*7420*/  @P3 BRA `(.L_x_1879) ;  /* 0x0000000000083947 */ /* 0x002fea0003800000 */
[----:B------:R-:W1:Y:S02]  /*7430*/  SYNCS.PHASECHK.TRANS64.TRYWAIT P3, [UR4+0x31c50], R7 ;  /* 0x031c5007ff0075a7 */ /* 0x000e640008060144 */
[----:B-1----:R-:W-:Y:S05]  /*7440*/  @!P3 BRA `(.L_x_1882) ;  /* 0x000000e000d0b947 */ /* 0x002fea0003800000 */
.L_x_1879:
[----:B------:R-:W-:Y:S01]  /*7450*/  UIADD3 UR4, UR37, 0x200, URZ ;  /* 0x0000020025047890 */ /* 0x000fe2000fffe03f */
[----:B------:R-:W-:Y:S01]  /*7460*/  WARPGROUP.ARRIVE ;  /* 0x00000000000079c5 */ /* 0x000fe20000000000 */
[----:B------:R-:W-:Y:S01]  /*7470*/  ULOP3.LUT UR10, UR61, 0x10000, URZ, 0xfc, !UPT ;  /* 0x000100003d0a7892 */ /* 0x000fe2000f8efc3f */
[----:B------:R-:W-:Y:S01]  /*7480*/  R2UR UR15, R18 ;  /* 0x00000000120f72ca */ /* 0x000fe200000e0000 */
[----:B------:R-:W-:Y:S01]  /*7490*/  USHF.R.U32.HI UR4, URZ, 0x4, UR4 ;  /* 0x000000043f047899 */ /* 0x000fe20008011604 */
[----:B------:R-:W-:Y:S01]  /*74a0*/  FMUL.FTZ R21, R130, UR5 ;  /* 0x0000000582157c20 */ /* 0x000fe20008410000 */
[----:B------:R-:W-:Y:S01]  /*74b0*/  UMOV UR33, 0xc0000010 ;  /* 0xc000001000217882 */ /* 0x000fe20000000000 */
[----:B------:R-:W-:Y:S01]  /*74c0*/  UMOV UR35, 0x80000020 ;  /* 0x8000002000237882 */ /* 0x000fe20000000000 */
[----:B------:R-:W-:Y:S01]  /*74d0*/  ULOP3.LUT UR4, UR4, 0x3fff, URZ, 0xc0, !UPT ;  /* 0x00003fff04047892 */ /* 0x000fe2000f8ec03f */
[----:B------:R-:W-:Y:S01]  /*74e0*/  FMUL.FTZ R130, R133, UR5 ;  /* 0x0000000585827c20 */ /* 0x000fe20008410000 */
[----:B------:R-:W-:Y:S01]  /*74f0*/  UMOV UR32, UR10 ;  /* 0x0000000a00207c82 */ /* 0x000fe20008000000 */
[----:B------:R-:W-:Y:S01]  /*7500*/  FMUL.FTZ R20, R129, UR5 ;  /* 0x0000000581147c20 */ /* 0x000fe20008410000 */
[----:B------:R-:W-:Y:S01]  /*7510*/  ULOP3.LUT UR4, UR4, 0x2400000, URZ, 0xfc, !UPT ;  /* 0x0240000004047892 */ /* 0x000fe2000f8efc3f */
[----:B------:R-:W-:Y:S01]  /*7520*/  FMUL.FTZ R133, R123, UR5 ;  /* 0x000000057b857c20 */ /* 0x000fe20008410000 */
[----:B------:R-:W-:Y:S01]  /*7530*/  FMUL.FTZ R129, R131, UR5 ;  /* 0x0000000583817c20 */ /* 0x000fe20008410000 */
[----:B------:R-:W-:Y:S01]  /*7540*/  FMUL.FTZ R123, R124, UR5 ;  /* 0x000000057c7b7c20 */ /* 0x000fe20008410000 */
[----:B------:R-:W-:Y:S01]  /*7550*/  UIMAD UR11, UR7, 0x6c0, UR4 ;  /* 0x000006c0070b78a4 */ /* 0x000fe2000f8e0204 */
[----:B------:R-:W-:Y:S01]  /*7560*/  FMUL.FTZ R131, R134, UR5 ;  /* 0x0000000586837c20 */ /* 0x000fe20008410000 */
[----:B------:R-:W-:Y:S01]  /*7570*/  FMUL.FTZ R124, R125, UR5 ;  /* 0x000000057d7c7c20 */ /* 0x000fe20008410000 */
[----:B------:R-:W-:Y:S01]  /*7580*/  FMUL.FTZ R125, R126, UR5 ;  /* 0x000000057e7d7c20 */ /* 0x000fe20008410000 */
[----:B------:R-:W-:-:S02]  /*7590*/  VIADD R134, R22, UR15 ;  /* 0x0000000f16867c36 */ /* 0x000fc40008000000 */
[----:B------:R-:W-:Y:S01]  /*75a0*/  FMUL.FTZ R14, R128, UR5 ;  /* 0x00000005800e7c20 */ /* 0x000fe20008410000 */
        /* <DEDUP_REMOVED lines=10> */
[----:B------:R-:W-:Y:S01]  /*7650*/  @UP0 ULDC UR4, c[0x0][0x44c] ;  /* 0x0001130000040ab9 */ /* 0x000fe20000000800 */
[----:B------:R-:W-:Y:S01]  /*7660*/  FMUL.FTZ R115, R116, UR5 ;  /* 0x0000000574737c20 */ /* 0x000fe20008410000 */
[----:B------:R-:W-:Y:S01]  /*7670*/  FMUL.FTZ R116, R117, UR5 ;  /* 0x0000000575747c20 */ /* 0x000fe20008410000 */
[----:B------:R-:W-:-:S04]  /*7680*/  @P2 IMAD.HI.U32 R135, R134, UR4, RZ ;  /* 0x0000000486872c27 */ /* 0x000fc8000f8e00ff */
[----:B------:R-:W-:Y:S01]  /*7690*/  FMUL.FTZ R117, R118, UR5 ;  /* 0x0000000576757c20 */ /* 0x000fe20008410000 */
[----:B------:R-:W-:Y:S01]  /*76a0*/  FMUL.FTZ R118, R119, UR5 ;  /* 0x0000000577767c20 */ /* 0x000fe20008410000 */
[----:B------:R-:W-:Y:S01]  /*76b0*/  FMUL.FTZ R119, R98, UR5 ;  /* 0x0000000562777c20 */ /* 0x000fe20008410000 */
[----:B------:R-:W-:Y:S01]  /*76c0*/  @UP0 ULDC UR4, c[0x0][0x450] ;  /* 0x0001140000040ab9 */ /* 0x000fe20000000800 */
[----:B------:R-:W-:Y:S01]  /*76d0*/  IMAD.MOV.U32 R98, RZ, RZ, R134 ;  /* 0x000000ffff627224 */ /* 0x000fe200078e0086 */
[----:B------:R-:W-:Y:S01]  /*76e0*/  @P2 SHF.R.U32.HI R98, RZ, UR4, R135 ;  /* 0x00000004ff622c19 */ /* 0x000fe20008011687 */
[----:B------:R-:W2:Y:S01]  /*76f0*/  LDC R134, c[0x0][0x2f0] ;  /* 0x0000bc00ff867b82 */ /* 0x000ea20000000800 */
[----:B------:R-:W-:Y:S01]  /*7700*/  R2UR UR14, R17 ;  /* 0x00000000110e72ca */ /* 0x000fe200000e0000 */
[----:B------:R-:W-:Y:S01]  /*7710*/  UMOV UR4, 0x1 ;  /* 0x0000000100047882 */ /* 0x000fe20000000000 */
[----:B------:R-:W-:Y:S01]  /*7720*/  FMUL.FTZ R9, R138, UR5 ;  /* 0x000000058a097c20 */ /* 0x000fe20008410000 */
[----:B------:R-:W3:Y:S01]  /*7730*/  SHFL.IDX PT, R135, R98, 0x1, 0x1c1f ;  /* 0x003c1f0062877f89 */ /* 0x000ee200000e0000 */
[----:B------:R-:W-:Y:S01]  /*7740*/  UIMAD UR4, UR38, -0x90, UR4 ;  /* 0xffffff70260478a4 */ /* 0x000fe2000f8e0204 */
[----:B01----:R-:W-:Y:S01]  /*7750*/  FMUL.FTZ R7, R136, UR5 ;  /* 0x0000000588077c20 */ /* 0x003fe20008410000 */
[----:B------:R-:W-:-:S02]  /*7760*/  IMAD.MOV.U32 R136, RZ, RZ, -0x2 ;  /* 0xfffffffeff887424 */ /* 0x000fc400078e00ff */
[----:B------:R-:W-:Y:S01]  /*7770*/  FMUL.FTZ R10, R139, UR5 ;  /* 0x000000058b0a7c20 */ /* 0x000fe20008410000 */
[----:B------:R-:W0:Y:S01]  /*7780*/  MUFU.TANH R9, R9 ;  /* 0x0000000900097308 */ /* 0x000e220000002400 */
[----:B------:R-:W-:Y:S01]  /*7790*/  FMUL.FTZ R8, R137, UR5 ;  /* 0x0000000589087c20 */ /* 0x000fe20008410000 */
[----:B------:R-:W-:Y:S02]  /*77a0*/  IMAD R139, R19, R136, UR4 ;  /* 0x00000004138b7e24 */ /* 0x000fe4000f8e0288 */
        /* <DEDUP_REMOVED lines=12> */
[----:B--2---:R-:W-:Y:S01]  /*7870*/  IMAD R90, R134, UR14, R139 ;  /* 0x0000000e865a7c24 */ /* 0x004fe2000f8e028b */
[----:B------:R-:W-:Y:S01]  /*7880*/  ULDC UR14, c[0x0][0x288] ;  /* 0x0000a200000e7ab9 */ /* 0x000fe20000000800 */
[----:B------:R-:W2:Y:S01]  /*7890*/  MUFU.TANH R13, R13 ;  /* 0x0000000d000d7308 */ /* 0x000ea20000002400 */
[----:B------:R-:W-:Y:S01]  /*78a0*/  FMUL.FTZ R111, R111, UR5 ;  /* 0x000000056f6f7c20 */ /* 0x000fe20008410000 */
[----:B------:R-:W-:Y:S01]  /*78b0*/  FMUL.FTZ R99, R99, UR5 ;  /* 0x0000000563637c20 */ /* 0x000fe20008410000 */
[----:B---3--:R-:W-:Y:S01]  /*78c0*/  IADD3 R91, R135, -UR14, R90 ;  /* 0x8000000e875b7c10 */ /* 0x008fe2000fffe05a */
[----:B------:R-:W-:Y:S01]  /*78d0*/  FMUL.FTZ R135, R95, UR5 ;  /* 0x000000055f877c20 */ /* 0x000fe20008410000 */
[----:B------:R-:W-:Y:S01]  /*78e0*/  FMUL.FTZ R95, R82, UR5 ;  /* 0x00000005525f7c20 */ /* 0x000fe20008410000 */
[----:B------:R-:W-:Y:S01]  /*78f0*/  FMUL.FTZ R102, R102, UR5 ;  /* 0x0000000566667c20 */ /* 0x000fe20008410000 */
[C---:B------:R-:W-:Y:S01]  /*7900*/  ISETP.GT.AND P3, PT, R91.reuse, RZ, PT ;  /* 0x000000ff5b00720c */ /* 0x040fe20003f64270 */
[----:B------:R-:W3:Y:S01]  /*7910*/  MUFU.TANH R15, R15 ;  /* 0x0000000f000f7308 */ /* 0x000ee20000002400 */
[----:B------:R-:W-:Y:S01]  /*7920*/  ISETP.GT.AND P4, PT, R91, 0x1, PT ;  /* 0x000000015b00780c */ /* 0x000fe20003f84270 */
[----:B------:R-:W-:Y:S01]  /*7930*/  FMUL.FTZ R103, R103, UR5 ;  /* 0x0000000567677c20 */ /* 0x000fe20008410000 */
[----:B0-----:R-:W-:Y:S01]  /*7940*/  FSEL R9, R9, -INF , P3 ;  /* 0xff80000009097808 */ /* 0x001fe20001800000 */
[----:B------:R-:W-:Y:S01]  /*7950*/  FMUL.FTZ R11, R140, UR5 ;  /* 0x000000058c0b7c20 */ /* 0x000fe20008410000 */
[C---:B------:R-:W-:Y:S01]  /*7960*/  ISETP.GT.AND P3, PT, R91.reuse, 0x8, PT ;  /* 0x000000085b00780c */ /* 0x040fe20003f64270 */
[----:B------:R-:W-:Y:S01]  /*7970*/  UIADD3 UR40, UR10, 0x900, URZ ;  /* 0x000009000a287890 */ /* 0x000fe2000fffe03f */
[----:B-1----:R-:W-:Y:S01]  /*7980*/  FSEL R10, R10, -INF , P4 ;  /* 0xff8000000a0a7808 */ /* 0x002fe20002000000 */
[----:B------:R-:W0:Y:S01]  /*7990*/  MUFU.TANH R21, R21 ;  /* 0x0000001500157308 */ /* 0x000e220000002400 */
[----:B------:R-:W-:Y:S01]  /*79a0*/  ISETP.GT.AND P4, PT, R91, 0x9, PT ;  /* 0x000000095b00780c */ /* 0x000fe20003f84270 */
[----:B------:R-:W-:Y:S01]  /*79b0*/  UIADD3 UR42, UR11, 0x180, URZ ;  /* 0x000001800b2a7890 */ /* 0x000fe2000fffe03f */
[----:B--2---:R-:W-:Y:S01]  /*79c0*/  FSEL R13, R13, -INF , P3 ;  /* 0xff8000000d0d7808 */ /* 0x004fe20001800000 */
[----:B------:R-:W-:Y:S01]  /*79d0*/  UMOV UR41, 0xc0000010 ;  /* 0xc000001000297882 */ /* 0x000fe20000000000 */
[C---:B------:R-:W-:Y:S01]  /*79e0*/  ISETP.GT.AND P3, PT, R91.reuse, 0x10, PT ;  /* 0x000000105b00780c */ /* 0x040fe20003f64270 */
[----:B------:R-:W-:Y:S01]  /*79f0*/  UMOV UR43, 0x80000020 ;  /* 0x80000020002b7882 */ /* 0x000fe20000000000 */
[----:B------:R-:W-:Y:S01]  /*7a00*/  ISETP.GT.AND P5, PT, R91, 0x50, PT ;  /* 0x000000505b00780c */ /* 0x000fe20003fa4270 */
[----:B------:R-:W1:Y:S01]  /*7a10*/  MUFU.TANH R129, R129 ;  /* 0x0000008100817308 */ /* 0x000e620000002400 */
[----:B---3--:R-:W-:Y:S01]  /*7a20*/  FSEL R15, R15, -INF , P4 ;  /* 0xff8000000f0f7808 */ /* 0x008fe20002000000 */
[----:B------:R-:W-:Y:S01]  /*7a30*/  FMUL.FTZ R12, R141, UR5 ;  /* 0x000000058d0c7c20 */ /* 0x000fe20008410000 */
[C---:B------:R-:W-:Y:S01]  /*7a40*/  ISETP.GT.AND P4, PT, R91.reuse, 0x11, PT ;  /* 0x000000115b00780c */ /* 0x040fe20003f84270 */
[----:B------:R-:W-:Y:S01]  /*7a50*/  ULDC UR4, c[0x0][0x988] ;  /* 0x0002620000047ab9 */ /* 0x000fe20000000800 */
[----:B------:R-:W-:Y:S01]  /*7a60*/  ISETP.GT.AND P6, PT, R91, 0x51, PT ;  /* 0x000000515b00780c */ /* 0x000fe20003fc4270 */
[----:B------:R-:W-:Y:S01]  /*7a70*/  FMUL.FTZ R120, R120, UR5 ;  /* 0x0000000578787c20 */ /* 0x000fe20008410000 */
[----:B------:R-:W-:Y:S01]  /*7a80*/  FMUL.FTZ R121, R121, UR5 ;  /* 0x0000000579797c20 */ /* 0x000fe20008410000 */
[----:B------:R2:W-:Y:S01]  /*7a90*/  MUFU.TANH R134, R137 ;  /* 0x0000008900867308 */ /* 0x0005e20000002400 */
[----:B0-----:R-:W-:Y:S01]  /*7aa0*/  FSEL R21, R21, -INF , P3 ;  /* 0xff80000015157808 */ /* 0x001fe20001800000 */
[----:B------:R-:W-:Y:S01]  /*7ab0*/  FMUL.FTZ R112, R112, UR5 ;  /* 0x0000000570707c20 */ /* 0x000fe20008410000 */
[----:B------:R-:W-:Y:S01]  /*7ac0*/  ISETP.GT.AND P3, PT, R91, 0x18, PT ;  /* 0x000000185b00780c */ /* 0x000fe20003f64270 */
[----:B------:R-:W-:Y:S01]  /*7ad0*/  FMUL.FTZ R113, R113, UR5 ;  /* 0x0000000571717c20 */ /* 0x000fe20008410000 */
[----:B------:R-:W-:Y:S01]  /*7ae0*/  FMUL.FTZ R104, R104, UR5 ;  /* 0x0000000568687c20 */ /* 0x000fe20008410000 */
[----:B------:R-:W-:Y:S01]  /*7af0*/  FMUL.FTZ R105, R105, UR5 ;  /* 0x0000000569697c20 */ /* 0x000fe20008410000 */
[----:B------:R-:W-:Y:S01]  /*7b00*/  FMUL.FTZ R108, R108, UR5 ;  /* 0x000000056c6c7c20 */ /* 0x000fe20008410000 */
[----:B------:R-:W0:Y:S01]  /*7b10*/  MUFU.TANH R131, R131 ;  /* 0x0000008300837308 */ /* 0x000e220000002400 */
[----:B--2---:R-:W-:Y:S01]  /*7b20*/  FMNMX.FTZ R137, R9, R5, !PT ;  /* 0x0000000509897209 */ /* 0x004fe20007810000 */
[----:B------:R-:W-:Y:S01]  /*7b30*/  FMUL.FTZ R109, R109, UR5 ;  /* 0x000000056d6d7c20 */ /* 0x000fe20008410000 */
[----:B-1----:R-:W-:Y:S01]  /*7b40*/  FSEL R129, R129, -INF , P4 ;  /* 0xff80000081817808 */ /* 0x002fe20002000000 */
[----:B------:R-:W-:Y:S01]  /*7b50*/  FMUL.FTZ R96, R96, UR5 ;  /* 0x0000000560607c20 */ /* 0x000fe20008410000 */
[----:B------:R-:W-:Y:S01]  /*7b60*/  ISETP.GT.AND P4, PT, R91, 0x19, PT ;  /* 0x000000195b00780c */ /* 0x000fe20003f84270 */
[----:B------:R-:W-:Y:S01]  /*7b70*/  FMUL.FTZ R97, R97, UR5 ;  /* 0x0000000561617c20 */ /* 0x000fe20008410000 */
[----:B------:R-:W-:Y:S01]  /*7b80*/  FMUL.FTZ R101, R101, UR5 ;  /* 0x0000000565657c20 */ /* 0x000fe20008410000 */
[----:B------:R1:W-:Y:S01]  /*7b90*/  MUFU.TANH R94, R138 ;  /* 0x0000008a005e7308 */ /* 0x0003e20000002400 */
        /* <DEDUP_REMOVED lines=8> */
[----:B-1----:R-:W-:Y:S01]  /*7c20*/  FMNMX.FTZ R138, R10, R137, !PT ;  /* 0x000000890a8a7209 */ /* 0x002fe20007810000 */
[----:B------:R-:W-:Y:S01]  /*7c30*/  FMUL.FTZ R85, R85, UR5 ;  /* 0x0000000555557c20 */ /* 0x000fe20008410000 */
[----:B------:R-:W-:-:S02]  /*7c40*/  WARPGROUP.DEPBAR.LE gsb0, 0x0 ;  /* 0x00008000000079c5 */ /* 0x000fc40000010000 */
[----:B------:R-:W-:Y:S01]  /*7c50*/  WARPGROUP.ARRIVE ;  /* 0x00000000000079c5 */ /* 0x000fe20000000000 */
[----:B------:R-:W-:Y:S01]  /*7c60*/  FMNMX.FTZ R138, R13, R138, !PT ;  /* 0x0000008a0d8a7209 */ /* 0x000fe20007810000 */
[----:B------:R-:W-:Y:S01]  /*7c70*/  FMUL.FTZ R73, R73, UR5 ;  /* 0x0000000549497c20 */ /* 0x000fe20008410000 */
[----:B------:R-:W1:Y:S01]  /*7c80*/  MUFU.TANH R122, R122 ;  /* 0x0000007a007a7308 */ /* 0x000e620000002400 */
[----:B0-----:R-:W-:Y:S01]  /*7c90*/  FSEL R131, R131, -INF , P3 ;  /* 0xff80000083837808 */ /* 0x001fe20001800000 */
[----:B------:R-:W-:Y:S01]  /*7ca0*/  FMUL.FTZ R76, R76, UR5 ;  /* 0x000000054c4c7c20 */ /* 0x000fe20008410000 */
[----:B------:R-:W-:Y:S01]  /*7cb0*/  HGMMA.64x96x16.F32.BF16 R24, gdesc[UR32].tnspB, R24, gsb0 ;  /* 0x41600000201879f0 */ /* 0x000fe20008001818 */
[----:B------:R-:W-:Y:S01]  /*7cc0*/  UIADD3 UR32, UR10, 0x300, URZ ;  /* 0x000003000a207890 */ /* 0x000fe2000fffe03f */
[----:B------:R-:W-:Y:S01]  /*7cd0*/  FMNMX.FTZ R138, R15, R138, !PT ;  /* 0x0000008a0f8a7209 */ /* 0x000fe20007810000 */
[----:B------:R-:W-:Y:S01]  /*7ce0*/  UIADD3 UR34, UR11, 0x80, URZ ;  /* 0x000000800b227890 */ /* 0x000fe2000fffe03f */
[----:B------:R-:W-:Y:S01]  /*7cf0*/  ISETP.GT.AND P3, PT, R91, 0x20, PT ;  /* 0x000000205b00780c */ /* 0x000fe20003f64270 */
[----:B------:R-:W-:Y:S01]  /*7d00*/  UMOV UR33, 0xc0000010 ;  /* 0xc000001000217882 */ /* 0x000fe20000000000 */
[----:B------:R-:W-:Y:S01]  /*7d10*/  UMOV UR35, 0x80000020 ;  /* 0x8000002000237882 */ /* 0x000fe20000000000 */
[----:B------:R-:W0:Y:S01]  /*7d20*/  MUFU.TANH R133, R133 ;  /* 0x0000008500857308 */ /* 0x000e220000002400 */
[----:B------:R-:W-:Y:S01]  /*7d30*/  FMNMX.FTZ R138, R21, R138, !PT ;  /* 0x0000008a158a7209 */ /* 0x000fe20007810000 */
[----:B------:R-:W-:Y:S01]  /*7d40*/  FMUL.FTZ R77, R77, UR5 ;  /* 0x000000054d4d7c20 */ /* 0x000fe20008410000 */
[----:B--2---:R-:W-:Y:S01]  /*7d50*/  FSEL R132, R132, -INF , P4 ;  /* 0xff80000084847808 */ /* 0x004fe20002000000 */
[----:B------:R-:W2:Y:S01]  /*7d60*/  S2R R143, SR_TID.X ;  /* 0x00000000008f7919 */ /* 0x000ea20000002100 */
[----:B------:R-:W-:Y:S01]  /*7d70*/  FMNMX.FTZ R138, R129, R138, !PT ;  /* 0x0000008a818a7209 */ /* 0x000fe20007810000 */
[----:B------:R-:W-:Y:S01]  /*7d80*/  UMOV UR39, UR60 ;  /* 0x0000003c00277c82 */ /* 0x000fe20008000000 */
[----:B------:R-:W-:Y:S01]  /*7d90*/  ISETP.GT.AND P4, PT, R91, 0x21, PT ;  /* 0x000000215b00780c */ /* 0x000fe20003f84270 */
[----:B------:R-:W3:Y:S01]  /*7da0*/  MUFU.TANH R125, R125 ;  /* 0x0000007d007d7308 */ /* 0x000ee20000002400 */
[----:B------:R-:W-:-:S02]  /*7db0*/  FMNMX.FTZ R137, R131, R138, !PT ;  /* 0x0000008a83897209 */ /* 0x000fc40007810000 */
[----:B-1----:R-:W-:Y:S02]  /*7dc0*/  FSEL R122, R122, -INF , P3 ;  /* 0xff8000007a7a7808 */ /* 0x002fe40001800000 */
[----:B------:R-:W-:Y:S02]  /*7dd0*/  FMNMX.FTZ R137, R132, R137, !PT ;  /* 0x0000008984897209 */ /* 0x000fe40007810000 */
[----:B------:R-:W-:Y:S01]  /*7de0*/  ISETP.GT.AND P3, PT, R91, 0x28, PT ;  /* 0x000000285b00780c */ /* 0x000fe20003f64270 */
[----:B------:R-:W1:Y:S01]  /*7df0*/  MUFU.TANH R126, R126 ;  /* 0x0000007e007e7308 */ /* 0x000e620000002400 */
[----:B0-----:R-:W-:Y:S02]  /*7e00*/  FSEL R133, R133, -INF , P4 ;  /* 0xff80000085857808 */ /* 0x001fe40002000000 */
[----:B------:R-:W-:Y:S01]  /*7e10*/  FMNMX.FTZ R138, R122, R137, !PT ;  /* 0x000000897a8a7209 */ /* 0x000fe20007810000 */
[----:B------:R-:W-:Y:S01]  /*7e20*/  FMUL.FTZ R137, R74, UR5 ;  /* 0x000000054a897c20 */ /* 0x000fe20008410000 */
[----:B------:R-:W-:-:S02]  /*7e30*/  ISETP.GT.AND P4, PT, R91, 0x29, PT ;  /* 0x000000295b00780c */ /* 0x000fc40003f84270 */
[----:B------:R-:W-:Y:S01]  /*7e40*/  FMNMX.FTZ R138, R133, R138, !PT ;  /* 0x0000008a858a7209 */ /* 0x000fe20007810000 */
[----:B------:R-:W0:Y:S01]  /*7e50*/  MUFU.TANH R114, R114 ;  /* 0x0000007200727308 */ /* 0x000e220000002400 */
[----:B---3--:R-:W-:Y:S02]  /*7e60*/  FSEL R125, R125, -INF , P3 ;  /* 0xff8000007d7d7808 */ /* 0x008fe40001800000 */
[----:B------:R-:W-:Y:S02]  /*7e70*/  ISETP.GT.AND P3, PT, R91, 0x30, PT ;  /* 0x000000305b00780c */ /* 0x000fe40003f64270 */
[----:B------:R-:W-:Y:S01]  /*7e80*/  FMNMX.FTZ R139, R125, R138, !PT ;  /* 0x0000008a7d8b7209 */ /* 0x000fe20007810000 */
[----:B------:R-:W-:Y:S02]  /*7e90*/  FMUL.FTZ R138, R75, UR5 ;  /* 0x000000054b8a7c20 */ /* 0x000fe40008410000 */
[----:B------:R-:W3:Y:S01]  /*7ea0*/  MUFU.TANH R127, R127 ;  /* 0x0000007f007f7308 */ /* 0x000ee20000002400 */
[----:B-1----:R-:W-:-:S02]  /*7eb0*/  FSEL R126, R126, -INF , P4 ;  /* 0xff8000007e7e7808 */ /* 0x002fc40002000000 */
[C---:B------:R-:W-:Y:S02]  /*7ec0*/  ISETP.GT.AND P4, PT, R91.reuse, 0x31, PT ;  /* 0x000000315b00780c */ /* 0x040fe40003f84270 */
[----:B------:R-:W-:Y:S02]  /*7ed0*/  FMNMX.FTZ R139, R126, R139, !PT ;  /* 0x0000008b7e8b7209 */ /* 0x000fe40007810000 */
[----:B--2---:R-:W-:Y:S01]  /*7ee0*/  SHF.R.U32.HI R142, RZ, 0x7, R143 ;  /* 0x00000007ff8e7819 */ /* 0x004fe2000001168f */
[----:B------:R-:W1:Y:S01]  /*7ef0*/  MUFU.TANH R117, R117 ;  /* 0x0000007500757308 */ /* 0x000e620000002400 */
[----:B0-----:R-:W-:Y:S02]  /*7f00*/  FSEL R114, R114, -INF , P3 ;  /* 0xff80000072727808 */ /* 0x001fe40001800000 */
[----:B------:R-:W-:-:S05]  /*7f10*/  ISETP.GT.AND P3, PT, R91, 0x38, PT ;  /* 0x000000385b00780c */ /* 0x000fca0003f64270 */
[----:B------:R-:W0:Y:S01]  /*7f20*/  MUFU.TANH R118, R118 ;  /* 0x0000007600767308 */ /* 0x000e220000002400 */
[----:B---3--:R-:W-:Y:S02]  /*7f30*/  FSEL R127, R127, -INF , P4 ;  /* 0xff8000007f7f7808 */ /* 0x008fe40002000000 */
[----:B------:R-:W-:-:S05]  /*7f40*/  ISETP.GT.AND P4, PT, R91, 0x39, PT ;  /* 0x000000395b00780c */ /* 0x000fca0003f84270 */
[----:B------:R-:W2:Y:S01]  /*7f50*/  MUFU.TANH R106, R106 ;  /* 0x0000006a006a7308 */ /* 0x000ea20000002400 */
[----:B-1----:R-:W-:Y:S02]  /*7f60*/  FSEL R117, R117, -INF , P3 ;  /* 0xff80000075757808 */ /* 0x002fe40001800000 */
[----:B------:R-:W-:-:S05]  /*7f70*/  ISETP.GT.AND P3, PT, R91, 0x40, PT ;  /* 0x000000405b00780c */ /* 0x000fca0003f64270 */
[----:B------:R-:W1:Y:S01]  /*7f80*/  MUFU.TANH R107, R107 ;  /* 0x0000006b006b7308 */ /* 0x000e620000002400 */
[----:B0-----:R-:W-:Y:S02]  /*7f90*/  FSEL R118, R118, -INF , P4 ;  /* 0xff80000076767808 */ /* 0x001fe40002000000 */
[----:B------:R-:W-:-:S05]  /*7fa0*/  ISETP.GT.AND P4, PT, R91, 0x41, PT ;  /* 0x000000415b00780c */ /* 0x000fca0003f84270 */
[----:B------:R0:W-:Y:S01]  /*7fb0*/  MUFU.TANH R74, R86 ;  /* 0x00000056004a7308 */ /* 0x0001e20000002400 */
[----:B--2---:R-:W-:Y:S02]  /*7fc0*/  FSEL R106, R106, -INF , P3 ;  /* 0xff8000006a6a7808 */ /* 0x004fe40001800000 */
[----:B------:R-:W-:-:S05]  /*7fd0*/  ISETP.GT.AND P3, PT, R91, 0x48, PT ;  /* 0x000000485b00780c */ /* 0x000fca0003f64270 */
[----:B------:R-:W2:Y:S01]  /*7fe0*/  MUFU.TANH R110, R110 ;  /* 0x0000006e006e7308 */ /* 0x000ea20000002400 */
[----:B0-----:R-:W-:Y:S02]  /*7ff0*/  FMNMX.FTZ R86, R114, R139, !PT ;  /* 0x0000008b72567209 */ /* 0x001fe40007810000 */
[----:B-1----:R-:W-:Y:S02]  /*8000*/  FSEL R107, R107, -INF , P4 ;  /* 0xff8000006b6b7808 */ /* 0x002fe40002000000 */
[----:B------:R-:W-:Y:S02]  /*8010*/  FMNMX.FTZ R86, R127, R86, !PT ;  /* 0x000000567f567209 */ /* 0x000fe40007810000 */
[----:B------:R-:W-:Y:S01]  /*8020*/  ISETP.GT.AND P4, PT, R91, 0x49, PT ;  /* 0x000000495b00780c */ /* 0x000fe20003f84270 */
[----:B------:R-:W0:Y:S01]  /*8030*/  MUFU.TANH R111, R111 ;  /* 0x0000006f006f7308 */ /* 0x000e220000002400 */
[----:B------:R-:W-:-:S04]  /*8040*/  FMNMX.FTZ R75, R117, R86, !PT ;  /* 0x00000056754b7209 */ /* 0x000fc80007810000 */
[----:B------:R-:W-:Y:S01]  /*8050*/  FMNMX.FTZ R75, R118, R75, !PT ;  /* 0x0000004b764b7209 */ /* 0x000fe20007810000 */
[----:B------:R-:W-:Y:S02]  /*8060*/  WARPGROUP.DEPBAR.LE gsb0, 0x0 ;  /* 0x00008000000079c5 */ /* 0x000fe40000010000 */
[----:B------:R-:W-:Y:S01]  /*8070*/  WARPGROUP.ARRIVE ;  /* 0x00000000000079c5 */ /* 0x000fe20000000000 */
[----:B------:R1:W-:Y:S01]  /*8080*/  MUFU.TANH R82, R136 ;  /* 0x0000008800527308 */ /* 0x0003e20000002400 */
[----:B--2---:R-:W-:Y:S02]  /*8090*/  FSEL R110, R110, -INF , P3 ;  /* 0xff8000006e6e7808 */ /* 0x004fe40001800000 */
[----:B------:R-:W-:Y:S02]  /*80a0*/  ISETP.GT.AND P3, PT, R91, 0x58, PT ;  /* 0x000000585b00780c */ /* 0x000fe40003f64270 */
[----:B------:R-:W-:Y:S01]  /*80b0*/  HGMMA.64x96x16.F32.BF16 R24, gdesc[UR32].tnspB, R24, gsb0 ;  /* 0x41600000201879f0 */ /* 0x000fe20008001818 */
[----:B------:R-:W-:Y:S01]  /*80c0*/  UIADD3 UR32, UR10, 0x480, URZ ;  /* 0x000004800a207890 */ /* 0x000fe2000fffe03f */
[----:B0-----:R-:W-:Y:S01]  /*80d0*/  FSEL R111, R111, -INF , P4 ;  /* 0xff8000006f6f7808 */ /* 0x001fe20002000000 */
[----:B------:R-:W-:Y:S01]  /*80e0*/  UIADD3 UR34, UR11, 0xc0, URZ ;  /* 0x000000c00b227890 */ /* 0x000fe2000fffe03f */
[----:B-1----:R-:W-:Y:S01]  /*80f0*/  FMUL.FTZ R136, R83, UR5 ;  /* 0x0000000553887c20 */ /* 0x002fe20008410000 */
[----:B------:R-:W-:Y:S01]  /*8100*/  UMOV UR33, 0xc0000010 ;  /* 0xc000001000217882 */ /* 0x000fe20000000000 */
[----:B------:R-:W-:Y:S01]  /*8110*/  UMOV UR35, 0x80000020 ;  /* 0x8000002000237882 */ /* 0x000fe20000000000 */
[----:B------:R-:W0:Y:S01]  /*8120*/  MUFU.TANH R119, R119 ;  /* 0x0000007700777308 */ /* 0x000e220000002400 */
[----:B------:R-:W-:-:S07]  /*8130*/  ISETP.GT.AND P4, PT, R91, 0x59, PT ;  /* 0x000000595b00780c */ /* 0x000fce0003f84270 */
[----:B------:R1:W-:Y:S08]  /*8140*/  MUFU.TANH R83, R135 ;  /* 0x0000008700537308 */ /* 0x0003f00000002400 */
[----:B------:R-:W2:Y:S01]  /*8150*/  MUFU.TANH R99, R99 ;  /* 0x0000006300637308 */ /* 0x000ea20000002400 */
[----:B-1----:R-:W-:Y:S01]  /*8160*/  FMUL.FTZ R135, R87, UR5 ;  /* 0x0000000557877c20 */ /* 0x002fe20008410000 */
[----:B0-----:R-:W-:-:S02]  /*8170*/  FSEL R119, R119, -INF , P5 ;  /* 0xff80000077777808 */ /* 0x001fc40002800000 */
[----:B------:R-:W-:-:S04]  /*8180*/  ISETP.GT.AND P5, PT, R91, 0x60, PT ;  /* 0x000000605b00780c */ /* 0x000fc80003fa4270 */
[----:B------:R0:W-:Y:S01]  /*8190*/  MUFU.TANH R87, R136 ;  /* 0x0000008800577308 */ /* 0x0001e20000002400 */
[----:B------:R-:W-:Y:S02]  /*81a0*/  FSEL R134, R134, -INF , P5 ;  /* 0xff80000086867808 */ /* 0x000fe40002800000 */
[----:B------:R-:W-:-:S05]  /*81b0*/  ISETP.GT.AND P5, PT, R91, 0x70, PT ;  /* 0x000000705b00780c */ /* 0x000fca0003fa4270 */
[----:B------:R-:W1:Y:S01]  /*81c0*/  MUFU.TANH R102, R102 ;  /* 0x0000006600667308 */ /* 0x000e620000002400 */
[----:B0-----:R-:W-:Y:S01]  /*81d0*/  FMUL.FTZ R136, R78, UR5 ;  /* 0x000000054e887c20 */ /* 0x001fe20008410000 */
[----:B------:R-:W-:Y:S02]  /*81e0*/  FMNMX.FTZ R78, R106, R75, !PT ;  /* 0x0000004b6a4e7209 */ /* 0x000fe40007810000 */
[----:B--2---:R-:W-:Y:S02]  /*81f0*/  FSEL R99, R99, -INF , P6 ;  /* 0xff80000063637808 */ /* 0x004fe40003000000 */
[----:B------:R-:W-:Y:S02]  /*8200*/  FMNMX.FTZ R75, R107, R78, !PT ;  /* 0x0000004e6b4b7209 */ /* 0x000fe40007810000 */
[----:B------:R-:W0:Y:S01]  /*8210*/  MUFU.TANH R103, R103 ;  /* 0x0000006700677308 */ /* 0x000e220000002400 */
[----:B------:R-:W-:Y:S02]  /*8220*/  ISETP.GT.AND P6, PT, R91, 0x61, PT ;  /* 0x000000615b00780c */ /* 0x000fe40003fc4270 */
[----:B------:R-:W-:-:S02]  /*8230*/  FMNMX.FTZ R78, R110, R75, !PT ;  /* 0x0000004b6e4e7209 */ /* 0x000fc40007810000 */
[----:B------:R-:W-:Y:S02]  /*8240*/  FSEL R94, R94, -INF , P6 ;  /* 0xff8000005e5e7808 */ /* 0x000fe40003000000 */
[----:B------:R-:W-:Y:S01]  /*8250*/  FMNMX.FTZ R78, R111, R78, !PT ;  /* 0x0000004e6f4e7209 */ /* 0x000fe20007810000 */
[----:B------:R-:W2:Y:S01]  /*8260*/  MUFU.TANH R95, R95 ;  /* 0x0000005f005f7308 */ /* 0x000ea20000002400 */
[----:B-1----:R-:W-:Y:S02]  /*8270*/  FSEL R102, R102, -INF , P3 ;  /* 0xff80000066667808 */ /* 0x002fe40001800000 */
[----:B------:R-:W-:Y:S02]  /*8280*/  FMNMX.FTZ R78, R119, R78, !PT ;  /* 0x0000004e774e7209 */ /* 0x000fe40007810000 */
[----:B------:R-:W-:Y:S02]  /*8290*/  ISETP.GT.AND P3, PT, R91, 0x68, PT ;  /* 0x000000685b00780c */ /* 0x000fe40003f64270 */
[----:B------:R-:W-:Y:S01]  /*82a0*/  FMNMX.FTZ R75, R99, R78, !PT ;  /* 0x0000004e634b7209 */ /* 0x000fe20007810000 */
[----:B------:R-:W1:Y:S01]  /*82b0*/  MUFU.TANH R135, R135 ;  /* 0x0000008700877308 */ /* 0x000e620000002400 */
[----:B0-----:R-:W-:-:S02]  /*82c0*/  FSEL R103, R103, -INF , P4 ;  /* 0xff80000067677808 */ /* 0x001fc40002000000 */
[----:B------:R-:W-:Y:S02]  /*82d0*/  FMNMX.FTZ R78, R102, R75, !PT ;  /* 0x0000004b664e7209 */ /* 0x000fe40007810000 */
[----:B------:R-:W-:Y:S02]  /*82e0*/  ISETP.GT.AND P4, PT, R91, 0x69, PT ;  /* 0x000000695b00780c */ /* 0x000fe40003f84270 */
[----:B------:R-:W-:Y:S01]  /*82f0*/  FMNMX.FTZ R75, R103, R78, !PT ;  /* 0x0000004e674b7209 */ /* 0x000fe20007810000 */
[----:B------:R-:W0:Y:S01]  /*8300*/  MUFU.TANH R137, R137 ;  /* 0x0000008900897308 */ /* 0x000e220000002400 */
[----:B------:R-:W-:Y:S02]  /*8310*/  FSEL R86, R83, -INF , P4 ;  /* 0xff80000053567808 */ /* 0x000fe40002000000 */
[----:B------:R-:W-:Y:S02]  /*8320*/  FMNMX.FTZ R75, R134, R75, !PT ;  /* 0x0000004b864b7209 */ /* 0x000fe40007810000 */
[----:B------:R-:W-:-:S02]  /*8330*/  FSEL R82, R82, -INF , P3 ;  /* 0xff80000052527808 */ /* 0x000fc40001800000 */
[----:B------:R-:W-:Y:S01]  /*8340*/  FMNMX.FTZ R83, R94, R75, !PT ;  /* 0x0000004b5e537209 */ /* 0x000fe20007810000 */
[----:B------:R-:W-:Y:S01]  /*8350*/  MUFU.TANH R138, R138 ;  /* 0x0000008a008a7308 */ /* 0x000fe20000002400 */
[C---:B------:R-:W-:Y:S02]  /*8360*/  ISETP.GT.AND P6, PT, R91.reuse, 0x71, PT ;  /* 0x000000715b00780c */ /* 0x040fe40003fc4270 */
[----:B------:R-:W-:Y:S02]  /*8370*/  FMNMX.FTZ R83, R82, R83, !PT ;  /* 0x0000005352537209 */ /* 0x000fe40007810000 */
[C---:B------:R-:W-:Y:S02]  /*8380*/  ISETP.GT.AND P3, PT, R91.reuse, 0x78, PT ;  /* 0x000000785b00780c */ /* 0x040fe40003f64270 */
[----:B------:R-:W-:Y:S01]  /*8390*/  ISETP.GT.AND P4, PT, R91, 0x79, PT ;  /* 0x000000795b00780c */ /* 0x000fe20003f84270 */
[----:B------:R-:W3:Y:S01]  /*83a0*/  MUFU.TANH R136, R136 ;  /* 0x0000008800887308 */ /* 0x000ee20000002400 */
[----:B--2---:R-:W-:-:S02]  /*83b0*/  FSEL R75, R95, -INF , P5 ;  /* 0xff8000005f4b7808 */ /* 0x004fc40002800000 */
[----:B------:R-:W-:Y:S02]  /*83c0*/  FMNMX.FTZ R140, R86, R83, !PT ;  /* 0x00000053568c7209 */ /* 0x000fe40007810000 */
[----:B------:R-:W-:Y:S01]  /*83d0*/  FSEL R78, R87, -INF , P6 ;  /* 0xff800000574e7808 */ /* 0x000fe20003000000 */
[----:B------:R-:W-:Y:S01]  /*83e0*/  FMUL.FTZ R87, R79, UR5 ;  /* 0x000000054f577c20 */ /* 0x000fe20008410000 */
[----:B------:R-:W-:Y:S01]  /*83f0*/  FSEL R74, R74, -INF , P3 ;  /* 0xff8000004a4a7808 */ /* 0x000fe20001800000 */
[----:B------:R-:W-:Y:S01]  /*8400*/  MUFU.TANH R7, R7 ;  /* 0x0000000700077308 */ /* 0x000fe20000002400 */
[----:B-1----:R-:W-:Y:S02]  /*8410*/  FSEL R83, R135, -INF , P4 ;  /* 0xff80000087537808 */ /* 0x002fe40002000000 */
[C---:B------:R-:W-:Y:S02]  /*8420*/  ISETP.GT.AND P5, PT, R91.reuse, 0x80, PT ;  /* 0x000000805b00780c */ /* 0x040fe40003fa4270 */
[----:B------:R-:W-:Y:S01]  /*8430*/  ISETP.GT.AND P6, PT, R91, 0x81, PT ;  /* 0x000000815b00780c */ /* 0x000fe20003fc4270 */
[----:B------:R-:W-:-:S02]  /*8440*/  WARPGROUP.DEPBAR.LE gsb0, 0x0 ;  /* 0x00008000000079c5 */ /* 0x000fc40000010000 */
[----:B------:R-:W-:Y:S01]  /*8450*/  WARPGROUP.ARRIVE ;  /* 0x00000000000079c5 */ /* 0x000fe20000000000 */
[C---:B------:R-:W-:Y:S01]  /*8460*/  ISETP.GT.AND P3, PT, R91.reuse, 0x88, PT ;  /* 0x000000885b00780c */ /* 0x040fe20003f64270 */
[----:B------:R-:W1:Y:S01]  /*8470*/  MUFU.TANH R87, R87 ;  /* 0x0000005700577308 */ /* 0x000e620000002400 */
[----:B------:R-:W-:Y:S02]  /*8480*/  ISETP.GT.AND P4, PT, R91, 0x89, PT ;  /* 0x000000895b00780c */ /* 0x000fe40003f84270 */
[----:B------:R-:W-:Y:S01]  /*8490*/  FMNMX.FTZ R91, R75, R140, !PT ;  /* 0x0000008c4b5b7209 */ /* 0x000fe20007810000 */
[----:B------:R-:W-:Y:S01]  /*84a0*/  HGMMA.64x96x16.F32.BF16 R24, gdesc[UR32].tnspB, R24, gsb0 ;  /* 0x41600000201879f0 */ /* 0x000fe20008001818 */
[----:B------:R-:W-:Y:S01]  /*84b0*/  UIADD3 UR32, UR10, 0x600, URZ ;  /* 0x000006000a207890 */ /* 0x000fe2000fffe03f */
[----:B0-----:R-:W-:Y:S01]  /*84c0*/  FSEL R95, R137, -INF , P5 ;  /* 0xff800000895f7808 */ /* 0x001fe20002800000 */
[----:B------:R-:W-:Y:S01]  /*84d0*/  UIADD3 UR34, UR11, 0x100, URZ ;  /* 0x000001000b227890 */ /* 0x000fe2000fffe03f */
[----:B------:R-:W-:Y:S01]  /*84e0*/  FMNMX.FTZ R91, R78, R91, !PT ;  /* 0x0000005b4e5b7209 */ /* 0x000fe20007810000 */
[----:B------:R-:W-:Y:S01]  /*84f0*/  UMOV UR33, 0xc0000010 ;  /* 0xc000001000217882 */ /* 0x000fe20000000000 */
[----:B------:R-:W-:Y:S01]  /*8500*/  UMOV UR35, 0x80000020 ;  /* 0x8000002000237882 */ /* 0x000fe20000000000 */
[----:B---3--:R-:W-:Y:S01]  /*8510*/  FSEL R79, R136, -INF , P3 ;  /* 0xff800000884f7808 */ /* 0x008fe20001800000 */
[----:B------:R-:W0:Y:S01]  /*8520*/  MUFU.TANH R8, R8 ;  /* 0x0000000800087308 */ /* 0x000e220000002400 */
[----:B------:R-:W-:Y:S01]  /*8530*/  FMNMX.FTZ R140, R74, R91, !PT ;  /* 0x0000005b4a8c7209 */ /* 0x000fe20007810000 */
[----:B------:R-:W-:Y:S01]  /*8540*/  FMUL.FTZ R91, R100, UR5 ;  /* 0x00000005645b7c20 */ /* 0x000fe20008410000 */
[----:B------:R-:W-:-:S02]  /*8550*/  FSEL R100, R138, -INF , P6 ;  /* 0xff8000008a647808 */ /* 0x000fc40003000000 */
[----:B------:R-:W-:Y:S02]  /*8560*/  FMNMX.FTZ R140, R83, R140, !PT ;  /* 0x0000008c538c7209 */ /* 0x000fe40007810000 */
[----:B-1----:R-:W-:Y:S01]  /*8570*/  FSEL R87, R87, -INF , P4 ;  /* 0xff80000057577808 */ /* 0x002fe20002000000 */
[----:B------:R-:W1:Y:S01]  /*8580*/  MUFU.TANH R11, R11 ;  /* 0x0000000b000b7308 */ /* 0x000e620000002400 */
[----:B------:R-:W-:-:S04]  /*8590*/  FMNMX.FTZ R135, R95, R140, !PT ;  /* 0x0000008c5f877209 */ /* 0x000fc80007810000 */
[----:B------:R-:W-:-:S03]  /*85a0*/  FMNMX.FTZ R136, R100, R135, !PT ;  /* 0x0000008764887209 */ /* 0x000fc60007810000 */
[----:B------:R-:W2:Y:S01]  /*85b0*/  MUFU.TANH R12, R12 ;  /* 0x0000000c000c7308 */ /* 0x000ea20000002400 */
[----:B------:R-:W-:-:S04]  /*85c0*/  FMNMX.FTZ R136, R79, R136, !PT ;  /* 0x000000884f887209 */ /* 0x000fc80007810000 */
[----:B------:R-:W-:-:S03]  /*85d0*/  FMNMX.FTZ R135, R87, R136, !PT ;  /* 0x0000008857877209 */ /* 0x000fc60007810000 */
[----:B------:R-:W3:Y:S02]  /*85e0*/  MUFU.TANH R14, R14 ;  /* 0x0000000e000e7308 */ /* 0x000ee40000002400 */
[----:B------:R-:W4:Y:S06]  /*85f0*/  SHFL.BFLY PT, R136, R135, 0x2, 0x1f ;  /* 0x0c401f0087887f89 */ /* 0x000f2c00000e0000 */
[----:B------:R-:W5:Y:S08]  /*8600*/  MUFU.TANH R20, R20 ;  /* 0x0000001400147308 */ /* 0x000f700000002400 */
[----:B------:R-:W5:Y:S08]  /*8610*/  MUFU.TANH R128, R128 ;  /* 0x0000008000807308 */ /* 0x000f700000002400 */
[----:B------:R-:W5:Y:S01]  /*8620*/  MUFU.TANH R130, R130 ;  /* 0x0000008200827308 */ /* 0x000f620000002400 */
[----:B----4-:R-:W-:Y:S01]  /*8630*/  FMNMX.FTZ R136, R135, R136, !PT ;  /* 0x0000008887887209 */ /* 0x010fe20007810000 */
[----:B------:R-:W-:-:S04]  /*8640*/  FMUL.FTZ R135, R72, UR5 ;  /* 0x0000000548877c20 */ /* 0x000fc80008410000 */
[----:B------:R-:W4:Y:S02]  /*8650*/  SHFL.BFLY PT, R137, R136, 0x1, 0x1f ;  /* 0x0c201f0088897f89 */ /* 0x000f2400000e0000 */
[----:B------:R-:W5:Y:S08]  /*8660*/  MUFU.TANH R120, R120 ;  /* 0x0000007800787308 */ /* 0x000f700000002400 */
[----:B------:R-:W5:Y:S08]  /*8670*/  MUFU.TANH R121, R121 ;  /* 0x0000007900797308 */ /* 0x000f700000002400 */
[----:B------:R-:W5:Y:S01]  /*8680*/  MUFU.TANH R123, R123 ;  /* 0x0000007b007b7308 */ /* 0x000f620000002400 */
[----:B----4-:R-:W-:-:S07]  /*8690*/  FMNMX.FTZ R72, R136, R137, !PT ;  /* 0x0000008988487209 */ /* 0x010fce0007810000 */
[----:B------:R-:W4:Y:S01]  /*86a0*/  MUFU.TANH R124, R124 ;  /* 0x0000007c007c7308 */ /* 0x000f220000002400 */
[----:B------:R-:W0:Y:S01]  /*86b0*/  SHFL.IDX PT, R137, R98, RZ, 0x1c1f ;  /* 0x001c1fff62897589 */ /* 0x000e2200000e0000 */
[C---:B------:R-:W-:Y:S01]  /*86c0*/  FSETP.NEU.FTZ.AND P3, PT, R72.reuse, -INF , PT ;  /* 0xff8000004800780b */ /* 0x040fe20003f7d000 */
[----:B------:R-:W-:-:S05]  /*86d0*/  FMUL.FTZ R136, R72, UR4 ;  /* 0x0000000448887c20 */ /* 0x000fca0008410000 */
[----:B------:R-:W4:Y:S01]  /*86e0*/  MUFU.TANH R112, R112 ;  /* 0x0000007000707308 */ /* 0x000f220000002400 */
[----:B------:R-:W-:Y:S01]  /*86f0*/  FSEL R136, R136, RZ, P3 ;  /* 0x000000ff88887208 */ /* 0x000fe20001800000 */
[----:B------:R-:W-:Y:S02]  /*8700*/  WARPGROUP.DEPBAR.LE gsb0, 0x0 ;  /* 0x00008000000079c5 */ /* 0x000fe40000010000 */
[----:B------:R-:W-:Y:S02]  /*8710*/  WARPGROUP.ARRIVE ;  /* 0x00000000000079c5 */ /* 0x000fe40000000000 */
[--C-:B------:R-:W-:Y:S02]  /*8720*/  FFMA.FTZ R138, R132, UR4, -R136.reuse ;  /* 0x00000004848a7c23 */ /* 0x100fe40008010888 */
[----:B------:R-:W4:Y:S01]  /*8730*/  MUFU.TANH R113, R113 ;  /* 0x0000007100717308 */ /* 0x000f220000002400 */
[--C-:B------:R-:W-:Y:S01]  /*8740*/  FFMA.FTZ R139, R125, UR4, -R136.reuse ;  /* 0x000000047d8b7c23 */ /* 0x100fe20008010888 */
[--C-:B------:R-:W-:Y:S01]  /*8750*/  FFMA.FTZ R9, R9, UR4, -R136.reuse ;  /* 0x0000000409097c23 */ /* 0x100fe20008010888 */
[--C-:B------:R-:W-:Y:S01]  /*8760*/  FFMA.FTZ R10, R10, UR4, -R136.reuse ;  /* 0x000000040a0a7c23 */ /* 0x100fe20008010888 */
[----:B------:R-:W-:Y:S01]  /*8770*/  HGMMA.64x96x16.F32.BF16 R24, gdesc[UR32].tnspB, R24, gsb0 ;  /* 0x41600000201879f0 */ /* 0x000fe20008001818 */
[----:B------:R-:W-:Y:S01]  /*8780*/  UIADD3 UR32, UR10, 0x780, URZ ;  /* 0x000007800a207890 */ /* 0x000fe2000fffe03f */
[----:B------:R-:W-:Y:S01]  /*8790*/  FFMA.FTZ R13, R13, UR4, -R136 ;  /* 0x000000040d0d7c23 */ /* 0x000fe20008010888 */
[----:B------:R-:W-:Y:S01]  /*87a0*/  UIADD3 UR34, UR11, 0x140, URZ ;  /* 0x000001400b227890 */ /* 0x000fe2000fffe03f */
[----:B0-----:R-:W-:Y:S01]  /*87b0*/  IADD3 R90, R137, -UR14, R90 ;  /* 0x8000000e895a7c10 */ /* 0x001fe2000fffe05a */
[----:B------:R-:W-:Y:S01]  /*87c0*/  UMOV UR33, 0xc0000010 ;  /* 0xc000001000217882 */ /* 0x000fe20000000000 */
[----:B------:R-:W-:Y:S01]  /*87d0*/  UMOV UR35, 0x80000020 ;  /* 0x8000002000237882 */ /* 0x000fe20000000000 */
[--C-:B------:R-:W-:Y:S01]  /*87e0*/  FFMA.FTZ R137, R129, UR4, -R136.reuse ;  /* 0x0000000481897c23 */ /* 0x100fe20008010888 */
[C---:B------:R-:W-:Y:S01]  /*87f0*/  ISETP.GT.AND P4, PT, R90.reuse, RZ, PT ;  /* 0x000000ff5a00720c */ /* 0x040fe20003f84270 */
[--C-:B------:R-:W-:Y:S01]  /*8800*/  FFMA.FTZ R129, R131, UR4, -R136.reuse ;  /* 0x0000000483817c23 */ /* 0x100fe20008010888 */
[C---:B------:R-:W-:Y:S01]  /*8810*/  ISETP.GT.AND P6, PT, R90.reuse, 0x1, PT ;  /* 0x000000015a00780c */ /* 0x040fe20003fc4270 */
[----:B------:R-:W0:Y:S01]  /*8820*/  MUFU.TANH R115, R115 ;  /* 0x0000007300737308 */ /* 0x000e220000002400 */
[----:B------:R-:W-:Y:S01]  /*8830*/  FSEL R7, R7, -INF , P4 ;  /* 0xff80000007077808 */ /* 0x000fe20002000000 */
[--C-:B------:R-:W-:Y:S01]  /*8840*/  FFMA.FTZ R15, R15, UR4, -R136.reuse ;  /* 0x000000040f0f7c23 */ /* 0x100fe20008010888 */
[----:B------:R-:W-:Y:S01]  /*8850*/  ISETP.GT.AND P5, PT, R90, 0x8, PT ;  /* 0x000000085a00780c */ /* 0x000fe20003fa4270 */
[--C-:B------:R-:W-:Y:S01]  /*8860*/  FFMA.FTZ R21, R21, UR4, -R136.reuse ;  /* 0x0000000415157c23 */ /* 0x100fe20008010888 */
[----:B------:R-:W-:Y:S01]  /*8870*/  FSEL R8, R8, -INF , P6 ;  /* 0xff80000008087808 */ /* 0x000fe20003000000 */
[--C-:B------:R-:W-:Y:S01]  /*8880*/  FFMA.FTZ R122, R122, UR4, -R136.reuse ;  /* 0x000000047a7a7c23 */ /* 0x100fe20008010888 */
[----:B------:R-:W-:Y:S01]  /*8890*/  FMNMX.FTZ R131, R7, R4, !PT ;  /* 0x0000000407837209 */ /* 0x000fe20007810000 */
[----:B------:R-:W0:Y:S01]  /*88a0*/  MUFU.TANH R116, R116 ;  /* 0x0000007400747308 */ /* 0x000e220000002400 */
[----:B------:R-:W-:Y:S01]  /*88b0*/  ISETP.GT.AND P4, PT, R90, 0x9, PT ;  /* 0x000000095a00780c */ /* 0x000fe20003f84270 */
[--C-:B------:R-:W-:Y:S01]  /*88c0*/  FFMA.FTZ R114, R114, UR4, -R136.reuse ;  /* 0x0000000472727c23 */ /* 0x100fe20008010888 */
[----:B-1----:R-:W-:Y:S01]  /*88d0*/  FSEL R98, R11, -INF , P5 ;  /* 0xff8000000b627808 */ /* 0x002fe20002800000 */
[--C-:B------:R-:W-:Y:S01]  /*88e0*/  FFMA.FTZ R94, R94, UR4, -R136.reuse ;  /* 0x000000045e5e7c23 */ /* 0x100fe20008010888 */
[----:B------:R-:W-:Y:S01]  /*88f0*/  FMNMX.FTZ R131, R8, R131, !PT ;  /* 0x0000008308837209 */ /* 0x000fe20007810000 */
[--C-:B------:R-:W-:Y:S01]  /*8900*/  FFMA.FTZ R82, R82, UR4, -R136.reuse ;  /* 0x0000000452527c23 */ /* 0x100fe20008010888 */
[----:B------:R-:W-:Y:S01]  /*8910*/  ISETP.GT.AND P6, PT, R90, 0x10, PT ;  /* 0x000000105a00780c */ /* 0x000fe20003fc4270 */
[----:B------:R1:W-:Y:S01]  /*8920*/  MUFU.EX2 R11, R137 ;  /* 0x00000089000b7308 */ /* 0x0003e20000000800 */
[----:B--2---:R-:W-:Y:S01]  /*8930*/  FSEL R12, R12, -INF , P4 ;  /* 0xff8000000c0c7808 */ /* 0x004fe20002000000 */
[--C-:B------:R-:W-:Y:S01]  /*8940*/  FFMA.FTZ R86, R86, UR4, -R136.reuse ;  /* 0x0000000456567c23 */ /* 0x100fe20008010888 */
[----:B------:R-:W-:Y:S01]  /*8950*/  ISETP.GT.AND P5, PT, R90, 0x11, PT ;  /* 0x000000115a00780c */ /* 0x000fe20003fa4270 */
[--C-:B------:R-:W-:Y:S01]  /*8960*/  FFMA.FTZ R75, R75, UR4, -R136.reuse ;  /* 0x000000044b4b7c23 */ /* 0x100fe20008010888 */
[----:B---3--:R-:W-:Y:S01]  /*8970*/  FSEL R14, R14, -INF , P6 ;  /* 0xff8000000e0e7808 */ /* 0x008fe20003000000 */
[--C-:B------:R-:W-:Y:S01]  /*8980*/  FFMA.FTZ R83, R83, UR4, -R136.reuse ;  /* 0x0000000453537c23 */ /* 0x100fe20008010888 */
[----:B------:R-:W-:Y:S01]  /*8990*/  ISETP.GT.AND P4, PT, R90, 0x18, PT ;  /* 0x000000185a00780c */ /* 0x000fe20003f84270 */
[----:B------:R-:W2:Y:S01]  /*89a0*/  MUFU.TANH R104, R104 ;  /* 0x0000006800687308 */ /* 0x000ea20000002400 */
[----:B-1----:R-:W-:Y:S01]  /*89b0*/  FMNMX.FTZ R137, R98, R131, !PT ;  /* 0x0000008362897209 */ /* 0x002fe20007810000 */
[--C-:B------:R-:W-:Y:S01]  /*89c0*/  FFMA.FTZ R95, R95, UR4, -R136.reuse ;  /* 0x000000045f5f7c23 */ /* 0x100fe20008010888 */
[----:B-----5:R-:W-:Y:S01]  /*89d0*/  FSEL R20, R20, -INF , P5 ;  /* 0xff80000014147808 */ /* 0x020fe20002800000 */
[--C-:B------:R-:W-:Y:S01]  /*89e0*/  FFMA.FTZ R100, R100, UR4, -R136.reuse ;  /* 0x0000000464647c23 */ /* 0x100fe20008010888 */
[----:B------:R-:W-:Y:S01]  /*89f0*/  FMNMX.FTZ R137, R12, R137, !PT ;  /* 0x000000890c897209 */ /* 0x000fe20007810000 */
[----:B------:R-:W-:Y:S01]  /*8a00*/  FFMA.FTZ R87, R87, UR4, -R136 ;  /* 0x0000000457577c23 */ /* 0x000fe20008010888 */
[----:B------:R-:W-:Y:S01]  /*8a10*/  ISETP.GT.AND P6, PT, R90, 0x19, PT ;  /* 0x000000195a00780c */ /* 0x000fe20003fc4270 */
[----:B------:R-:W1:Y:S01]  /*8a20*/  MUFU.TANH R105, R105 ;  /* 0x0000006900697308 */ /* 0x000e620000002400 */
[----:B------:R-:W-:-:S02]  /*8a30*/  FMNMX.FTZ R137, R14, R137, !PT ;  /* 0x000000890e897209 */ /* 0x000fc40007810000 */
[----:B------:R-:W-:Y:S02]  /*8a40*/  FSEL R131, R128, -INF , P4 ;  /* 0xff80000080837808 */ /* 0x000fe40002000000 */
[----:B------:R-:W-:Y:S01]  /*8a50*/  FMNMX.FTZ R132, R20, R137, !PT ;  /* 0x0000008914847209 */ /* 0x000fe20007810000 */
[----:B------:R-:W-:Y:S01]  /*8a60*/  FFMA.FTZ R137, R133, UR4, -R136 ;  /* 0x0000000485897c23 */ /* 0x000fe20008010888 */
[----:B------:R-:W-:Y:S01]  /*8a70*/  ISETP.GT.AND P5, PT, R90, 0x20, PT ;  /* 0x000000205a00780c */ /* 0x000fe20003fa4270 */
[----:B------:R3:W-:Y:S01]  /*8a80*/  MUFU.EX2 R128, R138 ;  /* 0x0000008a00807308 */ /* 0x0007e20000000800 */
[----:B------:R-:W-:Y:S02]  /*8a90*/  FSEL R130, R130, -INF , P6 ;  /* 0xff80000082827808 */ /* 0x000fe40003000000 */
[----:B------:R-:W-:Y:S02]  /*8aa0*/  FMNMX.FTZ R133, R131, R132, !PT ;  /* 0x0000008483857209 */ /* 0x000fe40007810000 */
[----:B------:R-:W-:-:S02]  /*8ab0*/  ISETP.GT.AND P4, PT, R90, 0x21, PT ;  /* 0x000000215a00780c */ /* 0x000fc40003f84270 */
[----:B------:R-:W-:Y:S01]  /*8ac0*/  FSEL R120, R120, -INF , P5 ;  /* 0xff80000078787808 */ /* 0x000fe20002800000 */
[----:B------:R-:W5:Y:S01]  /*8ad0*/  MUFU.TANH R108, R108 ;  /* 0x0000006c006c7308 */ /* 0x000f620000002400 */
[----:B------:R-:W-:Y:S02]  /*8ae0*/  FMNMX.FTZ R133, R130, R133, !PT ;  /* 0x0000008582857209 */ /* 0x000fe40007810000 */
[----:B------:R-:W-:Y:S02]  /*8af0*/  ISETP.GT.AND P6, PT, R90, 0x28, PT ;  /* 0x000000285a00780c */ /* 0x000fe40003fc4270 */
[----:B------:R-:W-:Y:S02]  /*8b00*/  FSEL R132, R121, -INF , P4 ;  /* 0xff80000079847808 */ /* 0x000fe40002000000 */
[----:B------:R-:W-:Y:S01]  /*8b10*/  FMNMX.FTZ R133, R120, R133, !PT ;  /* 0x0000008578857209 */ /* 0x000fe20007810000 */
[----:B------:R0:W-:Y:S01]  /*8b20*/  MUFU.EX2 R121, R137 ;  /* 0x0000008900797308 */ /* 0x0001e20000000800 */
[----:B------:R-:W-:-:S02]  /*8b30*/  ISETP.GT.AND P5, PT, R90, 0x29, PT ;  /* 0x000000295a00780c */ /* 0x000fc40003fa4270 */
[----:B------:R-:W-:Y:S02]  /*8b40*/  FSEL R123, R123, -INF , P6 ;  /* 0xff8000007b7b7808 */ /* 0x000fe40003000000 */
[----:B---3--:R-:W-:Y:S02]  /*8b50*/  FMNMX.FTZ R138, R132, R133, !PT ;  /* 0x00000085848a7209 */ /* 0x008fe40007810000 */
[----:B------:R-:W-:Y:S01]  /*8b60*/  ISETP.GT.AND P4, PT, R90, 0x30, PT ;  /* 0x000000305a00780c */ /* 0x000fe20003f84270 */
[----:B------:R-:W3:Y:S01]  /*8b70*/  MUFU.TANH R109, R109 ;  /* 0x0000006d006d7308 */ /* 0x000ee20000002400 */
[----:B----4-:R-:W-:Y:S01]  /*8b80*/  FSEL R125, R124, -INF , P5 ;  /* 0xff8000007c7d7808 */ /* 0x010fe20002800000 */
[----:B0-----:R-:W-:Y:S01]  /*8b90*/  FFMA.FTZ R137, R126, UR4, -R136 ;  /* 0x000000047e897c23 */ /* 0x001fe20008010888 */
[----:B------:R-:W-:Y:S02]  /*8ba0*/  FMNMX.FTZ R138, R123, R138, !PT ;  /* 0x0000008a7b8a7209 */ /* 0x000fe40007810000 */
[----:B------:R-:W-:-:S02]  /*8bb0*/  ISETP.GT.AND P6, PT, R90, 0x31, PT ;  /* 0x000000315a00780c */ /* 0x000fc40003fc4270 */
[----:B------:R-:W-:Y:S01]  /*8bc0*/  FSEL R112, R112, -INF , P4 ;  /* 0xff80000070707808 */ /* 0x000fe20002000000 */
[----:B------:R-:W0:Y:S01]  /*8bd0*/  MUFU.TANH R96, R96 ;  /* 0x0000006000607308 */ /* 0x000e220000002400 */
[----:B------:R-:W-:Y:S02]  /*8be0*/  FMNMX.FTZ R133, R125, R138, !PT ;  /* 0x0000008a7d857209 */ /* 0x000fe40007810000 */
[----:B------:R-:W-:Y:S02]  /*8bf0*/  ISETP.GT.AND P5, PT, R90, 0x38, PT ;  /* 0x000000385a00780c */ /* 0x000fe40003fa4270 */
[----:B------:R-:W-:Y:S02]  /*8c00*/  FSEL R126, R113, -INF , P6 ;  /* 0xff800000717e7808 */ /* 0x000fe40003000000 */
[----:B------:R-:W-:Y:S01]  /*8c10*/  FMNMX.FTZ R133, R112, R133, !PT ;  /* 0x0000008570857209 */ /* 0x000fe20007810000 */
[----:B------:R4:W-:Y:S01]  /*8c20*/  MUFU.EX2 R113, R137 ;  /* 0x0000008900717308 */ /* 0x0009e20000000800 */
[----:B------:R-:W-:-:S02]  /*8c30*/  ISETP.GT.AND P4, PT, R90, 0x39, PT ;  /* 0x000000395a00780c */ /* 0x000fc40003f84270 */
[----:B------:R-:W-:Y:S02]  /*8c40*/  FSEL R115, R115, -INF , P5 ;  /* 0xff80000073737808 */ /* 0x000fe40002800000 */
[----:B------:R-:W-:Y:S02]  /*8c50*/  FMNMX.FTZ R138, R126, R133, !PT ;  /* 0x000000857e8a7209 */ /* 0x000fe40007810000 */
[----:B------:R-:W-:Y:S01]  /*8c60*/  ISETP.GT.AND P6, PT, R90, 0x40, PT ;  /* 0x000000405a00780c */ /* 0x000fe20003fc4270 */
[----:B------:R1:W-:Y:S01]  /*8c70*/  MUFU.EX2 R124, R139 ;  /* 0x0000008b007c7308 */ /* 0x0003e20000000800 */
[----:B------:R-:W-:Y:S01]  /*8c80*/  FSEL R116, R116, -INF , P4 ;  /* 0xff80000074747808 */ /* 0x000fe20002000000 */
[----:B------:R-:W-:Y:S02]  /*8c90*/  WARPGROUP.DEPBAR.LE gsb0, 0x0 ;  /* 0x00008000000079c5 */ /* 0x000fe40000010000 */
[----:B------:R-:W-:Y:S01]  /*8ca0*/  WARPGROUP.ARRIVE ;  /* 0x00000000000079c5 */ /* 0x000fe20000000000 */
[----:B------:R-:W-:-:S02]  /*8cb0*/  FMNMX.FTZ R133, R115, R138, !PT ;  /* 0x0000008a73857209 */ /* 0x000fc40007810000 */
[----:B------:R-:W-:Y:S01]  /*8cc0*/  ISETP.GT.AND P5, PT, R90, 0x41, PT ;  /* 0x000000415a00780c */ /* 0x000fe20003fa4270 */
[----:B------:R-:W0:Y:S01]  /*8cd0*/  MUFU.TANH R97, R97 ;  /* 0x0000006100617308 */ /* 0x000e220000002400 */
[----:B--2---:R-:W-:Y:S01]  /*8ce0*/  FSEL R104, R104, -INF , P6 ;  /* 0xff80000068687808 */ /* 0x004fe20003000000 */
[----:B------:R-:W-:Y:S01]  /*8cf0*/  HGMMA.64x96x16.F32.BF16 R24, gdesc[UR32].tnspB, R24, gsb0 ;  /* 0x41600000201879f0 */ /* 0x000fe20008001818 */
[----:B------:R-:W-:Y:S01]  /*8d00*/  UIADD3 UR32, UR10, 0xa80, URZ ;  /* 0x00000a800a207890 */ /* 0x000fe2000fffe03f */
[----:B----4-:R-:W-:Y:S01]  /*8d10*/  FMNMX.FTZ R137, R116, R133, !PT ;  /* 0x0000008574897209 */ /* 0x010fe20007810000 */
[----:B------:R-:W-:Y:S01]  /*8d20*/  UIADD3 UR34, UR11, 0x1c0, URZ ;  /* 0x000001c00b227890 */ /* 0x000fe2000fffe03f */
[----:B-1----:R-:W-:Y:S01]  /*8d30*/  FFMA.FTZ R139, R127, UR4, -R136 ;  /* 0x000000047f8b7c23 */ /* 0x002fe20008010888 */
[----:B------:R-:W-:Y:S01]  /*8d40*/  UMOV UR33, 0xc0000010 ;  /* 0xc000001000217882 */ /* 0x000fe20000000000 */
[----:B------:R-:W-:Y:S01]  /*8d50*/  UMOV UR35, 0x80000020 ;  /* 0x8000002000237882 */ /* 0x000fe20000000000 */
[----:B------:R-:W-:Y:S01]  /*8d60*/  ISETP.GT.AND P4, PT, R90, 0x48, PT ;  /* 0x000000485a00780c */ /* 0x000fe20003f84270 */
[----:B------:R-:W1:Y:S01]  /*8d70*/  MUFU.TANH R91, R91 ;  /* 0x0000005b005b7308 */ /* 0x000e620000002400 */
[----:B------:R-:W-:-:S02]  /*8d80*/  FSEL R127, R105, -INF , P5 ;  /* 0xff800000697f7808 */ /* 0x000fc40002800000 */
[----:B------:R-:W-:Y:S02]  /*8d90*/  FMNMX.FTZ R138, R104, R137, !PT ;  /* 0x00000089688a7209 */ /* 0x000fe40007810000 */
[----:B------:R-:W-:Y:S02]  /*8da0*/  ISETP.GT.AND P6, PT, R90, 0x49, PT ;  /* 0x000000495a00780c */ /* 0x000fe40003fc4270 */
[----:B-----5:R-:W-:Y:S01]  /*8db0*/  FSEL R133, R108, -INF , P4 ;  /* 0xff8000006c857808 */ /* 0x020fe20002000000 */
[----:B------:R-:W2:Y:S01]  /*8dc0*/  MUFU.TANH R101, R101 ;  /* 0x0000006500657308 */ /* 0x000ea20000002400 */
[----:B------:R-:W-:Y:S01]  /*8dd0*/  FMNMX.FTZ R138, R127, R138, !PT ;  /* 0x0000008a7f8a7209 */ /* 0x000fe20007810000 */
[----:B------:R-:W-:Y:S01]  /*8de0*/  FFMA.FTZ R108, R117, UR4, -R136 ;  /* 0x00000004756c7c23 */ /* 0x000fe20008010888 */
[----:B------:R-:W-:Y:S02]  /*8df0*/  ISETP.GT.AND P5, PT, R90, 0x50, PT ;  /* 0x000000505a00780c */ /* 0x000fe40003fa4270 */
[----:B---3--:R-:W-:-:S02]  /*8e00*/  FSEL R109, R109, -INF , P6 ;  /* 0xff8000006d6d7808 */ /* 0x008fc40003000000 */
[----:B------:R-:W-:Y:S01]  /*8e10*/  FMNMX.FTZ R138, R133, R138, !PT ;  /* 0x0000008a858a7209 */ /* 0x000fe20007810000 */
[----:B------:R-:W3:Y:S01]  /*8e20*/  MUFU.TANH R88, R88 ;  /* 0x0000005800587308 */ /* 0x000ee20000002400 */
[----:B------:R-:W-:Y:S02]  /*8e30*/  ISETP.GT.AND P4, PT, R90, 0x51, PT ;  /* 0x000000515a00780c */ /* 0x000fe40003f84270 */
[----:B0-----:R-:W-:Y:S01]  /*8e40*/  FSEL R117, R96, -INF , P5 ;  /* 0xff80000060757808 */ /* 0x001fe20002800000 */
[----:B------:R-:W-:Y:S01]  /*8e50*/  FFMA.FTZ R96, R118, UR4, -R136 ;  /* 0x0000000476607c23 */ /* 0x000fe20008010888 */
[----:B------:R-:W-:Y:S02]  /*8e60*/  FMNMX.FTZ R138, R109, R138, !PT ;  /* 0x0000008a6d8a7209 */ /* 0x000fe40007810000 */
[----:B------:R-:W-:Y:S01]  /*8e70*/  ISETP.GT.AND P6, PT, R90, 0x58, PT ;  /* 0x000000585a00780c */ /* 0x000fe20003fc4270 */
[----:B------:R-:W0:Y:S01]  /*8e80*/  MUFU.TANH R89, R89 ;  /* 0x0000005900597308 */ /* 0x000e220000002400 */
[----:B------:R-:W-:-:S02]  /*8e90*/  FSEL R118, R97, -INF , P4 ;  /* 0xff80000061767808 */ /* 0x000fc40002000000 */
[----:B------:R-:W-:Y:S02]  /*8ea0*/  FMNMX.FTZ R137, R117, R138, !PT ;  /* 0x0000008a75897209 */ /* 0x000fe40007810000 */
[----:B------:R-:W-:Y:S02]  /*8eb0*/  ISETP.GT.AND P5, PT, R90, 0x59, PT ;  /* 0x000000595a00780c */ /* 0x000fe40003fa4270 */
[----:B-1----:R-:W-:Y:S01]  /*8ec0*/  FSEL R97, R91, -INF , P6 ;  /* 0xff8000005b617808 */ /* 0x002fe20003000000 */
[----:B------:R-:W1:Y:S01]  /*8ed0*/  MUFU.TANH R92, R92 ;  /* 0x0000005c005c7308 */ /* 0x000e620000002400 */
[----:B------:R-:W-:Y:S01]  /*8ee0*/  FMNMX.FTZ R138, R118, R137, !PT ;  /* 0x00000089768a7209 */ /* 0x000fe20007810000 */
[----:B------:R-:W-:Y:S01]  /*8ef0*/  FFMA.FTZ R91, R106, UR4, -R136 ;  /* 0x000000046a5b7c23 */ /* 0x000fe20008010888 */
[C---:B------:R-:W-:Y:S02]  /*8f00*/  ISETP.GT.AND P4, PT, R90.reuse, 0x60, PT ;  /* 0x000000605a00780c */ /* 0x040fe40003f84270 */
[----:B------:R-:W-:-:S02]  /*8f10*/  ISETP.GT.AND P6, PT, R90, 0x61, PT ;  /* 0x000000615a00780c */ /* 0x000fc40003fc4270 */
[----:B--2---:R-:W-:Y:S01]  /*8f20*/  FSEL R101, R101, -INF , P5 ;  /* 0xff80000065657808 */ /* 0x004fe20002800000 */
[----:B------:R-:W2:Y:S01]  /*8f30*/  MUFU.TANH R93, R93 ;  /* 0x0000005d005d7308 */ /* 0x000ea20000002400 */
[----:B------:R-:W-:Y:S02]  /*8f40*/  FMNMX.FTZ R138, R97, R138, !PT ;  /* 0x0000008a618a7209 */ /* 0x000fe40007810000 */
[----:B---3--:R-:W-:Y:S01]  /*8f50*/  FSEL R106, R88, -INF , P4 ;  /* 0xff800000586a7808 */ /* 0x008fe20002000000 */
[----:B------:R-:W-:Y:S01]  /*8f60*/  FFMA.FTZ R88, R107, UR4, -R136 ;  /* 0x000000046b587c23 */ /* 0x000fe20008010888 */
[----:B0-----:R-:W-:Y:S02]  /*8f70*/  FSEL R107, R89, -INF , P6 ;  /* 0xff800000596b7808 */ /* 0x001fe40003000000 */
[----:B------:R-:W-:Y:S01]  /*8f80*/  FMNMX.FTZ R89, R101, R138, !PT ;  /* 0x0000008a65597209 */ /* 0x000fe20007810000 */
[----:B------:R-:W0:Y:S01]  /*8f90*/  MUFU.TANH R80, R80 ;  /* 0x0000005000507308 */ /* 0x000e220000002400 */
[----:B------:R-:W-:-:S02]  /*8fa0*/  ISETP.GT.AND P5, PT, R90, 0x68, PT ;  /* 0x000000685a00780c */ /* 0x000fc40003fa4270 */
[----:B------:R-:W-:Y:S02]  /*8fb0*/  ISETP.GT.AND P4, PT, R90, 0x69, PT ;  /* 0x000000695a00780c */ /* 0x000fe40003f84270 */
[----:B-1----:R-:W-:Y:S02]  /*8fc0*/  FSEL R92, R92, -INF , P5 ;  /* 0xff8000005c5c7808 */ /* 0x002fe40002800000 */
[C---:B------:R-:W-:Y:S01]  /*8fd0*/  ISETP.GT.AND P6, PT, R90.reuse, 0x70, PT ;  /* 0x000000705a00780c */ /* 0x040fe20003fc4270 */
[----:B------:R-:W1:Y:S01]  /*8fe0*/  MUFU.TANH R81, R81 ;  /* 0x0000005100517308 */ /* 0x000e620000002400 */
[C---:B------:R-:W-:Y:S02]  /*8ff0*/  ISETP.GT.AND P5, PT, R90.reuse, 0x71, PT ;  /* 0x000000715a00780c */ /* 0x040fe40003fa4270 */
[----:B--2---:R-:W-:Y:S02]  /*9000*/  FSEL R93, R93, -INF , P4 ;  /* 0xff8000005d5d7808 */ /* 0x004fe40002000000 */
[----:B------:R-:W-:-:S02]  /*9010*/  ISETP.GT.AND P4, PT, R90, 0x78, PT ;  /* 0x000000785a00780c */ /* 0x000fc40003f84270 */
[----:B------:R-:W-:Y:S01]  /*9020*/  R2UR UR14, R6 ;  /* 0x00000000060e72ca */ /* 0x000fe200000e0000 */
[----:B------:R2:W-:Y:S08]  /*9030*/  MUFU.EX2 R105, R139 ;  /* 0x0000008b00697308 */ /* 0x0005f00000000800 */
[----:B------:R-:W-:Y:S01]  /*9040*/  MUFU.TANH R84, R84 ;  /* 0x0000005400547308 */ /* 0x000fe20000002400 */
[----:B--2---:R-:W-:Y:S01]  /*9050*/  FFMA.FTZ R139, R110, UR4, -R136 ;  /* 0x000000046e8b7c23 */ /* 0x004fe20008010888 */
[----:B------:R-:W-:-:S02]  /*9060*/  FMNMX.FTZ R110, R106, R89, !PT ;  /* 0x000000596a6e7209 */ /* 0x000fc40007810000 */
[----:B------:R-:W-:Y:S02]  /*9070*/  UISETP.GT.AND UP1, UPT, UR38, UR14, UPT ;  /* 0x0000000e2600728c */ /* 0x000fe4000bf24270 */
[----:B------:R-:W-:Y:S02]  /*9080*/  FMNMX.FTZ R137, R107, R110, !PT ;  /* 0x0000006e6b897209 */ /* 0x000fe40007810000 */
[----:B------:R-:W2:Y:S01]  /*9090*/  MUFU.TANH R85, R85 ;  /* 0x0000005500557308 */ /* 0x000ea20000002400 */
[----:B0-----:R-:W-:Y:S01]  /*90a0*/  FSEL R110, R80, -INF , P6 ;  /* 0xff800000506e7808 */ /* 0x001fe20003000000 */
[----:B------:R-:W-:Y:S01]  /*90b0*/  FFMA.FTZ R80, R111, UR4, -R136 ;  /* 0x000000046f507c23 */ /* 0x000fe20008010888 */
[----:B------:R-:W-:Y:S02]  /*90c0*/  FMNMX.FTZ R138, R92, R137, !PT ;  /* 0x000000895c8a7209 */ /* 0x000fe40007810000 */
[----:B-1----:R-:W-:Y:S02]  /*90d0*/  FSEL R111, R81, -INF , P5 ;  /* 0xff800000516f7808 */ /* 0x002fe40002800000 */
[----:B------:R-:W-:Y:S01]  /*90e0*/  FMNMX.FTZ R81, R93, R138, !PT ;  /* 0x0000008a5d517209 */ /* 0x000fe20007810000 */
[----:B------:R-:W0:Y:S01]  /*90f0*/  MUFU.TANH R135, R135 ;  /* 0x0000008700877308 */ /* 0x000e220000002400 */
[----:B------:R-:W-:-:S02]  /*9100*/  ISETP.GT.AND P6, PT, R90, 0x79, PT ;  /* 0x000000795a00780c */ /* 0x000fc40003fc4270 */
[----:B------:R-:W-:Y:S02]  /*9110*/  FMNMX.FTZ R138, R110, R81, !PT ;  /* 0x000000516e8a7209 */ /* 0x000fe40007810000 */
[C---:B------:R-:W-:Y:S01]  /*9120*/  ISETP.GT.AND P5, PT, R90.reuse, 0x80, PT ;  /* 0x000000805a00780c */ /* 0x040fe20003fa4270 */
[----:B------:R-:W-:Y:S02]  /*9130*/  WARPGROUP.DEPBAR.LE gsb0, 0x0 ;  /* 0x00008000000079c5 */ /* 0x000fe40000010000 */
[----:B------:R-:W-:Y:S01]  /*9140*/  WARPGROUP.ARRIVE ;  /* 0x00000000000079c5 */ /* 0x000fe20000000000 */
[----:B------:R-:W1:Y:S01]  /*9150*/  MUFU.TANH R73, R73 ;  /* 0x0000004900497308 */ /* 0x000e620000002400 */
[----:B------:R-:W-:Y:S02]  /*9160*/  FMNMX.FTZ R138, R111, R138, !PT ;  /* 0x0000008a6f8a7209 */ /* 0x000fe40007810000 */
[----:B--2---:R-:W-:Y:S02]  /*9170*/  FSEL R137, R85, -INF , P6 ;  /* 0xff80000055897808 */ /* 0x004fe40003000000 */
[----:B------:R-:W-:Y:S01]  /*9180*/  HGMMA.64x96x16.F32.BF16 R24, gdesc[UR40].tnspB, R24, gsb0 ;  /* 0x41600000281879f0 */ /* 0x000fe20008001818 */
[----:B------:R-:W-:-:S02]  /*9190*/  ISETP.GT.AND P6, PT, R90, 0x88, PT ;  /* 0x000000885a00780c */ /* 0x000fc40003fc4270 */
[----:B------:R-:W2:Y:S01]  /*91a0*/  MUFU.TANH R76, R76 ;  /* 0x0000004c004c7308 */ /* 0x000ea20000002400 */
[----:B0-----:R-:W-:Y:S02]  /*91b0*/  FSEL R135, R135, -INF , P5 ;  /* 0xff80000087877808 */ /* 0x001fe40002800000 */
[----:B------:R-:W-:-:S05]  /*91c0*/  ISETP.GT.AND P5, PT, R90, 0x89, PT ;  /* 0x000000895a00780c */ /* 0x000fca0003fa4270 */
[----:B------:R0:W-:Y:S08]  /*91d0*/  MUFU.EX2 R89, R139 ;  /* 0x0000008b00597308 */ /* 0x0001f00000000800 */
[----:B------:R-:W3:Y:S01]  /*91e0*/  MUFU.TANH R77, R77 ;  /* 0x0000004d004d7308 */ /* 0x000ee20000002400 */
[--C-:B0-----:R-:W-:Y:S01]  /*91f0*/  FFMA.FTZ R139, R119, UR4, -R136.reuse ;  /* 0x00000004778b7c23 */ /* 0x101fe20008010888 */
[----:B------:R-:W-:Y:S01]  /*9200*/  FSEL R119, R84, -INF , P4 ;  /* 0xff80000054777808 */ /* 0x000fe20002000000 */
[--C-:B------:R-:W-:Y:S01]  /*9210*/  FFMA.FTZ R84, R99, UR4, -R136.reuse ;  /* 0x0000000463547c23 */ /* 0x100fe20008010888 */
[----:B------:R-:W-:Y:S01]  /*9220*/  ISETP.GT.AND P4, PT, R90, 0x81, PT ;  /* 0x000000815a00780c */ /* 0x000fe20003f84270 */
[----:B------:R-:W-:Y:S01]  /*9230*/  FFMA.FTZ R99, R78, UR4, -R136 ;  /* 0x000000044e637c23 */ /* 0x000fe20008010888 */
[----:B------:R-:W-:-:S02]  /*9240*/  FMNMX.FTZ R138, R119, R138, !PT ;  /* 0x0000008a778a7209 */ /* 0x000fc40007810000 */
[----:B------:R2:W-:Y:S02]  /*9250*/  MUFU.EX2 R81, R139 ;  /* 0x0000008b00517308 */ /* 0x0005e40000000800 */
[----:B------:R-:W-:Y:S02]  /*9260*/  FMNMX.FTZ R90, R137, R138, !PT ;  /* 0x0000008a895a7209 */ /* 0x000fe40007810000 */
[----:B-1----:R-:W-:Y:S01]  /*9270*/  FSEL R138, R73, -INF , P4 ;  /* 0xff800000498a7808 */ /* 0x002fe20002000000 */
[--C-:B------:R-:W-:Y:S01]  /*9280*/  FFMA.FTZ R73, R102, UR4, -R136.reuse ;  /* 0x0000000466497c23 */ /* 0x100fe20008010888 */
[----:B------:R-:W-:Y:S01]  /*9290*/  FMNMX.FTZ R85, R135, R90, !PT ;  /* 0x0000005a87557209 */ /* 0x000fe20007810000 */
[--C-:B------:R-:W-:Y:S01]  /*92a0*/  FFMA.FTZ R102, R74, UR4, -R136.reuse ;  /* 0x000000044a667c23 */ /* 0x100fe20008010888 */
[--C-:B------:R-:W-:Y:S01]  /*92b0*/  FFMA.FTZ R90, R134, UR4, -R136.reuse ;  /* 0x00000004865a7c23 */ /* 0x100fe20008010888 */
[----:B--2---:R-:W-:Y:S01]  /*92c0*/  FSEL R139, R76, -INF , P6 ;  /* 0xff8000004c8b7808 */ /* 0x004fe20003000000 */
[----:B------:R-:W-:Y:S01]  /*92d0*/  MUFU.EX2 R9, R9 ;  /* 0x0000000900097308 */ /* 0x000fe20000000800 */
[----:B------:R-:W-:Y:S01]  /*92e0*/  FMNMX.FTZ R76, R138, R85, !PT ;  /* 0x000000558a4c7209 */ /* 0x000fe20007810000 */
[--C-:B------:R-:W-:Y:S01]  /*92f0*/  FFMA.FTZ R85, R103, UR4, -R136.reuse ;  /* 0x0000000467557c23 */ /* 0x100fe20008010888 */
[----:B---3--:R-:W-:Y:S01]  /*9300*/  FSEL R140, R77, -INF , P5 ;  /* 0xff8000004d8c7808 */ /* 0x008fe20002800000 */
[----:B------:R-:W-:Y:S01]  /*9310*/  FFMA.FTZ R103, R79, UR4, -R136 ;  /* 0x000000044f677c23 */ /* 0x000fe20008010888 */
[----:B------:R-:W-:-:S02]  /*9320*/  FMNMX.FTZ R77, R139, R76, !PT ;  /* 0x0000004c8b4d7209 */ /* 0x000fc40007810000 */
[----:B------:R-:W-:Y:S01]  /*9330*/  ISETP.GE.U32.AND P4, PT, R143, 0x180, PT ;  /* 0x000001808f00780c */ /* 0x000fe20003f86070 */
[----:B------:R-:W-:Y:S01]  /*9340*/  MUFU.EX2 R10, R10 ;  /* 0x0000000a000a7308 */ /* 0x000fe20000000800 */
[----:B------:R-:W-:-:S05]  /*9350*/  FMNMX.FTZ R76, R140, R77, !PT ;  /* 0x0000004d8c4c7209 */ /* 0x000fca0007810000 */
[----:B------:R-:W0:Y:S02]  /*9360*/  SHFL.BFLY PT, R77, R76, 0x2, 0x1f ;  /* 0x0c401f004c4d7f89 */ /* 0x000e2400000e0000 */
[----:B------:R-:W-:Y:S08]  /*9370*/  MUFU.EX2 R13, R13 ;  /* 0x0000000d000d7308 */ /* 0x000ff00000000800 */
[----:B------:R-:W-:Y:S08]  /*9380*/  MUFU.EX2 R15, R15 ;  /* 0x0000000f000f7308 */ /* 0x000ff00000000800 */
[----:B------:R-:W-:Y:S01]  /*9390*/  MUFU.EX2 R21, R21 ;  /* 0x0000001500157308 */ /* 0x000fe20000000800 */
[----:B0-----:R-:W-:-:S07]  /*93a0*/  FMNMX.FTZ R77, R76, R77, !PT ;  /* 0x0000004d4c4d7209 */ /* 0x001fce0007810000 */
[----:B------:R-:W-:Y:S01]  /*93b0*/  MUFU.EX2 R129, R129 ;  /* 0x0000008100817308 */ /* 0x000fe20000000800 */
[----:B------:R-:W0:Y:S07]  /*93c0*/  SHFL.BFLY PT, R76, R77, 0x1, 0x1f ;  /* 0x0c201f004d4c7f89 */ /* 0x000e2e00000e0000 */
[----:B------:R-:W-:Y:S08]  /*93d0*/  MUFU.EX2 R122, R122 ;  /* 0x0000007a007a7308 */ /* 0x000ff00000000800 */
[----:B------:R-:W-:Y:S08]  /*93e0*/  MUFU.EX2 R114, R114 ;  /* 0x0000007200727308 */ /* 0x000ff00000000800 */
[----:B------:R-:W-:Y:S01]  /*93f0*/  MUFU.EX2 R108, R108 ;  /* 0x0000006c006c7308 */ /* 0x000fe20000000800 */
[----:B------:R-:W-:-:S02]  /*9400*/  WARPGROUP.DEPBAR.LE gsb0, 0x0 ;  /* 0x00008000000079c5 */ /* 0x000fc40000010000 */
[----:B------:R-:W-:Y:S01]  /*9410*/  WARPGROUP.ARRIVE ;  /* 0x00000000000079c5 */ /* 0x000fe20000000000 */
[----:B0-----:R-:W-:-:S04]  /*9420*/  FMNMX.FTZ R74, R77, R76, !PT ;  /* 0x0000004c4d4a7209 */ /* 0x001fc80007810000 */
[C---:B------:R-:W-:Y:S01]  /*9430*/  FSETP.NEU.FTZ.AND P5, PT, R74.reuse, -INF , PT ;  /* 0xff8000004a00780b */ /* 0x040fe20003fbd000 */
[----:B------:R-:W-:Y:S01]  /*9440*/  HGMMA.64x96x16.F32.BF16 R24, gdesc[UR32].tnspB, R24, gsb0 ;  /* 0x41600000201879f0 */ /* 0x000fe20008001818 */
[----:B------:R-:W-:Y:S01]  /*9450*/  UIADD3 UR32, UR10, 0xc00, URZ ;  /* 0x00000c000a207890 */ /* 0x000fe2000fffe03f */
[C---:B------:R-:W-:Y:S01]  /*9460*/  FMUL.FTZ R134, R74.reuse, UR4 ;  /* 0x000000044a867c20 */ /* 0x040fe20008410000 */
[----:B------:R-:W-:Y:S01]  /*9470*/  UIADD3 UR34, UR11, 0x200, URZ ;  /* 0x000002000b227890 */ /* 0x000fe2000fffe03f */
[----:B------:R-:W-:Y:S01]  /*9480*/  FSEL R77, R74, RZ, P5 ;  /* 0x000000ff4a4d7208 */ /* 0x000fe20002800000 */
[----:B------:R-:W-:Y:S01]  /*9490*/  UMOV UR33, 0xc0000010 ;  /* 0xc000001000217882 */ /* 0x000fe20000000000 */
[----:B------:R-:W-:Y:S01]  /*94a0*/  UMOV UR35, 0x80000020 ;  /* 0x8000002000237882 */ /* 0x000fe20000000000 */
[----:B------:R-:W-:Y:S01]  /*94b0*/  FSEL R134, R134, RZ, P5 ;  /* 0x000000ff86867208 */ /* 0x000fe20002800000 */
[----:B------:R-:W-:Y:S01]  /*94c0*/  MUFU.EX2 R96, R96 ;  /* 0x0000006000607308 */ /* 0x000fe20000000800 */
[----:B------:R-:W-:Y:S01]  /*94d0*/  FADD.FTZ R77, -R77, R4 ;  /* 0x000000044d4d7221 */ /* 0x000fe20000010100 */
[----:B------:R-:W-:-:S02]  /*94e0*/  UIADD3 UR10, UR38, -0x1, URZ ;  /* 0xffffffff260a7890 */ /* 0x000fc4000fffe03f */
[--C-:B------:R-:W-:Y:S01]  /*94f0*/  FFMA.FTZ R76, R7, UR4, -R134.reuse ;  /* 0x00000004074c7c23 */ /* 0x100fe20008010886 */
[--C-:B------:R-:W-:Y:S01]  /*9500*/  FFMA.FTZ R7, R8, UR4, -R134.reuse ;  /* 0x0000000408077c23 */ /* 0x100fe20008010886 */
[--C-:B------:R-:W-:Y:S01]  /*9510*/  FFMA.FTZ R8, R12, UR4, -R134.reuse ;  /* 0x000000040c087c23 */ /* 0x100fe20008010886 */
[----:B------:R-:W-:Y:S02]  /*9520*/  VIADD R12, R142, 0x9 ;  /* 0x000000098e0c7836 */ /* 0x000fe40000000000 */
[----:B------:R-:W-:Y:S01]  /*9530*/  FMUL.FTZ R77, R77, UR4 ;  /* 0x000000044d4d7c20 */ /* 0x000fe20008410000 */
[--C-:B------:R-:W-:Y:S01]  /*9540*/  FFMA.FTZ R78, R98, UR4, -R134.reuse ;  /* 0x00000004624e7c23 */ /* 0x100fe20008010886 */
[----:B------:R-:W-:Y:S01]  /*9550*/  MUFU.EX2 R76, R76 ;  /* 0x0000004c004c7308 */ /* 0x000fe20000000800 */
[--C-:B------:R-:W-:Y:S01]  /*9560*/  FFMA.FTZ R136, R14, UR4, -R134.reuse ;  /* 0x000000040e887c23 */ /* 0x100fe20008010886 */
[----:B------:R-:W-:Y:S01]  /*9570*/  SEL R79, R12, 0x9, !P4 ;  /* 0x000000090c4f7807 */ /* 0x000fe20006000000 */
[--C-:B------:R-:W-:Y:S01]  /*9580*/  FFMA.FTZ R12, R104, UR4, -R134.reuse ;  /* 0x00000004680c7c23 */ /* 0x100fe20008010886 */
[----:B------:R-:W-:Y:S01]  /*9590*/  FSEL R104, R72, RZ, P3 ;  /* 0x000000ff48687208 */ /* 0x000fe20001800000 */
[--C-:B------:R-:W-:Y:S01]  /*95a0*/  FFMA.FTZ R141, R20, UR4, -R134.reuse ;  /* 0x00000004148d7c23 */ /* 0x100fe20008010886 */
[--C-:B------:R-:W-:Y:S01]  /*95b0*/  FFMA.FTZ R131, R131, UR4, -R134.reuse ;  /* 0x0000000483837c23 */ /* 0x100fe20008010886 */
[----:B------:R-:W-:Y:S01]  /*95c0*/  FFMA.FTZ R98, R123, UR4, -R134 ;  /* 0x000000047b627c23 */ /* 0x000fe20008010886 */
[----:B------:R-:W-:Y:S01]  /*95d0*/  MUFU.EX2 R7, R7 ;  /* 0x0000000700077308 */ /* 0x000fe20000000800 */
[----:B------:R-:W-:Y:S01]  /*95e0*/  FADD.FTZ R5, -R104, R5 ;  /* 0x0000000568057221 */ /* 0x000fe20000010100 */
[----:B------:R-:W-:-:S02]  /*95f0*/  IMAD.U32 R104, RZ, RZ, UR36 ;  /* 0x00000024ff687e24 */ /* 0x000fc4000f8e00ff */
[--C-:B------:R-:W-:Y:S01]  /*9600*/  FFMA.FTZ R123, R125, UR4, -R134.reuse ;  /* 0x000000047d7b7c23 */ /* 0x100fe20008010886 */
[--C-:B------:R-:W-:Y:S01]  /*9610*/  FFMA.FTZ R130, R130, UR4, -R134.reuse ;  /* 0x0000000482827c23 */ /* 0x100fe20008010886 */
[----:B------:R-:W-:Y:S01]  /*9620*/  FMUL.FTZ R4, R5, UR4 ;  /* 0x0000000405047c20 */ /* 0x000fe20008410000 */
[--C-:B------:R-:W-:Y:S01]  /*9630*/  FFMA.FTZ R125, R126, UR4, -R134.reuse ;  /* 0x000000047e7d7c23 */ /* 0x100fe20008010886 */
[----:B------:R-:W-:Y:S01]  /*9640*/  @!P1 LEA R104, R104, UR37, 0x3 ;  /* 0x0000002568689c11 */ /* 0x000fe2000f8e18ff */
[----:B------:R-:W-:Y:S01]  /*9650*/  MUFU.EX2 R78, R78 ;  /* 0x0000004e004e7308 */ /* 0x000fe20000000800 */
[--C-:B------:R-:W-:Y:S01]  /*9660*/  FFMA.FTZ R120, R120, UR4, -R134.reuse ;  /* 0x0000000478787c23 */ /* 0x100fe20008010886 */
[--C-:B------:R-:W-:Y:S01]  /*9670*/  FFMA.FTZ R132, R132, UR4, -R134.reuse ;  /* 0x0000000484847c23 */ /* 0x100fe20008010886 */
[--C-:B------:R-:W-:Y:S01]  /*9680*/  FFMA.FTZ R20, R112, UR4, -R134.reuse ;  /* 0x0000000470147c23 */ /* 0x100fe20008010886 */
[----:B------:R-:W-:Y:S02]  /*9690*/  @!P1 VIADD R5, R104, 0x31c40 ;  /* 0x00031c4068059836 */ /* 0x000fe40000000000 */
[--C-:B------:R-:W-:Y:S01]  /*96a0*/  FFMA.FTZ R14, R115, UR4, -R134.reuse ;  /* 0x00000004730e7c23 */ /* 0x100fe20008010886 */
[--C-:B------:R-:W-:Y:S01]  /*96b0*/  FFMA.FTZ R112, R116, UR4, -R134.reuse ;  /* 0x0000000474707c23 */ /* 0x100fe20008010886 */
[--C-:B------:R-:W-:Y:S01]  /*96c0*/  FFMA.FTZ R115, R127, UR4, -R134.reuse ;  /* 0x000000047f737c23 */ /* 0x100fe20008010886 */
[----:B------:R-:W0:Y:S01]  /*96d0*/  MUFU.EX2 R4, R4 ;  /* 0x0000000400047308 */ /* 0x000e220000000800 */
[----:B------:R-:W-:Y:S01]  /*96e0*/  @!P1 PRMT R5, RZ, 0x654, R5 ;  /* 0x00000654ff059816 */ /* 0x000fe20000000005 */
        /* <DEDUP_REMOVED lines=12> */
[----:B------:R-:W-:Y:S01]  /*97b0*/  FFMA.FTZ R139, R139, UR4, -R134 ;  /* 0x000000048b8b7c23 */ /* 0x000fe20008010886 */
[----:B------:R-:W-:Y:S01]  /*97c0*/  PLOP3.LUT P3, PT, PT, PT, UP1, 0x80, 0x0 ;  /* 0x000000000000781c */ /* 0x000fe20003f6f018 */
[----:B------:R-:W-:Y:S01]  /*97d0*/  MUFU.EX2 R136, R136 ;  /* 0x0000008800887308 */ /* 0x000fe20000000800 */
[----:B------:R-:W-:-:S07]  /*97e0*/  UMOV UR38, UR10 ;  /* 0x0000000a00267c82 */ /* 0x000fce0008000000 */
        /* <DEDUP_REMOVED lines=26> */
[----:B-1----:R-:W-:Y:S01]  /*9990*/  IMAD.U32 R79, RZ, RZ, UR7 ;  /* 0x00000007ff4f7e24 */ /* 0x002fe2000f8e00ff */
[----:B------:R-:W-:Y:S01]  /*99a0*/  UMOV UR7, UR36 ;  /* 0x0000002400077c82 */ /* 0x000fe20008000000 */
[-C--:B0-----:R-:W-:Y:S01]  /*99b0*/  FMUL.FTZ R26, R26, R4.reuse ;  /* 0x000000041a1a7220 */ /* 0x081fe20000410000 */
[-C--:B------:R-:W-:Y:S01]  /*99c0*/  FMUL.FTZ R27, R27, R4.reuse ;  /* 0x000000041b1b7220 */ /* 0x080fe20000410000 */
[-C--:B------:R-:W-:Y:S01]  /*99d0*/  FMUL.FTZ R30, R30, R4.reuse ;  /* 0x000000041e1e7220 */ /* 0x080fe20000410000 */
[----:B------:R-:W-:Y:S01]  /*99e0*/  @!P1 LEA R79, R79, UR37, 0x3 ;  /* 0x000000254f4f9c11 */ /* 0x000fe2000f8e18ff */
[-C--:B------:R-:W-:Y:S01]  /*99f0*/  FMUL.FTZ R31, R31, R4.reuse ;  /* 0x000000041f1f7220 */ /* 0x080fe20000410000 */
[----:B--2---:R0:W1:Y:S01]  /*9a00*/  MUFU.EX2 R5, R77 ;  /* 0x0000004d00057308 */ /* 0x0040620000000800 */
[-C--:B------:R-:W-:Y:S01]  /*9a10*/  FMUL.FTZ R34, R34, R4.reuse ;  /* 0x0000000422227220 */ /* 0x080fe20000410000 */
[----:B------:R-:W-:Y:S01]  /*9a20*/  FMUL.FTZ R35, R35, R4 ;  /* 0x0000000423237220 */ /* 0x000fe20000410000 */
[----:B------:R-:W-:-:S02]  /*9a30*/  @!P1 VIADD R79, R79, 0x31c60 ;  /* 0x00031c604f4f9836 */ /* 0x000fc40000000000 */
[-C--:B------:R-:W-:Y:S01]  /*9a40*/  FMUL.FTZ R38, R38, R4.reuse ;  /* 0x0000000426267220 */ /* 0x080fe20000410000 */
[-C--:B------:R-:W-:Y:S01]  /*9a50*/  FMUL.FTZ R39, R39, R4.reuse ;  /* 0x0000000427277220 */ /* 0x080fe20000410000 */
[-C--:B------:R-:W-:Y:S01]  /*9a60*/  FMUL.FTZ R42, R42, R4.reuse ;  /* 0x000000042a2a7220 */ /* 0x080fe20000410000 */
[----:B------:R-:W-:Y:S01]  /*9a70*/  FMUL.FTZ R43, R43, R4 ;  /* 0x000000042b2b7220 */ /* 0x000fe20000410000 */
[----:B------:R-:W-:Y:S01]  /*9a80*/  @!P1 PRMT R79, RZ, 0x654, R79 ;  /* 0x00000654ff4f9816 */ /* 0x000fe2000000004f */
[----:B0-----:R-:W-:Y:S01]  /*9a90*/  FFMA.FTZ R77, R4, R0, R9 ;  /* 0x00000000044d7223 */ /* 0x001fe20000010009 */
[----:B------:R-:W-:Y:S01]  /*9aa0*/  MUFU.EX2 R85, R85 ;  /* 0x0000005500557308 */ /* 0x000fe20000000800 */
[-C--:B------:R-:W-:Y:S01]  /*9ab0*/  FMUL.FTZ R46, R46, R4.reuse ;  /* 0x000000042e2e7220 */ /* 0x080fe20000410000 */
[----:B------:R0:W-:Y:S01]  /*9ac0*/  @!P1 SYNCS.ARRIVE.TRANS64.RED.A1T0 RZ, [R79+URZ], RZ ;  /* 0x000000ff4fff99a7 */ /* 0x0001e2000810043f */
[C---:B------:R-:W-:Y:S01]  /*9ad0*/  FADD.FTZ R126, R10.reuse, R77 ;  /* 0x0000004d0a7e7221 */ /* 0x040fe20000010000 */
[----:B------:R-:W-:Y:S01]  /*9ae0*/  F2FP.BF16.F32.PACK_AB R77, R10, R9 ;  /* 0x000000090a4d723e */ /* 0x000fe200000010ff */
[-C--:B------:R-:W-:Y:S01]  /*9af0*/  FMUL.FTZ R47, R47, R4.reuse ;  /* 0x000000042f2f7220 */ /* 0x080fe20000410000 */
[----:B------:R-:W-:Y:S01]  /*9b00*/  FMUL.FTZ R50, R50, R4 ;  /* 0x0000000432327220 */ /* 0x000fe20000410000 */
[----:B-1----:R-:W-:Y:S01]  /*9b10*/  FFMA.FTZ R104, R5, R3, R76 ;  /* 0x0000000305687223 */ /* 0x002fe2000001004c */
[----:B------:R-:W-:Y:S01]  /*9b20*/  FADD.FTZ R126, R13, R126 ;  /* 0x0000007e0d7e7221 */ /* 0x000fe20000010000 */
[C---:B------:R-:W-:Y:S01]  /*9b30*/  F2FP.BF16.F32.PACK_AB R76, R7.reuse, R76 ;  /* 0x0000004c074c723e */ /* 0x040fe200000010ff */
[----:B------:R-:W-:Y:S01]  /*9b40*/  FFMA.FTZ R3, R118, UR4, -R134 ;  /* 0x0000000476037c23 */ /* 0x000fe20008010886 */
[----:B0-----:R-:W-:Y:S01]  /*9b50*/  FADD.FTZ R79, R7, R104 ;  /* 0x00000068074f7221 */ /* 0x001fe20000010000 */
[----:B------:R-:W-:Y:S01]  /*9b60*/  FADD.FTZ R10, R15, R126 ;  /* 0x0000007e0f0a7221 */ /* 0x000fe20000010000 */
[----:B------:R-:W0:Y:S01]  /*9b70*/  MUFU.EX2 R0, R117 ;  /* 0x0000007500007308 */ /* 0x000e220000000800 */
[----:B------:R-:W-:Y:S01]  /*9b80*/  FFMA.FTZ R7, R97, UR4, -R134 ;  /* 0x0000000461077c23 */ /* 0x000fe20008010886 */
[----:B------:R-:W-:Y:S01]  /*9b90*/  FADD.FTZ R9, R78, R79 ;  /* 0x0000004f4e097221 */ /* 0x000fe20000010000 */
[C---:B------:R-:W-:Y:S01]  /*9ba0*/  F2FP.BF16.F32.PACK_AB R78, R8.reuse, R78 ;  /* 0x0000004e084e723e */ /* 0x040fe200000010ff */
[----:B------:R-:W-:Y:S01]  /*9bb0*/  FADD.FTZ R10, R21, R10 ;  /* 0x0000000a150a7221 */ /* 0x000fe20000010000 */
[----:B------:R-:W-:Y:S01]  /*9bc0*/  F2FP.BF16.F32.PACK_AB R79, R15, R13 ;  /* 0x0000000d0f4f723e */ /* 0x000fe200000010ff */
[----:B------:R-:W-:Y:S01]  /*9bd0*/  FADD.FTZ R9, R8, R9 ;  /* 0x0000000908097221 */ /* 0x000fe20000010000 */
[----:B------:R-:W-:Y:S01]  /*9be0*/  FFMA.FTZ R13, R93, UR4, -R134 ;  /* 0x000000045d0d7c23 */ /* 0x000fe20008010886 */
[----:B------:R-:W-:Y:S01]  /*9bf0*/  FADD.FTZ R10, R11, R10 ;  /* 0x0000000a0b0a7221 */ /* 0x000fe20000010000 */
[----:B------:R-:W-:Y:S01]  /*9c00*/  FFMA.FTZ R15, R101, UR4, -R134 ;  /* 0x00000004650f7c23 */ /* 0x000fe20008010886 */
[----:B------:R-:W-:Y:S01]  /*9c10*/  FADD.FTZ R8, R136, R9 ;  /* 0x0000000988087221 */ /* 0x000fe20000010000 */
[----:B------:R1:W-:Y:S01]  /*9c20*/  STSM.16.M88.4 [R2+0x24300], R76 ;  /* 0x0243004c02007844 */ /* 0x0003e20000000200 */
[----:B------:R-:W-:Y:S01]  /*9c30*/  FADD.FTZ R93, R129, R10 ;  /* 0x0000000a815d7221 */ /* 0x000fe20000010000 */
[----:B------:R-:W2:Y:S01]  /*9c40*/  MUFU.EX2 R3, R3 ;  /* 0x0000000300037308 */ /* 0x000ea20000000800 */
[----:B------:R-:W-:Y:S01]  /*9c50*/  FADD.FTZ R8, R141, R8 ;  /* 0x000000088d087221 */ /* 0x000fe20000010000 */
[--C-:B------:R-:W-:Y:S01]  /*9c60*/  FFMA.FTZ R97, R92, UR4, -R134.reuse ;  /* 0x000000045c617c23 */ /* 0x100fe20008010886 */
[----:B------:R-:W-:Y:S01]  /*9c70*/  FADD.FTZ R93, R128, R93 ;  /* 0x0000005d805d7221 */ /* 0x000fe20000010000 */
[----:B------:R-:W-:Y:S01]  /*9c80*/  FFMA.FTZ R134, R140, UR4, -R134 ;  /* 0x000000048c867c23 */ /* 0x000fe20008010886 */
[----:B------:R-:W-:Y:S01]  /*9c90*/  FADD.FTZ R9, R131, R8 ;  /* 0x0000000883097221 */ /* 0x000fe20000010000 */
[-C--:B------:R-:W-:Y:S01]  /*9ca0*/  FMUL.FTZ R24, R24, R5.reuse ;  /* 0x0000000518187220 */ /* 0x080fe20000410000 */
[----:B------:R-:W-:Y:S01]  /*9cb0*/  FADD.FTZ R8, R122, R93 ;  /* 0x0000005d7a087221 */ /* 0x000fe20000010000 */
[----:B------:R-:W3:Y:S01]  /*9cc0*/  MUFU.EX2 R7, R7 ;  /* 0x0000000700077308 */ /* 0x000ee20000000800 */
[----:B------:R-:W-:Y:S01]  /*9cd0*/  FADD.FTZ R9, R130, R9 ;  /* 0x0000000982097221 */ /* 0x000fe20000010000 */
[-C--:B------:R-:W-:Y:S01]  /*9ce0*/  FMUL.FTZ R25, R25, R5.reuse ;  /* 0x0000000519197220 */ /* 0x080fe20000410000 */
[C---:B------:R-:W-:Y:S01]  /*9cf0*/  FADD.FTZ R101, R121.reuse, R8 ;  /* 0x0000000879657221 */ /* 0x040fe20000010000 */
[----:B------:R-:W-:Y:S01]  /*9d00*/  F2FP.BF16.F32.PACK_AB R121, R121, R122 ;  /* 0x0000007a7979723e */ /* 0x000fe200000010ff */
[----:B------:R-:W-:Y:S01]  /*9d10*/  FADD.FTZ R9, R120, R9 ;  /* 0x0000000978097221 */ /* 0x000fe20000010000 */
[----:B------:R-:W-:Y:S01]  /*9d20*/  F2FP.BF16.F32.PACK_AB R122, R123, R98 ;  /* 0x000000627b7a723e */ /* 0x000fe200000010ff */
[----:B------:R-:W-:Y:S01]  /*9d30*/  FADD.FTZ R10, R124, R101 ;  /* 0x000000657c0a7221 */ /* 0x000fe20000010000 */
[----:B------:R-:W4:Y:S01]  /*9d40*/  MUFU.EX2 R15, R15 ;  /* 0x0000000f000f7308 */ /* 0x000f220000000800 */
[C---:B------:R-:W-:Y:S01]  /*9d50*/  FADD.FTZ R9, R132.reuse, R9 ;  /* 0x0000000984097221 */ /* 0x040fe20000010000 */
[----:B------:R-:W-:Y:S01]  /*9d60*/  F2FP.BF16.F32.PACK_AB R120, R132, R120 ;  /* 0x000000788478723e */ /* 0x000fe200000010ff */
[----:B------:R-:W-:Y:S01]  /*9d70*/  FADD.FTZ R101, R113, R10 ;  /* 0x0000000a71657221 */ /* 0x000fe20000010000 */
[-C--:B------:R-:W-:Y:S01]  /*9d80*/  FMUL.FTZ R28, R28, R5.reuse ;  /* 0x000000051c1c7220 */ /* 0x080fe20000410000 */
[----:B------:R-:W-:Y:S01]  /*9d90*/  FADD.FTZ R8, R98, R9 ;  /* 0x0000000962087221 */ /* 0x000fe20000010000 */
[----:B------:R-:W-:Y:S01]  /*9da0*/  FMUL.FTZ R29, R29, R5 ;  /* 0x000000051d1d7220 */ /* 0x000fe20000410000 */
[----:B------:R-:W-:Y:S01]  /*9db0*/  FADD.FTZ R104, R114, R101 ;  /* 0x0000006572687221 */ /* 0x000fe20000010000 */
[----:B------:R5:W-:Y:S01]  /*9dc0*/  MUFU.EX2 R92, R106 ;  /* 0x0000006a005c7308 */ /* 0x000be20000000800 */
[----:B------:R-:W-:Y:S01]  /*9dd0*/  FADD.FTZ R9, R123, R8 ;  /* 0x000000087b097221 */ /* 0x000fe20000010000 */
[----:B------:R-:W-:Y:S01]  /*9de0*/  F2FP.BF16.F32.PACK_AB R8, R141, R136 ;  /* 0x000000888d08723e */ /* 0x000fe200000010ff */
[----:B------:R-:W-:Y:S01]  /*9df0*/  FADD.FTZ R101, R105, R104 ;  /* 0x0000006869657221 */ /* 0x000fe20000010000 */
[----:B------:R-:W-:Y:S01]  /*9e00*/  F2FP.BF16.F32.PACK_AB R123, R113, R124 ;  /* 0x0000007c717b723e */ /* 0x000fe200000010ff */
[----:B------:R-:W-:Y:S01]  /*9e10*/  FADD.FTZ R10, R20, R9 ;  /* 0x00000009140a7221 */ /* 0x000fe20000010000 */
[----:B------:R-:W-:Y:S01]  /*9e20*/  F2FP.BF16.F32.PACK_AB R9, R11, R21 ;  /* 0x000000150b09723e */ /* 0x000fe200000010ff */
[----:B------:R-:W-:Y:S01]  /*9e30*/  FADD.FTZ R101, R108, R101 ;  /* 0x000000656c657221 */ /* 0x000fe20000010000 */
[----:B------:R0:W-:Y:S01]  /*9e40*/  MUFU.EX2 R21, R13 ;  /* 0x0000000d00157308 */ /* 0x0001e20000000800 */
[----:B------:R-:W-:Y:S01]  /*9e50*/  FADD.FTZ R11, R125, R10 ;  /* 0x0000000a7d0b7221 */ /* 0x000fe20000010000 */
[----:B-----5:R-:W-:Y:S01]  /*9e60*/  F2FP.BF16.F32.PACK_AB R106, R112, R14 ;  /* 0x0000000e706a723e */ /* 0x020fe200000010ff */
[----:B-1----:R-:W-:Y:S01]  /*9e70*/  FADD.FTZ R76, R96, R101 ;  /* 0x00000065604c7221 */ /* 0x002fe20000010000 */
[----:B------:R-:W-:Y:S01]  /*9e80*/  F2FP.BF16.F32.PACK_AB R10, R130, R131 ;  /* 0x00000083820a723e */ /* 0x000fe200000010ff */
[----:B------:R-:W-:Y:S01]  /*9e90*/  FADD.FTZ R77, R14, R11 ;  /* 0x0000000b0e4d7221 */ /* 0x000fe20000010000 */
[----:B------:R-:W-:Y:S01]  /*9ea0*/  F2FP.BF16.F32.PACK_AB R11, R128, R129 ;  /* 0x00000081800b723e */ /* 0x000fe200000010ff */
[-C--:B------:R-:W-:Y:S01]  /*9eb0*/  FMUL.FTZ R32, R32, R5.reuse ;  /* 0x0000000520207220 */ /* 0x080fe20000410000 */
[----:B------:R-:W-:Y:S01]  /*9ec0*/  MUFU.EX2 R90, R90 ;  /* 0x0000005a005a7308 */ /* 0x000fe20000000800 */
[----:B------:R-:W-:Y:S01]  /*9ed0*/  FADD.FTZ R77, R112, R77 ;  /* 0x0000004d704d7221 */ /* 0x000fe20000010000 */
[----:B0-----:R-:W-:Y:S01]  /*9ee0*/  FADD.FTZ R13, R91, R76 ;  /* 0x0000004c5b0d7221 */ /* 0x001fe20000010000 */
[----:B------:R0:W-:Y:S01]  /*9ef0*/  STSM.16.M88.4 [R2+0x25b00], R8 ;  /* 0x025b000802007844 */ /* 0x0001e20000000200 */
[----:B------:R-:W-:Y:S01]  /*9f00*/  F2FP.BF16.F32.PACK_AB R105, R105, R114 ;  /* 0x000000726969723e */ /* 0x000fe200000010ff */
[----:B------:R-:W-:Y:S01]  /*9f10*/  FADD.FTZ R104, R12, R77 ;  /* 0x0000004d0c687221 */ /* 0x000fe20000010000 */
[-C--:B------:R-:W-:Y:S01]  /*9f20*/  FMUL.FTZ R33, R33, R5.reuse ;  /* 0x0000000521217220 */ /* 0x080fe20000410000 */
[----:B------:R-:W-:Y:S01]  /*9f30*/  STSM.16.M88.4 [R2+0x27300], R120 ;  /* 0x0273007802007844 */ /* 0x000fe20000000200 */
[----:B------:R1:W5:Y:S01]  /*9f40*/  MUFU.EX2 R93, R107 ;  /* 0x0000006b005d7308 */ /* 0x0003620000000800 */
[----:B------:R-:W-:Y:S01]  /*9f50*/  FADD.FTZ R77, R115, R104 ;  /* 0x00000068734d7221 */ /* 0x000fe20000010000 */
[----:B------:R-:W-:Y:S01]  /*9f60*/  F2FP.BF16.F32.PACK_AB R104, R125, R20 ;  /* 0x000000147d68723e */ /* 0x000fe200000010ff */
[----:B------:R-:W-:Y:S01]  /*9f70*/  FADD.FTZ R20, R88, R13 ;  /* 0x0000000d58147221 */ /* 0x000fe20000010000 */
[-C--:B------:R-:W-:Y:S01]  /*9f80*/  FMUL.FTZ R36, R36, R5.reuse ;  /* 0x0000000524247220 */ /* 0x080fe20000410000 */
[----:B------:R-:W-:Y:S01]  /*9f90*/  FADD.FTZ R76, R116, R77 ;  /* 0x0000004d744c7221 */ /* 0x000fe20000010000 */
[----:B------:R-:W-:Y:S01]  /*9fa0*/  FMUL.FTZ R37, R37, R5 ;  /* 0x0000000525257220 */ /* 0x000fe20000410000 */
[----:B------:R-:W-:Y:S01]  /*9fb0*/  FADD.FTZ R13, R89, R20 ;  /* 0x00000014590d7221 */ /* 0x000fe20000010000 */
[----:B------:R-:W5:Y:S01]  /*9fc0*/  MUFU.EX2 R94, R94 ;  /* 0x0000005e005e7308 */ /* 0x000f620000000800 */
[----:B------:R-:W-:Y:S01]  /*9fd0*/  FADD.FTZ R77, R109, R76 ;  /* 0x0000004c6d4d7221 */ /* 0x000fe20000010000 */
[----:B-1----:R-:W-:Y:S01]  /*9fe0*/  F2FP.BF16.F32.PACK_AB R107, R96, R108 ;  /* 0x0000006c606b723e */ /* 0x002fe200000010ff */
[----:B------:R-:W-:Y:S01]  /*9ff0*/  FADD.FTZ R14, R80, R13 ;  /* 0x0000000d500e7221 */ /* 0x000fe20000010000 */
[----:B0-----:R-:W-:Y:S01]  /*a000*/  F2FP.BF16.F32.PACK_AB R8, R115, R12 ;  /* 0x0000000c7308723e */ /* 0x001fe200000010ff */
[----:B------:R-:W-:Y:S01]  /*a010*/  FADD.FTZ R20, R0, R77 ;  /* 0x0000004d00147221 */ /* 0x000fe20000010000 */
[----:B--2---:R-:W-:Y:S01]  /*a020*/  F2FP.BF16.F32.PACK_AB R12, R3, R0 ;  /* 0x00000000030c723e */ /* 0x004fe200000010ff */
[----:B------:R-:W-:Y:S01]  /*a030*/  FADD.FTZ R13, R81, R14 ;  /* 0x0000000e510d7221 */ /* 0x000fe20000010000 */
[----:B------:R-:W0:Y:S01]  /*a040*/  MUFU.EX2 R78, R97 ;  /* 0x00000061004e7308 */ /* 0x000e220000000800 */
[----:B------:R-:W-:Y:S01]  /*a050*/  FADD.FTZ R14, R3, R20 ;  /* 0x00000014030e7221 */ /* 0x000fe20000010000 */
[----:B------:R-:W-:Y:S01]  /*a060*/  F2FP.BF16.F32.PACK_AB R9, R88, R91 ;  /* 0x0000005b5809723e */ /* 0x000fe200000010ff */
[----:B------:R-:W-:Y:S01]  /*a070*/  FADD.FTZ R76, R84, R13 ;  /* 0x0000000d544c7221 */ /* 0x000fe20000010000 */
[----:B------:R-:W-:Y:S01]  /*a080*/  F2FP.BF16.F32.PACK_AB R10, R109, R116 ;  /* 0x000000746d0a723e */ /* 0x000fe200000010ff */
[----:B---3--:R-:W-:Y:S01]  /*a090*/  FADD.FTZ R14, R7, R14 ;  /* 0x0000000e070e7221 */ /* 0x008fe20000010000 */
[----:B------:R-:W-:Y:S01]  /*a0a0*/  STSM.16.M88.4 [R2+0x28b00], R104 ;  /* 0x028b006802007844 */ /* 0x000fe20000000200 */
[----:B------:R-:W-:Y:S01]  /*a0b0*/  FADD.FTZ R76, R73, R76 ;  /* 0x0000004c494c7221 */ /* 0x000fe20000010000 */
[----:B------:R-:W1:Y:S01]  /*a0c0*/  MUFU.EX2 R82, R82 ;  /* 0x0000005200527308 */ /* 0x000e620000000800 */
[----:B----4-:R-:W-:Y:S01]  /*a0d0*/  FADD.FTZ R11, R15, R14 ;  /* 0x0000000e0f0b7221 */ /* 0x010fe20000010000 */
[----:B------:R-:W-:Y:S01]  /*a0e0*/  FMUL.FTZ R40, R40, R5 ;  /* 0x0000000528287220 */ /* 0x000fe20000410000 */
[----:B------:R-:W-:Y:S01]  /*a0f0*/  FADD.FTZ R13, R85, R76 ;  /* 0x0000004c550d7221 */ /* 0x000fe20000010000 */
[C---:B-----5:R-:W-:Y:S01]  /*a100*/  F2FP.BF16.F32.PACK_AB R76, R93.reuse, R92 ;  /* 0x0000005c5d4c723e */ /* 0x060fe200000010ff */
[----:B------:R-:W-:Y:S01]  /*a110*/  FADD.FTZ R14, R92, R11 ;  /* 0x0000000b5c0e7221 */ /* 0x000fe20000010000 */
[----:B------:R-:W-:Y:S01]  /*a120*/  F2FP.BF16.F32.PACK_AB R11, R80, R89 ;  /* 0x00000059500b723e */ /* 0x000fe200000010ff */
[----:B------:R-:W-:Y:S01]  /*a130*/  FADD.FTZ R77, R90, R13 ;  /* 0x0000000d5a4d7221 */ /* 0x000fe20000010000 */
[----:B------:R-:W2:Y:S01]  /*a140*/  MUFU.EX2 R86, R86 ;  /* 0x0000005600567308 */ /* 0x000ea20000000800 */
[----:B------:R-:W-:Y:S01]  /*a150*/  FADD.FTZ R3, R93, R14 ;  /* 0x0000000e5d037221 */ /* 0x000fe20000010000 */
[----:B------:R-:W-:Y:S01]  /*a160*/  F2FP.BF16.F32.PACK_AB R13, R84, R81 ;  /* 0x00000051540d723e */ /* 0x000fe200000010ff */
[----:B------:R-:W-:Y:S01]  /*a170*/  FADD.FTZ R77, R94, R77 ;  /* 0x0000004d5e4d7221 */ /* 0x000fe20000010000 */
[----:B------:R-:W-:Y:S01]  /*a180*/  F2FP.BF16.F32.PACK_AB R14, R15, R7 ;  /* 0x000000070f0e723e */ /* 0x000fe200000010ff */
[----:B0-----:R-:W-:Y:S01]  /*a190*/  FADD.FTZ R0, R78, R3 ;  /* 0x000000034e007221 */ /* 0x001fe20000010000 */
[----:B------:R-:W-:Y:S01]  /*a1a0*/  F2FP.BF16.F32.PACK_AB R15, R85, R73 ;  /* 0x00000049550f723e */ /* 0x000fe200000010ff */
[----:B------:R0:W-:Y:S01]  /*a1b0*/  STSM.16.M88.4 [R2+0x2a300], R8 ;  /* 0x02a3000802007844 */ /* 0x0001e20000000200 */
[----:B------:R-:W3:Y:S01]  /*a1c0*/  MUFU.EX2 R75, R75 ;  /* 0x0000004b004b7308 */ /* 0x000ee20000000800 */
[----:B-1----:R-:W-:Y:S01]  /*a1d0*/  FADD.FTZ R77, R82, R77 ;  /* 0x0000004d524d7221 */ /* 0x002fe20000010000 */
[C---:B------:R-:W-:Y:S01]  /*a1e0*/  FADD.FTZ R3, R21.reuse, R0 ;  /* 0x0000000015037221 */ /* 0x040fe20000010000 */
[----:B------:R-:W-:Y:S01]  /*a1f0*/  F2FP.BF16.F32.PACK_AB R78, R21, R78 ;  /* 0x0000004e154e723e */ /* 0x000fe200000010ff */
[----:B------:R1:W-:Y:S01]  /*a200*/  STSM.16.M88.4 [R2+0x2bb00], R12 ;  /* 0x02bb000c02007844 */ /* 0x0003e20000000200 */
[-C--:B------:R-:W-:Y:S01]  /*a210*/  FMUL.FTZ R41, R41, R5.reuse ;  /* 0x0000000529297220 */ /* 0x080fe20000410000 */
[-C--:B------:R-:W-:Y:S01]  /*a220*/  FMUL.FTZ R44, R44, R5.reuse ;  /* 0x000000052c2c7220 */ /* 0x080fe20000410000 */
[-C--:B------:R-:W-:Y:S01]  /*a230*/  FMUL.FTZ R45, R45, R5.reuse ;  /* 0x000000052d2d7220 */ /* 0x080fe20000410000 */
[----:B------:R-:W4:Y:S01]  /*a240*/  MUFU.EX2 R110, R110 ;  /* 0x0000006e006e7308 */ /* 0x000f220000000800 */
[----:B--2---:R-:W-:Y:S01]  /*a250*/  FADD.FTZ R0, R86, R77 ;  /* 0x0000004d56007221 */ /* 0x004fe20000010000 */
[----:B------:R-:W-:Y:S01]  /*a260*/  F2FP.BF16.F32.PACK_AB R77, R94, R90 ;  /* 0x0000005a5e4d723e */ /* 0x000fe200000010ff */
[-C--:B------:R-:W-:Y:S01]  /*a270*/  FMUL.FTZ R48, R48, R5.reuse ;  /* 0x0000000530307220 */ /* 0x080fe20000410000 */
[----:B------:R-:W-:Y:S01]  /*a280*/  F2FP.BF16.F32.PACK_AB R79, R86, R82 ;  /* 0x00000052564f723e */ /* 0x000fe200000010ff */
[-C--:B------:R-:W-:Y:S01]  /*a290*/  FMUL.FTZ R49, R49, R5.reuse ;  /* 0x0000000531317220 */ /* 0x080fe20000410000 */
[-C--:B------:R-:W-:Y:S01]  /*a2a0*/  FMUL.FTZ R52, R52, R5.reuse ;  /* 0x0000000534347220 */ /* 0x080fe20000410000 */
[-C--:B------:R-:W-:Y:S01]  /*a2b0*/  FMUL.FTZ R53, R53, R5.reuse ;  /* 0x0000000535357220 */ /* 0x080fe20000410000 */
[----:B------:R-:W2:Y:S01]  /*a2c0*/  MUFU.EX2 R99, R99 ;  /* 0x0000006300637308 */ /* 0x000ea20000000800 */
[----:B---3--:R-:W-:Y:S01]  /*a2d0*/  FADD.FTZ R0, R75, R0 ;  /* 0x000000004b007221 */ /* 0x008fe20000010000 */
[----:B------:R1:W-:Y:S01]  /*a2e0*/  STSM.16.M88.4 [R2+0x2d300], R76 ;  /* 0x02d3004c02007844 */ /* 0x0003e20000000200 */
[-C--:B------:R-:W-:Y:S01]  /*a2f0*/  FMUL.FTZ R56, R56, R5.reuse ;  /* 0x0000000538387220 */ /* 0x080fe20000410000 */
[-C--:B------:R-:W-:Y:S01]  /*a300*/  FMUL.FTZ R57, R57, R5.reuse ;  /* 0x0000000539397220 */ /* 0x080fe20000410000 */
[-C--:B------:R-:W-:Y:S01]  /*a310*/  FMUL.FTZ R60, R60, R5.reuse ;  /* 0x000000053c3c7220 */ /* 0x080fe20000410000 */
[-C--:B------:R-:W-:Y:S01]  /*a320*/  FMUL.FTZ R61, R61, R5.reuse ;  /* 0x000000053d3d7220 */ /* 0x080fe20000410000 */
[-C--:B------:R-:W-:Y:S01]  /*a330*/  FMUL.FTZ R64, R64, R5.reuse ;  /* 0x0000000540407220 */ /* 0x080fe20000410000 */
[----:B------:R-:W3:Y:S01]  /*a340*/  MUFU.EX2 R102, R102 ;  /* 0x0000006600667308 */ /* 0x000ee20000000800 */
[----:B----4-:R-:W-:Y:S01]  /*a350*/  FADD.FTZ R80, R110, R3 ;  /* 0x000000036e507221 */ /* 0x010fe20000010000 */
[-C--:B------:R-:W-:Y:S01]  /*a360*/  FMUL.FTZ R65, R65, R5.reuse ;  /* 0x0000000541417220 */ /* 0x080fe20000410000 */
[-C--:B------:R-:W-:Y:S01]  /*a370*/  FMUL.FTZ R68, R68, R5.reuse ;  /* 0x0000000544447220 */ /* 0x080fe20000410000 */
[----:B------:R-:W-:Y:S01]  /*a380*/  FMUL.FTZ R69, R69, R5 ;  /* 0x0000000545457220 */ /* 0x000fe20000410000 */
[-C--:B------:R-:W-:Y:S01]  /*a390*/  FMUL.FTZ R51, R51, R4.reuse ;  /* 0x0000000433337220 */ /* 0x080fe20000410000 */
[-C--:B------:R-:W-:Y:S01]  /*a3a0*/  FMUL.FTZ R54, R54, R4.reuse ;  /* 0x0000000436367220 */ /* 0x080fe20000410000 */
[-C--:B------:R-:W-:Y:S01]  /*a3b0*/  FMUL.FTZ R55, R55, R4.reuse ;  /* 0x0000000437377220 */ /* 0x080fe20000410000 */
[----:B------:R-:W4:Y:S01]  /*a3c0*/  MUFU.EX2 R111, R111 ;  /* 0x0000006f006f7308 */ /* 0x000f220000000800 */
        /* <DEDUP_REMOVED lines=11> */
[----:B------:R-:W-:Y:S01]  /*a480*/  FMUL.FTZ R71, R71, R4 ;  /* 0x0000000447477220 */ /* 0x000fe20000410000 */
[----:B------:R-:W-:-:S02]  /*a490*/  IMAD.MOV.U32 R5, RZ, RZ, R72 ;  /* 0x000000ffff057224 */ /* 0x000fc400078e0048 */
[----:B------:R-:W-:Y:S01]  /*a4a0*/  IMAD.MOV.U32 R4, RZ, RZ, R74 ;  /* 0x000000ffff047224 */ /* 0x000fe200078e004a */
[----:B------:R-:W3:Y:S01]  /*a4b0*/  MUFU.EX2 R119, R119 ;  /* 0x0000007700777308 */ /* 0x000ee20000000800 */
[----:B----4-:R-:W-:-:S07]  /*a4c0*/  FADD.FTZ R80, R111, R80 ;  /* 0x000000506f507221 */ /* 0x010fce0000010000 */
[----:B------:R-:W4:Y:S01]  /*a4d0*/  MUFU.EX2 R20, R137 ;  /* 0x0000008900147308 */ /* 0x000f220000000800 */
[C---:B--2---:R-:W-:Y:S01]  /*a4e0*/  FADD.FTZ R0, R83.reuse, R0 ;  /* 0x0000000053007221 */ /* 0x044fe20000010000 */
[----:B------:R-:W-:-:S06]  /*a4f0*/  F2FP.BF16.F32.PACK_AB R83, R83, R102 ;  /* 0x000000665353723e */ /* 0x000fcc00000010ff */
[----:B------:R-:W2:Y:S01]  /*a500*/  MUFU.EX2 R95, R95 ;  /* 0x0000005f005f7308 */ /* 0x000ea20000000800 */
[----:B---3--:R-:W-:Y:S01]  /*a510*/  FADD.FTZ R7, R119, R80 ;  /* 0x0000005077077221 */ /* 0x008fe20000010000 */
[----:B------:R-:W-:-:S06]  /*a520*/  F2FP.BF16.F32.PACK_AB R80, R111, R110 ;  /* 0x0000006e6f50723e */ /* 0x000fcc00000010ff */
[----:B------:R-:W0:Y:S01]  /*a530*/  MUFU.EX2 R100, R100 ;  /* 0x0000006400647308 */ /* 0x000e220000000800 */
[C---:B----4-:R-:W-:Y:S01]  /*a540*/  F2FP.BF16.F32.PACK_AB R82, R20.reuse, R119 ;  /* 0x000000771452723e */ /* 0x050fe200000010ff */
[----:B------:R-:W-:-:S04]  /*a550*/  FADD.FTZ R7, R20, R7 ;  /* 0x0000000714077221 */ /* 0x000fc80000010000 */
[----:B------:R1:W-:Y:S02]  /*a560*/  STSM.16.M88.4 [R2+0x2eb00], R80 ;  /* 0x02eb005002007844 */ /* 0x0003e40000000200 */
[----:B------:R-:W3:Y:S01]  /*a570*/  MUFU.EX2 R103, R103 ;  /* 0x0000006700677308 */ /* 0x000ee20000000800 */
[----:B--2---:R-:W-:-:S07]  /*a580*/  FADD.FTZ R3, R95, R0 ;  /* 0x000000005f037221 */ /* 0x004fce0000010000 */
[----:B------:R-:W2:Y:S01]  /*a590*/  MUFU.EX2 R87, R87 ;  /* 0x0000005700577308 */ /* 0x000ea20000000800 */
[C---:B0-----:R-:W-:Y:S01]  /*a5a0*/  F2FP.BF16.F32.PACK_AB R9, R100.reuse, R95 ;  /* 0x0000005f6409723e */ /* 0x041fe200000010ff */
[----:B------:R-:W-:-:S06]  /*a5b0*/  FADD.FTZ R0, R100, R3 ;  /* 0x0000000364007221 */ /* 0x000fcc0000010000 */
[----:B------:R-:W0:Y:S01]  /*a5c0*/  MUFU.EX2 R88, R135 ;  /* 0x0000008700587308 */ /* 0x000e220000000800 */
[----:B---3--:R-:W-:-:S07]  /*a5d0*/  FADD.FTZ R0, R103, R0 ;  /* 0x0000000067007221 */ /* 0x008fce0000010000 */
[----:B------:R-:W3:Y:S01]  /*a5e0*/  MUFU.EX2 R138, R138 ;  /* 0x0000008a008a7308 */ /* 0x000ee20000000800 */
[C---:B--2---:R-:W-:Y:S01]  /*a5f0*/  F2FP.BF16.F32.PACK_AB R11, R87.reuse, R103 ;  /* 0x00000067570b723e */ /* 0x044fe200000010ff */
[----:B------:R-:W-:-:S06]  /*a600*/  FADD.FTZ R0, R87, R0 ;  /* 0x0000000057007221 */ /* 0x000fcc0000010000 */
[----:B------:R-:W2:Y:S01]  /*a610*/  MUFU.EX2 R84, R139 ;  /* 0x0000008b00547308 */ /* 0x000ea20000000800 */
[----:B0-----:R-:W-:-:S07]  /*a620*/  FADD.FTZ R7, R88, R7 ;  /* 0x0000000758077221 */ /* 0x001fce0000010000 */
[----:B------:R-:W0:Y:S01]  /*a630*/  MUFU.EX2 R134, R134 ;  /* 0x0000008600867308 */ /* 0x000e220000000800 */
[C---:B---3--:R-:W-:Y:S01]  /*a640*/  F2FP.BF16.F32.PACK_AB R8, R138.reuse, R88 ;  /* 0x000000588a08723e */ /* 0x048fe200000010ff */
[----:B------:R-:W-:-:S04]  /*a650*/  FADD.FTZ R7, R138, R7 ;  /* 0x000000078a077221 */ /* 0x000fc80000010000 */
[----:B--2---:R-:W-:Y:S01]  /*a660*/  FADD.FTZ R7, R84, R7 ;  /* 0x0000000754077221 */ /* 0x004fe20000010000 */
[----:B0-----:R-:W-:-:S03]  /*a670*/  F2FP.BF16.F32.PACK_AB R10, R134, R84 ;  /* 0x00000054860a723e */ /* 0x001fc600000010ff */
[----:B------:R-:W-:Y:S02]  /*a680*/  FADD.FTZ R3, R134, R7 ;  /* 0x0000000786037221 */ /* 0x000fe40000010000 */
        /* <DEDUP_REMOVED lines=9> */
[----:B------:R-:W-:-:S05]  /*a720*/  UMOV UR38, UR10 ;  /* 0x0000000a00267c82 */ /* 0x000fca0008000000 */
.L_x_1874:
[----:B------:R-:W-:-:S13]  /*a730*/  ISETP.LE.AND P2, PT, RZ, UR38, PT ;  /* 0x00000026ff007c0c */ /* 0x000fda000bf43270 */
[----:B------:R-:W-:Y:S05]  /*a740*/  @!P2 BRA `(.L_x_1884) ;  /* 0x000000400020a947 */ /* 0x000fea0003800000 */
[----:B------:R-:W-:Y:S01]  /*a750*/  IMAD.MOV.U32 R5, RZ, RZ, R72 ;  /* 0x000000ffff057224 */ /* 0x000fe200078e0048 */
[----:B------:R-:W-:Y:S01]  /*a760*/  UMOV UR39, UR60 ;  /* 0x0000003c00277c82 */ /* 0x000fe20008000000 */
[----:B------:R-:W-:Y:S01]  /*a770*/  IMAD.MOV.U32 R4, RZ, RZ, R74 ;  /* 0x000000ffff047224 */ /* 0x000fe200078e004a */
[----:B------:R-:W-:Y:S01]  /*a780*/  UMOV UR7, UR36 ;  /* 0x0000002400077c82 */ /* 0x000fe20008000000 */
[----:B------:R-:W-:-:S05]  /*a790*/  ULDC UR5, c[0x0][0x9d8] ;  /* 0x0002760000057ab9 */ /* 0x000fca0000000800 */
.L_x_1893:
[----:B------:R-:W-:Y:S01]  /*a7a0*/  R2UR UR4, R16 ;  /* 0x00000000100472ca */ /* 0x000fe200000e0000 */
[----:B------:R-:W-:-:S04]  /*a7b0*/  UIADD3 UR36, UR7, 0x1, URZ ;  /* 0x0000000107247890 */ /* 0x000fc8000fffe03f */
[----:B------:R-:W-:-:S04]  /*a7c0*/  UISETP.NE.AND UP0, UPT, UR36, 0x2, UPT ;  /* 0x000000022400788c */ /* 0x000fc8000bf05270 */
[----:B------:R-:W-:Y:S02]  /*a7d0*/  USEL UR60, URZ, 0x1, UP0 ;  /* 0x000000013f3c7887 */ /* 0x000fe40008000000 */
[----:B------:R-:W-:Y:S02]  /*a7e0*/  USEL UR36, UR36, URZ, UP0 ;  /* 0x0000003f24247287 */ /* 0x000fe40008000000 */
[----:B------:R-:W-:Y:S01]  /*a7f0*/  ISETP.NE.AND P3, PT, RZ, UR4, PT ;  /* 0x00000004ff007c0c */ /* 0x000fe2000bf65270 */
[----:B------:R-:W-:-:S12]  /*a800*/  ULOP3.LUT UR60, UR39, UR60, URZ, 0x3c, !UPT ;  /* 0x0000003c273c7292 */ /* 0x000fd8000f8e3c3f */
[----:B0-----:R-:W-:Y:S05]  /*a810*/  @P3 BRA `(.L_x_1885) ;  /* 0x00000000002c3947 */ /* 0x001fea0003800000 */
[----:B------:R-:W-:Y:S05]  /*a820*/  @!P0 BRA `(.L_x_1886) ;  /* 0x0000000000048947 */ /* 0x000fea0003800000 */
[----:B------:R-:W-:Y:S01]  /*a830*/  BPT.TRAP 0x1 ;  /* 0x000000040000795c */ /* 0x000fe20000300000 */
.L_x_1886:
[----:B------:R-:W-:Y:S01]  /*a840*/  ULEA UR4, UR36, UR37, 0x3 ;  /* 0x0000002524047291 */ /* 0x000fe2000f8e183f */
[----:B------:R-:W-:-:S05]  /*a850*/  IMAD.U32 R6, RZ, RZ, UR60 ;  /* 0x0000003cff067e24 */ /* 0x000fca000f8e00ff */
[----:B------:R-:W-:-:S04]  /*a860*/  SHF.L.U32 R6, R6, 0x1f, RZ ;  /* 0x0000001f06067819 */ /* 0x000fc800000006ff */
[----:B------:R0:W2:Y:S01]  /*a870*/  SYNCS.PHASECHK.TRANS64.TRYWAIT P2, [UR4+0x31c30], R6 ;  /* 0x031c3006ff0075a7 */ /* 0x0000a20008040144 */
[----:B------:R-:W-:Y:S05]  /*a880*/  @!P0 BRA `(.L_x_1887) ;  /* 0x0000000000048947 */ /* 0x000fea0003800000 */
[----:B------:R-:W-:Y:S01]  /*a890*/  BPT.TRAP 0x1 ;  /* 0x000000040000795c */ /* 0x000fe20000300000 */
.L_x_1887:
[----:B--2---:R-:W-:Y:S05]  /*a8a0*/  @P2 BRA `(.L_x_1885) ;  /* 0x0000000000082947 */ /* 0x004fea0003800000 */
[----:B------:R-:W2:Y:S02]  /*a8b0*/  SYNCS.PHASECHK.TRANS64.TRYWAIT P2, [UR4+0x31c30], R6 ;  /* 0x031c3006ff0075a7 */ /* 0x000ea40008040144 */
[----:B--2---:R-:W-:Y:S05]  /*a8c0*/  @!P2 BRA `(.L_x_1888) ;  /* 0x000000ac00c8a947 */ /* 0x004fea0003800000 */
.L_x_1885:
[----:B--2---:R-:W2:Y:S01]  /*a8d0*/  S2R R7, SR_TID.X ;  /* 0x0000000000077919 */ /* 0x004ea20000002100 */
        /* <DEDUP_REMOVED lines=24> */
[----:B--2---:R-:W-:Y:S01]  /*aa60*/  SHF.R.U32.HI R7, RZ, 0x7, R7 ;  /* 0x00000007ff077819 */ /* 0x004fe20000011607 */
        /* <DEDUP_REMOVED lines=62> */
[----:B-1----:R-:W-:-:S06]  /*ae50*/  WARPGROUP.ARRIVE ;  /* 0x00000000000079c5 */ /* 0x002fcc0000000000 */
        /* <DEDUP_REMOVED lines=267> */
.L_x_1890:
[----:B------:R-:W-:Y:S01]  /*bf10*/  ULEA UR4, UR7, UR37, 0x3 ;  /* 0x0000002507047291 */ /* 0x000fe2000f8e183f */
[----:B------:R-:W-:-:S05]  /*bf20*/  IMAD.U32 R6, RZ, RZ, UR39 ;  /* 0x00000027ff067e24 */ /* 0x000fca000f8e00ff */
[----:B------:R-:W-:-:S04]  /*bf30*/  SHF.L.U32 R6, R6, 0x1f, RZ ;  /* 0x0000001f06067819 */ /* 0x000fc800000006ff */
[----:B------:R0:W1:Y:S01]  /*bf40*/  SYNCS.PHASECHK.TRANS64.TRYWAIT P2, [UR4+0x31c50], R6 ;  /* 0x031c5006ff0075a7 */ /* 0x0000620008040144 */
[----:B------:R-:W-:Y:S05]  /*bf50*/  @!P0 BRA `(.L_x_1891) ;  /* 0x0000000000048947 */ /* 0x000fea0003800000 */
[----:B------:R-:W-:Y:S01]  /*bf60*/  BPT.TRAP 0x1 ;  /* 0x000000040000795c */ /* 0x000fe20000300000 */
.L_x_1891:
[----:B-1----:R-:W-:Y:S05]  /*bf70*/  @P2 BRA `(.L_x_1889) ;  /* 0x0000000000082947 */ /* 0x002fea0003800000 */
[----:B------:R-:W1:Y:S02]  /*bf80*/  SYNCS.PHASECHK.TRANS64.TRYWAIT P2, [UR4+0x31c50], R6 ;  /* 0x031c5006ff0075a7 */ /* 0x000e640008040144 */
[----:B-1----:R-:W-:Y:S05]  /*bf90*/  @!P2 BRA `(.L_x_1892) ;  /* 0x00000098002ca947 */ /* 0x002fea0003800000 */
.L_x_1889:
        /* <DEDUP_REMOVED lines=34> */
[----:B-1----:R-:W-:Y:S01]  /*c1c0*/  FMNMX.FTZ R131, R7, R132, !PT ;  /* 0x0000008407837209 */ /* 0x002fe20007810000 */
        /* <DEDUP_REMOVED lines=36> */
[----:B------:R-:W-:Y:S01]  /*c410*/  ULDC UR14, c[0x0][0x988] ;  /* 0x00026200000e7ab9 */ /* 0x000fe20000000800 */
[----:B------:R-:W-:Y:S01]  /*c420*/  FMUL.FTZ R17, R130, UR5 ;  /* 0x0000000582117c20 */ /* 0x000fe20008410000 */
[----:B------:R-:W-:Y:S01]  /*c430*/  UMOV UR4, UR14 ;  /* 0x0000000e00047c82 */ /* 0x000fe20008000000 */
        /* <DEDUP_REMOVED lines=39> */
[----:B------:R-:W1:Y:S01]  /*c6b0*/  S2R R141, SR_TID.X ;  /* 0x00000000008d7919 */ /* 0x000e620000002100 */
[----:B------:R-:W-:Y:S01]  /*c6c0*/  UMOV UR39, UR60 ;  /* 0x0000003c00277c82 */ /* 0x000fe20008000000 */
        /* <DEDUP_REMOVED lines=15> */
[----:B-1----:R-:W-:-:S03]  /*c7c0*/  SHF.R.U32.HI R140, RZ, 0x7, R141 ;  /* 0x00000007ff8c7819 */ /* 0x002fc6000001168d */
[----:B------:R-:W1:Y:S01]  /*c7d0*/  MUFU.TANH R105, R105 ;  /* 0x0000006900697308 */ /* 0x000e620000002400 */
[----:B0-----:R-:W-:Y:S02]  /*c7e0*/  FMNMX.FTZ R131, R117, R132, !PT ;  /* 0x0000008475837209 */ /* 0x001fe40007810000 */
[----:B------:R-:W-:-:S05]  /*c7f0*/  ISETP.GE.U32.AND P2, PT, R141, 0x180, PT ;  /* 0x000001808d00780c */ /* 0x000fca0003f46070 */
        /* <DEDUP_REMOVED lines=52> */
[----:B------:R-:W-:-:S06]  /*cb40*/  FMUL.FTZ R131, R74, UR5 ;  /* 0x000000054a837c20 */ /* 0x000fcc0008410000 */
[----:B------:R-:W1:Y:S01]  /*cb50*/  MUFU.TANH R20, R20 ;  /* 0x0000001400147308 */ /* 0x000e620000002400 */
[----:B------:R-:W0:Y:S01]  /*cb60*/  SHFL.BFLY PT, R133, R132, 0x1, 0x1f ;  /* 0x0c201f0084857f89 */ /* 0x000e2200000e0000 */
[----:B------:R-:W-:Y:S02]  /*cb70*/  WARPGROUP.DEPBAR.LE gsb0, 0x0 ;  /* 0x00008000000079c5 */ /* 0x000fe40000010000 */
[----:B------:R-:W-:-:S04]  /*cb80*/  WARPGROUP.ARRIVE ;  /* 0x00000000000079c5 */ /* 0x000fc80000000000 */
[----:B------:R-:W1:Y:S02]  /*cb90*/  MUFU.TANH R129, R129 ;  /* 0x0000008100817308 */ /* 0x000e640000002400 */
[----:B------:R-:W-:Y:S01]  /*cba0*/  HGMMA.64x96x16.F32.BF16 R24, gdesc[UR32].tnspB, R24, gsb0 ;  /* 0x41600000201879f0 */ /* 0x000fe20008001818 */
[----:B------:R-:W-:Y:S02]  /*cbb0*/  UIADD3 UR32, UR10, 0x600, URZ ;  /* 0x000006000a207890 */ /* 0x000fe4000fffe03f */
[----:B------:R-:W-:-:S03]  /*cbc0*/  UIADD3 UR34, UR11, 0x100, URZ ;  /* 0x000001000b227890 */ /* 0x000fc6000fffe03f */
[----:B------:R-:W1:Y:S01]  /*cbd0*/  MUFU.TANH R130, R130 ;  /* 0x0000008200827308 */ /* 0x000e620000002400 */
[----:B------:R-:W-:Y:S01]  /*cbe0*/  UMOV UR33, 0xc0000010 ;  /* 0xc000001000217882 */ /* 0x000fe20000000000 */
[----:B------:R-:W-:Y:S01]  /*cbf0*/  UMOV UR35, 0x80000020 ;  /* 0x8000002000237882 */ /* 0x000fe20000000000 */
[----:B0-----:R-:W-:-:S05]  /*cc00*/  FMNMX.FTZ R74, R132, R133, !PT ;  /* 0x00000085844a7209 */ /* 0x001fca0007810000 */
[----:B------:R-:W0:Y:S01]  /*cc10*/  MUFU.TANH R122, R122 ;  /* 0x0000007a007a7308 */ /* 0x000e220000002400 */
[C---:B------:R-:W-:Y:S01]  /*cc20*/  FMUL.FTZ R132, R74.reuse, UR4 ;  /* 0x000000044a847c20 */ /* 0x040fe20008410000 */
[----:B------:R-:W-:-:S03]  /*cc30*/  FADD.FTZ R4, -R74, R4 ;  /* 0x000000044a047221 */ /* 0x000fc60000010100 */
[--C-:B------:R-:W-:Y:S01]  /*cc40*/  FFMA.FTZ R134, R7, UR4, -R132.reuse ;  /* 0x0000000407867c23 */ /* 0x100fe20008010884 */
[--C-:B------:R-:W-:Y:S01]  /*cc50*/  FFMA.FTZ R7, R14, UR4, -R132.reuse ;  /* 0x000000040e077c23 */ /* 0x100fe20008010884 */
[----:B------:R-:W-:Y:S01]  /*cc60*/  FMNMX.FTZ R14, R8, R5, !PT ;  /* 0x00000005080e7209 */ /* 0x000fe20007810000 */
[--C-:B------:R-:W-:Y:S01]  /*cc70*/  FFMA.FTZ R133, R10, UR4, -R132.reuse ;  /* 0x000000040a857c23 */ /* 0x100fe20008010884 */
[--C-:B------:R-:W-:Y:S01]  /*cc80*/  FFMA.FTZ R10, R15, UR4, -R132.reuse ;  /* 0x000000040f0a7c23 */ /* 0x100fe20008010884 */
[----:B------:R-:W0:Y:S01]  /*cc90*/  MUFU.TANH R123, R123 ;  /* 0x0000007b007b7308 */ /* 0x000e220000002400 */
[----:B--2---:R-:W-:Y:S01]  /*cca0*/  FMNMX.FTZ R15, R9, R14, !PT ;  /* 0x0000000e090f7209 */ /* 0x004fe20007810000 */
[--C-:B------:R-:W-:Y:S01]  /*ccb0*/  FFMA.FTZ R135, R11, UR4, -R132.reuse ;  /* 0x000000040b877c23 */ /* 0x100fe20008010884 */
[--C-:B------:R-:W-:Y:S01]  /*ccc0*/  FFMA.FTZ R11, R21, UR4, -R132.reuse ;  /* 0x00000004150b7c23 */ /* 0x100fe20008010884 */
[--C-:B------:R-:W-:Y:S01]  /*ccd0*/  FFMA.FTZ R21, R128, UR4, -R132.reuse ;  /* 0x0000000480157c23 */ /* 0x100fe20008010884 */
[----:B---3--:R-:W-:Y:S01]  /*cce0*/  FMNMX.FTZ R14, R12, R15, !PT ;  /* 0x0000000f0c0e7209 */ /* 0x008fe20007810000 */
[--C-:B------:R-:W-:Y:S01]  /*ccf0*/  FFMA.FTZ R128, R72, UR4, -R132.reuse ;  /* 0x0000000448807c23 */ /* 0x100fe20008010884 */
[--C-:B------:R-:W-:Y:S01]  /*cd00*/  FFMA.FTZ R6, R6, UR4, -R132.reuse ;  /* 0x0000000406067c23 */ /* 0x100fe20008010884 */
[----:B------:R-:W2:Y:S01]  /*cd10*/  MUFU.TANH R126, R126 ;  /* 0x0000007e007e7308 */ /* 0x000ea20000002400 */
[----:B----4-:R-:W-:Y:S01]  /*cd20*/  FMNMX.FTZ R14, R13, R14, !PT ;  /* 0x0000000e0d0e7209 */ /* 0x010fe20007810000 */
[--C-:B------:R-:W-:Y:S01]  /*cd30*/  FFMA.FTZ R120, R120, UR4, -R132.reuse ;  /* 0x0000000478787c23 */ /* 0x100fe20008010884 */
[--C-:B------:R-:W-:Y:S01]  /*cd40*/  FFMA.FTZ R121, R121, UR4, -R132.reuse ;  /* 0x0000000479797c23 */ /* 0x100fe20008010884 */
[--C-:B------:R-:W-:Y:S01]  /*cd50*/  FFMA.FTZ R124, R124, UR4, -R132.reuse ;  /* 0x000000047c7c7c23 */ /* 0x100fe20008010884 */
[----:B-----5:R-:W-:Y:S01]  /*cd60*/  FMNMX.FTZ R15, R17, R14, !PT ;  /* 0x0000000e110f7209 */ /* 0x020fe20007810000 */
[--C-:B------:R-:W-:Y:S01]  /*cd70*/  FFMA.FTZ R125, R125, UR4, -R132.reuse ;  /* 0x000000047d7d7c23 */ /* 0x100fe20008010884 */
[--C-:B------:R-:W-:Y:S01]  /*cd80*/  FFMA.FTZ R112, R112, UR4, -R132.reuse ;  /* 0x0000000470707c23 */ /* 0x100fe20008010884 */
[----:B------:R-:W3:Y:S01]  /*cd90*/  MUFU.TANH R127, R127 ;  /* 0x0000007f007f7308 */ /* 0x000ee20000002400 */
[----:B-1----:R-:W-:Y:S01]  /*cda0*/  FMNMX.FTZ R14, R20, R15, !PT ;  /* 0x0000000f140e7209 */ /* 0x002fe20007810000 */
[--C-:B------:R-:W-:Y:S01]  /*cdb0*/  FFMA.FTZ R113, R113, UR4, -R132.reuse ;  /* 0x0000000471717c23 */ /* 0x100fe20008010884 */
[--C-:B------:R-:W-:Y:S01]  /*cdc0*/  FFMA.FTZ R116, R116, UR4, -R132.reuse ;  /* 0x0000000474747c23 */ /* 0x100fe20008010884 */
[--C-:B------:R-:W-:Y:S01]  /*cdd0*/  FFMA.FTZ R117, R117, UR4, -R132.reuse ;  /* 0x0000000475757c23 */ /* 0x100fe20008010884 */
[----:B------:R-:W-:Y:S01]  /*cde0*/  FMNMX.FTZ R15, R129, R14, !PT ;  /* 0x0000000e810f7209 */ /* 0x000fe20007810000 */
[--C-:B------:R-:W-:Y:S01]  /*cdf0*/  FFMA.FTZ R104, R104, UR4, -R132.reuse ;  /* 0x0000000468687c23 */ /* 0x100fe20008010884 */
[--C-:B------:R-:W-:Y:S01]  /*ce00*/  FFMA.FTZ R105, R105, UR4, -R132.reuse ;  /* 0x0000000469697c23 */ /* 0x100fe20008010884 */
[----:B------:R-:W1:Y:S01]  /*ce10*/  MUFU.TANH R114, R114 ;  /* 0x0000007200727308 */ /* 0x000e620000002400 */
        /* <DEDUP_REMOVED lines=8> */
[----:B------:R-:W-:Y:S01]  /*cea0*/  FMNMX.FTZ R15, R123, R14, !PT ;  /* 0x0000000e7b0f7209 */ /* 0x000fe20007810000 */
[--C-:B------:R-:W-:Y:S01]  /*ceb0*/  FFMA.FTZ R101, R101, UR4, -R132.reuse ;  /* 0x0000000465657c23 */ /* 0x100fe20008010884 */
[--C-:B------:R-:W-:Y:S01]  /*cec0*/  FFMA.FTZ R88, R88, UR4, -R132.reuse ;  /* 0x0000000458587c23 */ /* 0x100fe20008010884 */
[--C-:B------:R-:W-:Y:S01]  /*ced0*/  FFMA.FTZ R89, R89, UR4, -R132.reuse ;  /* 0x0000000459597c23 */ /* 0x100fe20008010884 */
[----:B--2---:R-:W-:Y:S01]  /*cee0*/  FMNMX.FTZ R14, R126, R15, !PT ;  /* 0x0000000f7e0e7209 */ /* 0x004fe20007810000 */
[--C-:B------:R-:W-:Y:S01]  /*cef0*/  FFMA.FTZ R92, R92, UR4, -R132.reuse ;  /* 0x000000045c5c7c23 */ /* 0x100fe20008010884 */
[--C-:B------:R-:W-:Y:S01]  /*cf00*/  FFMA.FTZ R93, R93, UR4, -R132.reuse ;  /* 0x000000045d5d7c23 */ /* 0x100fe20008010884 */
[----:B------:R-:W2:Y:S01]  /*cf10*/  MUFU.TANH R118, R118 ;  /* 0x0000007600767308 */ /* 0x000ea20000002400 */
[----:B---3--:R-:W-:Y:S01]  /*cf20*/  FMNMX.FTZ R15, R127, R14, !PT ;  /* 0x0000000e7f0f7209 */ /* 0x008fe20007810000 */
        /* <DEDUP_REMOVED lines=9> */
[----:B------:R-:W-:Y:S01]  /*cfc0*/  FFMA.FTZ R137, R77, UR4, -R132 ;  /* 0x000000044d897c23 */ /* 0x000fe20008010884 */
[----:B------:R-:W-:-:S04]  /*cfd0*/  FMUL.FTZ R4, R4, UR4 ;  /* 0x0000000404047c20 */ /* 0x000fc80008410000 */
[----:B------:R-:W0:Y:S01]  /*cfe0*/  MUFU.TANH R106, R106 ;  /* 0x0000006a006a7308 */ /* 0x000e220000002400 */
[----:B--2---:R-:W-:-:S07]  /*cff0*/  FMNMX.FTZ R14, R118, R15, !PT ;  /* 0x0000000f760e7209 */ /* 0x004fce0007810000 */
[----:B------:R-:W2:Y:S01]  /*d000*/  MUFU.TANH R107, R107 ;  /* 0x0000006b006b7308 */ /* 0x000ea20000002400 */
[----:B-1----:R-:W-:-:S07]  /*d010*/  FMNMX.FTZ R15, R119, R14, !PT ;  /* 0x0000000e770f7209 */ /* 0x002fce0007810000 */
[----:B------:R-:W1:Y:S01]  /*d020*/  MUFU.TANH R110, R110 ;  /* 0x0000006e006e7308 */ /* 0x000e620000002400 */
[----:B0-----:R-:W-:Y:S01]  /*d030*/  FMNMX.FTZ R14, R106, R15, !PT ;  /* 0x0000000f6a0e7209 */ /* 0x001fe20007810000 */
[----:B------:R-:W-:Y:S02]  /*d040*/  WARPGROUP.DEPBAR.LE gsb0, 0x0 ;  /* 0x00008000000079c5 */ /* 0x000fe40000010000 */
[----:B------:R-:W-:-:S04]  /*d050*/  WARPGROUP.ARRIVE ;  /* 0x00000000000079c5 */ /* 0x000fc80000000000 */
[----:B------:R-:W0:Y:S01]  /*d060*/  MUFU.TANH R111, R111 ;  /* 0x0000006f006f7308 */ /* 0x000e220000002400 */
[----:B--2---:R-:W-:Y:S01]  /*d070*/  FMNMX.FTZ R15, R107, R14, !PT ;  /* 0x0000000e6b0f7209 */ /* 0x004fe20007810000 */
[----:B------:R-:W-:Y:S01]  /*d080*/  HGMMA.64x96x16.F32.BF16 R24, gdesc[UR32].tnspB, R24, gsb0 ;  /* 0x41600000201879f0 */ /* 0x000fe20008001818 */
[----:B------:R-:W-:Y:S02]  /*d090*/  UIADD3 UR32, UR10, 0x780, URZ ;  /* 0x000007800a207890 */ /* 0x000fe4000fffe03f */
[----:B------:R-:W-:-:S03]  /*d0a0*/  UIADD3 UR34, UR11, 0x140, URZ ;  /* 0x000001400b227890 */ /* 0x000fc6000fffe03f */
        /* <DEDUP_REMOVED lines=41> */
[----:B------:R-:W1:Y:S01]  /*d340*/  MUFU.EX2 R4, R4 ;  /* 0x0000000400047308 */ /* 0x000e620000000800 */
[----:B0-----:R-:W-:-:S07]  /*d350*/  FMNMX.FTZ R14, R78, R15, !PT ;  /* 0x0000000f4e0e7209 */ /* 0x001fce0007810000 */
[----:B------:R-:W0:Y:S01]  /*d360*/  MUFU.EX2 R6, R6 ;  /* 0x0000000600067308 */ /* 0x000e220000000800 */
[----:B--2---:R-:W-:-:S05]  /*d370*/  FMNMX.FTZ R14, R79, R14, !PT ;  /* 0x0000000e4f0e7209 */ /* 0x004fca0007810000 */
[----:B------:R-:W2:Y:S02]  /*d380*/  SHFL.BFLY PT, R15, R14, 0x2, 0x1f ;  /* 0x0c401f000e0f7f89 */ /* 0x000ea400000e0000 */
[----:B------:R-:W3:Y:S08]  /*d390*/  MUFU.EX2 R134, R134 ;  /* 0x0000008600867308 */ /* 0x000ef00000000800 */
[----:B------:R-:W4:Y:S08]  /*d3a0*/  MUFU.EX2 R133, R133 ;  /* 0x0000008500857308 */ /* 0x000f300000000800 */
[----:B------:R-:W-:Y:S01]  /*d3b0*/  MUFU.EX2 R135, R135 ;  /* 0x0000008700877308 */ /* 0x000fe20000000800 */
[----:B--2---:R-:W-:-:S07]  /*d3c0*/  FMNMX.FTZ R15, R14, R15, !PT ;  /* 0x0000000f0e0f7209 */ /* 0x004fce0007810000 */
[----:B------:R-:W-:Y:S01]  /*d3d0*/  MUFU.EX2 R7, R7 ;  /* 0x0000000700077308 */ /* 0x000fe20000000800 */
[----:B------:R-:W2:Y:S07]  /*d3e0*/  SHFL.BFLY PT, R14, R15, 0x1, 0x1f ;  /* 0x0c201f000f0e7f89 */ /* 0x000eae00000e0000 */
[----:B------:R-:W-:Y:S08]  /*d3f0*/  MUFU.EX2 R10, R10 ;  /* 0x0000000a000a7308 */ /* 0x000ff00000000800 */
[----:B------:R-:W-:Y:S08]  /*d400*/  MUFU.EX2 R11, R11 ;  /* 0x0000000b000b7308 */ /* 0x000ff00000000800 */
[----:B------:R-:W-:Y:S01]  /*d410*/  MUFU.EX2 R21, R21 ;  /* 0x0000001500157308 */ /* 0x000fe20000000800 */
[----:B--2---:R-:W-:-:S05]  /*d420*/  FMNMX.FTZ R72, R15, R14, !PT ;  /* 0x0000000e0f487209 */ /* 0x004fca0007810000 */
[C---:B------:R-:W-:Y:S01]  /*d430*/  FMUL.FTZ R132, R72.reuse, UR4 ;  /* 0x0000000448847c20 */ /* 0x040fe20008410000 */
[----:B------:R-:W-:Y:S01]  /*d440*/  FADD.FTZ R14, -R72, R5 ;  /* 0x00000005480e7221 */ /* 0x000fe20000010100 */
[----:B------:R-:W-:Y:S02]  /*d450*/  MUFU.EX2 R120, R120 ;  /* 0x0000007800787308 */ /* 0x000fe40000000800 */
[--C-:B------:R-:W-:Y:S01]  /*d460*/  FFMA.FTZ R136, R12, UR4, -R132.reuse ;  /* 0x000000040c887c23 */ /* 0x100fe20008010884 */
[----:B------:R-:W-:Y:S02]  /*d470*/  VIADD R12, R140, 0x9 ;  /* 0x000000098c0c7836 */ /* 0x000fe40000000000 */
[--C-:B------:R-:W-:Y:S01]  /*d480*/  FFMA.FTZ R13, R13, UR4, -R132.reuse ;  /* 0x000000040d0d7c23 */ /* 0x100fe20008010884 */
[----:B------:R-:W-:Y:S02]  /*d490*/  WARPGROUP.DEPBAR.LE gsb0, 0x0 ;  /* 0x00008000000079c5 */ /* 0x000fe40000010000 */
[----:B------:R-:W-:Y:S01]  /*d4a0*/  WARPGROUP.ARRIVE ;  /* 0x00000000000079c5 */ /* 0x000fe20000000000 */
[----:B------:R-:W-:Y:S01]  /*d4b0*/  SEL R12, R12, 0x9, !P2 ;  /* 0x000000090c0c7807 */ /* 0x000fe20005000000 */
[----:B------:R-:W-:Y:S01]  /*d4c0*/  MUFU.EX2 R5, R137 ;  /* 0x0000008900057308 */ /* 0x000fe20000000800 */
[--C-:B------:R-:W-:Y:S01]  /*d4d0*/  FFMA.FTZ R8, R8, UR4, -R132.reuse ;  /* 0x0000000408087c23 */ /* 0x100fe20008010884 */
[----:B------:R-:W-:Y:S01]  /*d4e0*/  FMUL.FTZ R14, R14, UR4 ;  /* 0x000000040e0e7c20 */ /* 0x000fe20008410000 */
[--C-:B------:R-:W-:Y:S01]  /*d4f0*/  FFMA.FTZ R15, R9, UR4, -R132.reuse ;  /* 0x00000004090f7c23 */ /* 0x100fe20008010884 */
[----:B------:R-:W-:Y:S01]  /*d500*/  HGMMA.64x96x16.F32.BF16 R24, gdesc[UR32].tnspB, R24, gsb0 ;  /* 0x41600000201879f0 */ /* 0x000fe20008001818 */
[----:B------:R-:W-:Y:S01]  /*d510*/  UIADD3 UR32, UR10, 0xa80, URZ ;  /* 0x00000a800a207890 */ /* 0x000fe2000fffe03f */
[--C-:B------:R-:W-:Y:S01]  /*d520*/  FFMA.FTZ R9, R17, UR4, -R132.reuse ;  /* 0x0000000411097c23 */ /* 0x100fe20008010884 */
[----:B------:R-:W-:Y:S01]  /*d530*/  UIADD3 UR34, UR11, 0x1c0, URZ ;  /* 0x000001c00b227890 */ /* 0x000fe2000fffe03f */
[----:B------:R2:W-:Y:S01]  /*d540*/  MUFU.EX2 R137, R13 ;  /* 0x0000000d00897308 */ /* 0x0005e20000000800 */
[----:B------:R-:W-:Y:S01]  /*d550*/  UMOV UR33, 0xc0000010 ;  /* 0xc000001000217882 */ /* 0x000fe20000000000 */
[----:B------:R-:W-:Y:S01]  /*d560*/  UMOV UR35, 0x80000020 ;  /* 0x8000002000237882 */ /* 0x000fe20000000000 */
[--C-:B------:R-:W-:Y:S01]  /*d570*/  FFMA.FTZ R138, R20, UR4, -R132.reuse ;  /* 0x00000004148a7c23 */ /* 0x100fe20008010884 */
[--C-:B------:R-:W-:Y:S01]  /*d580*/  FFMA.FTZ R129, R129, UR4, -R132.reuse ;  /* 0x0000000481817c23 */ /* 0x100fe20008010884 */
[--C-:B------:R-:W-:Y:S01]  /*d590*/  FFMA.FTZ R130, R130, UR4, -R132.reuse ;  /* 0x0000000482827c23 */ /* 0x100fe20008010884 */
[--C-:B------:R-:W-:Y:S01]  /*d5a0*/  FFMA.FTZ R122, R122, UR4, -R132.reuse ;  /* 0x000000047a7a7c23 */ /* 0x100fe20008010884 */
[----:B------:R-:W-:Y:S01]  /*d5b0*/  FFMA.FTZ R17, R106, UR4, -R132 ;  /* 0x000000046a117c23 */ /* 0x000fe20008010884 */
[----:B------:R3:W-:Y:S01]  /*d5c0*/  MUFU.EX2 R77, R14 ;  /* 0x0000000e004d7308 */ /* 0x0007e20000000800 */
[----:B--2---:R-:W-:-:S02]  /*d5d0*/  IMAD.U32 R13, RZ, RZ, UR36 ;  /* 0x00000024ff0d7e24 */ /* 0x004fc4000f8e00ff */
[--C-:B------:R-:W-:Y:S01]  /*d5e0*/  FFMA.FTZ R20, R114, UR4, -R132.reuse ;  /* 0x0000000472147c23 */ /* 0x100fe20008010884 */
[--C-:B------:R-:W-:Y:S01]  /*d5f0*/  FFMA.FTZ R106, R107, UR4, -R132.reuse ;  /* 0x000000046b6a7c23 */ /* 0x100fe20008010884 */
[--C-:B------:R-:W-:Y:S01]  /*d600*/  FFMA.FTZ R139, R123, UR4, -R132.reuse ;  /* 0x000000047b8b7c23 */ /* 0x100fe20008010884 */
[--C-:B------:R-:W-:Y:S01]  /*d610*/  FFMA.FTZ R114, R115, UR4, -R132.reuse ;  /* 0x0000000473727c23 */ /* 0x100fe20008010884 */
[----:B------:R-:W-:Y:S01]  /*d620*/  @!P1 LEA R13, R13, UR37, 0x3 ;  /* 0x000000250d0d9c11 */ /* 0x000fe2000f8e18ff */
[--C-:B------:R-:W-:Y:S01]  /*d630*/  FFMA.FTZ R107, R110, UR4, -R132.reuse ;  /* 0x000000046e6b7c23 */ /* 0x100fe20008010884 */
[----:B------:R-:W2:Y:S01]  /*d640*/  MUFU.EX2 R8, R8 ;  /* 0x0000000800087308 */ /* 0x000ea20000000800 */
[--C-:B------:R-:W-:Y:S01]  /*d650*/  FFMA.FTZ R115, R118, UR4, -R132.reuse ;  /* 0x0000000476737c23 */ /* 0x100fe20008010884 */
[--C-:B------:R-:W-:Y:S01]  /*d660*/  FFMA.FTZ R110, R111, UR4, -R132.reuse ;  /* 0x000000046f6e7c23 */ /* 0x100fe20008010884 */
[----:B------:R-:W-:Y:S02]  /*d670*/  @!P1 VIADD R13, R13, 0x31c40 ;  /* 0x00031c400d0d9836 */ /* 0x000fe40000000000 */
[--C-:B------:R-:W-:Y:S01]  /*d680*/  FFMA.FTZ R118, R119, UR4, -R132.reuse ;  /* 0x0000000477767c23 */ /* 0x100fe20008010884 */
[--C-:B------:R-:W-:Y:S01]  /*d690*/  FFMA.FTZ R123, R126, UR4, -R132.reuse ;  /* 0x000000047e7b7c23 */ /* 0x100fe20008010884 */
[--C-:B------:R-:W-:Y:S01]  /*d6a0*/  FFMA.FTZ R126, R127, UR4, -R132.reuse ;  /* 0x000000047f7e7c23 */ /* 0x100fe20008010884 */
[--C-:B------:R-:W-:Y:S01]  /*d6b0*/  FFMA.FTZ R103, R103, UR4, -R132.reuse ;  /* 0x0000000467677c23 */ /* 0x100fe20008010884 */
[----:B------:R-:W5:Y:S01]  /*d6c0*/  MUFU.EX2 R15, R15 ;  /* 0x0000000f000f7308 */ /* 0x000f620000000800 */
[----:B------:R-:W-:Y:S01]  /*d6d0*/  @!P1 PRMT R13, RZ, 0x654, R13 ;  /* 0x00000654ff0d9816 */ /* 0x000fe2000000000d */
[--C-:B------:R-:W-:Y:S01]  /*d6e0*/  FFMA.FTZ R98, R98, UR4, -R132.reuse ;  /* 0x0000000462627c23 */ /* 0x100fe20008010884 */
[--C-:B------:R-:W-:Y:S01]  /*d6f0*/  FFMA.FTZ R95, R95, UR4, -R132.reuse ;  /* 0x000000045f5f7c23 */ /* 0x100fe20008010884 */
[--C-:B------:R-:W-:Y:S01]  /*d700*/  FFMA.FTZ R86, R86, UR4, -R132.reuse ;  /* 0x0000000456567c23 */ /* 0x100fe20008010884 */
[--C-:B------:R-:W-:Y:S01]  /*d710*/  FFMA.FTZ R87, R87, UR4, -R132.reuse ;  /* 0x0000000457577c23 */ /* 0x100fe20008010884 */
[--C-:B------:R-:W-:Y:S01]  /*d720*/  FFMA.FTZ R79, R79, UR4, -R132.reuse ;  /* 0x000000044f4f7c23 */ /* 0x100fe20008010884 */
[--C-:B------:R-:W-:Y:S01]  /*d730*/  FFMA.FTZ R131, R131, UR4, -R132.reuse ;  /* 0x0000000483837c23 */ /* 0x100fe20008010884 */
[----:B------:R-:W5:Y:S01]  /*d740*/  MUFU.EX2 R136, R136 ;  /* 0x0000008800887308 */ /* 0x000f620000000800 */
[----:B------:R-:W-:Y:S01]  /*d750*/  FFMA.FTZ R78, R78, UR4, -R132 ;  /* 0x000000044e4e7c23 */ /* 0x000fe20008010884 */
[----:B------:R-:W-:-:S06]  /*d760*/  ISETP.LT.AND P2, PT, RZ, UR38, PT ;  /* 0x00000026ff007c0c */ /* 0x000fcc000bf41270 */
[----:B------:R-:W5:Y:S08]  /*d770*/  MUFU.EX2 R9, R9 ;  /* 0x0000000900097308 */ /* 0x000f700000000800 */
[----:B------:R-:W5:Y:S08]  /*d780*/  MUFU.EX2 R138, R138 ;  /* 0x0000008a008a7308 */ /* 0x000f700000000800 */
[----:B------:R-:W5:Y:S08]  /*d790*/  MUFU.EX2 R129, R129 ;  /* 0x0000008100817308 */ /* 0x000f700000000800 */
        /* <DEDUP_REMOVED lines=24> */
[----:B------:R-:W-:Y:S01]  /*d920*/  MUFU.EX2 R17, R17 ;  /* 0x0000001100117308 */ /* 0x000fe20000000800 */
[----:B------:R-:W-:-:S02]  /*d930*/  WARPGROUP.DEPBAR.LE gsb0, 0x0 ;  /* 0x00008000000079c5 */ /* 0x000fc40000010000 */
[----:B------:R-:W-:-:S05]  /*d940*/  WARPGROUP.ARRIVE ;  /* 0x00000000000079c5 */ /* 0x000fca0000000000 */
[----:B------:R-:W5:Y:S01]  /*d950*/  MUFU.EX2 R105, R105 ;  /* 0x0000006900697308 */ /* 0x000f620000000800 */
[----:B------:R-:W-:Y:S07]  /*d960*/  HGMMA.64x96x16.F32.BF16 R24, gdesc[UR32].tnspB, R24, gsb0 ;  /* 0x41600000201879f0 */ /* 0x000fee0008001818 */
[----:B------:R-:W5:Y:S08]  /*d970*/  MUFU.EX2 R106, R106 ;  /* 0x0000006a006a7308 */ /* 0x000f700000000800 */
[----:B------:R-:W5:Y:S08]  /*d980*/  MUFU.EX2 R108, R108 ;  /* 0x0000006c006c7308 */ /* 0x000f700000000800 */
[----:B------:R-:W-:Y:S08]  /*d990*/  MUFU.EX2 R107, R107 ;  /* 0x0000006b006b7308 */ /* 0x000ff00000000800 */
[----:B------:R-:W-:Y:S08]  /*d9a0*/  MUFU.EX2 R109, R109 ;  /* 0x0000006d006d7308 */ /* 0x000ff00000000800 */
[----:B------:R-:W-:Y:S08]  /*d9b0*/  MUFU.EX2 R110, R110 ;  /* 0x0000006e006e7308 */ /* 0x000ff00000000800 */
[----:B------:R-:W-:Y:S08]  /*d9c0*/  MUFU.EX2 R96, R96 ;  /* 0x0000006000607308 */ /* 0x000ff00000000800 */
[----:B------:R-:W-:Y:S08]  /*d9d0*/  MUFU.EX2 R97, R97 ;  /* 0x0000006100617308 */ /* 0x000ff00000000800 */
[----:B------:R-:W-:Y:S08]  /*d9e0*/  MUFU.EX2 R100, R100 ;  /* 0x0000006400647308 */ /* 0x000ff00000000800 */
        /* <DEDUP_REMOVED lines=10> */
[----:B------:R-:W-:Y:S01]  /*da90*/  UIADD3 UR7, UR38, -0x1, URZ ;  /* 0xffffffff26077890 */ /* 0x000fe2000fffe03f */
[-C--:B------:R-:W-:Y:S01]  /*daa0*/  FMUL.FTZ R24, R24, R4.reuse ;  /* 0x0000000418187220 */ /* 0x080fe20000410000 */
[-C--:B------:R-:W-:Y:S01]  /*dab0*/  FMUL.FTZ R25, R25, R4.reuse ;  /* 0x0000000419197220 */ /* 0x080fe20000410000 */
[----:B------:R-:W-:Y:S01]  /*dac0*/  FMUL.FTZ R28, R28, R4 ;  /* 0x000000041c1c7220 */ /* 0x000fe20000410000 */
[----:B------:R-:W-:Y:S01]  /*dad0*/  @!P1 LEA R12, R12, UR37, 0x3 ;  /* 0x000000250c0c9c11 */ /* 0x000fe2000f8e18ff */
[----:B0-----:R-:W-:Y:S01]  /*dae0*/  FFMA.FTZ R13, R4, R3, R6 ;  /* 0x00000003040d7223 */ /* 0x001fe20000010006 */
[----:B------:R-:W-:Y:S01]  /*daf0*/  MUFU.EX2 R81, R81 ;  /* 0x0000005100517308 */ /* 0x000fe20000000800 */
[----:B------:R-:W-:Y:S01]  /*db00*/  UMOV UR38, UR7 ;  /* 0x0000000700267c82 */ /* 0x000fe20008000000 */
[----:B------:R-:W-:Y:S01]  /*db10*/  UMOV UR7, UR36 ;  /* 0x0000002400077c82 */ /* 0x000fe20008000000 */
[----:B------:R-:W-:-:S02]  /*db20*/  @!P1 VIADD R12, R12, 0x31c60 ;  /* 0x00031c600c0c9836 */ /* 0x000fc40000000000 */
[----:B---3--:R-:W-:Y:S01]  /*db30*/  FADD.FTZ R14, R134, R13 ;  /* 0x0000000d860e7221 */ /* 0x008fe20000010000 */
[-C--:B------:R-:W-:Y:S01]  /*db40*/  FMUL.FTZ R29, R29, R4.reuse ;  /* 0x000000041d1d7220 */ /* 0x080fe20000410000 */
[-C--:B------:R-:W-:Y:S01]  /*db50*/  FMUL.FTZ R32, R32, R4.reuse ;  /* 0x0000000420207220 */ /* 0x080fe20000410000 */
[-C--:B------:R-:W-:Y:S01]  /*db60*/  FMUL.FTZ R33, R33, R4.reuse ;  /* 0x0000000421217220 */ /* 0x080fe20000410000 */
[----:B------:R-:W-:Y:S01]  /*db70*/  @!P1 PRMT R12, RZ, 0x654, R12 ;  /* 0x00000654ff0c9816 */ /* 0x000fe2000000000c */
[----:B----4-:R-:W-:Y:S01]  /*db80*/  FADD.FTZ R14, R133, R14 ;  /* 0x0000000e850e7221 */ /* 0x010fe20000010000 */
[----:B------:R0:W-:Y:S01]  /*db90*/  MUFU.EX2 R3, R98 ;  /* 0x0000006200037308 */ /* 0x0001e20000000800 */
[-C--:B------:R-:W-:Y:S01]  /*dba0*/  FMUL.FTZ R36, R36, R4.reuse ;  /* 0x0000000424247220 */ /* 0x080fe20000410000 */
[----:B------:R2:W-:Y:S01]  /*dbb0*/  @!P1 SYNCS.ARRIVE.TRANS64.RED.A1T0 RZ, [R12+URZ], RZ ;  /* 0x000000ff0cff99a7 */ /* 0x0005e2000810043f */
[-C--:B------:R-:W-:Y:S01]  /*dbc0*/  FMUL.FTZ R37, R37, R4.reuse ;  /* 0x0000000425257220 */ /* 0x080fe20000410000 */
[-C--:B------:R-:W-:Y:S01]  /*dbd0*/  FMUL.FTZ R40, R40, R4.reuse ;  /* 0x0000000428287220 */ /* 0x080fe20000410000 */
[-C--:B------:R-:W-:Y:S01]  /*dbe0*/  FMUL.FTZ R41, R41, R4.reuse ;  /* 0x0000000429297220 */ /* 0x080fe20000410000 */
[-C--:B------:R-:W-:Y:S01]  /*dbf0*/  FMUL.FTZ R44, R44, R4.reuse ;  /* 0x000000042c2c7220 */ /* 0x080fe20000410000 */
[----:B------:R-:W-:Y:S01]  /*dc00*/  FMUL.FTZ R45, R45, R4 ;  /* 0x000000042d2d7220 */ /* 0x000fe20000410000 */
[----:B------:R-:W-:Y:S01]  /*dc10*/  MUFU.EX2 R84, R84 ;  /* 0x0000005400547308 */ /* 0x000fe20000000800 */
[----:B0-----:R-:W-:Y:S01]  /*dc20*/  FFMA.FTZ R98, R91, UR4, -R132 ;  /* 0x000000045b627c23 */ /* 0x001fe20008010884 */
[----:B--2---:R-:W-:Y:S01]  /*dc30*/  FFMA.FTZ R12, R77, R0, R8 ;  /* 0x000000004d0c7223 */ /* 0x004fe20000010008 */
[--C-:B------:R-:W-:Y:S01]  /*dc40*/  FFMA.FTZ R0, R99, UR4, -R132.reuse ;  /* 0x0000000463007c23 */ /* 0x100fe20008010884 */
[--C-:B------:R-:W-:Y:S01]  /*dc50*/  FFMA.FTZ R99, R102, UR4, -R132.reuse ;  /* 0x0000000466637c23 */ /* 0x100fe20008010884 */
[----:B------:R-:W-:Y:S01]  /*dc60*/  FFMA.FTZ R91, R94, UR4, -R132 ;  /* 0x000000045e5b7c23 */ /* 0x000fe20008010884 */
[----:B-----5:R-:W-:Y:S01]  /*dc70*/  FADD.FTZ R13, R15, R12 ;  /* 0x0000000c0f0d7221 */ /* 0x020fe20000010000 */
[----:B------:R-:W-:Y:S01]  /*dc80*/  F2FP.BF16.F32.PACK_AB R12, R134, R6 ;  /* 0x00000006860c723e */ /* 0x000fe200000010ff */
[----:B------:R-:W-:Y:S01]  /*dc90*/  FADD.FTZ R6, R135, R14 ;  /* 0x0000000e87067221 */ /* 0x000fe20000010000 */
[----:B------:R-:W-:Y:S01]  /*dca0*/  FFMA.FTZ R94, R82, UR4, -R132 ;  /* 0x00000004525e7c23 */ /* 0x000fe20008010884 */
[----:B------:R-:W-:Y:S01]  /*dcb0*/  FADD.FTZ R134, R136, R13 ;  /* 0x0000000d88867221 */ /* 0x000fe20000010000 */
[----:B------:R-:W-:Y:S01]  /*dcc0*/  F2FP.BF16.F32.PACK_AB R13, R15, R8 ;  /* 0x000000080f0d723e */ /* 0x000fe200000010ff */
[----:B------:R-:W-:Y:S01]  /*dcd0*/  FADD.FTZ R111, R7, R6 ;  /* 0x00000006076f7221 */ /* 0x000fe20000010000 */
[----:B------:R-:W-:Y:S01]  /*dce0*/  FFMA.FTZ R8, R90, UR4, -R132 ;  /* 0x000000045a087c23 */ /* 0x000fe20008010884 */
[----:B------:R-:W-:Y:S01]  /*dcf0*/  FADD.FTZ R134, R137, R134 ;  /* 0x0000008689867221 */ /* 0x000fe20000010000 */
[----:B------:R0:W-:Y:S01]  /*dd00*/  MUFU.EX2 R6, R103 ;  /* 0x0000006700067308 */ /* 0x0001e20000000800 */
[----:B------:R-:W-:Y:S01]  /*dd10*/  FADD.FTZ R90, R10, R111 ;  /* 0x0000006f0a5a7221 */ /* 0x000fe20000010000 */
[----:B------:R-:W-:Y:S01]  /*dd20*/  F2FP.BF16.F32.PACK_AB R14, R135, R133 ;  /* 0x00000085870e723e */ /* 0x000fe200000010ff */
[----:B------:R-:W-:Y:S01]  /*dd30*/  FADD.FTZ R119, R9, R134 ;  /* 0x0000008609777221 */ /* 0x000fe20000010000 */
[----:B------:R-:W-:Y:S01]  /*dd40*/  F2FP.BF16.F32.PACK_AB R15, R137, R136 ;  /* 0x00000088890f723e */ /* 0x000fe200000010ff */
[----:B------:R-:W-:Y:S01]  /*dd50*/  FADD.FTZ R134, R11, R90 ;  /* 0x0000005a0b867221 */ /* 0x000fe20000010000 */
[----:B------:R-:W-:Y:S01]  /*dd60*/  FFMA.FTZ R90, R83, UR4, -R132 ;  /* 0x00000004535a7c23 */ /* 0x000fe20008010884 */
[C---:B------:R-:W-:Y:S01]  /*dd70*/  FADD.FTZ R102, R138.reuse, R119 ;  /* 0x000000778a667221 */ /* 0x040fe20000010000 */
[----:B------:R1:W-:Y:S01]  /*dd80*/  MUFU.EX2 R82, R8 ;  /* 0x0000000800527308 */ /* 0x0003e20000000800 */
[----:B------:R-:W-:Y:S01]  /*dd90*/  FADD.FTZ R83, R21, R134 ;  /* 0x0000008615537221 */ /* 0x000fe20000010000 */
[----:B------:R2:W-:Y:S01]  /*dda0*/  STSM.16.M88.4 [R2+0x24300], R12 ;  /* 0x0243000c02007844 */ /* 0x0005e20000000200 */
[----:B------:R-:W-:Y:S01]  /*ddb0*/  FADD.FTZ R111, R129, R102 ;  /* 0x00000066816f7221 */ /* 0x000fe20000010000 */
[----:B------:R-:W-:Y:S01]  /*ddc0*/  F2FP.BF16.F32.PACK_AB R9, R138, R9 ;  /* 0x000000098a09723e */ /* 0x000fe200000010ff */
[----:B------:R-:W-:Y:S01]  /*ddd0*/  FADD.FTZ R102, R120, R83 ;  /* 0x0000005378667221 */ /* 0x000fe20000010000 */
[----:B------:R-:W-:Y:S01]  /*dde0*/  FFMA.FTZ R83, R75, UR4, -R132 ;  /* 0x000000044b537c23 */ /* 0x000fe20008010884 */
[----:B------:R-:W-:Y:S01]  /*ddf0*/  FADD.FTZ R111, R130, R111 ;  /* 0x0000006f826f7221 */ /* 0x000fe20000010000 */
[----:B------:R3:W-:Y:S01]  /*de00*/  MUFU.EX2 R75, R98 ;  /* 0x00000062004b7308 */ /* 0x0007e20000000800 */
[----:B0-----:R-:W-:Y:S01]  /*de10*/  FADD.FTZ R103, R121, R102 ;  /* 0x0000006679677221 */ /* 0x001fe20000010000 */
[----:B-1----:R-:W-:Y:S01]  /*de20*/  F2FP.BF16.F32.PACK_AB R8, R10, R7 ;  /* 0x000000070a08723e */ /* 0x002fe200000010ff */
[----:B------:R-:W-:Y:S01]  /*de30*/  FADD.FTZ R134, R122, R111 ;  /* 0x0000006f7a867221 */ /* 0x000fe20000010000 */
[----:B------:R-:W-:Y:S01]  /*de40*/  F2FP.BF16.F32.PACK_AB R10, R21, R11 ;  /* 0x0000000b150a723e */ /* 0x000fe200000010ff */
[----:B------:R-:W-:Y:S01]  /*de50*/  FADD.FTZ R102, R124, R103 ;  /* 0x000000677c667221 */ /* 0x000fe20000010000 */
[----:B------:R-:W-:Y:S01]  /*de60*/  F2FP.BF16.F32.PACK_AB R11, R130, R129 ;  /* 0x00000081820b723e */ /* 0x000fe200000010ff */
[----:B------:R-:W-:Y:S01]  /*de70*/  FADD.FTZ R134, R139, R134 ;  /* 0x000000868b867221 */ /* 0x000fe20000010000 */
[----:B------:R-:W0:Y:S01]  /*de80*/  MUFU.EX2 R0, R0 ;  /* 0x0000000000007308 */ /* 0x000e220000000800 */
[----:B------:R-:W-:Y:S01]  /*de90*/  FADD.FTZ R111, R125, R102 ;  /* 0x000000667d6f7221 */ /* 0x000fe20000010000 */
[----:B------:R-:W-:Y:S01]  /*dea0*/  F2FP.BF16.F32.PACK_AB R120, R121, R120 ;  /* 0x000000787978723e */ /* 0x000fe200000010ff */
[----:B------:R-:W-:Y:S01]  /*deb0*/  FADD.FTZ R103, R123, R134 ;  /* 0x000000867b677221 */ /* 0x000fe20000010000 */
[----:B------:R1:W-:Y:S01]  /*dec0*/  STSM.16.M88.4 [R2+0x25b00], R8 ;  /* 0x025b000802007844 */ /* 0x0003e20000000200 */
[----:B------:R-:W-:Y:S01]  /*ded0*/  FADD.FTZ R102, R112, R111 ;  /* 0x0000006f70667221 */ /* 0x000fe20000010000 */
[----:B------:R-:W-:Y:S01]  /*dee0*/  F2FP.BF16.F32.PACK_AB R121, R139, R122 ;  /* 0x0000007a8b79723e */ /* 0x000fe200000010ff */
[----:B------:R-:W-:Y:S01]  /*def0*/  FADD.FTZ R103, R126, R103 ;  /* 0x000000677e677221 */ /* 0x000fe20000010000 */
[----:B------:R-:W4:Y:S01]  /*df00*/  MUFU.EX2 R99, R99 ;  /* 0x0000006300637308 */ /* 0x000f220000000800 */
[C---:B------:R-:W-:Y:S01]  /*df10*/  FADD.FTZ R7, R113.reuse, R102 ;  /* 0x0000006671077221 */ /* 0x040fe20000010000 */
[----:B------:R-:W-:Y:S01]  /*df20*/  F2FP.BF16.F32.PACK_AB R112, R113, R112 ;  /* 0x000000707170723e */ /* 0x000fe200000010ff */
[----:B------:R-:W-:Y:S01]  /*df30*/  FADD.FTZ R103, R20, R103 ;  /* 0x0000006714677221 */ /* 0x000fe20000010000 */
[----:B------:R-:W-:Y:S01]  /*df40*/  F2FP.BF16.F32.PACK_AB R122, R125, R124 ;  /* 0x0000007c7d7a723e */ /* 0x000fe200000010ff */
[----:B--2---:R-:W-:Y:S01]  /*df50*/  FADD.FTZ R12, R116, R7 ;  /* 0x00000007740c7221 */ /* 0x004fe20000010000 */
[----:B------:R-:W-:Y:S01]  /*df60*/  F2FP.BF16.F32.PACK_AB R123, R126, R123 ;  /* 0x0000007b7e7b723e */ /* 0x000fe200000010ff */
[C---:B---3--:R-:W-:Y:S01]  /*df70*/  FADD.FTZ R98, R114.reuse, R103 ;  /* 0x0000006772627221 */ /* 0x048fe20000010000 */
[----:B------:R-:W2:Y:S01]  /*df80*/  MUFU.EX2 R91, R91 ;  /* 0x0000005b005b7308 */ /* 0x000ea20000000800 */
[----:B------:R-:W-:Y:S01]  /*df90*/  FADD.FTZ R13, R117, R12 ;  /* 0x0000000c750d7221 */ /* 0x000fe20000010000 */
[----:B------:R-:W-:Y:S01]  /*dfa0*/  F2FP.BF16.F32.PACK_AB R113, R114, R20 ;  /* 0x000000147271723e */ /* 0x000fe200000010ff */
[----:B------:R-:W-:Y:S01]  /*dfb0*/  FADD.FTZ R7, R115, R98 ;  /* 0x0000006273077221 */ /* 0x000fe20000010000 */
[----:B------:R-:W-:Y:S01]  /*dfc0*/  F2FP.BF16.F32.PACK_AB R114, R117, R116 ;  /* 0x000000747572723e */ /* 0x000fe200000010ff */
[----:B------:R-:W-:Y:S01]  /*dfd0*/  FADD.FTZ R14, R104, R13 ;  /* 0x0000000d680e7221 */ /* 0x000fe20000010000 */
[C---:B------:R-:W-:Y:S01]  /*dfe0*/  F2FP.BF16.F32.PACK_AB R104, R105.reuse, R104 ;  /* 0x000000686968723e */ /* 0x040fe200000010ff */
[C---:B------:R-:W-:Y:S01]  /*dff0*/  FADD.FTZ R12, R118.reuse, R7 ;  /* 0x00000007760c7221 */ /* 0x040fe20000010000 */
[----:B------:R-:W3:Y:S01]  /*e000*/  MUFU.EX2 R102, R95 ;  /* 0x0000005f00667308 */ /* 0x000ee20000000800 */
[----:B------:R-:W-:Y:S01]  /*e010*/  FADD.FTZ R13, R105, R14 ;  /* 0x0000000e690d7221 */ /* 0x000fe20000010000 */
[----:B------:R-:W-:Y:S01]  /*e020*/  F2FP.BF16.F32.PACK_AB R115, R118, R115 ;  /* 0x000000737673723e */ /* 0x000fe200000010ff */
[----:B------:R-:W-:Y:S01]  /*e030*/  FADD.FTZ R7, R17, R12 ;  /* 0x0000000c11077221 */ /* 0x000fe20000010000 */
[----:B------:R-:W-:Y:S01]  /*e040*/  F2FP.BF16.F32.PACK_AB R105, R106, R17 ;  /* 0x000000116a69723e */ /* 0x000fe200000010ff */
[----:B------:R-:W-:Y:S01]  /*e050*/  FADD.FTZ R14, R108, R13 ;  /* 0x0000000d6c0e7221 */ /* 0x000fe20000010000 */
[----:B------:R-:W-:Y:S01]  /*e060*/  F2FP.BF16.F32.PACK_AB R98, R101, R100 ;  /* 0x000000646562723e */ /* 0x000fe200000010ff */
[----:B------:R-:W-:Y:S01]  /*e070*/  FADD.FTZ R12, R106, R7 ;  /* 0x000000076a0c7221 */ /* 0x000fe20000010000 */
[----:B------:R-:W-:Y:S01]  /*e080*/  MUFU.EX2 R94, R94 ;  /* 0x0000005e005e7308 */ /* 0x000fe20000000800 */
[C---:B------:R-:W-:Y:S01]  /*e090*/  FADD.FTZ R15, R109.reuse, R14 ;  /* 0x0000000e6d0f7221 */ /* 0x040fe20000010000 */
[----:B------:R-:W-:Y:S01]  /*e0a0*/  F2FP.BF16.F32.PACK_AB R106, R109, R108 ;  /* 0x0000006c6d6a723e */ /* 0x000fe200000010ff */
[----:B------:R-:W-:Y:S01]  /*e0b0*/  FADD.FTZ R13, R107, R12 ;  /* 0x0000000c6b0d7221 */ /* 0x000fe20000010000 */
[----:B------:R-:W-:Y:S01]  /*e0c0*/  F2FP.BF16.F32.PACK_AB R107, R110, R107 ;  /* 0x0000006b6e6b723e */ /* 0x000fe200000010ff */
[----:B------:R-:W-:Y:S01]  /*e0d0*/  FADD.FTZ R14, R96, R15 ;  /* 0x0000000f600e7221 */ /* 0x000fe20000010000 */
[C---:B------:R-:W-:Y:S01]  /*e0e0*/  F2FP.BF16.F32.PACK_AB R96, R97.reuse, R96 ;  /* 0x000000606160723e */ /* 0x040fe200000010ff */
[----:B------:R-:W-:Y:S01]  /*e0f0*/  FADD.FTZ R12, R110, R13 ;  /* 0x0000000d6e0c7221 */ /* 0x000fe20000010000 */
[----:B------:R5:W-:Y:S01]  /*e100*/  MUFU.EX2 R7, R90 ;  /* 0x0000005a00077308 */ /* 0x000be20000000800 */
[----:B------:R-:W-:Y:S01]  /*e110*/  FADD.FTZ R15, R97, R14 ;  /* 0x0000000e610f7221 */ /* 0x000fe20000010000 */
[----:B0-----:R-:W-:Y:S01]  /*e120*/  F2FP.BF16.F32.PACK_AB R97, R0, R3 ;  /* 0x000000030061723e */ /* 0x001fe200000010ff */
[----:B------:R-:W-:Y:S01]  /*e130*/  FADD.FTZ R13, R3, R12 ;  /* 0x0000000c030d7221 */ /* 0x000fe20000010000 */
[----:B------:R0:W-:Y:S01]  /*e140*/  STSM.16.M88.4 [R2+0x27300], R120 ;  /* 0x0273007802007844 */ /* 0x0001e20000000200 */
[----:B------:R-:W-:Y:S01]  /*e150*/  FADD.FTZ R14, R100, R15 ;  /* 0x0000000f640e7221 */ /* 0x000fe20000010000 */
[----:B------:R-:W-:Y:S01]  /*e160*/  FMUL.FTZ R48, R48, R4 ;  /* 0x0000000430307220 */ /* 0x000fe20000410000 */
[----:B------:R-:W-:Y:S01]  /*e170*/  FADD.FTZ R12, R0, R13 ;  /* 0x0000000d000c7221 */ /* 0x000fe20000010000 */
[----:B------:R-:W-:Y:S01]  /*e180*/  MUFU.EX2 R86, R86 ;  /* 0x0000005600567308 */ /* 0x000fe20000000800 */
[----:B-1----:R-:W-:Y:S01]  /*e190*/  FADD.FTZ R9, R101, R14 ;  /* 0x0000000e65097221 */ /* 0x002fe20000010000 */
[----:B-----5:R-:W-:Y:S01]  /*e1a0*/  F2FP.BF16.F32.PACK_AB R90, R93, R92 ;  /* 0x0000005c5d5a723e */ /* 0x020fe200000010ff */
[----:B----4-:R-:W-:Y:S01]  /*e1b0*/  FADD.FTZ R13, R99, R12 ;  /* 0x0000000c630d7221 */ /* 0x010fe20000010000 */
[----:B------:R-:W-:Y:S01]  /*e1c0*/  F2FP.BF16.F32.PACK_AB R99, R6, R99 ;  /* 0x000000630663723e */ /* 0x000fe200000010ff */
[----:B------:R-:W-:Y:S01]  /*e1d0*/  FADD.FTZ R8, R88, R9 ;  /* 0x0000000958087221 */ /* 0x000fe20000010000 */
[C---:B------:R-:W-:Y:S01]  /*e1e0*/  F2FP.BF16.F32.PACK_AB R88, R89.reuse, R88 ;  /* 0x000000585958723e */ /* 0x040fe200000010ff */
[----:B------:R-:W-:Y:S01]  /*e1f0*/  FADD.FTZ R13, R6, R13 ;  /* 0x0000000d060d7221 */ /* 0x000fe20000010000 */
[----:B------:R-:W1:Y:S01]  /*e200*/  MUFU.EX2 R85, R85 ;  /* 0x0000005500557308 */ /* 0x000e620000000800 */
[----:B------:R-:W-:Y:S01]  /*e210*/  FADD.FTZ R9, R89, R8 ;  /* 0x0000000859097221 */ /* 0x000fe20000010000 */
[----:B------:R-:W-:Y:S01]  /*e220*/  F2FP.BF16.F32.PACK_AB R89, R75, R82 ;  /* 0x000000524b59723e */ /* 0x000fe200000010ff */
[----:B------:R-:W-:Y:S01]  /*e230*/  FADD.FTZ R10, R82, R13 ;  /* 0x0000000d520a7221 */ /* 0x000fe20000010000 */
[----:B------:R0:W-:Y:S01]  /*e240*/  STSM.16.M88.4 [R2+0x28b00], R112 ;  /* 0x028b007002007844 */ /* 0x0001e20000000200 */
[----:B------:R-:W-:Y:S01]  /*e250*/  FADD.FTZ R0, R92, R9 ;  /* 0x000000095c007221 */ /* 0x000fe20000010000 */
[----:B------:R-:W-:Y:S01]  /*e260*/  FMUL.FTZ R49, R49, R4 ;  /* 0x0000000431317220 */ /* 0x000fe20000410000 */
[----:B------:R-:W-:Y:S01]  /*e270*/  FADD.FTZ R10, R75, R10 ;  /* 0x0000000a4b0a7221 */ /* 0x000fe20000010000 */
[----:B------:R-:W4:Y:S01]  /*e280*/  MUFU.EX2 R87, R87 ;  /* 0x0000005700577308 */ /* 0x000f220000000800 */
[----:B------:R-:W-:Y:S01]  /*e290*/  FADD.FTZ R9, R93, R0 ;  /* 0x000000005d097221 */ /* 0x000fe20000010000 */
[----:B------:R0:W-:Y:S01]  /*e2a0*/  STSM.16.M88.4 [R2+0x2a300], R104 ;  /* 0x02a3006802007844 */ /* 0x0001e20000000200 */
[----:B--2---:R-:W-:Y:S01]  /*e2b0*/  FADD.FTZ R3, R91, R10 ;  /* 0x0000000a5b037221 */ /* 0x004fe20000010000 */
[----:B---3--:R-:W-:Y:S01]  /*e2c0*/  F2FP.BF16.F32.PACK_AB R91, R102, R91 ;  /* 0x0000005b665b723e */ /* 0x008fe200000010ff */
[----:B------:R-:W-:Y:S01]  /*e2d0*/  FADD.FTZ R0, R80, R9 ;  /* 0x0000000950007221 */ /* 0x000fe20000010000 */
[----:B------:R-:W-:Y:S01]  /*e2e0*/  F2FP.BF16.F32.PACK_AB R80, R81, R80 ;  /* 0x000000505150723e */ /* 0x000fe200000010ff */
[----:B------:R-:W-:Y:S01]  /*e2f0*/  FADD.FTZ R3, R102, R3 ;  /* 0x0000000366037221 */ /* 0x000fe20000010000 */
[----:B------:R-:W2:Y:S01]  /*e300*/  MUFU.EX2 R128, R128 ;  /* 0x0000008000807308 */ /* 0x000ea20000000800 */
[----:B-1----:R-:W-:Y:S01]  /*e310*/  F2FP.BF16.F32.PACK_AB R82, R85, R84 ;  /* 0x000000545552723e */ /* 0x002fe200000010ff */
[----:B------:R0:W-:Y:S01]  /*e320*/  STSM.16.M88.4 [R2+0x2bb00], R96 ;  /* 0x02bb006002007844 */ /* 0x0001e20000000200 */
[----:B------:R-:W-:Y:S01]  /*e330*/  FADD.FTZ R6, R94, R3 ;  /* 0x000000035e067221 */ /* 0x000fe20000010000 */
[----:B------:R-:W-:Y:S01]  /*e340*/  FADD.FTZ R3, R81, R0 ;  /* 0x0000000051037221 */ /* 0x000fe20000010000 */
[C---:B------:R-:W-:Y:S01]  /*e350*/  F2FP.BF16.F32.PACK_AB R81, R7.reuse, R94 ;  /* 0x0000005e0751723e */ /* 0x040fe200000010ff */
[----:B------:R0:W-:Y:S01]  /*e360*/  STSM.16.M88.4 [R2+0x2d300], R88 ;  /* 0x02d3005802007844 */ /* 0x0001e20000000200 */
[----:B------:R-:W-:Y:S01]  /*e370*/  FADD.FTZ R9, R7, R6 ;  /* 0x0000000607097221 */ /* 0x000fe20000010000 */
[----:B------:R-:W1:Y:S01]  /*e380*/  MUFU.EX2 R129, R131 ;  /* 0x0000008300817308 */ /* 0x000e620000000800 */
[----:B------:R-:W-:Y:S01]  /*e390*/  FADD.FTZ R0, R84, R3 ;  /* 0x0000000354007221 */ /* 0x000fe20000010000 */
[-C--:B------:R-:W-:Y:S01]  /*e3a0*/  FMUL.FTZ R52, R52, R4.reuse ;  /* 0x0000000434347220 */ /* 0x080fe20000410000 */
[----:B------:R-:W-:Y:S01]  /*e3b0*/  FADD.FTZ R6, R86, R9 ;  /* 0x0000000956067221 */ /* 0x000fe20000010000 */
[-C--:B------:R-:W-:Y:S01]  /*e3c0*/  FMUL.FTZ R53, R53, R4.reuse ;  /* 0x0000000435357220 */ /* 0x080fe20000410000 */
[----:B------:R-:W-:Y:S01]  /*e3d0*/  FADD.FTZ R3, R85, R0 ;  /* 0x0000000055037221 */ /* 0x000fe20000010000 */
[-C--:B------:R-:W-:Y:S01]  /*e3e0*/  FMUL.FTZ R56, R56, R4.reuse ;  /* 0x0000000438387220 */ /* 0x080fe20000410000 */
[----:B----4-:R-:W-:Y:S01]  /*e3f0*/  FADD.FTZ R6, R87, R6 ;  /* 0x0000000657067221 */ /* 0x010fe20000010000 */
        /* <DEDUP_REMOVED lines=9> */
[----:B-1----:R-:W-:Y:S01]  /*e490*/  FADD.FTZ R6, R129, R6 ;  /* 0x0000000681067221 */ /* 0x002fe20000010000 */
[----:B------:R-:W-:Y:S01]  /*e4a0*/  FMUL.FTZ R69, R69, R4 ;  /* 0x0000000445457220 */ /* 0x000fe20000410000 */
[-C--:B------:R-:W-:Y:S01]  /*e4b0*/  FMUL.FTZ R26, R26, R77.reuse ;  /* 0x0000004d1a1a7220 */ /* 0x080fe20000410000 */
[-C--:B------:R-:W-:Y:S01]  /*e4c0*/  FMUL.FTZ R27, R27, R77.reuse ;  /* 0x0000004d1b1b7220 */ /* 0x080fe20000410000 */
[-C--:B------:R-:W-:Y:S01]  /*e4d0*/  FMUL.FTZ R30, R30, R77.reuse ;  /* 0x0000004d1e1e7220 */ /* 0x080fe20000410000 */
[-C--:B------:R-:W-:Y:S01]  /*e4e0*/  FMUL.FTZ R31, R31, R77.reuse ;  /* 0x0000004d1f1f7220 */ /* 0x080fe20000410000 */
[-C--:B------:R-:W-:Y:S01]  /*e4f0*/  FMUL.FTZ R34, R34, R77.reuse ;  /* 0x0000004d22227220 */ /* 0x080fe20000410000 */
[----:B------:R1:W4:Y:S01]  /*e500*/  MUFU.EX2 R8, R83 ;  /* 0x0000005300087308 */ /* 0x0003220000000800 */
[C---:B---3--:R-:W-:Y:S01]  /*e510*/  F2FP.BF16.F32.PACK_AB R128, R73.reuse, R128 ;  /* 0x000000804980723e */ /* 0x048fe200000010ff */
[----:B------:R-:W-:Y:S01]  /*e520*/  FADD.FTZ R3, R73, R0 ;  /* 0x0000000049037221 */ /* 0x000fe20000010000 */
[-C--:B------:R-:W-:Y:S01]  /*e530*/  FMUL.FTZ R35, R35, R77.reuse ;  /* 0x0000004d23237220 */ /* 0x080fe20000410000 */
[-C--:B------:R-:W-:Y:S01]  /*e540*/  FMUL.FTZ R38, R38, R77.reuse ;  /* 0x0000004d26267220 */ /* 0x080fe20000410000 */
[-C--:B------:R-:W-:Y:S01]  /*e550*/  FMUL.FTZ R39, R39, R77.reuse ;  /* 0x0000004d27277220 */ /* 0x080fe20000410000 */
[-C--:B------:R-:W-:Y:S01]  /*e560*/  FMUL.FTZ R42, R42, R77.reuse ;  /* 0x0000004d2a2a7220 */ /* 0x080fe20000410000 */
[-C--:B------:R-:W-:Y:S01]  /*e570*/  FMUL.FTZ R43, R43, R77.reuse ;  /* 0x0000004d2b2b7220 */ /* 0x080fe20000410000 */
[----:B------:R-:W3:Y:S01]  /*e580*/  MUFU.EX2 R11, R78 ;  /* 0x0000004e000b7308 */ /* 0x000ee20000000800 */
[----:B-1----:R-:W-:Y:S01]  /*e590*/  F2FP.BF16.F32.PACK_AB R83, R87, R86 ;  /* 0x000000565753723e */ /* 0x002fe200000010ff */
[-C--:B------:R-:W-:Y:S01]  /*e5a0*/  FMUL.FTZ R46, R46, R77.reuse ;  /* 0x0000004d2e2e7220 */ /* 0x080fe20000410000 */
[----:B--2---:R-:W-:Y:S01]  /*e5b0*/  F2FP.BF16.F32.PACK_AB R130, R5, R76 ;  /* 0x0000004c0582723e */ /* 0x004fe200000010ff */
[----:B------:R-:W-:Y:S01]  /*e5c0*/  FADD.FTZ R76, R76, R3 ;  /* 0x000000034c4c7221 */ /* 0x000fe20000010000 */
[-C--:B------:R-:W-:Y:S01]  /*e5d0*/  FMUL.FTZ R47, R47, R77.reuse ;  /* 0x0000004d2f2f7220 */ /* 0x080fe20000410000 */
[----:B------:R0:W-:Y:S01]  /*e5e0*/  STSM.16.M88.4 [R2+0x2eb00], R80 ;  /* 0x02eb005002007844 */ /* 0x0001e20000000200 */
[----:B------:R-:W-:Y:S01]  /*e5f0*/  FMUL.FTZ R50, R50, R77 ;  /* 0x0000004d32327220 */ /* 0x000fe20000410000 */
[----:B------:R-:W1:Y:S01]  /*e600*/  MUFU.EX2 R79, R79 ;  /* 0x0000004f004f7308 */ /* 0x000e620000000800 */
[C---:B----4-:R-:W-:Y:S01]  /*e610*/  F2FP.BF16.F32.PACK_AB R129, R8.reuse, R129 ;  /* 0x000000810881723e */ /* 0x050fe200000010ff */
[----:B------:R-:W-:Y:S01]  /*e620*/  FADD.FTZ R6, R8, R6 ;  /* 0x0000000608067221 */ /* 0x000fe20000010000 */
[----:B------:R-:W-:Y:S01]  /*e630*/  FADD.FTZ R3, R5, R76 ;  /* 0x0000004c05037221 */ /* 0x000fe20000010000 */
[-C--:B------:R-:W-:Y:S01]  /*e640*/  FMUL.FTZ R51, R51, R77.reuse ;  /* 0x0000004d33337220 */ /* 0x080fe20000410000 */
[-C--:B------:R-:W-:Y:S01]  /*e650*/  FMUL.FTZ R54, R54, R77.reuse ;  /* 0x0000004d36367220 */ /* 0x080fe20000410000 */
[-C--:B------:R-:W-:Y:S01]  /*e660*/  FMUL.FTZ R55, R55, R77.reuse ;  /* 0x0000004d37377220 */ /* 0x080fe20000410000 */
[-C--:B------:R-:W-:Y:S01]  /*e670*/  FMUL.FTZ R58, R58, R77.reuse ;  /* 0x0000004d3a3a7220 */ /* 0x080fe20000410000 */
[-C--:B------:R-:W-:Y:S01]  /*e680*/  FMUL.FTZ R59, R59, R77.reuse ;  /* 0x0000004d3b3b7220 */ /* 0x080fe20000410000 */
[----:B---3--:R-:W-:Y:S01]  /*e690*/  FADD.FTZ R6, R11, R6 ;  /* 0x000000060b067221 */ /* 0x008fe20000010000 */
[-C--:B------:R-:W-:Y:S01]  /*e6a0*/  FMUL.FTZ R62, R62, R77.reuse ;  /* 0x0000004d3e3e7220 */ /* 0x080fe20000410000 */
[-C--:B------:R-:W-:Y:S01]  /*e6b0*/  FMUL.FTZ R63, R63, R77.reuse ;  /* 0x0000004d3f3f7220 */ /* 0x080fe20000410000 */
[-C--:B------:R-:W-:Y:S01]  /*e6c0*/  FMUL.FTZ R66, R66, R77.reuse ;  /* 0x0000004d42427220 */ /* 0x080fe20000410000 */
[-C--:B------:R-:W-:Y:S01]  /*e6d0*/  FMUL.FTZ R67, R67, R77.reuse ;  /* 0x0000004d43437220 */ /* 0x080fe20000410000 */
[-C--:B------:R-:W-:Y:S01]  /*e6e0*/  FMUL.FTZ R70, R70, R77.reuse ;  /* 0x0000004d46467220 */ /* 0x080fe20000410000 */
[----:B------:R-:W-:Y:S01]  /*e6f0*/  FMUL.FTZ R71, R71, R77 ;  /* 0x0000004d47477220 */ /* 0x000fe20000410000 */
[----:B------:R-:W-:Y:S01]  /*e700*/  IMAD.MOV.U32 R5, RZ, RZ, R72 ;  /* 0x000000ffff057224 */ /* 0x000fe200078e0048 */
[C---:B-1----:R-:W-:Y:S01]  /*e710*/  F2FP.BF16.F32.PACK_AB R131, R79.reuse, R11 ;  /* 0x0000000b4f83723e */ /* 0x042fe200000010ff */
[----:B------:R-:W-:Y:S01]  /*e720*/  FADD.FTZ R0, R79, R6 ;  /* 0x000000064f007221 */ /* 0x000fe20000010000 */
[----:B------:R-:W-:-:S03]  /*e730*/  IMAD.MOV.U32 R4, RZ, RZ, R74 ;  /* 0x000000ffff047224 */ /* 0x000fc600078e004a */
        /* <DEDUP_REMOVED lines=9> */
.L_x_1884:
[----:B------:R-:W-:Y:S06]  /*e7d0*/  BAR.ARV 0x8, 0x200 ;  /* 0x0208000000007b1d */ /* 0x000fec0000002000 */
[----:B------:R-:W-:Y:S05]  /*e7e0*/  @!P0 BRA `(.L_x_1894) ;  /* 0x0000000000048947 */ /* 0x000fea0003800000 */
[----:B------:R-:W-:Y:S01]  /*e7f0*/  BPT.TRAP 0x1 ;  /* 0x000000040000795c */ /* 0x000fe20000300000 */
.L_x_1894:
[----:B------:R-:W-:Y:S01]  /*e800*/  ULEA UR5, UR36, UR37, 0x3 ;  /* 0x0000002524057291 */ /* 0x000fe2000f8e183f */
[----:B------:R-:W-:-:S05]  /*e810*/  IMAD.U32 R4, RZ, RZ, UR60 ;  /* 0x0000003cff047e24 */ /* 0x000fca000f8e00ff */
[----:B------:R-:W-:-:S04]  /*e820*/  SHF.L.U32 R4, R4, 0x1f, RZ ;  /* 0x0000001f04047819 */ /* 0x000fc800000006ff */
[----:B------:R2:W3:Y:S01]  /*e830*/  SYNCS.PHASECHK.TRANS64.TRYWAIT P2, [UR5+0x31c50], R4 ;  /* 0x031c5004ff0075a7 */ /* 0x0004e20008040145 */
[----:B------:R-:W-:Y:S05]  /*e840*/  @!P0 BRA `(.L_x_1895) ;  /* 0x0000000000048947 */ /* 0x000fea0003800000 */
[----:B------:R-:W-:Y:S01]  /*e850*/  BPT.TRAP 0x1 ;  /* 0x000000040000795c */ /* 0x000fe20000300000 */
.L_x_1895:
[----:B---3--:R-:W-:Y:S05]  /*e860*/  @P2 BRA `(.L_x_1896) ;  /* 0x0000000000082947 */ /* 0x008fea0003800000 */
[----:B------:R-:W3:Y:S02]  /*e870*/  SYNCS.PHASECHK.TRANS64.TRYWAIT P0, [UR5+0x31c50], R4 ;  /* 0x031c5004ff0075a7 */ /* 0x000ee40008000145 */
[----:B---3--:R-:W-:Y:S05]  /*e880*/  @!P0 BRA `(.L_x_1897) ;  /* 0x0000007000088947 */ /* 0x008fea0003800000 */
.L_x_1896:
[----:B------:R-:W-:Y:S01]  /*e890*/  UIADD3 UR37, UR37, 0x200, URZ ;  /* 0x0000020025257890 */ /* 0x000fe2000fffe03f */
[----:B------:R-:W-:Y:S01]  /*e8a0*/  WARPGROUP.ARRIVE ;  /* 0x00000000000079c5 */ /* 0x000fe20000000000 */
[----:B------:R-:W-:Y:S01]  /*e8b0*/  ULOP3.LUT UR6, UR61, 0x10000, URZ, 0xfc, !UPT ;  /* 0x000100003d067892 */ /* 0x000fe2000f8efc3f */
[----:B---3--:R-:W3:Y:S01]  /*e8c0*/  SHFL.BFLY PT, R5, R0, 0x2, 0x1f ;  /* 0x0c401f0000057f89 */ /* 0x008ee200000e0000 */
[----:B------:R-:W-:Y:S01]  /*e8d0*/  USHF.R.U32.HI UR37, URZ, 0x4, UR37 ;  /* 0x000000043f257899 */ /* 0x000fe20008011625 */
[----:B-1----:R-:W-:Y:S01]  /*e8e0*/  IMAD.MOV.U32 R9, RZ, RZ, RZ ;  /* 0x000000ffff097224 */ /* 0x002fe200078e00ff */
[----:B------:R-:W-:Y:S01]  /*e8f0*/  UMOV UR9, 0xc0000010 ;  /* 0xc000001000097882 */ /* 0x000fe20000000000 */
[----:B------:R-:W-:Y:S01]  /*e900*/  UMOV UR11, 0x80000020 ;  /* 0x80000020000b7882 */ /* 0x000fe20000000000 */
[----:B------:R-:W-:Y:S01]  /*e910*/  ULOP3.LUT UR37, UR37, 0x3fff, URZ, 0xc0, !UPT ;  /* 0x00003fff25257892 */ /* 0x000fe2000f8ec03f */
[----:B--2---:R-:W1:Y:S01]  /*e920*/  SHFL.BFLY PT, R4, R3, 0x2, 0x1f ;  /* 0x0c401f0003047f89 */ /* 0x004e6200000e0000 */
[----:B------:R-:W-:Y:S01]  /*e930*/  UMOV UR8, UR6 ;  /* 0x0000000600087c82 */ /* 0x000fe20008000000 */
[----:B------:R-:W-:Y:S01]  /*e940*/  R2UR UR7, R150 ;  /* 0x00000000960772ca */ /* 0x000fe200000e0000 */
[----:B------:R-:W-:-:S04]  /*e950*/  ULOP3.LUT UR12, UR37, 0x2400000, URZ, 0xfc, !UPT ;  /* 0x02400000250c7892 */ /* 0x000fc8000f8efc3f */
[----:B------:R-:W-:Y:S02]  /*e960*/  UIMAD UR12, UR36, 0x6c0, UR12 ;  /* 0x000006c0240c78a4 */ /* 0x000fe4000f8e020c */
[----:B------:R-:W-:-:S04]  /*e970*/  UIADD3 UR36, UR36, 0x1, URZ ;  /* 0x0000000124247890 */ /* 0x000fc8000fffe03f */
[----:B------:R-:W-:Y:S01]  /*e980*/  UISETP.NE.AND UP0, UPT, UR36, 0x2, UPT ;  /* 0x000000022400788c */ /* 0x000fe2000bf05270 */
[----:B------:R-:W-:Y:S01]  /*e990*/  UMOV UR10, UR12 ;  /* 0x0000000c000a7c82 */ /* 0x000fe20008000000 */
[----:B------:R-:W-:Y:S01]  /*e9a0*/  UIADD3 UR7, UR7, 0x1, URZ ;  /* 0x0000000107077890 */ /* 0x000fe2000fffe03f */
[----:B------:R-:W-:Y:S01]  /*e9b0*/  HGMMA.64x96x16.F32.BF16 R24, gdesc[UR8].tnspB, R24, gsb0 ;  /* 0x41600000081879f0 */ /* 0x000fe20008001818 */
[----:B------:R-:W-:Y:S01]  /*e9c0*/  UIADD3 UR8, UR6, 0x180, URZ ;  /* 0x0000018006087890 */ /* 0x000fe2000fffe03f */
[----:B---3--:R-:W-:Y:S01]  /*e9d0*/  FADD.FTZ R6, R5, R0 ;  /* 0x0000000005067221 */ /* 0x008fe20000010000 */
[----:B------:R-:W-:Y:S01]  /*e9e0*/  UIADD3 UR10, UR12, 0x40, URZ ;  /* 0x000000400c0a7890 */ /* 0x000fe2000fffe03f */
[----:B------:R-:W-:Y:S01]  /*e9f0*/  IMAD.MOV.U32 R0, RZ, RZ, -0x800000 ;  /* 0xff800000ff007424 */ /* 0x000fe200078e00ff */
[----:B------:R-:W-:Y:S01]  /*ea00*/  UMOV UR9, 0xc0000010 ;  /* 0xc000001000097882 */ /* 0x000fe20000000000 */
[----:B------:R-:W-:Y:S01]  /*ea10*/  UMOV UR11, 0x80000020 ;  /* 0x80000020000b7882 */ /* 0x000fe20000000000 */
[----:B-1----:R-:W-:Y:S01]  /*ea20*/  FADD.FTZ R4, R4, R3 ;  /* 0x0000000304047221 */ /* 0x002fe20000010000 */
[----:B------:R-:W1:Y:S01]  /*ea30*/  SHFL.BFLY PT, R7, R6, 0x1, 0x1f ;  /* 0x0c201f0006077f89 */ /* 0x000e6200000e0000 */
[----:B------:R-:W-:Y:S01]  /*ea40*/  IMAD.MOV.U32 R3, RZ, RZ, -0x800000 ;  /* 0xff800000ff037424 */ /* 0x000fe200078e00ff */
[----:B------:R-:W-:Y:S01]  /*ea50*/  USEL UR36, UR36, URZ, UP0 ;  /* 0x0000003f24247287 */ /* 0x000fe20008000000 */
[----:B------:R-:W-:Y:S01]  /*ea60*/  IMAD.U32 R150, RZ, RZ, UR7 ;  /* 0x00000007ff967e24 */ /* 0x000fe2000f8e00ff */
[----:B------:R-:W2:Y:S01]  /*ea70*/  SHFL.BFLY PT, R5, R4, 0x1, 0x1f ;  /* 0x0c201f0004057f89 */ /* 0x000ea200000e0000 */
[----:B-1----:R-:W-:Y:S01]  /*ea80*/  FADD.FTZ R12, R6, R7 ;  /* 0x00000007060c7221 */ /* 0x002fe20000010000 */
[----:B------:R-:W-:-:S02]  /*ea90*/  IMAD.U32 R6, RZ, RZ, UR4 ;  /* 0x00000004ff067e24 */ /* 0x000fc4000f8e00ff */
[----:B------:R-:W-:Y:S02]  /*eaa0*/  IMAD.U32 R7, RZ, RZ, UR4 ;  /* 0x00000004ff077e24 */ /* 0x000fe4000f8e00ff */
[----:B--2---:R-:W-:Y:S01]  /*eab0*/  FADD.FTZ R11, R4, R5 ;  /* 0x00000005040b7221 */ /* 0x004fe20000010000 */
[----:B------:R-:W-:Y:S01]  /*eac0*/  FSETP.NE.FTZ.AND P2, PT, R12, RZ, PT ;  /* 0x000000ff0c00720b */ /* 0x000fe20003f55000 */
[----:B------:R-:W-:Y:S01]  /*ead0*/  IMAD.U32 R4, RZ, RZ, UR5 ;  /* 0x00000005ff047e24 */ /* 0x000fe2000f8e00ff */
[----:B------:R-:W-:Y:S01]  /*eae0*/  USEL UR4, URZ, 0x1, UP0 ;  /* 0x000000013f047887 */ /* 0x000fe20008000000 */
[----:B------:R-:W-:Y:S01]  /*eaf0*/  IMAD.MOV.U32 R5, RZ, RZ, RZ ;  /* 0x000000ffff057224 */ /* 0x000fe200078e00ff */
[----:B------:R-:W-:Y:S01]  /*eb00*/  FSETP.NE.FTZ.AND P0, PT, R11, RZ, PT ;  /* 0x000000ff0b00720b */ /* 0x000fe20003f15000 */
[----:B------:R-:W-:Y:S01]  /*eb10*/  @!P1 VIADD R4, R4, 0x31c60 ;  /* 0x00031c6004049836 */ /* 0x000fe20000000000 */
[----:B------:R-:W-:-:S04]  /*eb20*/  ULOP3.LUT UR60, UR60, UR4, URZ, 0x3c, !UPT ;  /* 0x000000043c3c7292 */ /* 0x000fc8000f8e3c3f */
[----:B------:R-:W-:-:S03]  /*eb30*/  @!P1 PRMT R4, RZ, 0x654, R4 ;  /* 0x00000654ff049816 */ /* 0x000fc60000000004 */
[----:B------:R-:W1:Y:S01]  /*eb40*/  @P2 MUFU.LG2 R10, R12 ;  /* 0x0000000c000a2308 */ /* 0x000e620000000c00 */
[----:B------:R-:W-:-:S03]  /*eb50*/  @P2 FMUL.FTZ R6, R6, 0.69314718246459960938 ;  /* 0x3f31721806062820 */ /* 0x000fc60000410000 */
[----:B------:R-:W-:-:S04]  /*eb60*/  @P0 FMUL.FTZ R7, R7, 0.69314718246459960938 ;  /* 0x3f31721807070820 */ /* 0x000fc80000410000 */
[----:B------:R-:W2:Y:S08]  /*eb70*/  @P0 MUFU.LG2 R8, R11 ;  /* 0x0000000b00080308 */ /* 0x000eb00000000c00 */
[----:B------:R1:W3:Y:S08]  /*eb80*/  @P0 MUFU.RCP R5, R11 ;  /* 0x0000000b00050308 */ /* 0x0002f00000001000 */
[----:B------:R-:W0:Y:S01]  /*eb90*/  @P2 MUFU.RCP R9, R12 ;  /* 0x0000000c00092308 */ /* 0x000e220000001000 */
[----:B-1----:R-:W-:Y:S01]  /*eba0*/  @P2 FMUL.FTZ R11, R10, 0.69314718246459960938 ;  /* 0x3f3172180a0b2820 */ /* 0x002fe20000410000 */
[----:B--2---:R-:W-:-:S03]  /*ebb0*/  @P0 FMUL.FTZ R8, R8, 0.69314718246459960938 ;  /* 0x3f31721808080820 */ /* 0x004fc60000410000 */
[----:B------:R-:W-:Y:S01]  /*ebc0*/  @P2 FFMA.FTZ R3, R6, R72, R11 ;  /* 0x0000004806032223 */ /* 0x000fe2000001000b */
[----:B------:R-:W-:Y:S01]  /*ebd0*/  @P0 FFMA.FTZ R0, R7, R74, R8 ;  /* 0x0000004a07000223 */ /* 0x000fe20000010008 */
[----:B------:R-:W-:Y:S01]  /*ebe0*/  PLOP3.LUT P0, PT, PT, PT, PT, 0x8, 0x0 ;  /* 0x000000000000781c */ /* 0x000fe20003f0e170 */
        /* <DEDUP_REMOVED lines=53> */
[----:B------:R1:W-:Y:S01]  /*ef40*/  @!P1 SYNCS.ARRIVE.TRANS64.RED.A1T0 RZ, [R4+URZ], RZ ;  /* 0x000000ff04ff99a7 */ /* 0x0003e2000810043f */
[-C--:B---3--:R-:W-:Y:S01]  /*ef50*/  FMUL.FTZ R72, R36, R5.reuse ;  /* 0x0000000524487220 */ /* 0x088fe20000410000 */
[-C--:B------:R-:W-:Y:S01]  /*ef60*/  FMUL.FTZ R75, R37, R5.reuse ;  /* 0x00000005254b7220 */ /* 0x080fe20000410000 */
[-C--:B------:R-:W-:Y:S01]  /*ef70*/  FMUL.FTZ R36, R65, R5.reuse ;  /* 0x0000000541247220 */ /* 0x080fe20000410000 */
[----:B------:R-:W-:Y:S01]  /*ef80*/  FMUL.FTZ R37, R64, R5 ;  /* 0x0000000540257220 */ /* 0x000fe20000410000 */
[-C--:B0-----:R-:W-:Y:S01]  /*ef90*/  FMUL.FTZ R81, R26, R9.reuse ;  /* 0x000000091a517220 */ /* 0x081fe20000410000 */
        /* <DEDUP_REMOVED lines=43> */
.L_x_1867:
        /* <DEDUP_REMOVED lines=10> */
[----:B------:R-:W-:Y:S01]  /*f2f0*/  R2UR UR13, R18 ;  /* 0x00000000120d72ca */ /* 0x000fe200000e0000 */
[----:B------:R-:W-:Y:S01]  /*f300*/  IMAD R9, R149, 0x20, R23 ;  /* 0x0000002095097824 */ /* 0x000fe200078e0217 */
[----:B------:R-:W-:-:S05]  /*f310*/  R2UR UR11, R145 ;  /* 0x00000000910b72ca */ /* 0x000fca00000e0000 */
[----:B------:R-:W-:Y:S01]  /*f320*/  BAR.SYNC.DEFER_BLOCKING 0x1, 0x180 ;  /* 0x0046000000007b1d */ /* 0x000fe20000010000 */
[----:B------:R-:W-:Y:S02]  /*f330*/  R2UR UR14, R146 ;  /* 0x00000000920e72ca */ /* 0x000fe400000e0000 */
[----:B------:R-:W-:Y:S02]  /*f340*/  F2FP.BF16.F32.PACK_AB R27, R38, R27 ;  /* 0x0000001b261b723e */ /* 0x000fe400000010ff */
[----:B------:R-:W-:-:S03]  /*f350*/  F2FP.BF16.F32.PACK_AB R36, R36, R37 ;  /* 0x000000252424723e */ /* 0x000fc600000010ff */
[----:B------:R-:W1:Y:S01]  /*f360*/  LDC R18, c[0x0][0xbe8] ;  /* 0x0002fa00ff127b82 */ /* 0x000e620000000800 */
[----:B------:R-:W-:Y:S01]  /*f370*/  ULDC.64 UR8, c[0x0][0xb90] ;  /* 0x0002e40000087ab9 */ /* 0x000fe20000000a00 */
[----:B------:R-:W-:Y:S01]  /*f380*/  F2FP.BF16.F32.PACK_AB R37, R67, R66 ;  /* 0x000000424325723e */ /* 0x000fe200000010ff */
[----:B------:R-:W-:Y:S01]  /*f390*/  ULDC.64 UR16, c[0x0][0x208] ;  /* 0x0000820000107ab9 */ /* 0x000fe20000000a00 */
[----:B------:R-:W-:Y:S01]  /*f3a0*/  VIADD R85, R22, UR13 ;  /* 0x0000000d16557c36 */ /* 0x000fe20008000000 */
[----:B------:R-:W-:Y:S01]  /*f3b0*/  F2FP.BF16.F32.PACK_AB R38, R69, R68 ;  /* 0x000000444526723e */ /* 0x000fe200000010ff */
[----:B------:R-:W-:Y:S01]  /*f3c0*/  USHF.R.S32.HI UR10, URZ, 0x1f, UR11 ;  /* 0x0000001f3f0a7899 */ /* 0x000fe2000801140b */
[----:B------:R-:W-:Y:S01]  /*f3d0*/  F2FP.BF16.F32.PACK_AB R39, R64, R39 ;  /* 0x000000274027723e */ /* 0x000fe200000010ff */
[----:B------:R-:W-:Y:S01]  /*f3e0*/  USHF.R.S32.HI UR12, URZ, 0x1f, UR14 ;  /* 0x0000001f3f0c7899 */ /* 0x000fe2000801140e */
[----:B------:R-:W-:Y:S01]  /*f3f0*/  IMAD.MOV.U32 R58, RZ, RZ, R85 ;  /* 0x000000ffff3a7224 */ /* 0x000fe200078e0055 */
[----:B------:R-:W-:Y:S01]  /*f400*/  UMOV UR6, UR37 ;  /* 0x0000002500067c82 */ /* 0x000fe20008000000 */
[----:B0-----:R-:W-:Y:S01]  /*f410*/  UMOV UR7, UR5 ;  /* 0x0000000500077c82 */ /* 0x001fe20008000000 */
[----:B------:R-:W-:Y:S01]  /*f420*/  UIMAD UR5, UR10, UR8, URZ ;  /* 0x000000080a0572a4 */ /* 0x000fe2000f8e023f */
[----:B------:R-:W-:-:S02]  /*f430*/  IMAD.U32 R34, RZ, RZ, UR6 ;  /* 0x00000006ff227e24 */ /* 0x000fc4000f8e00ff */
[----:B------:R-:W-:Y:S01]  /*f440*/  IMAD.U32 R35, RZ, RZ, UR7 ;  /* 0x00000007ff237e24 */ /* 0x000fe2000f8e00ff */
[----:B------:R-:W-:Y:S02]  /*f450*/  UIMAD.WIDE.U32 UR6, UR11, UR8, URZ ;  /* 0x000000080b0672a5 */ /* 0x000fe4000f8e003f */
[----:B------:R-:W-:Y:S01]  /*f460*/  UIMAD UR5, UR11, UR9, UR5 ;  /* 0x000000090b0572a4 */ /* 0x000fe2000f8e0205 */
[--C-:B------:R-:W-:Y:S02]  /*f470*/  IMAD.WIDE R4, R154, 0x2, R34.reuse ;  /* 0x000000029a047825 */ /* 0x100fe400078e0222 */
[----:B------:R-:W-:Y:S01]  /*f480*/  ULDC.64 UR8, c[0x0][0xb98] ;  /* 0x0002e60000087ab9 */ /* 0x000fe20000000a00 */
[----:B------:R-:W-:Y:S01]  /*f490*/  UIADD3 UR7, UR7, UR5, URZ ;  /* 0x0000000507077290 */ /* 0x000fe2000fffe03f */
[----:B------:R-:W-:Y:S01]  /*f4a0*/  IMAD.WIDE R34, R9, 0x2, R34 ;  /* 0x0000000209227825 */ /* 0x000fe200078e0222 */
[C---:B------:R-:W-:Y:S01]  /*f4b0*/  IADD3 R31, P1, R4.reuse, 0x6000, RZ ;  /* 0x00006000041f7810 */ /* 0x040fe20007f3e0ff */
[----:B------:R-:W-:Y:S01]  /*f4c0*/  UIMAD UR5, UR12, UR8, URZ ;  /* 0x000000080c0572a4 */ /* 0x000fe2000f8e023f */
[----:B------:R-:W-:Y:S01]  /*f4d0*/  IADD3 R15, P0, R4, 0x6020, RZ ;  /* 0x00006020040f7810 */ /* 0x000fe20007f1e0ff */
[----:B------:R-:W-:Y:S01]  /*f4e0*/  UIMAD.WIDE.U32 UR6, UR14, UR8, UR6 ;  /* 0x000000080e0672a5 */ /* 0x000fe2000f8e0006 */
[----:B------:R-:W-:Y:S01]  /*f4f0*/  LOP3.LUT R16, R31, 0x180, RZ, 0xc0, !PT ;  /* 0x000001801f107812 */ /* 0x000fe200078ec0ff */
[----:B------:R-:W-:Y:S01]  /*f500*/  IMAD.X R25, RZ, RZ, R5, P1 ;  /* 0x000000ffff197224 */ /* 0x000fe200008e0605 */
[----:B-1----:R-:W-:Y:S01]  /*f510*/  ISETP.NE.AND P1, PT, R18, 0x1, PT ;  /* 0x000000011200780c */ /* 0x002fe20003f25270 */
[----:B------:R-:W-:Y:S01]  /*f520*/  UIMAD UR5, UR14, UR9, UR5 ;  /* 0x000000090e0572a4 */ /* 0x000fe2000f8e0205 */
[----:B------:R-:W-:-:S02]  /*f530*/  LOP3.LUT R14, R15, 0x180, RZ, 0xc0, !PT ;  /* 0x000001800f0e7812 */ /* 0x000fc400078ec0ff */
[----:B------:R-:W-:Y:S01]  /*f540*/  SHF.R.U64 R16, R16, 0x3, RZ ;  /* 0x0000000310107819 */ /* 0x000fe200000012ff */
[----:B------:R-:W-:Y:S01]  /*f550*/  ULDC.64 UR8, c[0x0][0xae8] ;  /* 0x0002ba0000087ab9 */ /* 0x000fe20000000a00 */
[----:B------:R-:W-:Y:S02]  /*f560*/  IADD3 R63, P5, R34, 0x7800, RZ ;  /* 0x00007800223f7810 */ /* 0x000fe40007fbe0ff */
[----:B------:R-:W-:Y:S02]  /*f570*/  LOP3.LUT R9, R4, 0x180, RZ, 0xc0, !PT ;  /* 0x0000018004097812 */ /* 0x000fe400078ec0ff */
[----:B------:R-:W-:Y:S02]  /*f580*/  SHF.R.U64 R14, R14, 0x3, RZ ;  /* 0x000000030e0e7819 */ /* 0x000fe400000012ff */
[----:B------:R-:W-:Y:S01]  /*f590*/  LOP3.LUT R24, R16, R31, RZ, 0x3c, !PT ;  /* 0x0000001f10187212 */ /* 0x000fe200078e3cff */
[----:B------:R-:W0:Y:S01]  /*f5a0*/  @P1 LDC R62, c[0x0][0xbec] ;  /* 0x0002fb00ff3e1b82 */ /* 0x000e220000000800 */
[----:B------:R-:W-:-:S02]  /*f5b0*/  LOP3.LUT R16, R63, 0x180, RZ, 0xc0, !PT ;  /* 0x000001803f107812 */ /* 0x000fc400078ec0ff */
[----:B------:R-:W-:Y:S02]  /*f5c0*/  SHF.R.U64 R9, R9, 0x3, RZ ;  /* 0x0000000309097819 */ /* 0x000fe400000012ff */
[----:B------:R-:W-:Y:S01]  /*f5d0*/  LOP3.LUT R14, R14, R15, RZ, 0x3c, !PT ;  /* 0x0000000f0e0e7212 */ /* 0x000fe200078e3cff */
[--C-:B------:R-:W-:Y:S01]  /*f5e0*/  IMAD.X R15, RZ, RZ, R5.reuse, P0 ;  /* 0x000000ffff0f7224 */ /* 0x100fe200000e0605 */
[C---:B------:R-:W-:Y:S01]  /*f5f0*/  IADD3 R29, P2, R4.reuse, 0x3020, RZ ;  /* 0x00003020041d7810 */ /* 0x040fe20007f5e0ff */
[----:B------:R-:W1:Y:S01]  /*f600*/  @P1 LDC R71, c[0x0][0xbf0] ;  /* 0x0002fc00ff471b82 */ /* 0x000e620000000800 */
[C---:B------:R-:W-:Y:S02]  /*f610*/  IADD3 R21, P3, R4.reuse, 0x3000, RZ ;  /* 0x0000300004157810 */ /* 0x040fe40007f7e0ff */
[----:B------:R-:W-:Y:S01]  /*f620*/  IADD3 R17, P4, R4, 0x20, RZ ;  /* 0x0000002004117810 */ /* 0x000fe20007f9e0ff */
[--C-:B------:R-:W-:Y:S01]  /*f630*/  IMAD.X R11, RZ, RZ, R5.reuse, P2 ;  /* 0x000000ffff0b7224 */ /* 0x100fe200010e0605 */
[----:B------:R-:W-:Y:S01]  /*f640*/  IADD3 R33, P0, R34, 0x1800, RZ ;  /* 0x0000180022217810 */ /* 0x000fe20007f1e0ff */
[----:B------:R-:W-:Y:S01]  /*f650*/  IMAD.X R13, RZ, RZ, R5, P3 ;  /* 0x000000ffff0d7224 */ /* 0x000fe200018e0605 */
[----:B------:R-:W-:-:S02]  /*f660*/  SHF.R.U64 R16, R16, 0x3, RZ ;  /* 0x0000000310107819 */ /* 0x000fc400000012ff */
[----:B------:R-:W-:Y:S01]  /*f670*/  LOP3.LUT R4, R9, R4, RZ, 0x3c, !PT ;  /* 0x0000000409047212 */ /* 0x000fe200078e3cff */
[----:B------:R-:W-:Y:S01]  /*f680*/  IMAD.X R9, RZ, RZ, R5, P4 ;  /* 0x000000ffff097224 */ /* 0x000fe200020e0605 */
[----:B------:R-:W-:Y:S02]  /*f690*/  LOP3.LUT R32, R33, 0x180, RZ, 0xc0, !PT ;  /* 0x0000018021207812 */ /* 0x000fe400078ec0ff */
[----:B------:R-:W-:Y:S02]  /*f6a0*/  LOP3.LUT R16, R16, R63, RZ, 0x3c, !PT ;  /* 0x0000003f10107212 */ /* 0x000fe400078e3cff */
[----:B------:R-:W-:Y:S01]  /*f6b0*/  MOV R63, R4 ;  /* 0x00000004003f7202 */ /* 0x000fe20000000f00 */
[----:B0-----:R-:W-:Y:S01]  /*f6c0*/  @P1 IMAD.HI.U32 R62, R85, R62, RZ ;  /* 0x0000003e553e1227 */ /* 0x001fe200078e00ff */
[----:B------:R-:W-:Y:S02]  /*f6d0*/  F2FP.BF16.F32.PACK_AB R4, R77, R6 ;  /* 0x000000064d04723e */ /* 0x000fe400000010ff */
[----:B------:R-:W-:-:S02]  /*f6e0*/  LOP3.LUT R10, R29, 0x180, RZ, 0xc0, !PT ;  /* 0x000001801d0a7812 */ /* 0x000fc400078ec0ff */
[----:B------:R-:W-:Y:S02]  /*f6f0*/  F2FP.BF16.F32.PACK_AB R6, R76, R7 ;  /* 0x000000074c06723e */ /* 0x000fe400000010ff */
[----:B------:R-:W-:Y:S02]  /*f700*/  SHF.R.U64 R32, R32, 0x3, RZ ;  /* 0x0000000320207819 */ /* 0x000fe400000012ff */
[----:B-1----:R-:W-:Y:S02]  /*f710*/  @P1 SHF.R.U32.HI R58, RZ, R71, R62 ;  /* 0x00000047ff3a1219 */ /* 0x002fe4000001163e */
[----:B------:R-:W-:Y:S02]  /*f720*/  F2FP.BF16.F32.PACK_AB R5, R84, R81 ;  /* 0x000000515405723e */ /* 0x000fe400000010ff */
[----:B------:R-:W-:Y:S01]  /*f730*/  F2FP.BF16.F32.PACK_AB R7, R83, R82 ;  /* 0x000000525307723e */ /* 0x000fe200000010ff */
[----:B------:R-:W-:Y:S01]  /*f740*/  IMAD.MOV R71, RZ, RZ, -R58 ;  /* 0x000000ffff477224 */ /* 0x000fe200078e0a3a */
[----:B------:R-:W-:-:S02]  /*f750*/  MOV R76, R14 ;  /* 0x0000000e004c7202 */ /* 0x000fc40000000f00 */
[----:B------:R-:W-:Y:S01]  /*f760*/  SHF.R.U64 R10, R10, 0x3, RZ ;  /* 0x000000030a0a7819 */ /* 0x000fe200000012ff */
[----:B------:R-:W-:Y:S01]  /*f770*/  IMAD R15, R18, R71, R85 ;  /* 0x00000047120f7224 */ /* 0x000fe200078e0255 */
[----:B------:R-:W-:Y:S01]  /*f780*/  LOP3.LUT R32, R32, R33, RZ, 0x3c, !PT ;  /* 0x0000002120207212 */ /* 0x000fe200078e3cff */
[----:B------:R-:W-:Y:S01]  /*f790*/  IMAD.X R33, RZ, RZ, R35, P0 ;  /* 0x000000ffff217224 */ /* 0x000fe200000e0623 */
[----:B------:R-:W-:Y:S01]  /*f7a0*/  MOV R77, R24 ;  /* 0x00000018004d7202 */ /* 0x000fe20000000f00 */
[----:B------:R0:W-:Y:S01]  /*f7b0*/  STSM.16.M88.4 [R63], R4 ;  /* 0x000000043f007844 */ /* 0x0001e20000000200 */
[----:B------:R-:W-:Y:S01]  /*f7c0*/  IMAD.U32 R25, RZ, RZ, UR5 ;  /* 0x00000005ff197e24 */ /* 0x000fe2000f8e00ff */
[----:B------:R-:W-:Y:S01]  /*f7d0*/  SHF.R.S32.HI R14, RZ, 0x1f, R58 ;  /* 0x0000001fff0e7819 */ /* 0x000fe2000001143a */
[----:B------:R-:W-:Y:S01]  /*f7e0*/  ULDC UR5, c[0x0][0xa88] ;  /* 0x0002a20000057ab9 */ /* 0x000fe20000000800 */
[----:B------:R-:W-:Y:S02]  /*f7f0*/  LOP3.LUT R10, R10, R29, RZ, 0x3c, !PT ;  /* 0x0000001d0a0a7212 */ /* 0x000fe400078e3cff */
[----:B------:R-:W-:-:S02]  /*f800*/  IADD3 R29, P3, R34, 0x4800, RZ ;  /* 0x00004800221d7810 */ /* 0x000fc40007f7e0ff */
[----:B------:R-:W-:Y:S02]  /*f810*/  IADD3 R31, P2, R34, 0x3000, RZ ;  /* 0x00003000221f7810 */ /* 0x000fe40007f5e0ff */
[----:B------:R-:W-:Y:S02]  /*f820*/  LOP3.LUT R28, R29, 0x180, RZ, 0xc0, !PT ;  /* 0x000001801d1c7812 */ /* 0x000fe400078ec0ff */
[----:B------:R-:W-:Y:S02]  /*f830*/  LOP3.LUT R8, R17, 0x180, RZ, 0xc0, !PT ;  /* 0x0000018011087812 */ /* 0x000fe400078ec0ff */
[----:B------:R-:W-:Y:S02]  /*f840*/  LOP3.LUT R30, R31, 0x180, RZ, 0xc0, !PT ;  /* 0x000001801f1e7812 */ /* 0x000fe400078ec0ff */
[----:B0-----:R-:W-:Y:S01]  /*f850*/  IADD3 R4, P0, R58, UR6, RZ ;  /* 0x000000063a047c10 */ /* 0x001fe2000ff1e0ff */
[----:B------:R-:W-:Y:S01]  /*f860*/  IMAD R58, R18, UR5, RZ ;  /* 0x00000005123a7c24 */ /* 0x000fe2000f8e02ff */
[----:B------:R-:W-:-:S02]  /*f870*/  SHF.R.S32.HI R6, RZ, 0x1f, R15 ;  /* 0x0000001fff067819 */ /* 0x000fc4000001140f */
[----:B------:R-:W-:Y:S01]  /*f880*/  IADD3.X R5, R14, UR7, R25, P0, !PT ;  /* 0x000000070e057c10 */ /* 0x000fe200087fe419 */
[----:B------:R-:W-:Y:S01]  /*f890*/  ULDC.64 UR6, c[0x0][0xb88] ;  /* 0x0002e20000067ab9 */ /* 0x000fe20000000a00 */
[----:B------:R-:W-:Y:S01]  /*f8a0*/  LOP3.LUT R12, R21, 0x180, RZ, 0xc0, !PT ;  /* 0x00000180150c7812 */ /* 0x000fe200078ec0ff */
[----:B------:R-:W-:Y:S01]  /*f8b0*/  IMAD R6, R6, UR6, RZ ;  /* 0x0000000606067c24 */ /* 0x000fe2000f8e02ff */
[----:B------:R-:W-:Y:S01]  /*f8c0*/  SHF.R.U64 R28, R28, 0x3, RZ ;  /* 0x000000031c1c7819 */ /* 0x000fe200000012ff */
[C---:B------:R-:W-:Y:S01]  /*f8d0*/  IMAD.WIDE.U32 R4, R15.reuse, UR6, R4 ;  /* 0x000000060f047c25 */ /* 0x040fe2000f8e0004 */
[----:B------:R-:W-:Y:S02]  /*f8e0*/  MOV R81, R10 ;  /* 0x0000000a00517202 */ /* 0x000fe40000000f00 */
[----:B------:R-:W-:Y:S01]  /*f8f0*/  SHF.R.U64 R8, R8, 0x3, RZ ;  /* 0x0000000308087819 */ /* 0x000fe200000012ff */
[----:B------:R-:W-:Y:S01]  /*f900*/  IMAD R15, R15, UR7, R6 ;  /* 0x000000070f0f7c24 */ /* 0x000fe2000f8e0206 */
[----:B------:R-:W-:Y:S01]  /*f910*/  SHF.R.U64 R30, R30, 0x3, RZ ;  /* 0x000000031e1e7819 */ /* 0x000fe200000012ff */
[----:B------:R-:W-:Y:S01]  /*f920*/  VIADD R11, R153, UR13 ;  /* 0x0000000d990b7c36 */ /* 0x000fe20008000000 */
[----:B------:R-:W-:Y:S01]  /*f930*/  SHF.R.U64 R12, R12, 0x3, RZ ;  /* 0x000000030c0c7819 */ /* 0x000fe200000012ff */
[----:B------:R-:W-:Y:S01]  /*f940*/  ULDC.64 UR6, c[0x0][0xb50] ;  /* 0x0002d40000067ab9 */ /* 0x000fe20000000a00 */
[----:B------:R-:W-:Y:S01]  /*f950*/  LOP3.LUT R28, R28, R29, RZ, 0x3c, !PT ;  /* 0x0000001d1c1c7212 */ /* 0x000fe200078e3cff */
[----:B------:R-:W-:Y:S01]  /*f960*/  IMAD.X R29, RZ, RZ, R35, P3 ;  /* 0x000000ffff1d7224 */ /* 0x000fe200018e0623 */
[----:B------:R-:W-:Y:S01]  /*f970*/  LOP3.LUT P0, RZ, R151, 0x3, RZ, 0xc0, !PT ;  /* 0x0000000397ff7812 */ /* 0x000fe2000780c0ff */
[----:B------:R-:W-:Y:S01]  /*f980*/  VIADD R7, R11, 0x8 ;  /* 0x000000080b077836 */ /* 0x000fe20000000000 */
[----:B------:R-:W-:Y:S01]  /*f990*/  LEA R84, P3, R4, UR6, 0x2 ;  /* 0x0000000604547c11 */ /* 0x000fe2000f8610ff */
[----:B------:R-:W-:Y:S01]  /*f9a0*/  IMAD.IADD R5, R5, 0x1, R15 ;  /* 0x0000000105057824 */ /* 0x000fe200078e020f */
[----:B------:R-:W-:-:S02]  /*f9b0*/  LOP3.LUT R8, R8, R17, RZ, 0x3c, !PT ;  /* 0x0000001108087212 */ /* 0x000fc400078e3cff */
[----:B------:R-:W-:Y:S01]  /*f9c0*/  LOP3.LUT R30, R30, R31, RZ, 0x3c, !PT ;  /* 0x0000001f1e1e7212 */ /* 0x000fe200078e3cff */
[----:B------:R-:W-:Y:S01]  /*f9d0*/  IMAD.X R31, RZ, RZ, R35, P2 ;  /* 0x000000ffff1f7224 */ /* 0x000fe200010e0623 */
[----:B------:R-:W-:Y:S01]  /*f9e0*/  LOP3.LUT R12, R12, R21, RZ, 0x3c, !PT ;  /* 0x000000150c0c7212 */ /* 0x000fe200078e3cff */
[----:B------:R-:W-:Y:S01]  /*f9f0*/  SHFL.IDX PT, R62, R84, RZ, 0x1c1f ;  /* 0x001c1fff543e7589 */ /* 0x000fe200000e0000 */
[-C--:B------:R-:W-:Y:S02]  /*fa00*/  ISETP.GE.OR P2, PT, R11, R58.reuse, P0 ;  /* 0x0000003a0b00720c */ /* 0x080fe40000746670 */
[----:B------:R-:W-:Y:S01]  /*fa10*/  ISETP.GE.OR P0, PT, R7, R58, P0 ;  /* 0x0000003a0700720c */ /* 0x000fe20000706670 */
[----:B------:R-:W-:Y:S01]  /*fa20*/  SHFL.IDX PT, R70, R84, 0x1, 0x1c1f ;  /* 0x003c1f0054467f89 */ /* 0x000fe200000e0000 */
[----:B------:R-:W-:Y:S02]  /*fa30*/  LEA.HI.X R85, R4, UR7, R5, 0x2, P3 ;  /* 0x0000000704557c11 */ /* 0x000fe400098f1405 */
[----:B------:R-:W-:-:S02]  /*fa40*/  MOV R83, R8 ;  /* 0x0000000800537202 */ /* 0x000fc40000000f00 */
[----:B------:R-:W-:Y:S01]  /*fa50*/  F2FP.BF16.F32.PACK_AB R4, R74, R73 ;  /* 0x000000494a04723e */ /* 0x000fe200000010ff */
[----:B------:R-:W0:Y:S01]  /*fa60*/  SHFL.IDX PT, R63, R85, RZ, 0x1c1f ;  /* 0x001c1fff553f7589 */ /* 0x000e2200000e0000 */
[----:B------:R-:W-:Y:S02]  /*fa70*/  F2FP.BF16.F32.PACK_AB R5, R79, R78 ;  /* 0x0000004e4f05723e */ /* 0x000fe400000010ff */
[----:B------:R-:W-:Y:S01]  /*fa80*/  F2FP.BF16.F32.PACK_AB R6, R75, R72 ;  /* 0x000000484b06723e */ /* 0x000fe200000010ff */
[----:B------:R-:W1:Y:S01]  /*fa90*/  SHFL.IDX PT, R71, R85, 0x1, 0x1c1f ;  /* 0x003c1f0055477f89 */ /* 0x000e6200000e0000 */
[----:B------:R-:W-:Y:S02]  /*faa0*/  F2FP.BF16.F32.PACK_AB R7, R80, R65 ;  /* 0x000000415007723e */ /* 0x000fe400000010ff */
[----:B------:R-:W-:Y:S02]  /*fab0*/  MOV R82, R12 ;  /* 0x0000000c00527202 */ /* 0x000fe40000000f00 */
[----:B------:R-:W-:Y:S01]  /*fac0*/  F2FP.BF16.F32.PACK_AB R8, R41, R40 ;  /* 0x000000282908723e */ /* 0x000fe200000010ff */
[----:B------:R-:W-:Y:S01]  /*fad0*/  STSM.16.M88.4 [R83], R4 ;  /* 0x0000000453007844 */ /* 0x000fe20000000200 */
[----:B------:R-:W-:-:S02]  /*fae0*/  F2FP.BF16.F32.PACK_AB R9, R43, R42 ;  /* 0x0000002a2b09723e */ /* 0x000fc400000010ff */
[----:B------:R-:W-:Y:S02]  /*faf0*/  F2FP.BF16.F32.PACK_AB R10, R45, R44 ;  /* 0x0000002c2d0a723e */ /* 0x000fe400000010ff */
[----:B------:R-:W-:Y:S02]  /*fb00*/  F2FP.BF16.F32.PACK_AB R11, R47, R46 ;  /* 0x0000002e2f0b723e */ /* 0x000fe400000010ff */
[----:B------:R-:W-:Y:S02]  /*fb10*/  F2FP.BF16.F32.PACK_AB R12, R49, R48 ;  /* 0x00000030310c723e */ /* 0x000fe400000010ff */
[----:B------:R-:W-:Y:S01]  /*fb20*/  F2FP.BF16.F32.PACK_AB R13, R51, R50 ;  /* 0x00000032330d723e */ /* 0x000fe200000010ff */
[----:B------:R-:W-:Y:S01]  /*fb30*/  STSM.16.M88.4 [R82], R8 ;  /* 0x0000000852007844 */ /* 0x000fe20000000200 */
[----:B------:R-:W-:Y:S02]  /*fb40*/  F2FP.BF16.F32.PACK_AB R14, R53, R52 ;  /* 0x00000034350e723e */ /* 0x000fe400000010ff */
[----:B------:R-:W-:-:S02]  /*fb50*/  F2FP.BF16.F32.PACK_AB R15, R55, R54 ;  /* 0x00000036370f723e */ /* 0x000fc400000010ff */
[----:B------:R-:W-:Y:S02]  /*fb60*/  F2FP.BF16.F32.PACK_AB R25, R59, R26 ;  /* 0x0000001a3b19723e */ /* 0x000fe400000010ff */
[----:B------:R-:W-:Y:S01]  /*fb70*/  F2FP.BF16.F32.PACK_AB R24, R57, R56 ;  /* 0x000000383918723e */ /* 0x000fe200000010ff */
[----:B------:R2:W-:Y:S01]  /*fb80*/  STSM.16.M88.4 [R81], R12 ;  /* 0x0000000c51007844 */ /* 0x0005e20000000200 */
[----:B------:R-:W-:Y:S01]  /*fb90*/  F2FP.BF16.F32.PACK_AB R26, R61, R60 ;  /* 0x0000003c3d1a723e */ /* 0x000fe200000010ff */
[----:B------:R-:W-:Y:S01]  /*fba0*/  UIMAD UR5, UR10, UR8, URZ ;  /* 0x000000080a0572a4 */ /* 0x000fe2000f8e023f */
[C---:B------:R-:W-:Y:S02]  /*fbb0*/  IADD3 R21, P4, R34.reuse, 0x6000, RZ ;  /* 0x0000600022157810 */ /* 0x040fe40007f9e0ff */
[----:B------:R-:W-:Y:S01]  /*fbc0*/  LOP3.LUT R17, R34, 0x180, RZ, 0xc0, !PT ;  /* 0x0000018022117812 */ /* 0x000fe200078ec0ff */
[----:B------:R-:W-:Y:S01]  /*fbd0*/  STSM.16.M88.4 [R77], R24 ;  /* 0x000000184d007844 */ /* 0x000fe20000000200 */
[----:B--2---:R-:W2:Y:S03]  /*fbe0*/  @P1 LDC R13, c[0x0][0xbec] ;  /* 0x0002fb00ff0d1b82 */ /* 0x004ea60000000800 */
[----:B------:R-:W-:Y:S05]  /*fbf0*/  STSM.16.M88.4 [R76], R36 ;  /* 0x000000244c007844 */ /* 0x000fea0000000200 */
[----:B------:R-:W3:Y:S08]  /*fc00*/  @P1 LDC R15, c[0x0][0xbf0] ;  /* 0x0002fc00ff0f1b82 */ /* 0x000ef00000000800 */
[----:B------:R-:W-:Y:S01]  /*fc10*/  BAR.SYNC.DEFER_BLOCKING 0x1, 0x180 ;  /* 0x0046000000007b1d */ /* 0x000fe20000010000 */
[----:B------:R-:W-:Y:S01]  /*fc20*/  UIMAD.WIDE.U32 UR6, UR11, UR8, URZ ;  /* 0x000000080b0672a5 */ /* 0x000fe2000f8e003f */
[----:B------:R-:W-:Y:S01]  /*fc30*/  LOP3.LUT R20, R21, 0x180, RZ, 0xc0, !PT ;  /* 0x0000018015147812 */ /* 0x000fe200078ec0ff */
[----:B------:R-:W-:Y:S01]  /*fc40*/  UIMAD UR5, UR11, UR9, UR5 ;  /* 0x000000090b0572a4 */ /* 0x000fe2000f8e0205 */
[----:B------:R-:W-:-:S02]  /*fc50*/  SHF.R.U64 R17, R17, 0x3, RZ ;  /* 0x0000000311117819 */ /* 0x000fc400000012ff */
[----:B------:R-:W-:Y:S01]  /*fc60*/  ULDC.64 UR10, c[0x0][0xaf0] ;  /* 0x0002bc00000a7ab9 */ /* 0x000fe20000000a00 */
[----:B------:R-:W-:Y:S01]  /*fc70*/  UIADD3 UR7, UR7, UR5, URZ ;  /* 0x0000000507077290 */ /* 0x000fe2000fffe03f */
[----:B------:R-:W-:Y:S01]  /*fc80*/  SHF.R.U64 R20, R20, 0x3, RZ ;  /* 0x0000000314147819 */ /* 0x000fe200000012ff */
[----:B------:R-:W-:Y:S01]  /*fc90*/  UIMAD UR8, UR12, UR10, URZ ;  /* 0x0000000a0c0872a4 */ /* 0x000fe2000f8e023f */
[----:B------:R-:W-:Y:S01]  /*fca0*/  LOP3.LUT R34, R17, R34, RZ, 0x3c, !PT ;  /* 0x0000002211227212 */ /* 0x000fe200078e3cff */
[----:B0-----:R0:W-:Y:S02]  /*fcb0*/  @!P2 ST.E desc[UR16][R62.64], R0 ;  /* 0x000000003e00a985 */ /* 0x0011e4000c101910 */
[----:B------:R-:W-:Y:S01]  /*fcc0*/  UIMAD UR5, UR14, UR11, UR8 ;  /* 0x0000000b0e0572a4 */ /* 0x000fe2000f8e0208 */
[----:B------:R-:W-:Y:S01]  /*fcd0*/  LOP3.LUT R20, R20, R21, RZ, 0x3c, !PT ;  /* 0x0000001514147212 */ /* 0x000fe200078e3cff */
[----:B------:R-:W-:Y:S01]  /*fce0*/  UIMAD.WIDE.U32 UR6, UR14, UR10, UR6 ;  /* 0x0000000a0e0672a5 */ /* 0x000fe2000f8e0006 */
[----:B-1----:R1:W-:Y:S01]  /*fcf0*/  @!P0 ST.E desc[UR16][R70.64], R3 ;  /* 0x0000000346008985 */ /* 0x0023e2000c101910 */
[--C-:B------:R-:W-:Y:S01]  /*fd00*/  IMAD.X R21, RZ, RZ, R35.reuse, P4 ;  /* 0x000000ffff157224 */ /* 0x100fe200020e0623 */
[----:B------:R-:W-:Y:S01]  /*fd10*/  ULDC.64 UR8, c[0x0][0xae0] ;  /* 0x0002b80000087ab9 */ /* 0x000fe20000000a00 */
[----:B------:R-:W-:-:S02]  /*fd20*/  IMAD.X R17, RZ, RZ, R35, P5 ;  /* 0x000000ffff117224 */ /* 0x000fc400028e0623 */
[----:B0-----:R-:W-:Y:S01]  /*fd30*/  IMAD R0, R148, 0x60, R149 ;  /* 0x0000006094007824 */ /* 0x001fe200078e0295 */
[----:B------:R-:W-:Y:S01]  /*fd40*/  UIADD3 UR5, UR7, UR5, URZ ;  /* 0x0000000507057290 */ /* 0x000fe2000fffe03f */
[----:B------:R-:W-:Y:S01]  /*fd50*/  IMAD.U32 R12, RZ, RZ, UR6 ;  /* 0x00000006ff0c7e24 */ /* 0x000fe2000f8e00ff */
[----:B------:R-:W5:Y:S01]  /*fd60*/  LD.E.128 R44, desc[UR16][R34.64] ;  /* 0x00000010222c7980 */ /* 0x000f62000c101d00 */
[----:B------:R-:W-:-:S03]  /*fd70*/  VIADD R14, R0, UR13 ;  /* 0x0000000d000e7c36 */ /* 0x000fc60008000000 */
[----:B------:R-:W5:Y:S01]  /*fd80*/  LD.E.128 R40, desc[UR16][R32.64] ;  /* 0x0000001020287980 */ /* 0x000f62000c101d00 */
[----:B--2---:R-:W-:-:S03]  /*fd90*/  @P1 IMAD.HI.U32 R0, R14, R13, RZ ;  /* 0x0000000d0e001227 */ /* 0x004fc600078e00ff */
[----:B------:R-:W5:Y:S01]  /*fda0*/  LD.E.128 R48, desc[UR16][R30.64] ;  /* 0x000000101e307980 */ /* 0x000f62000c101d00 */
[----:B-1----:R-:W-:Y:S01]  /*fdb0*/  IMAD.MOV.U32 R3, RZ, RZ, R14 ;  /* 0x000000ffff037224 */ /* 0x002fe200078e000e */
[----:B---3--:R-:W-:Y:S02]  /*fdc0*/  @P1 SHF.R.U32.HI R3, RZ, R15, R0 ;  /* 0x0000000fff031219 */ /* 0x008fe40000011600 */
[----:B------:R-:W5:Y:S02]  /*fdd0*/  LD.E.128 R4, desc[UR16][R28.64] ;  /* 0x000000101c047980 */ /* 0x000f64000c101d00 */
[--C-:B------:R-:W-:Y:S01]  /*fde0*/  SHF.R.S32.HI R0, RZ, 0x1f, R3.reuse ;  /* 0x0000001fff007819 */ /* 0x100fe20000011403 */
[----:B------:R-:W-:Y:S01]  /*fdf0*/  IMAD.MOV R15, RZ, RZ, -R3 ;  /* 0x000000ffff0f7224 */ /* 0x000fe200078e0a03 */
[----:B------:R-:W5:Y:S01]  /*fe00*/  LD.E.128 R52, desc[UR16][R20.64] ;  /* 0x0000001014347980 */ /* 0x000f62000c101d00 */
[----:B------:R-:W-:Y:S01]  /*fe10*/  IMAD.U32 R13, RZ, RZ, UR7 ;  /* 0x00000007ff0d7e24 */ /* 0x000fe2000f8e00ff */
[----:B------:R-:W-:Y:S01]  /*fe20*/  ULDC.64 UR6, c[0x0][0xad8] ;  /* 0x0002b60000067ab9 */ /* 0x000fe20000000a00 */
[----:B------:R-:W-:Y:S01]  /*fe30*/  IMAD R0, R0, UR8, RZ ;  /* 0x0000000800007c24 */ /* 0x000fe2000f8e02ff */
[----:B------:R0:W5:Y:S01]  /*fe40*/  LD.E.128 R8, desc[UR16][R16.64] ;  /* 0x0000001010087980 */ /* 0x000162000c101d00 */
[----:B------:R-:W-:Y:S01]  /*fe50*/  IMAD R15, R18, R15, R14 ;  /* 0x0000000f120f7224 */ /* 0x000fe200078e020e */
[----:B------:R-:W-:Y:S01]  /*fe60*/  BSSY B1, `(.L_x_1900) ;  /* 0x0000028000017945 */ /* 0x000fe20003800000 */
[----:B------:R-:W-:Y:S01]  /*fe70*/  IMAD.U32 R13, RZ, RZ, UR5 ;  /* 0x00000005ff0d7e24 */ /* 0x000fe2000f8e00ff */
[----:B------:R-:W-:Y:S01]  /*fe80*/  @!PT LDS RZ, [RZ] ;  /* 0x00000000fffff984 */ /* 0x000fe20000000800 */
[----:B------:R-:W-:Y:S01]  /*fe90*/  @!PT LDS RZ, [RZ] ;  /* 0x00000000fffff984 */ /* 0x000fe20000000800 */
[----:B------:R-:W-:Y:S01]  /*fea0*/  @!PT LDS RZ, [RZ] ;  /* 0x00000000fffff984 */ /* 0x000fe20000000800 */
[----:B------:R-:W-:Y:S01]  /*feb0*/  @!PT LDS RZ, [RZ] ;  /* 0x00000000fffff984 */ /* 0x000fe20000000800 */
[----:B------:R1:W-:Y:S06]  /*fec0*/  MEMBAR.ALL.CTA ;  /* 0x0000000000007992 */ /* 0x0003ec0000008000 */
[----:B-1----:R-:W1:Y:S01]  /*fed0*/  FENCE.VIEW.ASYNC.S ;  /* 0x00000000000073c6 */ /* 0x002e620000000000 */
[----:B------:R-:W-:Y:S01]  /*fee0*/  VIADD R25, R149, UR13 ;  /* 0x0000000d95197c36 */ /* 0x000fe20008000000 */
[----:B------:R-:W-:Y:S01]  /*fef0*/  UIADD3 UR5, UR37, 0x31c20, URZ ;  /* 0x00031c2025057890 */ /* 0x000fe2000fffe03f */
[----:B------:R-:W-:-:S03]  /*ff00*/  IMAD.WIDE.U32 R12, R3, UR8, R12 ;  /* 0x00000008030c7c25 */ /* 0x000fc6000f8e000c */
[----:B------:R-:W-:Y:S01]  /*ff10*/  ISETP.GE.AND P0, PT, R25, R58, PT ;  /* 0x0000003a1900720c */ /* 0x000fe20003f06270 */
[----:B0-----:R-:W-:Y:S01]  /*ff20*/  IMAD R17, R3, UR9, R0 ;  /* 0x0000000903117c24 */ /* 0x001fe2000f8e0200 */
[----:B------:R-:W-:Y:S01]  /*ff30*/  SHF.R.S32.HI R0, RZ, 0x1f, R15 ;  /* 0x0000001fff007819 */ /* 0x000fe2000001140f */
[----:B------:R-:W-:Y:S02]  /*ff40*/  UPRMT UR5, URZ, 0x654, UR5 ;  /* 0x000006543f057896 */ /* 0x000fe40008000005 */
[----:B------:R-:W-:Y:S02]  /*ff50*/  IMAD.IADD R13, R13, 0x1, R17 ;  /* 0x000000010d0d7824 */ /* 0x000fe400078e0211 */
[----:B------:R-:W-:Y:S02]  /*ff60*/  IMAD R0, R0, UR6, RZ ;  /* 0x0000000600007c24 */ /* 0x000fe4000f8e02ff */
[----:B------:R-:W-:-:S04]  /*ff70*/  IMAD.WIDE.U32 R12, R15, UR6, R12 ;  /* 0x000000060f0c7c25 */ /* 0x000fc8000f8e000c */
[----:B------:R-:W-:Y:S01]  /*ff80*/  IMAD R3, R15, UR7, R0 ;  /* 0x000000070f037c24 */ /* 0x000fe2000f8e0200 */
[----:B------:R-:W-:Y:S02]  /*ff90*/  ULDC.64 UR6, c[0x0][0xa80] ;  /* 0x0002a00000067ab9 */ /* 0x000fe40000000a00 */
[C---:B------:R-:W-:Y:S01]  /*ffa0*/  LEA R0, P1, R12.reuse, UR6, 0x1 ;  /* 0x000000060c007c11 */ /* 0x040fe2000f8208ff */
[----:B------:R-:W-:Y:S01]  /*ffb0*/  IMAD.IADD R3, R13, 0x1, R3 ;  /* 0x000000010d037824 */ /* 0x000fe200078e0203 */
[----:B-1----:R-:W-:Y:S03]  /*ffc0*/  SYNCS.ARRIVE.TRANS64.RED.A1T0 RZ, [UR5], RZ ;  /* 0x000000ffffff79a7 */ /* 0x002fe60008100405 */
[----:B------:R0:W1:Y:S01]  /*ffd0*/  SHFL.IDX PT, R14, R0, RZ, 0x1c1f ;  /* 0x001c1fff000e7589 */ /* 0x00006200000e0000 */
[----:B------:R-:W-:-:S05]  /*ffe0*/  LEA.HI.X R18, R12, UR7, R3, 0x1, P1 ;  /* 0x000000070c127c11 */ /* 0x000fca00088f0c03 */
[----:B------:R0:W2:Y:S01]  /*fff0*/  SHFL.IDX PT, R15, R18, RZ, 0x1c1f ;  /* 0x001c1fff120f7589 */ /* 0x0000a200000e0000 */
[----:B------:R-:W-:Y:S05]  /*10000*/  @P0 BRA `(.L_x_1901) ;  /* 0x0000000000340947 */ /* 0x000fea0003800000 */
[----:B------:R-:W-:Y:S01]  /*10010*/  ULDC UR5, c[0x0][0xac8] ;  /* 0x0002b20000057ab9 */ /* 0x000fe20000000800 */
[----:B------:R-:W-:Y:S01]  /*10020*/  ULDC.64 UR6, c[0x0][0x208] ;  /* 0x0000820000067ab9 */ /* 0x000fe20000000a00 */
        /* <DEDUP_REMOVED lines=11> */
.L_x_1901:
[----:B------:R-:W-:Y:S05]  /*100e0*/  BSYNC B1 ;  /* 0x0000000000017941 */ /* 0x000fea0003800000 */
.L_x_1900:
[----:B------:R-:W-:Y:S01]  /*100f0*/  VIADD R3, R25, 0x60 ;  /* 0x0000006019037836 */ /* 0x000fe20000000000 */
[----:B--2---:R2:W4:Y:S04]  /*10100*/  SHFL.IDX PT, R15, R18, 0x1, 0x1c1f ;  /* 0x003c1f00120f7f89 */ /* 0x00452800000e0000 */
[----:B------:R-:W-:Y:S01]  /*10110*/  ISETP.GE.AND P0, PT, R3, R58, PT ;  /* 0x0000003a0300720c */ /* 0x000fe20003f06270 */
[----:B-1----:R2:W1:-:S12]  /*10120*/  SHFL.IDX PT, R14, R0, 0x1, 0x1c1f ;  /* 0x003c1f00000e7f89 */ /* 0x00245800000e0000 */
[----:B--2---:R-:W-:Y:S05]  /*10130*/  @P0 BRA `(.L_x_1902) ;  /* 0x0000000800600947 */ /* 0x004fea0003800000 */
[----:B------:R-:W-:Y:S01]  /*10140*/  ULDC UR5, c[0x0][0xac8] ;  /* 0x0002b20000057ab9 */ /* 0x000fe20000000800 */
[----:B------:R-:W-:Y:S01]  /*10150*/  ULDC.64 UR6, c[0x0][0x208] ;  /* 0x0000820000067ab9 */ /* 0x000fe20000000a00 */
[----:B------:R-:W-:Y:S02]  /*10160*/  ISETP.GE.AND P2, PT, R144, UR5, PT ;  /* 0x0000000590007c0c */ /* 0x000fe4000bf46270 */
[----:B------:R-:W-:-:S11]  /*10170*/  ISETP.GE.AND P1, PT, R23, UR5, PT ;  /* 0x0000000517007c0c */ /* 0x000fd6000bf26270 */
[C---:B-1-3--:R-:W-:Y:S02]  /*10180*/  @!P2 LEA R16, P0, R144.reuse, R14, 0x1 ;  /* 0x0000000e9010a211 */ /* 0x04afe400078008ff */
[----:B----4-:R-:W-:Y:S02]  /*10190*/  @!P1 IMAD.WIDE R12, R23, 0x2, R14 ;  /* 0x00000002170c9825 */ /* 0x010fe400078e020e */
[----:B------:R-:W-:Y:S02]  /*101a0*/  @!P2 LEA.HI.X R17, R144, R15, R157, 0x1, P0 ;  /* 0x0000000f9011a211 */ /* 0x000fe400000f0c9d */
[----:B------:R-:W-:Y:S01]  /*101b0*/  ISETP.GE.AND P0, PT, R147, UR5, PT ;  /* 0x0000000593007c0c */ /* 0x000fe2000bf06270 */
[----:B-----5:R2:W-:Y:S04]  /*101c0*/  @!P1 ST.E.128 desc[UR6][R12.64], R40 ;  /* 0x000000280c009985 */ /* 0x0205e8000c101d06 */
[----:B------:R2:W-:Y:S08]  /*101d0*/  @!P2 ST.E.128 desc[UR6][R16.64], R4 ;  /* 0x000000041000a985 */ /* 0x0005f0000c101d06 */
[----:B------:R-:W-:Y:S05]  /*101e0*/  @P0 BRA `(.L_x_1902) ;  /* 0x0000000800340947 */ /* 0x000fea0003800000 */
[----:B--2---:R-:W-:Y:S01]  /*101f0*/  LEA R4, P0, R147, R14, 0x1 ;  /* 0x0000000e93047211 */ /* 0x004fe200078008ff */
[----:B------:R-:W-:-:S03]  /*10200*/  ULDC.64 UR6, c[0x0][0x208] ;  /* 0x0000820000067ab9 */ /* 0x000fc60000000a00 */
[----:B------:R-:W-:-:S05]  /*10210*/  LEA.HI.X R5, R147, R15, R156, 0x1, P0 ;  /* 0x0000000f93057211 */ /* 0x000fca00000f0c9c */
[----:B------:R1:W-:Y:S01]  /*10220*/  ST.E.128 desc[UR6][R4.64], R8 ;  /* 0x0000000804007985 */ /* 0x0003e2000c101d06 */
[----:B------:R-:W-:Y:S05]  /*10230*/  BRA `(.L_x_1902) ;  /* 0x0000000800207947 */ /* 0x000fea0003800000 */
.L_x_1899:
[----:B------:R-:W0:Y:S01]  /*10240*/  LDC R10, c[0x0][0xbe8] ;  /* 0x0002fa00ff0a7b82 */ /* 0x000e220000000800 */
[----:B------:R-:W1:Y:S01]  /*10250*/  S2R R0, SR_TID.X ;  /* 0x0000000000007919 */ /* 0x000e620000002100 */
[----:B------:R-:W-:Y:S01]  /*10260*/  R2UR UR6, R145 ;  /* 0x00000000910672ca */ /* 0x000fe200000e0000 */
[----:B------:R-:W-:Y:S01]  /*10270*/  BSSY B1, `(.L_x_1903) ;  /* 0x0000037000017945 */ /* 0x000fe20003800000 */
[----:B------:R-:W-:Y:S01]  /*10280*/  R2UR UR5, R146 ;  /* 0x00000000920572ca */ /* 0x000fe200000e0000 */
[----:B------:R-:W-:-:S10]  /*10290*/  IMAD R8, R148, 0x60, R149 ;  /* 0x0000006094087824 */ /* 0x000fd400078e0295 */
[----:B------:R-:W-:Y:S02]  /*102a0*/  USHF.R.S32.HI UR8, URZ, 0x1f, UR6 ;  /* 0x0000001f3f087899 */ /* 0x000fe40008011406 */
[----:B------:R-:W-:Y:S01]  /*102b0*/  USHF.R.S32.HI UR9, URZ, 0x1f, UR5 ;  /* 0x0000001f3f097899 */ /* 0x000fe20008011405 */
[----:B0-----:R-:W-:Y:S01]  /*102c0*/  ISETP.NE.AND P1, PT, R10, 0x1, PT ;  /* 0x000000010a00780c */ /* 0x001fe20003f25270 */
[----:B-1----:R-:W-:-:S12]  /*102d0*/  VIADD R0, R0, 0xffffff80 ;  /* 0xffffff8000007836 */ /* 0x002fd80000000000 */
[----:B------:R-:W0:Y:S01]  /*102e0*/  @P1 LDC R9, c[0x0][0xbec] ;  /* 0x0002fb00ff091b82 */ /* 0x000e220000000800 */
[----:B------:R-:W-:-:S07]  /*102f0*/  ISETP.GE.AND P0, PT, R0, 0xc0, PT ;  /* 0x000000c00000780c */ /* 0x000fce0003f06270 */
[----:B------:R-:W1:Y:S06]  /*10300*/  @P1 LDC R11, c[0x0][0xbf0] ;  /* 0x0002fc00ff0b1b82 */ /* 0x000e6c0000000800 */
[----:B------:R-:W-:Y:S05]  /*10310*/  @P0 BRA `(.L_x_1904) ;  /* 0x0000000000b00947 */ /* 0x000fea0003800000 */
[----:B------:R-:W2:Y:S01]  /*10320*/  S2R R0, SR_TID.X ;  /* 0x0000000000007919 */ /* 0x000ea20000002100 */
[----:B------:R-:W3:Y:S01]  /*10330*/  LDC R5, c[0x0][0xbe8] ;  /* 0x0002fa00ff057b82 */ /* 0x000ee20000000800 */
[----:B------:R-:W-:-:S13]  /*10340*/  R2UR UR5, R18 ;  /* 0x00000000120572ca */ /* 0x000fda00000e0000 */
        /* <DEDUP_REMOVED lines=8> */
[----:B------:R-:W-:Y:S01]  /*103d0*/  R2UR UR13, R145 ;  /* 0x00000000910d72ca */ /* 0x000fe200000e0000 */
[----:B------:R-:W-:Y:S01]  /*103e0*/  UIMAD UR5, UR8, UR10, URZ ;  /* 0x0000000a080572a4 */ /* 0x000fe2000f8e023f */
[----:B------:R-:W-:Y:S01]  /*103f0*/  R2UR UR12, R146 ;  /* 0x00000000920c72ca */ /* 0x000fe200000e0000 */
[----:B------:R-:W-:-:S08]  /*10400*/  IMAD.MOV.U32 R4, RZ, RZ, R6 ;  /* 0x000000ffff047224 */ /* 0x000fd000078e0006 */
[----:B------:R-:W2:Y:S02]  /*10410*/  @P0 LDC R3, c[0x0][0xbec] ;  /* 0x0002fb00ff030b82 */ /* 0x000ea40000000800 */
[----:B------:R-:W-:Y:S02]  /*10420*/  UIMAD.WIDE.U32 UR6, UR13, UR10, URZ ;  /* 0x0000000a0d0672a5 */ /* 0x000fe4000f8e003f */
[----:B------:R-:W-:-:S03]  /*10430*/  UIMAD UR5, UR13, UR11, UR5 ;  /* 0x0000000b0d0572a4 */ /* 0x000fc6000f8e0205 */
[----:B------:R-:W-:Y:S01]  /*10440*/  ULDC.64 UR10, c[0x0][0xb98] ;  /* 0x0002e600000a7ab9 */ /* 0x000fe20000000a00 */
[----:B------:R-:W3:Y:S01]  /*10450*/  @P0 LDC R7, c[0x0][0xbf0] ;  /* 0x0002fc00ff070b82 */ /* 0x000ee20000000800 */
[----:B------:R-:W-:Y:S02]  /*10460*/  UIADD3 UR7, UR7, UR5, URZ ;  /* 0x0000000507077290 */ /* 0x000fe4000fffe03f */
[----:B------:R-:W-:Y:S02]  /*10470*/  UIMAD UR5, UR9, UR10, URZ ;  /* 0x0000000a090572a4 */ /* 0x000fe4000f8e023f */
[----:B------:R-:W-:Y:S02]  /*10480*/  UIMAD.WIDE.U32 UR6, UR12, UR10, UR6 ;  /* 0x0000000a0c0672a5 */ /* 0x000fe4000f8e0006 */
[----:B------:R-:W-:-:S03]  /*10490*/  UIMAD UR5, UR12, UR11, UR5 ;  /* 0x0000000b0c0572a4 */ /* 0x000fc6000f8e0205 */
[----:B------:R-:W-:Y:S01]  /*104a0*/  ULDC.64 UR10, c[0x0][0xb88] ;  /* 0x0002e200000a7ab9 */ /* 0x000fe20000000a00 */
        /* <DEDUP_REMOVED lines=19> */
.L_x_1904:
[----:B------:R-:W-:Y:S05]  /*105e0*/  BSYNC B1 ;  /* 0x0000000000017941 */ /* 0x000fea0003800000 */
.L_x_1903:
[----:B------:R-:W-:Y:S01]  /*105f0*/  R2UR UR12, R18 ;  /* 0x00000000120c72ca */ /* 0x000fe200000e0000 */
[----:B------:R-:W-:Y:S01]  /*10600*/  ULDC.64 UR10, c[0x0][0xae8] ;  /* 0x0002ba00000a7ab9 */ /* 0x000fe20000000a00 */
[----:B------:R-:W-:Y:S01]  /*10610*/  R2UR UR14, R145 ;  /* 0x00000000910e72ca */ /* 0x000fe200000e0000 */
[----:B------:R-:W-:Y:S01]  /*10620*/  UIMAD UR5, UR8, UR10, URZ ;  /* 0x0000000a080572a4 */ /* 0x000fe2000f8e023f */
[----:B------:R-:W-:Y:S01]  /*10630*/  R2UR UR13, R146 ;  /* 0x00000000920d72ca */ /* 0x000fe200000e0000 */
[----:B------:R-:W-:Y:S08]  /*10640*/  BSSY B1, `(.L_x_1905) ;  /* 0x0000035000017945 */ /* 0x000ff00003800000 */
[----:B------:R-:W-:-:S02]  /*10650*/  VIADD R8, R8, UR12 ;  /* 0x0000000c08087c36 */ /* 0x000fc40008000000 */
[----:B------:R-:W-:Y:S02]  /*10660*/  UIMAD.WIDE.U32 UR6, UR14, UR10, URZ ;  /* 0x0000000a0e0672a5 */ /* 0x000fe4000f8e003f */
[----:B------:R-:W-:Y:S01]  /*10670*/  UIMAD UR5, UR14, UR11, UR5 ;  /* 0x0000000b0e0572a4 */ /* 0x000fe2000f8e0205 */
[----:B0-----:R-:W-:Y:S02]  /*10680*/  @P1 IMAD.HI.U32 R0, R8, R9, RZ ;  /* 0x0000000908001227 */ /* 0x001fe400078e00ff */
[----:B------:R-:W-:Y:S01]  /*10690*/  ULDC.64 UR10, c[0x0][0xaf0] ;  /* 0x0002bc00000a7ab9 */ /* 0x000fe20000000a00 */
[----:B------:R-:W-:Y:S01]  /*106a0*/  UIADD3 UR7, UR7, UR5, URZ ;  /* 0x0000000507077290 */ /* 0x000fe2000fffe03f */
[----:B--2---:R-:W-:Y:S01]  /*106b0*/  IMAD.MOV.U32 R3, RZ, RZ, R8 ;  /* 0x000000ffff037224 */ /* 0x004fe200078e0008 */
[----:B------:R-:W-:Y:S01]  /*106c0*/  UIMAD UR5, UR9, UR10, URZ ;  /* 0x0000000a090572a4 */ /* 0x000fe2000f8e023f */
[----:B-1----:R-:W-:Y:S01]  /*106d0*/  @P1 SHF.R.U32.HI R3, RZ, R11, R0 ;  /* 0x0000000bff031219 */ /* 0x002fe20000011600 */
[----:B------:R-:W-:-:S02]  /*106e0*/  UIMAD.WIDE.U32 UR6, UR13, UR10, UR6 ;  /* 0x0000000a0d0672a5 */ /* 0x000fc4000f8e0006 */
[----:B------:R-:W-:Y:S01]  /*106f0*/  UIMAD UR5, UR13, UR11, UR5 ;  /* 0x0000000b0d0572a4 */ /* 0x000fe2000f8e0205 */
[--C-:B------:R-:W-:Y:S01]  /*10700*/  SHF.R.S32.HI R0, RZ, 0x1f, R3.reuse ;  /* 0x0000001fff007819 */ /* 0x100fe20000011403 */
[----:B------:R-:W-:Y:S01]  /*10710*/  IMAD.MOV R7, RZ, RZ, -R3 ;  /* 0x000000ffff077224 */ /* 0x000fe200078e0a03 */
[----:B------:R-:W-:Y:S01]  /*10720*/  ULDC.64 UR8, c[0x0][0xae0] ;  /* 0x0002b80000087ab9 */ /* 0x000fe20000000a00 */
[----:B------:R-:W-:Y:S02]  /*10730*/  UIADD3 UR5, UR7, UR5, URZ ;  /* 0x0000000507057290 */ /* 0x000fe4000fffe03f */
[----:B------:R-:W-:Y:S02]  /*10740*/  IMAD.U32 R5, RZ, RZ, UR7 ;  /* 0x00000007ff057e24 */ /* 0x000fe4000f8e00ff */
[----:B------:R-:W-:Y:S02]  /*10750*/  IMAD R7, R10, R7, R8 ;  /* 0x000000070a077224 */ /* 0x000fe400078e0208 */
[----:B------:R-:W-:-:S02]  /*10760*/  IMAD R0, R0, UR8, RZ ;  /* 0x0000000800007c24 */ /* 0x000fc4000f8e02ff */
        /* <DEDUP_REMOVED lines=34> */
.L_x_1906:
[----:B------:R-:W-:Y:S05]  /*10990*/  BSYNC B1 ;  /* 0x0000000000017941 */ /* 0x000fea0003800000 */
.L_x_1905:
        /* <DEDUP_REMOVED lines=18> */
.L_x_1902:
[----:B------:R-:W-:Y:S05]  /*10ac0*/  BSYNC B0 ;  /* 0x0000000000007941 */ /* 0x000fea0003800000 */
.L_x_1898:
[----:B------:R-:W-:Y:S02]  /*10ad0*/  ULDC UR5, c[0x0][0xc38] ;  /* 0x00030e0000057ab9 */ /* 0x000fe40000000800 */
[----:B------:R-:W-:-:S06]  /*10ae0*/  UISETP.GE.AND UP0, UPT, UR4, UR5, UPT ;  /* 0x000000050400728c */ /* 0x000fcc000bf06270 */
[----:B------:R-:W-:-:S13]  /*10af0*/  PLOP3.LUT P0, PT, PT, PT, UP0, 0x80, 0x0 ;  /* 0x000000000000781c */ /* 0x000fda0003f0f008 */
[----:B------:R-:W-:Y:S05]  /*10b00*/  @!P0 BRA `(.L_x_1907) ;  /* 0xffffff0400008947 */ /* 0x000fea000383ffff */
[----:B------:R-:W-:Y:S05]  /*10b10*/  EXIT ;  /* 0x000000000000794d */ /* 0x000fea0003800000 */
.L_x_1863:
[----:B------:R-:W-:-:S08]  /*10b20*/  NOP ;  /* 0x0000000000007918 */ /* 0x000fd00000000000 */
[----:B0-----:R-:W0:-:S00]  /*10b30*/  USETMAXREG.DEALLOC.CTAPOOL 0x20 ;  /* 0x00000020000079c8 */ /* 0x001e0000080e0500 */
[----:B0-----:R-:W-:-:S06]  /*10b40*/  LOP3.LUT R0, R0, 0x3, RZ, 0xc0, !PT ;  /* 0x0000000300007812 */ /* 0x001fcc00078ec0ff */
[----:B------:R-:W0:Y:S01]  /*10b50*/  S2UR UR6, SR_CTAID.X ;  /* 0x00000000000679c3 */ /* 0x000e220000002500 */
[----:B------:R-:W-:Y:S02]  /*10b60*/  IMAD.MOV.U32 R23, RZ, RZ, 0x1 ;  /* 0x00000001ff177424 */ /* 0x000fe400078e00ff */
[----:B------:R-:W-:Y:S01]  /*10b70*/  IMAD.MOV.U32 R16, RZ, RZ, RZ ;  /* 0x000000ffff107224 */ /* 0x000fe200078e00ff */
[----:B------:R1:W2:Y:S04]  /*10b80*/  SHFL.IDX PT, R2, R0, RZ, 0x1f ;  /* 0x00001fff00027589 */ /* 0x0002a800000e0000 */
[----:B-1----:R-:W0:Y:S01]  /*10b90*/  LDC R0, c[0x0][0xc38] ;  /* 0x00030e00ff007b82 */ /* 0x002e220000000800 */
[----:B--2---:R-:W-:-:S04]  /*10ba0*/  ISETP.NE.AND P0, PT, R2, RZ, PT ;  /* 0x000000ff0200720c */ /* 0x004fc80003f05270 */
[----:B------:R-:W-:-:S05]  /*10bb0*/  P2R R2, PR, RZ, 0x1 ;  /* 0x00000001ff027803 */ /* 0x000fca0000000000 */
[----:B------:R1:W-:Y:S04]  /*10bc0*/  STL [R1+0x4], R2 ;  /* 0x0000040201007387 */ /* 0x0003e80000100800 */
[----:B------:R1:W-:Y:S01]  /*10bd0*/  STL [R1], RZ ;  /* 0x000000ff01007387 */ /* 0x0003e20000100800 */
[----:B------:R-:W-:Y:S06]  /*10be0*/  @P0 BAR.ARV 0x4, 0x200 ;  /* 0x0108000000000b1d */ /* 0x000fec0000002000 */
[----:B0-----:R-:W-:-:S13]  /*10bf0*/  ISETP.LE.AND P0, PT, R0, UR6, PT ;  /* 0x0000000600007c0c */ /* 0x001fda000bf03270 */
[----:B-1----:R-:W-:Y:S05]  /*10c00*/  @P0 BRA `(.L_x_1908) ;  /* 0x0000004400ac0947 */ /* 0x002fea0003800000 */
[----:B------:R-:W0:Y:S01]  /*10c10*/  S2R R6, SR_TID.X ;  /* 0x0000000000067919 */ /* 0x000e220000002100 */
[----:B------:R-:W1:Y:S01]  /*10c20*/  S2UR UR5, SR_CgaCtaId ;  /* 0x00000000000579c3 */ /* 0x000e620000008800 */
[----:B------:R-:W-:Y:S01]  /*10c30*/  UMOV UR4, 0x400 ;  /* 0x0000040000047882 */ /* 0x000fe20000000000 */
[----:B------:R-:W-:Y:S01]  /*10c40*/  IMAD.U32 R28, RZ, RZ, UR6 ;  /* 0x00000006ff1c7e24 */ /* 0x000fe2000f8e00ff */
[----:B------:R2:W-:Y:S01]  /*10c50*/  STL [R1], RZ ;  /* 0x000000ff01007387 */ /* 0x0005e20000100800 */
[----:B------:R-:W-:Y:S01]  /*10c60*/  IMAD.MOV.U32 R23, RZ, RZ, 0x1 ;  /* 0x00000001ff177424 */ /* 0x000fe200078e00ff */
[----:B------:R-:W-:Y:S01]  /*10c70*/  ULDC UR46, c[0x0][0xc] ;  /* 0x00000300002e7ab9 */ /* 0x000fe20000000800 */
[----:B------:R-:W-:Y:S01]  /*10c80*/  IMAD.MOV.U32 R16, RZ, RZ, RZ ;  /* 0x000000ffff107224 */ /* 0x000fe200078e00ff */
[----:B------:R-:W-:Y:S01]  /*10c90*/  ULDC.64 UR38, c[0x0][0x198] ;  /* 0x0000660000267ab9 */ /* 0x000fe20000000a00 */
        /* <DEDUP_REMOVED lines=17> */
[----:B--2---:R-:W-:-:S07]  /*10db0*/  LOP3.LUT R0, R0, 0x40, RZ, 0xfc, !PT ;  /* 0x0000004000007812 */ /* 0x004fce00078efcff */
.L_x_2000:
        /* <DEDUP_REMOVED lines=22> */
.L_x_1909:
[----:B------:R-:W-:Y:S01]  /*10f20*/  ULDC UR9, c[0x0][0xc54] ;  /* 0x0003150000097ab9 */ /* 0x000fe20000000800 */
[----:B------:R-:W-:Y:S01]  /*10f30*/  UMOV UR5, UR8 ;  /* 0x0000000800057c82 */ /* 0x000fe20008000000 */
[----:B------:R-:W-:-:S11]  /*10f40*/  UISETP.NE.AND UP0, UPT, UR9, 0x1, UPT ;  /* 0x000000010900788c */ /* 0x000fd6000bf05270 */
[----:B------:R-:W-:Y:S02]  /*10f50*/  @UP0 ULDC.64 UR10, c[0x0][0xc58] ;  /* 0x00031600000a0ab9 */ /* 0x000fe40000000a00 */
[----:B------:R-:W-:-:S04]  /*10f60*/  UIMAD.WIDE.U32 UR6, UR8, UR10, URZ ;  /* 0x0000000a080672a5 */ /* 0x000fc8000f8e003f */
[----:B------:R-:W-:-:S04]  /*10f70*/  @UP0 USHF.R.U32.HI UR5, URZ, UR11, UR7 ;  /* 0x0000000b3f050299 */ /* 0x000fc80008011607 */
[----:B------:R-:W-:-:S12]  /*10f80*/  UIMAD UR6, UR5, UR9, URZ ;  /* 0x00000009050672a4 */ /* 0x000fd8000f8e023f */
.L_x_1910:
[----:B------:R-:W-:Y:S01]  /*10f90*/  ULOP3.LUT UR44, URZ, UR5, URZ, 0x33, !UPT ;  /* 0x000000053f2c7292 */ /* 0x000fe2000f8e333f */
[----:B------:R-:W-:Y:S01]  /*10fa0*/  BSSY B7, `(.L_x_1911) ;  /* 0x0000417000077945 */ /* 0x000fe20003800000 */
[----:B------:R-:W-:Y:S01]  /*10fb0*/  ULDC UR7, c[0x0][0x448] ;  /* 0x0001120000077ab9 */ /* 0x000fe20000000800 */
[----:B------:R-:W-:Y:S01]  /*10fc0*/  ULDC UR5, c[0x0][0xc3c] ;  /* 0x00030f0000057ab9 */ /* 0x000fe20000000800 */
[----:B------:R-:W-:Y:S02]  /*10fd0*/  UISETP.NE.AND UP1, UPT, UR7, 0x1, UPT ;  /* 0x000000010700788c */ /* 0x000fe4000bf25270 */
[----:B------:R-:W-:Y:S01]  /*10fe0*/  UIADD3 UR44, UR44, UR5, URZ ;  /* 0x000000052c2c7290 */ /* 0x000fe2000fffe03f */
[----:B------:R-:W-:Y:S01]  /*10ff0*/  ULDC.64 UR10, c[0x0][0x418] ;  /* 0x00010600000a7ab9 */ /* 0x000fe20000000a00 */
[----:B------:R-:W-:Y:S02]  /*11000*/  UIADD3 UR5, UR8, -UR6, URZ ;  /* 0x8000000608057290 */ /* 0x000fe4000fffe03f */
[----:B------:R-:W-:-:S02]  /*11010*/  UISETP.NE.U32.AND UP0, UPT, UR10, URZ, UPT ;  /* 0x0000003f0a00728c */ /* 0x000fc4000bf05070 */
[----:B------:R-:W-:Y:S02]  /*11020*/  UIMAD UR8, UR44, 0xc0, URZ ;  /* 0x000000c02c0878a4 */ /* 0x000fe4000f8e023f */
[----:B------:R-:W-:Y:S01]  /*11030*/  UISETP.NE.AND.EX UP0, UPT, UR11, URZ, UPT, UP0 ;  /* 0x0000003f0b00728c */ /* 0x000fe2000bf05300 */
[----:B------:R-:W-:Y:S01]  /*11040*/  ULDC UR7, c[0x0][0x288] ;  /* 0x0000a20000077ab9 */ /* 0x000fe20000000800 */
[----:B------:R-:W-:Y:S01]  /*11050*/  UIADD3 UR8, UR8, 0xbf, URZ ;  /* 0x000000bf08087890 */ /* 0x000fe2000fffe03f */
[----:B------:R-:W-:Y:S01]  /*11060*/  ULDC UR6, c[0x0][0x424] ;  /* 0x0001090000067ab9 */ /* 0x000fe20000000800 */
[----:B------:R-:W-:Y:S02]  /*11070*/  UIADD3 UR13, -UR7, 0x90, URZ ;  /* 0x00000090070d7890 */ /* 0x000fe4000fffe13f */
[----:B------:R-:W-:Y:S01]  /*11080*/  USEL UR9, UR6, 0x1, UP0 ;  /* 0x0000000106097887 */ /* 0x000fe20008000000 */
[----:B------:R-:W-:Y:S01]  /*11090*/  @UP1 ULDC UR7, c[0x0][0x44c] ;  /* 0x0001130000071ab9 */ /* 0x000fe20000000800 */
[----:B------:R-:W-:Y:S01]  /*110a0*/  ULDC UR12, c[0x0][0x2f0] ;  /* 0x0000bc00000c7ab9 */ /* 0x000fe20000000800 */
[----:B------:R-:W-:Y:S01]  /*110b0*/  UIMAD.WIDE.U32 UR6, UR8, UR7, URZ ;  /* 0x00000007080672a5 */ /* 0x000fe2000f8e003f */
[----:B------:R-:W-:Y:S01]  /*110c0*/  @UP1 ULDC UR14, c[0x0][0x450] ;  /* 0x00011400000e1ab9 */ /* 0x000fe20000000800 */
[----:B------:R-:W-:-:S02]  /*110d0*/  UIMAD UR13, UR9, UR12, UR13 ;  /* 0x0000000c090d72a4 */ /* 0x000fc4000f8e020d */
[----:B------:R-:W-:Y:S02]  /*110e0*/  @UP1 USHF.R.U32.HI UR8, URZ, UR14, UR7 ;  /* 0x0000000e3f081299 */ /* 0x000fe40008011607 */
[----:B------:R-:W-:Y:S02]  /*110f0*/  UIMAD UR6, UR9, UR12, 0x8f ;  /* 0x0000008f090674a4 */ /* 0x000fe4000f8e020c */
[----:B------:R-:W-:Y:S02]  /*11100*/  UIADD3 UR8, UR13, UR8, URZ ;  /* 0x000000080d087290 */ /* 0x000fe4000fffe03f */
[----:B------:R-:W-:Y:S02]  /*11110*/  UIMAD.WIDE UR6, UR6, 0x38e38e39, URZ ;  /* 0x38e38e39060678a5 */ /* 0x000fe4000f8e023f */
[----:B------:R-:W-:Y:S02]  /*11120*/  UIMAD.WIDE UR8, UR8, 0x38e38e39, URZ ;  /* 0x38e38e39080878a5 */ /* 0x000fe4000f8e023f */
[----:B------:R-:W-:-:S02]  /*11130*/  USHF.R.U32.HI UR12, URZ, 0x1f, UR7 ;  /* 0x0000001f3f0c7899 */ /* 0x000fc40008011607 */
[----:B------:R-:W-:Y:S01]  /*11140*/  USHF.R.U32.HI UR6, URZ, 0x1f, UR9 ;  /* 0x0000001f3f067899 */ /* 0x000fe20008011609 */
[----:B------:R-:W-:Y:S01]  /*11150*/  ULDC UR11, c[0x0][0xc48] ;  /* 0x00031200000b7ab9 */ /* 0x000fe20000000800 */
[----:B------:R-:W-:Y:S02]  /*11160*/  ULEA.HI.SX32 UR12, UR7, UR12, 0x1b ;  /* 0x0000000c070c7291 */ /* 0x000fe4000f8fda3f */
[----:B------:R-:W-:Y:S02]  /*11170*/  ULEA.HI.SX32 UR6, UR9, UR6, 0x1b ;  /* 0x0000000609067291 */ /* 0x000fe4000f8fda3f */
[----:B------:R-:W-:Y:S02]  /*11180*/  UISETP.NE.AND UP0, UPT, UR11, 0x1, UPT ;  /* 0x000000010b00788c */ /* 0x000fe4000bf05270 */
[----:B------:R-:W-:Y:S01]  /*11190*/  UISETP.LT.AND UP1, UPT, UR12, UR6, UPT ;  /* 0x000000060c00728c */ /* 0x000fe2000bf21270 */
[----:B------:R-:W-:-:S03]  /*111a0*/  ULDC UR10, c[0x0][0xc54] ;  /* 0x00031500000a7ab9 */ /* 0x000fc60000000800 */
[----:B------:R-:W-:Y:S02]  /*111b0*/  USEL UR43, UR12, UR6, UP1 ;  /* 0x000000060c2b7287 */ /* 0x000fe40008800000 */
[----:B------:R-:W-:-:S03]  /*111c0*/  UIMAD UR10, UR4, UR10, UR5 ;  /* 0x0000000a040a72a4 */ /* 0x000fc6000f8e0205 */
[----:B------:R-:W-:Y:S01]  /*111d0*/  @UP0 ULDC UR4, c[0x0][0xc4c] ;  /* 0x0003130000040ab9 */ /* 0x000fe20000000800 */
[----:B------:R-:W-:Y:S01]  /*111e0*/  ISETP.LT.AND P0, PT, RZ, UR43, PT ;  /* 0x0000002bff007c0c */ /* 0x000fe2000bf01270 */
[----:B------:R-:W-:Y:S01]  /*111f0*/  UIMAD.WIDE.U32 UR4, UR10, UR4, URZ ;  /* 0x000000040a0472a5 */ /* 0x000fe2000f8e003f */
[----:B------:R-:W-:Y:S01]  /*11200*/  @UP0 ULDC UR7, c[0x0][0xc50] ;  /* 0x0003140000070ab9 */ /* 0x000fe20000000800 */
[----:B------:R-:W-:Y:S02]  /*11210*/  UMOV UR42, UR10 ;  /* 0x0000000a002a7c82 */ /* 0x000fe40008000000 */
[----:B------:R-:W-:-:S04]  /*11220*/  @UP0 USHF.R.U32.HI UR42, URZ, UR7, UR5 ;  /* 0x000000073f2a0299 */ /* 0x000fc80008011605 */
[----:B------:R-:W-:-:S04]  /*11230*/  UIADD3 UR36, -UR42, URZ, URZ ;  /* 0x0000003f2a247290 */ /* 0x000fc8000fffe13f */
[----:B------:R-:W-:Y:S01]  /*11240*/  UIMAD UR36, UR11, UR36, UR10 ;  /* 0x000000240b2472a4 */ /* 0x000fe2000f8e020a */
[----:B------:R-:W-:Y:S11]  /*11250*/  @P0 BRA `(.L_x_1912) ;  /* 0x0000000000480947 */ /* 0x000ff60003800000 */
[----:B------:R-:W0:Y:S02]  /*11260*/  S2R R0, SR_TID.X ;  /* 0x0000000000007919 */ /* 0x000e240000002100 */
[----:B0-----:R-:W-:-:S04]  /*11270*/  LOP3.LUT R0, R0, 0x7f, RZ, 0xc0, !PT ;  /* 0x0000007f00007812 */ /* 0x001fc800078ec0ff */
[----:B------:R-:W-:-:S13]  /*11280*/  ISETP.NE.AND P1, PT, R0, RZ, PT ;  /* 0x000000ff0000720c */ /* 0x000fda0003f25270 */
[----:B------:R-:W-:Y:S05]  /*11290*/  @P1 BRA `(.L_x_1913) ;  /* 0x0000003c009c1947 */ /* 0x000fea0003800000 */
[----:B------:R-:W0:Y:S01]  /*112a0*/  S2R R5, SR_LANEID ;  /* 0x0000000000057919 */ /* 0x000e220000000000 */
[----:B------:R-:W-:Y:S01]  /*112b0*/  VOTEU.ANY UR4, UPT, PT ;  /* 0x0000000000047886 */ /* 0x000fe200038e0100 */
[----:B------:R-:W1:Y:S01]  /*112c0*/  LDC.64 R2, c[0x0][0xc80] ;  /* 0x00032000ff027b82 */ /* 0x000e620000000a00 */
[----:B------:R-:W0:Y:S01]  /*112d0*/  FLO.U32 R0, UR4 ;  /* 0x0000000400007d00 */ /* 0x000e2200080e0000 */
[----:B------:R-:W-:Y:S01]  /*112e0*/  ULDC.64 UR6, c[0x0][0x208] ;  /* 0x0000820000067ab9 */ /* 0x000fe20000000a00 */
        /* <DEDUP_REMOVED lines=9> */
.L_x_1912:
        /* <DEDUP_REMOVED lines=20> */
.L_x_1915:
[----:B------:R-:W-:Y:S05]  /*114c0*/  BSYNC B6 ;  /* 0x0000000000067941 */ /* 0x000fea0003800000 */
.L_x_1914:
        /* <DEDUP_REMOVED lines=20> */
.L_x_1918:
        /* <DEDUP_REMOVED lines=15> */
.L_x_1917:
[----:B------:R-:W-:Y:S05]  /*11700*/  BSYNC B6 ;  /* 0x0000000000067941 */ /* 0x000fea0003800000 */
.L_x_1916:
[----:B------:R-:W-:Y:S01]  /*11710*/  ULDC.64 UR4, c[0x0][0x9f8] ;  /* 0x00027e0000047ab9 */ /* 0x000fe20000000a00 */
[----:B------:R-:W-:Y:S01]  /*11720*/  IMAD.U32 R22, RZ, RZ, UR42 ;  /* 0x0000002aff167e24 */ /* 0x000fe2000f8e00ff */
[----:B------:R-:W-:Y:S01]  /*11730*/  UISETP.NE.U32.AND UP0, UPT, UR4, URZ, UPT ;  /* 0x0000003f0400728c */ /* 0x000fe2000bf05070 */
[----:B------:R-:W-:-:S03]  /*11740*/  ULDC.64 UR6, c[0x0][0x208] ;  /* 0x0000820000067ab9 */ /* 0x000fc60000000a00 */
        /* <DEDUP_REMOVED lines=9> */
[----:B------:R-:W1:Y:S03]  /*117e0*/  S2R R18, SR_TID.X ;  /* 0x0000000000127919 */ /* 0x000e660000002100 */
[----:B------:R-:W-:Y:S01]  /*117f0*/  VIADD R19, R19, 0xffffffff ;  /* 0xffffffff13137836 */ /* 0x000fe20000000000 */
[----:B0-----:R-:W0:Y:S02]  /*11800*/  LDC.64 R2, c[0x0][0x418] ;  /* 0x00010600ff027b82 */ /* 0x001e240000000a00 */
[----:B0-----:R-:W-:Y:S02]  /*11810*/  ISETP.NE.U32.AND P0, PT, R2, RZ, PT ;  /* 0x000000ff0200720c */ /* 0x001fe40003f05070 */
[----:B-1----:R-:W-:-:S02]  /*11820*/  SHF.R.U32.HI R20, RZ, 0x5, R18 ;  /* 0x00000005ff147819 */ /* 0x002fc40000011612 */
[----:B------:R-:W-:Y:S02]  /*11830*/  ISETP.NE.AND.EX P1, PT, R3, RZ, PT, P0 ;  /* 0x000000ff0300720c */ /* 0x000fe40003f25300 */
[----:B------:R-:W-:Y:S02]  /*11840*/  LOP3.LUT R20, R20, 0x3, RZ, 0xc0, !PT ;  /* 0x0000000314147812 */ /* 0x000fe400078ec0ff */
[----:B------:R-:W-:Y:S02]  /*11850*/  P2R R26, PR, RZ, 0x2 ;  /* 0x00000002ff1a7803 */ /* 0x000fe40000000000 */
[----:B--2---:R-:W-:Y:S02]  /*11860*/  SHF.R.S32.HI R24, RZ, 0x1f, R22 ;  /* 0x0000001fff187819 */ /* 0x004fe40000011416 */
[----:B------:R-:W-:Y:S01]  /*11870*/  SEL R18, R22, RZ, !P1 ;  /* 0x000000ff16127207 */ /* 0x000fe20004800000 */
[----:B------:R-:W-:Y:S06]  /*11880*/  BRA.DIV UR4, `(.L_x_1919) ;  /* 0x0000004204207947 */ /* 0x000fec000b800000 */
[----:B------:R0:W1:Y:S02]  /*11890*/  SHFL.IDX PT, R14, R20, RZ, 0x1f ;  /* 0x00001fff140e7589 */ /* 0x00006400000e0000 */
.L_x_2015:
[----:B-1----:R-:W-:Y:S02]  /*118a0*/  ISETP.NE.AND P0, PT, R14, RZ, PT ;  /* 0x000000ff0e00720c */ /* 0x002fe40003f05270 */
[----:B------:R-:W-:-:S04]  /*118b0*/  PLOP3.LUT P2, PT, PT, PT, PT, 0x8, 0x0 ;  /* 0x000000000000781c */ /* 0x000fc80003f4e170 */
[----:B------:R-:W-:-:S07]  /*118c0*/  P2R R25, PR, RZ, 0x4 ;  /* 0x00000004ff197803 */ /* 0x000fce0000000000 */
[----:B------:R-:W-:Y:S05]  /*118d0*/  @P0 BRA `(.L_x_1920) ;  /* 0x0000000400140947 */ /* 0x000fea0003800000 */
[----:B------:R-:W-:-:S03]  /*118e0*/  UMOV UR4, 0xffffffff ;  /* 0xffffffff00047882 */ /* 0x000fc60000000000 */
[----:B------:R-:W-:Y:S05]  /*118f0*/  BRA.DIV UR4, `(.L_x_1921) ;  /* 0x0000004204247947 */ /* 0x000fea000b800000 */
[----:B------:R-:W-:-:S13]  /*11900*/  ELECT P6, URZ, PT ;  /* 0x00000000003f782f */ /* 0x000fda00038c0000 */
.L_x_2018:
[----:B------:R-:W-:Y:S05]  /*11910*/  @!P6 BRA `(.L_x_1920) ;  /* 0x000000040004e947 */ /* 0x000fea0003800000 */
[----:B------:R-:W-:Y:S01]  /*11920*/  IMAD.MOV.U32 R18, RZ, RZ, R22 ;  /* 0x000000ffff127224 */ /* 0x000fe200078e0016 */
[----:B------:R-:W-:Y:S06]  /*11930*/  @!P1 BRA `(.L_x_1922) ;  /* 0x00000000004c9947 */ /* 0x000fec0003800000 */
[----:B------:R-:W1:Y:S01]  /*11940*/  LDC R6, c[0x0][0x43c] ;  /* 0x00010f00ff067b82 */ /* 0x000e620000000800 */
[----:B------:R-:W-:Y:S01]  /*11950*/  IMAD.MOV.U32 R0, RZ, RZ, R19 ;  /* 0x000000ffff007224 */ /* 0x000fe200078e0013 */
[----:B------:R-:W-:Y:S01]  /*11960*/  ULDC.64 UR4, c[0x0][0x428] ;  /* 0x00010a0000047ab9 */ /* 0x000fe20000000a00 */
[----:B------:R-:W-:Y:S01]  /*11970*/  ULDC.64 UR6, c[0x0][0x208] ;  /* 0x0000820000067ab9 */ /* 0x000fe20000000a00 */
        /* <DEDUP_REMOVED lines=15> */
.L_x_1922:
[----:B------:R-:W2:Y:S01]  /*11a70*/  S2R R0, SR_TID.X ;  /* 0x0000000000007919 */ /* 0x000ea20000002100 */
[----:B-1----:R-:W-:Y:S01]  /*11a80*/  IMAD R3, R16, 0x8, R17 ;  /* 0x0000000810037824 */ /* 0x002fe200078e0211 */
[----:B--2---:R-:W-:Y:S02]  /*11a90*/  LOP3.LUT R2, R0, 0x7f, RZ, 0xc0, !PT ;  /* 0x0000007f00027812 */ /* 0x004fe400078ec0ff */
[----:B------:R-:W-:Y:S02]  /*11aa0*/  SHF.L.U32 R0, R23, 0x1f, RZ ;  /* 0x0000001f17007819 */ /* 0x000fe400000006ff */
[----:B------:R-:W-:Y:S02]  /*11ab0*/  ISETP.NE.AND P1, PT, R2, RZ, PT ;  /* 0x000000ff0200720c */ /* 0x000fe40003f25270 */
[----:B------:R-:W1:Y:S02]  /*11ac0*/  SYNCS.PHASECHK.TRANS64.TRYWAIT P0, [R3+URZ+0x31c40], R0 ;  /* 0x031c4000030075a7 */ /* 0x000e64000800017f */
[----:B-1----:R-:W-:Y:S09]  /*11ad0*/  @!P0 BRA `(.L_x_1923) ;  /* 0x0000003c00cc8947 */ /* 0x002ff20003800000 */
.L_x_2019:
[----:B------:R-:W-:Y:S05]  /*11ae0*/  @P1 BRA `(.L_x_1924) ;  /* 0x0000000000141947 */ /* 0x000fea0003800000 */
[----:B------:R-:W-:Y:S01]  /*11af0*/  ISETP.NE.AND P0, PT, R29, RZ, PT ;  /* 0x000000ff1d00720c */ /* 0x000fe20003f05270 */
[----:B-1----:R-:W-:-:S04]  /*11b00*/  IMAD.MOV.U32 R0, RZ, RZ, 0x6c00 ;  /* 0x00006c00ff007424 */ /* 0x002fc800078e00ff */
[----:B------:R2:W-:Y:S08]  /*11b10*/  SYNCS.ARRIVE.TRANS64 RZ, [R3+URZ+0x31c30], R0 ;  /* 0x031c300003ff79a7 */ /* 0x0005f0000800003f */
[----:B------:R-:W-:Y:S05]  /*11b20*/  @!P0 BRA `(.L_x_1924) ;  /* 0x0000000000048947 */ /* 0x000fea0003800000 */
[----:B------:R-:W-:Y:S01]  /*11b30*/  BPT.TRAP 0x1 ;  /* 0x000000040000795c */ /* 0x000fe20000300000 */
.L_x_1924:
        /* <DEDUP_REMOVED lines=16> */
[----:B------:R-:W-:-:S02]  /*11c40*/  UIMAD UR35, UR35, 0x90, URZ ;  /* 0x00000090232378a4 */ /* 0x000fc4000f8e023f */
[----:B------:R-:W-:Y:S01]  /*11c50*/  UIADD3 UR32, UR8, 0x16a00, URZ ;  /* 0x00016a0008207890 */ /* 0x000fe2000fffe03f */
[----:B------:R-:W-:Y:S01]  /*11c60*/  P2R R25, PR, RZ, 0x1 ;  /* 0x00000001ff197803 */ /* 0x000fe20000000000 */
        /* <DEDUP_REMOVED lines=9> */
[----:B------:R1:W-:Y:S01]  /*11d00*/  UTMALDG.4D [UR16], [UR4], desc[UR6] ;  /* 0x00000610040075b4 */ /* 0x0003e20008019000 */
[----:B------:R1:W-:Y:S02]  /*11d10*/  UTMALDG.4D [UR8], [UR4], desc[UR6] ;  /* 0x00000608040075b4 */ /* 0x0003e40008019000 */
[----:B-1----:R-:W-:Y:S01]  /*11d20*/  NOP ;  /* 0x0000000000007918 */ /* 0x002fe20000000000 */
.L_x_1920:
        /* <DEDUP_REMOVED lines=29> */
.L_x_1926:
[----:B------:R-:W-:Y:S05]  /*11f00*/  BSYNC B6 ;  /* 0x0000000000067941 */ /* 0x000fea0003800000 */
.L_x_1925:
[----:B------:R-:W1:Y:S01]  /*11f10*/  LDC R9, c[0x0][0x448] ;  /* 0x00011200ff097b82 */ /* 0x000e620000000800 */
[----:B0-----:R-:W0:Y:S01]  /*11f20*/  S2R R20, SR_TID.X ;  /* 0x0000000000147919 */ /* 0x001e220000002100 */
[----:B------:R-:W-:Y:S01]  /*11f30*/  IMAD.U32 R6, RZ, RZ, UR44 ;  /* 0x0000002cff067e24 */ /* 0x000fe2000f8e00ff */
[----:B------:R-:W-:Y:S01]  /*11f40*/  ULDC.64 UR8, c[0x0][0x2e0] ;  /* 0x0000b80000087ab9 */ /* 0x000fe20000000a00 */
[----:B------:R-:W-:Y:S01]  /*11f50*/  UMOV UR4, UR40 ;  /* 0x0000002800047c82 */ /* 0x000fe20008000000 */
[----:B------:R-:W-:Y:S01]  /*11f60*/  UIMAD UR6, UR45, UR8, URZ ;  /* 0x000000082d0672a4 */ /* 0x000fe2000f8e023f */
[----:B------:R-:W2:Y:S01]  /*11f70*/  S2R R10, SR_TID.X ;  /* 0x00000000000a7919 */ /* 0x000ea20000002100 */
[----:B------:R-:W-:Y:S02]  /*11f80*/  UMOV UR5, UR37 ;  /* 0x0000002500057c82 */ /* 0x000fe40008000000 */
        /* <DEDUP_REMOVED lines=16> */
[----:B------:R-:W-:-:S03]  /*12090*/  IMAD R6, R6, 0xc0, R20 ;  /* 0x000000c006067824 */ /* 0x000fc600078e0214 */
        /* <DEDUP_REMOVED lines=9> */
[--C-:B------:R-:W-:Y:S01]  /*12130*/  SHF.R.S32.HI R8, RZ, 0x1f, R7.reuse ;  /* 0x0000001fff087819 */ /* 0x100fe20000011407 */
[----:B------:R-:W-:Y:S02]  /*12140*/  IMAD.MOV R0, RZ, RZ, -R7 ;  /* 0x000000ffff007224 */ /* 0x000fe400078e0a07 */
[----:B------:R-:W-:-:S04]  /*12150*/  IMAD.WIDE.U32 R4, R7, UR8, R2 ;  /* 0x0000000807047c25 */ /* 0x000fc8000f8e0002 */
[----:B------:R-:W-:Y:S02]  /*12160*/  IMAD R8, R8, UR8, RZ ;  /* 0x0000000808087c24 */ /* 0x000fe4000f8e02ff */
[----:B------:R-:W-:Y:S02]  /*12170*/  IMAD R0, R9, R0, R6 ;  /* 0x0000000009007224 */ /* 0x000fe400078e0206 */
[----:B------:R-:W-:Y:S02]  /*12180*/  IMAD R8, R7, UR9, R8 ;  /* 0x0000000907087c24 */ /* 0x000fe4000f8e0208 */
[----:B-1----:R-:W-:Y:S01]  /*12190*/  IMAD.SHL.U32 R20, R21, 0x8, RZ ;  /* 0x0000000815147824 */ /* 0x002fe200078e00ff */
[----:B------:R-:W-:Y:S01]  /*121a0*/  SHF.R.S32.HI R7, RZ, 0x1f, R0 ;  /* 0x0000001fff077819 */ /* 0x000fe20000011400 */
[----:B------:R-:W-:Y:S01]  /*121b0*/  IMAD.IADD R5, R5, 0x1, R8 ;  /* 0x0000000105057824 */ /* 0x000fe200078e0208 */
[----:B------:R-:W-:Y:S01]  /*121c0*/  LOP3.LUT R21, R21, 0x7f, RZ, 0xc0, !PT ;  /* 0x0000007f15157812 */ /* 0x000fe200078ec0ff */
[----:B------:R-:W0:Y:S01]  /*121d0*/  @P1 LDC R8, c[0x0][0x44c] ;  /* 0x00011300ff081b82 */ /* 0x000e220000000800 */
[----:B------:R-:W-:Y:S01]  /*121e0*/  LOP3.LUT R20, R20, 0x18, RZ, 0xc0, !PT ;  /* 0x0000001814147812 */ /* 0x000fe200078ec0ff */
[----:B------:R-:W-:Y:S01]  /*121f0*/  IMAD R7, R7, UR4, RZ ;  /* 0x0000000407077c24 */ /* 0x000fe2000f8e02ff */
[----:B------:R-:W-:Y:S01]  /*12200*/  SHF.R.U32.HI R21, RZ, 0x2, R21 ;  /* 0x00000002ff157819 */ /* 0x000fe20000011615 */
[----:B------:R-:W-:-:S04]  /*12210*/  IMAD.WIDE.U32 R4, R0, UR4, R4 ;  /* 0x0000000400047c25 */ /* 0x000fc8000f8e0004 */
[----:B------:R-:W-:Y:S01]  /*12220*/  IMAD R7, R0, UR5, R7 ;  /* 0x0000000500077c24 */ /* 0x000fe2000f8e0207 */
[----:B------:R-:W-:-:S03]  /*12230*/  LEA R0, P0, R4, UR6, 0x1 ;  /* 0x0000000604007c11 */ /* 0x000fc6000f8008ff */
[----:B------:R-:W-:Y:S02]  /*12240*/  IMAD.IADD R7, R5, 0x1, R7 ;  /* 0x0000000105077824 */ /* 0x000fe400078e0207 */
[----:B------:R-:W1:Y:S03]  /*12250*/  @P1 LDC R5, c[0x0][0x450] ;  /* 0x00011400ff051b82 */ /* 0x000e660000000800 */
[----:B------:R-:W-:Y:S01]  /*12260*/  LEA.HI.X R4, R4, UR7, R7, 0x1, P0 ;  /* 0x0000000704047c11 */ /* 0x000fe200080f0c07 */
[----:B------:R-:W-:-:S04]  /*12270*/  VIADD R7, R6, 0x80 ;  /* 0x0000008006077836 */ /* 0x000fc80000000000 */
[----:B------:R-:W-:Y:S02]  /*12280*/  IMAD.MOV.U32 R6, RZ, RZ, R7 ;  /* 0x000000ffff067224 */ /* 0x000fe400078e0007 */
[----:B0-----:R-:W-:-:S05]  /*12290*/  @P1 IMAD.HI.U32 R8, R7, R8, RZ ;  /* 0x0000000807081227 */ /* 0x001fca00078e00ff */
        /* <DEDUP_REMOVED lines=10> */
[----:B------:R-:W-:Y:S01]  /*12340*/  IMAD.WIDE.U32 R2, R5, UR4, R2 ;  /* 0x0000000405027c25 */ /* 0x000fe2000f8e0002 */
        /* <DEDUP_REMOVED lines=11> */
[----:B------:R-:W-:Y:S01]  /*12400*/  IMAD.U32 R6, RZ, RZ, UR44 ;  /* 0x0000002cff067e24 */ /* 0x000fe2000f8e00ff */
[----:B------:R-:W-:Y:S01]  /*12410*/  ULDC UR4, c[0x0][0x288] ;  /* 0x0000a20000047ab9 */ /* 0x000fe20000000800 */
[----:B------:R-:W-:Y:S01]  /*12420*/  ULDC.64 UR6, c[0x0][0x208] ;  /* 0x0000820000067ab9 */ /* 0x000fe20000000a00 */
[----:B------:R-:W1:Y:S01]  /*12430*/  SHFL.IDX PT, R2, R4, RZ, 0x1c1f ;  /* 0x001c1fff04027589 */ /* 0x000e6200000e0000 */
[----:B------:R-:W-:Y:S02]  /*12440*/  IMAD R5, R9, UR4, RZ ;  /* 0x0000000409057c24 */ /* 0x000fe4000f8e02ff */
[----:B------:R-:W-:Y:S01]  /*12450*/  IMAD R6, R6, 0xc0, R21 ;  /* 0x000000c006067824 */ /* 0x000fe200078e0215 */
[----:B------:R-:W-:Y:S03]  /*12460*/  SHFL.IDX PT, R14, R0, 0x3, 0x1c1f ;  /* 0x007c1f00000e7f89 */ /* 0x000fe600000e0000 */
[C---:B------:R-:W-:Y:S01]  /*12470*/  VIADD R10, R6.reuse, 0x20 ;  /* 0x00000020060a7836 */ /* 0x040fe20000000000 */
        /* <DEDUP_REMOVED lines=8> */
[----:B------:R0:W-:Y:S01]  /*12500*/  @!P4 LDGSTS.E.BYPASS.LTC128B.128 [R27+0x13a00], desc[UR6][R2.64+0x80], !P2 ;  /* 0x13a00080021bcfae */ /* 0x0001e2000d101d46 */
[----:B------:R-:W-:Y:S01]  /*12510*/  ISETP.GE.AND P4, PT, R10, R5, PT ;  /* 0x000000050a00720c */ /* 0x000fe20003f86270 */
[----:B------:R-:W-:-:S02]  /*12520*/  VIADD R10, R6, 0x40 ;  /* 0x00000040060a7836 */ /* 0x000fc40000000000 */
[----:B0-----:R-:W0:Y:S04]  /*12530*/  SHFL.IDX PT, R3, R0, 0x1, 0x1c1f ;  /* 0x003c1f0000037f89 */ /* 0x001e2800000e0000 */
[----:B------:R-:W1:Y:S06]  /*12540*/  SHFL.IDX PT, R2, R4, 0x1, 0x1c1f ;  /* 0x003c1f0004027f89 */ /* 0x000e6c00000e0000 */
        /* <DEDUP_REMOVED lines=11> */
[----:B------:R-:W1:Y:S04]  /*12600*/  SHFL.IDX PT, R2, R4, 0x2, 0x1c1f ;  /* 0x005c1f0004027f89 */ /* 0x000e6800000e0000 */
[----:B------:R-:W2:Y:S04]  /*12610*/  SHFL.IDX PT, R4, R4, 0x3, 0x1c1f ;  /* 0x007c1f0004047f89 */ /* 0x000ea800000e0000 */
[----:B------:R-:W-:Y:S04]  /*12620*/  SHFL.IDX PT, R0, R7, RZ, 0x1c1f ;  /* 0x001c1fff07007589 */ /* 0x000fe800000e0000 */
[----:B------:R-:W-:Y:S01]  /*12630*/  SHFL.IDX PT, R7, R7, 0x1, 0x1c1f ;  /* 0x003c1f0007077f89 */ /* 0x000fe200000e0000 */
        /* <DEDUP_REMOVED lines=9> */
[----:B------:R-:W-:-:S12]  /*126d0*/  VIADD R10, R6, 0x80 ;  /* 0x00000080060a7836 */ /* 0x000fd80000000000 */
[----:B------:R-:W-:-:S05]  /*126e0*/  @!P4 LEA R14, P3, R20, R14, 0x1 ;  /* 0x0000000e140ec211 */ /* 0x000fca00078608ff */
[----:B--2---:R-:W-:Y:S02]  /*126f0*/  @!P4 IMAD.X R9, RZ, RZ, R4, P3 ;  /* 0x000000ffff09c224 */ /* 0x004fe400018e0604 */
[----:B0-----:R-:W-:Y:S02]  /*12700*/  @!P4 IMAD.MOV.U32 R2, RZ, RZ, R14 ;  /* 0x000000ffff02c224 */ /* 0x001fe400078e000e */
        /* <DEDUP_REMOVED lines=14> */
.L_x_2032:
[----:B------:R-:W-:Y:S01]  /*127f0*/  VIADD R6, R6, 0xa0 ;  /* 0x000000a006067836 */ /* 0x000fe20000000000 */
[----:B------:R-:W-:Y:S01]  /*12800*/  ULDC.64 UR4, c[0x0][0x208] ;  /* 0x0000820000047ab9 */ /* 0x000fe20000000a00 */
        /* <DEDUP_REMOVED lines=12> */
.L_x_1928:
[----:B------:R-:W-:Y:S02]  /*128d0*/  PLOP3.LUT P1, PT, P1, P0, PT, 0xa2, 0x0 ;  /* 0x000000000000781c */ /* 0x000fe40000f21472 */
[----:B------:R-:W-:-:S08]  /*128e0*/  @P0 R2UR P1, UR4, R17 ;  /* 0x00000000110402ca */ /* 0x000fd00000020000 */
[----:B------:R-:W-:-:S05]  /*128f0*/  @P0 PLOP3.LUT P0, PT, P1, PT, PT, 0x80, 0x0 ;  /* 0x000000000000081c */ /* 0x000fca0000f0f070 */
[----:B------:R-:W-:Y:S01]  /*12900*/  @!P1 SYNCS.ARRIVE.TRANS64.RED.A0T1 RZ, [UR4+0x31c00], RZ ;  /* 0x031c00ffffff99a7 */ /* 0x000fe20008200404 */
[----:B------:R-:W-:Y:S07]  /*12910*/  @!P1 ARRIVES.LDGSTSBAR.64.TRANSCNT [UR4+0x31c00] ;  /* 0x031c0000ff0099b0 */ /* 0x000fee0008000a84 */
[----:B------:R-:W-:Y:S05]  /*12920*/  @P0 BRA.U.ANY `(.L_x_1928) ;  /* 0xfffffffd00e80947 */ /* 0x000fea000393ffff */
[----:B0-----:R-:W2:Y:S02]  /*12930*/  LDL.LU R3, [R1] ;  /* 0x0000000001037983 */ /* 0x001ea40000300800 */
[----:B--2---:R-:W-:-:S05]  /*12940*/  VIADD R3, R3, 0x1 ;  /* 0x0000000103037836 */ /* 0x004fca0000000000 */
[----:B------:R0:W-:Y:S01]  /*12950*/  STL [R1], R3 ;  /* 0x0000000301007387 */ /* 0x0001e20000100800 */
        /* <DEDUP_REMOVED lines=9> */
.L_x_2033:
[----:B------:R-:W-:Y:S05]  /*129f0*/  BSYNC B0 ;  /* 0x0000000000007941 */ /* 0x000fea0003800000 */
.L_x_1929:
[----:B------:R-:W-:-:S06]  /*12a00*/  UISETP.GE.AND UP0, UPT, UR43, 0x2, UPT ;  /* 0x000000022b00788c */ /* 0x000fcc000bf06270 */
[----:B------:R-:W-:-:S13]  /*12a10*/  PLOP3.LUT P0, PT, PT, PT, UP0, 0x80, 0x0 ;  /* 0x000000000000781c */ /* 0x000fda0003f0f008 */
[----:B------:R-:W-:Y:S05]  /*12a20*/  @!P0 BRA `(.L_x_1931) ;  /* 0x0000002000448947 */ /* 0x000fea0003800000 */
[----:B------:R-:W-:Y:S02]  /*12a30*/  ULOP3.LUT UR4, UR43, 0x1, URZ, 0xc0, !UPT ;  /* 0x000000012b047892 */ /* 0x000fe4000f8ec03f */
[----:B------:R-:W-:Y:S02]  /*12a40*/  IMAD.U32 R7, RZ, RZ, UR43 ;  /* 0x0000002bff077e24 */ /* 0x000fe4000f8e00ff */
[----:B------:R-:W-:Y:S02]  /*12a50*/  UISETP.NE.U32.AND UP0, UPT, UR4, 0x1, UPT ;  /* 0x000000010400788c */ /* 0x000fe4000bf05070 */
[----:B------:R-:W-:-:S04]  /*12a60*/  VIADD R7, R7, 0xfffffffe ;  /* 0xfffffffe07077836 */ /* 0x000fc80000000000 */
[----:B------:R-:W-:Y:S01]  /*12a70*/  IMAD.MOV.U32 R6, RZ, RZ, R7 ;  /* 0x000000ffff067224 */ /* 0x000fe200078e0007 */
[----:B------:R-:W-:-:S13]  /*12a80*/  PLOP3.LUT P0, PT, PT, PT, UP0, 0x80, 0x0 ;  /* 0x000000000000781c */ /* 0x000fda0003f0f008 */
[----:B------:R-:W-:Y:S05]  /*12a90*/  @!P0 BRA `(.L_x_1932) ;  /* 0x0000000800b88947 */ /* 0x000fea0003800000 */
        /* <DEDUP_REMOVED lines=9> */
[----:B------:R-:W-:Y:S02]  /*12b30*/  IMAD.MOV.U32 R4, RZ, RZ, R18 ;  /* 0x000000ffff047224 */ /* 0x000fe400078e0012 */
[----:B------:R-:W-:-:S10]  /*12b40*/  IMAD.MOV.U32 R9, RZ, RZ, R7 ;  /* 0x000000ffff097224 */ /* 0x000fd400078e0007 */
[----:B------:R-:W-:Y:S05]  /*12b50*/  @!P1 BRA `(.L_x_1935) ;  /* 0x00000000004c9947 */ /* 0x000fea0003800000 */
[----:B------:R-:W1:Y:S01]  /*12b60*/  LDC R9, c[0x0][0x43c] ;  /* 0x00010f00ff097b82 */ /* 0x000e620000000800 */
[----:B------:R-:W-:Y:S01]  /*12b70*/  ULDC.64 UR4, c[0x0][0x428] ;  /* 0x00010a0000047ab9 */ /* 0x000fe20000000a00 */
[----:B------:R-:W-:Y:S01]  /*12b80*/  ULDC.64 UR6, c[0x0][0x208] ;  /* 0x0000820000067ab9 */ /* 0x000fe20000000a00 */
[----:B------:R-:W-:-:S04]  /*12b90*/  IMAD R10, R24, UR4, RZ ;  /* 0x00000004180a7c24 */ /* 0x000fc8000f8e02ff */
[----:B------:R-:W-:Y:S01]  /*12ba0*/  IMAD R10, R22, UR5, R10 ;  /* 0x00000005160a7c24 */ /* 0x000fe2000f8e020a */
[----:B-1----:R-:W-:-:S13]  /*12bb0*/  ISETP.NE.AND P0, PT, R9, 0x1, PT ;  /* 0x000000010900780c */ /* 0x002fda0003f05270 */
[----:B0-----:R-:W0:Y:S02]  /*12bc0*/  @P0 LDC.64 R2, c[0x0][0x440] ;  /* 0x00011000ff020b82 */ /* 0x001e240000000a00 */
[----:B0-----:R-:W-:-:S04]  /*12bd0*/  @P0 IMAD.HI.U32 R4, R7, R2, RZ ;  /* 0x0000000207040227 */ /* 0x001fc800078e00ff */
[----:B------:R-:W-:Y:S01]  /*12be0*/  IMAD.MOV.U32 R2, RZ, RZ, R7 ;  /* 0x000000ffff027224 */ /* 0x000fe200078e0007 */
[----:B------:R-:W-:-:S04]  /*12bf0*/  @P0 SHF.R.U32.HI R2, RZ, R3, R4 ;  /* 0x00000003ff020219 */ /* 0x000fc80000011604 */
[--C-:B------:R-:W-:Y:S01]  /*12c00*/  SHF.R.S32.HI R3, RZ, 0x1f, R2.reuse ;  /* 0x0000001fff037819 */ /* 0x100fe20000011402 */
[----:B------:R-:W-:-:S04]  /*12c10*/  IMAD.MOV R4, RZ, RZ, -R2 ;  /* 0x000000ffff047224 */ /* 0x000fc800078e0a02 */
[----:B------:R-:W-:Y:S02]  /*12c20*/  IMAD R9, R9, R4, R7 ;  /* 0x0000000409097224 */ /* 0x000fe400078e0207 */
[----:B------:R-:W0:Y:S01]  /*12c30*/  LDC.64 R4, c[0x0][0x418] ;  /* 0x00010600ff047b82 */ /* 0x000e220000000a00 */
[----:B------:R-:W-:-:S04]  /*12c40*/  IMAD.WIDE.U32 R2, R22, UR4, R2 ;  /* 0x0000000416027c25 */ /* 0x000fc8000f8e0002 */
[----:B------:R-:W-:Y:S01]  /*12c50*/  IMAD.IADD R10, R10, 0x1, R3 ;  /* 0x000000010a0a7824 */ /* 0x000fe200078e0203 */
[----:B0-----:R-:W-:-:S04]  /*12c60*/  LEA R4, P0, R2, R4, 0x2 ;  /* 0x0000000402047211 */ /* 0x001fc800078010ff */
[----:B------:R-:W-:-:S05]  /*12c70*/  LEA.HI.X R5, R2, R5, R10, 0x2, P0 ;  /* 0x0000000502057211 */ /* 0x000fca00000f140a */
[----:B------:R1:W5:Y:S04]  /*12c80*/  LDG.E R4, desc[UR6][R4.64] ;  /* 0x0000000604047981 */ /* 0x000368000c1e1900 */
.L_x_1935:
[----:B0-----:R-:W1:Y:S01]  /*12c90*/  S2R R2, SR_TID.X ;  /* 0x0000000000027919 */ /* 0x001e620000002100 */
[----:B------:R-:W-:Y:S01]  /*12ca0*/  SHF.L.U32 R3, R8, 0x1f, RZ ;  /* 0x0000001f08037819 */ /* 0x000fe200000006ff */
[----:B------:R-:W-:Y:S01]  /*12cb0*/  BSSY B1, `(.L_x_1936) ;  /* 0x0000006000017945 */ /* 0x000fe20003800000 */
[----:B-1----:R-:W-:Y:S01]  /*12cc0*/  LOP3.LUT R5, R2, 0x7f, RZ, 0xc0, !PT ;  /* 0x0000007f02057812 */ /* 0x002fe200078ec0ff */
[----:B------:R-:W-:-:S03]  /*12cd0*/  IMAD R2, R6, 0x8, R17 ;  /* 0x0000000806027824 */ /* 0x000fc600078e0211 */
[----:B------:R-:W-:Y:S01]  /*12ce0*/  ISETP.NE.AND P1, PT, R5, RZ, PT ;  /* 0x000000ff0500720c */ /* 0x000fe20003f25270 */
[----:B------:R-:W0:Y:S02]  /*12cf0*/  SYNCS.PHASECHK.TRANS64.TRYWAIT P0, [R2+URZ+0x31c40], R3 ;  /* 0x031c4003020075a7 */ /* 0x000e24000800017f */
[----:B0-----:R-:W-:Y:S10]  /*12d00*/  @!P0 BRA `(.L_x_1937) ;  /* 0x00000034008c8947 */ /* 0x001ff40003800000 */
.L_x_2034:
[----:B------:R-:W-:Y:S05]  /*12d10*/  BSYNC B1 ;  /* 0x0000000000017941 */ /* 0x000fea0003800000 */
.L_x_1936:
[----:B------:R-:W-:Y:S04]  /*12d20*/  BSSY B1, `(.L_x_1938) ;  /* 0x0000007000017945 */ /* 0x000fe80003800000 */
[----:B------:R-:W-:Y:S05]  /*12d30*/  @P1 BRA `(.L_x_1939) ;  /* 0x0000000000141947 */ /* 0x000fea0003800000 */
[----:B------:R-:W-:Y:S01]  /*12d40*/  ISETP.NE.AND P0, PT, R29, RZ, PT ;  /* 0x000000ff1d00720c */ /* 0x000fe20003f05270 */
[----:B0-----:R-:W-:-:S04]  /*12d50*/  IMAD.MOV.U32 R3, RZ, RZ, 0x6c00 ;  /* 0x00006c00ff037424 */ /* 0x001fc800078e00ff */
[----:B------:R1:W-:Y:S08]  /*12d60*/  SYNCS.ARRIVE.TRANS64 RZ, [R2+URZ+0x31c30], R3 ;  /* 0x031c300302ff79a7 */ /* 0x0003f0000800003f */
[----:B------:R-:W-:Y:S05]  /*12d70*/  @!P0 BRA `(.L_x_1939) ;  /* 0x0000000000048947 */ /* 0x000fea0003800000 */
[----:B------:R-:W-:Y:S01]  /*12d80*/  BPT.TRAP 0x1 ;  /* 0x000000040000795c */ /* 0x000fe20000300000 */
.L_x_1939:
[----:B------:R-:W-:Y:S05]  /*12d90*/  BSYNC B1 ;  /* 0x0000000000017941 */ /* 0x000fea0003800000 */
.L_x_1938:
[----:B------:R-:W-:Y:S01]  /*12da0*/  IMAD.MOV.U32 R10, RZ, RZ, RZ ;  /* 0x000000ffff0a7224 */ /* 0x000fe200078e00ff */
[----:B------:R-:W-:Y:S01]  /*12db0*/  R2UR UR11, R9 ;  /* 0x00000000090b72ca */ /* 0x000fe200000e0000 */
[----:B01----:R-:W-:Y:S01]  /*12dc0*/  IMAD R3, R6, 0x6c00, R17 ;  /* 0x00006c0006037824 */ /* 0x003fe200078e0211 */
[----:B------:R-:W-:Y:S01]  /*12dd0*/  UIADD3 UR4, UP0, UR38, 0x370, URZ ;  /* 0x0000037026047890 */ /* 0x000fe2000ff1e03f */
[----:B------:R-:W-:Y:S01]  /*12de0*/  PLOP3.LUT P0, PT, PT, PT, PT, 0x80, 0x0 ;  /* 0x000000000000781c */ /* 0x000fe20003f0f070 */
[----:B------:R-:W-:Y:S01]  /*12df0*/  VIADD R2, R2, 0x31c30 ;  /* 0x00031c3002027836 */ /* 0x000fe20000000000 */
[----:B------:R-:W-:Y:S01]  /*12e00*/  R2UR UR10, R10 ;  /* 0x000000000a0a72ca */ /* 0x000fe200000e0000 */
[----:B------:R-:W-:Y:S01]  /*12e10*/  VIADD R5, R3, 0x16a00 ;  /* 0x00016a0003057836 */ /* 0x000fe20000000000 */
[----:B------:R-:W-:Y:S01]  /*12e20*/  UIADD3.X UR5, URZ, UR39, URZ, UP0, !UPT ;  /* 0x000000273f057290 */ /* 0x000fe200087fe43f */
[----:B------:R-:W-:Y:S01]  /*12e30*/  UMOV UR6, 0x0 ;  /* 0x0000000000067882 */ /* 0x000fe20000000000 */
[----:B------:R-:W-:-:S04]  /*12e40*/  UMOV UR7, 0x14f00000 ;  /* 0x14f0000000077882 */ /* 0x000fc80000000000 */
[----:B------:R-:W-:-:S12]  /*12e50*/  UIMAD UR11, UR11, 0x90, URZ ;  /* 0x000000900b0b78a4 */ /* 0x000fd8000f8e023f */
.L_x_1940:
[----:B------:R-:W-:-:S13]  /*12e60*/  @P0 ELECT P2, URZ, PT ;  /* 0x00000000003f082f */ /* 0x000fda0003840000 */
[----:B-----5:R-:W-:Y:S01]  /*12e70*/  @P2 R2UR UR13, R4 ;  /* 0x00000000040d22ca */ /* 0x020fe200000e0000 */
[----:B------:R-:W-:Y:S01]  /*12e80*/  UMOV UR12, UR36 ;  /* 0x00000024000c7c82 */ /* 0x000fe20008000000 */
        /* <DEDUP_REMOVED lines=12> */
.L_x_1941:
[----:B------:R-:W-:-:S13]  /*12f50*/  @P0 ELECT P2, URZ, PT ;  /* 0x00000000003f082f */ /* 0x000fda0003840000 */
[----:B------:R-:W-:Y:S01]  /*12f60*/  @P2 R2UR UR13, R4 ;  /* 0x00000000040d22ca */ /* 0x000fe200000e0000 */
        /* <DEDUP_REMOVED lines=13> */
.L_x_1942:
        /* <DEDUP_REMOVED lines=14> */
.L_x_2035:
[----:B------:R-:W-:Y:S05]  /*13120*/  BSYNC B1 ;  /* 0x0000000000017941 */ /* 0x000fea0003800000 */
.L_x_1943:
        /* <DEDUP_REMOVED lines=10> */
.L_x_1946:
[----:B------:R-:W-:Y:S05]  /*131d0*/  BSYNC B1 ;  /* 0x0000000000017941 */ /* 0x000fea0003800000 */
.L_x_1945:
[----:B------:R-:W-:Y:S01]  /*131e0*/  R2UR UR6, R2 ;  /* 0x00000000020672ca */ /* 0x000fe200000e0000 */
[--C-:B0-----:R-:W-:Y:S01]  /*131f0*/  IMAD R5, R16, 0x8, R17.reuse ;  /* 0x0000000810057824 */ /* 0x101fe200078e0211 */
[----:B------:R-:W-:Y:S01]  /*13200*/  R2UR UR7, R3 ;  /* 0x00000000030772ca */ /* 0x000fe200000e0000 */
[----:B------:R-:W-:Y:S01]  /*13210*/  UIADD3 UR4, UP0, UR38, 0x470, URZ ;  /* 0x0000047026047890 */ /* 0x000fe2000ff1e03f */
[----:B------:R-:W-:Y:S01]  /*13220*/  R2UR UR10, R10 ;  /* 0x000000000a0a72ca */ /* 0x000fe200000e0000 */
[----:B------:R-:W-:Y:S01]  /*13230*/  IMAD R10, R16, 0x6c00, R17 ;  /* 0x00006c00100a7824 */ /* 0x000fe200078e0211 */
[----:B------:R-:W-:Y:S01]  /*13240*/  PLOP3.LUT P0, PT, PT, PT, PT, 0x80, 0x0 ;  /* 0x000000000000781c */ /* 0x000fe20003f0f070 */
[----:B------:R-:W-:Y:S01]  /*13250*/  IMAD R11, R19, 0x90, RZ ;  /* 0x00000090130b7824 */ /* 0x000fe200078e02ff */
[----:B------:R-:W-:Y:S01]  /*13260*/  UIADD3.X UR5, URZ, UR39, URZ, UP0, !UPT ;  /* 0x000000273f057290 */ /* 0x000fe200087fe43f */
[----:B------:R-:W-:Y:S02]  /*13270*/  VIADD R5, R5, 0x31c50 ;  /* 0x00031c5005057836 */ /* 0x000fe40000000000 */
[----:B------:R-:W-:-:S09]  /*13280*/  VIADD R12, R10, 0x200 ;  /* 0x000002000a0c7836 */ /* 0x000fd20000000000 */
.L_x_1947:
        /* <DEDUP_REMOVED lines=15> */
.L_x_1948:
        /* <DEDUP_REMOVED lines=15> */
.L_x_1949:
        /* <DEDUP_REMOVED lines=12> */
.L_x_1934:
[----:B------:R-:W-:Y:S05]  /*13530*/  BSYNC B0 ;  /* 0x0000000000007941 */ /* 0x000fea0003800000 */
.L_x_1933:
[----:B------:R-:W-:Y:S01]  /*13540*/  UIADD3 UR4, UR43, -0x3, URZ ;  /* 0xfffffffd2b047890 */ /* 0x000fe2000fffe03f */
[----:B------:R-:W-:Y:S02]  /*13550*/  IMAD.MOV.U32 R16, RZ, RZ, R6 ;  /* 0x000000ffff107224 */ /* 0x000fe400078e0006 */
[----:B------:R-:W-:-:S03]  /*13560*/  IMAD.MOV.U32 R23, RZ, RZ, R8 ;  /* 0x000000ffff177224 */ /* 0x000fc600078e0008 */
[----:B------:R-:W-:-:S07]  /*13570*/  IMAD.U32 R6, RZ, RZ, UR4 ;  /* 0x00000004ff067e24 */ /* 0x000fce000f8e00ff */
.L_x_1932:
[----:B------:R-:W-:Y:S01]  /*13580*/  ISETP.NE.AND P0, PT, R7, RZ, PT ;  /* 0x000000ff0700720c */ /* 0x000fe20003f05270 */
[----:B------:R-:W-:-:S12]  /*13590*/  BSSY B0, `(.L_x_1931) ;  /* 0x000015a000007945 */ /* 0x000fd80003800000 */
[----:B------:R-:W-:Y:S05]  /*135a0*/  @!P0 BRA `(.L_x_1950) ;  /* 0x0000001400608947 */ /* 0x000fea0003800000 */
[----:B------:R-:W-:-:S07]  /*135b0*/  IMAD.MOV.U32 R4, RZ, RZ, R18 ;  /* 0x000000ffff047224 */ /* 0x000fce00078e0012 */
.L_x_1985:
[----:B------:R-:W-:Y:S01]  /*135c0*/  ISETP.NE.AND P1, PT, R25, RZ, PT ;  /* 0x000000ff1900720c */ /* 0x000fe20003f25270 */
        /* <DEDUP_REMOVED lines=8> */
[----:B------:R-:W-:Y:S01]  /*13650*/  ISETP.NE.AND P1, PT, R26, RZ, PT ;  /* 0x000000ff1a00720c */ /* 0x000fe20003f25270 */
[----:B------:R-:W-:-:S12]  /*13660*/  IMAD.MOV.U32 R9, RZ, RZ, R6 ;  /* 0x000000ffff097224 */ /* 0x000fd800078e0006 */
[----:B------:R-:W-:Y:S05]  /*13670*/  @!P1 BRA `(.L_x_1953) ;  /* 0x00000000004c9947 */ /* 0x000fea0003800000 */
[----:B------:R-:W1:Y:S01]  /*13680*/  LDC R9, c[0x0][0x43c] ;  /* 0x00010f00ff097b82 */ /* 0x000e620000000800 */
[----:B------:R-:W-:Y:S01]  /*13690*/  ULDC.64 UR4, c[0x0][0x428] ;  /* 0x00010a0000047ab9 */ /* 0x000fe20000000a00 */
[----:B------:R-:W-:Y:S01]  /*136a0*/  ULDC.64 UR6, c[0x0][0x208] ;  /* 0x0000820000067ab9 */ /* 0x000fe20000000a00 */
[----:B-1----:R-:W-:-:S13]  /*136b0*/  ISETP.NE.AND P0, PT, R9, 0x1, PT ;  /* 0x000000010900780c */ /* 0x002fda0003f05270 */
[----:B0-----:R-:W0:Y:S02]  /*136c0*/  @P0 LDC.64 R2, c[0x0][0x440] ;  /* 0x00011000ff020b82 */ /* 0x001e240000000a00 */
        /* <DEDUP_REMOVED lines=14> */
.L_x_1953:
[----:B0-----:R-:W1:Y:S01]  /*137b0*/  S2R R2, SR_TID.X ;  /* 0x0000000000027919 */ /* 0x001e620000002100 */
[----:B------:R-:W-:Y:S01]  /*137c0*/  IMAD R3, R7, 0x8, R17 ;  /* 0x0000000807037824 */ /* 0x000fe200078e0211 */
[----:B------:R-:W-:Y:S01]  /*137d0*/  BSSY B2, `(.L_x_1954) ;  /* 0x0000006000027945 */ /* 0x000fe20003800000 */
[----:B-1----:R-:W-:Y:S02]  /*137e0*/  LOP3.LUT R5, R2, 0x7f, RZ, 0xc0, !PT ;  /* 0x0000007f02057812 */ /* 0x002fe400078ec0ff */
[----:B------:R-:W-:Y:S02]  /*137f0*/  SHF.L.U32 R2, R8, 0x1f, RZ ;  /* 0x0000001f08027819 */ /* 0x000fe400000006ff */
[----:B------:R-:W-:Y:S02]  /*13800*/  ISETP.NE.AND P1, PT, R5, RZ, PT ;  /* 0x000000ff0500720c */ /* 0x000fe40003f25270 */
[----:B------:R-:W0:Y:S02]  /*13810*/  SYNCS.PHASECHK.TRANS64.TRYWAIT P0, [R3+URZ+0x31c40], R2 ;  /* 0x031c4002030075a7 */ /* 0x000e24000800017f */
[----:B0-----:R-:W-:Y:S09]  /*13820*/  @!P0 BRA `(.L_x_1955) ;  /* 0x0000002800ec8947 */ /* 0x001ff20003800000 */
.L_x_2036:
[----:B------:R-:W-:Y:S05]  /*13830*/  BSYNC B2 ;  /* 0x0000000000027941 */ /* 0x000fea0003800000 */
.L_x_1954:
[----:B------:R-:W-:Y:S04]  /*13840*/  BSSY B2, `(.L_x_1956) ;  /* 0x0000007000027945 */ /* 0x000fe80003800000 */
[----:B------:R-:W-:Y:S05]  /*13850*/  @P1 BRA `(.L_x_1957) ;  /* 0x0000000000141947 */ /* 0x000fea0003800000 */
[----:B------:R-:W-:Y:S01]  /*13860*/  ISETP.NE.AND P0, PT, R29, RZ, PT ;  /* 0x000000ff1d00720c */ /* 0x000fe20003f05270 */
[----:B0-----:R-:W-:-:S04]  /*13870*/  IMAD.MOV.U32 R2, RZ, RZ, 0x6c00 ;  /* 0x00006c00ff027424 */ /* 0x001fc800078e00ff */
[----:B------:R1:W-:Y:S08]  /*13880*/  SYNCS.ARRIVE.TRANS64 RZ, [R3+URZ+0x31c30], R2 ;  /* 0x031c300203ff79a7 */ /* 0x0003f0000800003f */
[----:B------:R-:W-:Y:S05]  /*13890*/  @!P0 BRA `(.L_x_1957) ;  /* 0x0000000000048947 */ /* 0x000fea0003800000 */
[----:B------:R-:W-:Y:S01]  /*138a0*/  BPT.TRAP 0x1 ;  /* 0x000000040000795c */ /* 0x000fe20000300000 */
.L_x_1957:
[----:B------:R-:W-:Y:S05]  /*138b0*/  BSYNC B2 ;  /* 0x0000000000027941 */ /* 0x000fea0003800000 */
.L_x_1956:
[----:B------:R-:W-:Y:S01]  /*138c0*/  IMAD.MOV.U32 R5, RZ, RZ, RZ ;  /* 0x000000ffff057224 */ /* 0x000fe200078e00ff */
[----:B------:R-:W-:Y:S01]  /*138d0*/  UIADD3 UR4, UP0, UR38, 0x370, URZ ;  /* 0x0000037026047890 */ /* 0x000fe2000ff1e03f */
[----:B------:R-:W-:Y:S01]  /*138e0*/  IMAD R12, R7, 0x6c00, R17 ;  /* 0x00006c00070c7824 */ /* 0x000fe200078e0211 */
[----:B------:R-:W-:Y:S01]  /*138f0*/  PLOP3.LUT P0, PT, PT, PT, PT, 0x80, 0x0 ;  /* 0x000000000000781c */ /* 0x000fe20003f0f070 */
[----:B01----:R-:W-:Y:S01]  /*13900*/  VIADD R3, R3, 0x31c30 ;  /* 0x00031c3003037836 */ /* 0x003fe20000000000 */
[----:B------:R-:W-:Y:S01]  /*13910*/  R2UR UR10, R5 ;  /* 0x00000000050a72ca */ /* 0x000fe200000e0000 */
[----:B------:R-:W-:Y:S01]  /*13920*/  IMAD R2, R9, 0x90, RZ ;  /* 0x0000009009027824 */ /* 0x000fe200078e02ff */
[----:B------:R-:W-:Y:S01]  /*13930*/  UIADD3.X UR5, URZ, UR39, URZ, UP0, !UPT ;  /* 0x000000273f057290 */ /* 0x000fe200087fe43f */
[----:B------:R-:W-:Y:S01]  /*13940*/  VIADD R10, R12, 0x16a00 ;  /* 0x00016a000c0a7836 */ /* 0x000fe20000000000 */
[----:B------:R-:W-:Y:S01]  /*13950*/  UMOV UR6, 0x0 ;  /* 0x0000000000067882 */ /* 0x000fe20000000000 */
[----:B------:R-:W-:-:S10]  /*13960*/  UMOV UR7, 0x14f00000 ;  /* 0x14f0000000077882 */ /* 0x000fd40000000000 */
.L_x_1958:
        /* <DEDUP_REMOVED lines=16> */
.L_x_1959:
        /* <DEDUP_REMOVED lines=16> */
.L_x_1960:
        /* <DEDUP_REMOVED lines=15> */
.L_x_2037:
[----:B------:R-:W-:Y:S05]  /*13c60*/  BSYNC B2 ;  /* 0x0000000000027941 */ /* 0x000fea0003800000 */
.L_x_1961:
[----:B------:R-:W-:Y:S01]  /*13c70*/  BSSY B2, `(.L_x_1963) ;  /* 0x0000009000027945 */ /* 0x000fe20003800000 */
[----:B------:R-:W-:Y:S02]  /*13c80*/  IMAD.MOV.U32 R2, RZ, RZ, 0x0 ;  /* 0x00000000ff027424 */ /* 0x000fe400078e00ff */
[----:B------:R-:W-:Y:S01]  /*13c90*/  IMAD.MOV.U32 R3, RZ, RZ, 0x14f00000 ;  /* 0x14f00000ff037424 */ /* 0x000fe200078e00ff */
[----:B------:R-:W-:Y:S06]  /*13ca0*/  @P1 BRA `(.L_x_1964) ;  /* 0x0000000000141947 */ /* 0x000fec0003800000 */
[----:B------:R-:W-:Y:S01]  /*13cb0*/  ISETP.NE.AND P0, PT, R29, RZ, PT ;  /* 0x000000ff1d00720c */ /* 0x000fe20003f05270 */
[----:B------:R-:W-:-:S04]  /*13cc0*/  IMAD.MOV.U32 R13, RZ, RZ, 0x6c00 ;  /* 0x00006c00ff0d7424 */ /* 0x000fc800078e00ff */
[----:B------:R1:W-:Y:S08]  /*13cd0*/  SYNCS.ARRIVE.TRANS64 RZ, [R12+URZ+0x50], R13 ;  /* 0x0000500d0cff79a7 */ /* 0x0003f0000800003f */
[----:B------:R-:W-:Y:S05]  /*13ce0*/  @!P0 BRA `(.L_x_1964) ;  /* 0x0000000000048947 */ /* 0x000fea0003800000 */
[----:B------:R-:W-:Y:S01]  /*13cf0*/  BPT.TRAP 0x1 ;  /* 0x000000040000795c */ /* 0x000fe20000300000 */
.L_x_1964:
[----:B------:R-:W-:Y:S05]  /*13d00*/  BSYNC B2 ;  /* 0x0000000000027941 */ /* 0x000fea0003800000 */
.L_x_1963:
[----:B------:R-:W-:Y:S01]  /*13d10*/  R2UR UR6, R2 ;  /* 0x00000000020672ca */ /* 0x000fe200000e0000 */
[----:B------:R-:W-:Y:S01]  /*13d20*/  IMAD R16, R16, 0x6c00, R17 ;  /* 0x00006c0010107824 */ /* 0x000fe200078e0211 */
[----:B------:R-:W-:Y:S01]  /*13d30*/  R2UR UR7, R3 ;  /* 0x00000000030772ca */ /* 0x000fe200000e0000 */
[----:B------:R-:W-:Y:S01]  /*13d40*/  UIADD3 UR4, UP0, UR38, 0x470, URZ ;  /* 0x0000047026047890 */ /* 0x000fe2000ff1e03f */
[----:B------:R-:W-:Y:S01]  /*13d50*/  R2UR UR10, R5 ;  /* 0x00000000050a72ca */ /* 0x000fe200000e0000 */
[----:B------:R-:W-:Y:S01]  /*13d60*/  IMAD R5, R19, 0x90, RZ ;  /* 0x0000009013057824 */ /* 0x000fe200078e02ff */
[----:B------:R-:W-:Y:S01]  /*13d70*/  PLOP3.LUT P0, PT, PT, PT, PT, 0x80, 0x0 ;  /* 0x000000000000781c */ /* 0x000fe20003f0f070 */
[----:B01----:R-:W-:Y:S01]  /*13d80*/  VIADD R12, R12, 0x50 ;  /* 0x000000500c0c7836 */ /* 0x003fe20000000000 */
[----:B------:R-:W-:Y:S01]  /*13d90*/  UIADD3.X UR5, URZ, UR39, URZ, UP0, !UPT ;  /* 0x000000273f057290 */ /* 0x000fe200087fe43f */
[----:B------:R-:W-:-:S11]  /*13da0*/  VIADD R13, R16, 0x200 ;  /* 0x00000200100d7836 */ /* 0x000fd60000000000 */
.L_x_1965:
        /* <DEDUP_REMOVED lines=15> */
.L_x_1966:
        /* <DEDUP_REMOVED lines=15> */
.L_x_1967:
        /* <DEDUP_REMOVED lines=12> */
.L_x_1952:
[----:B------:R-:W-:Y:S05]  /*14050*/  BSYNC B1 ;  /* 0x0000000000017941 */ /* 0x000fea0003800000 */
.L_x_1951:
        /* <DEDUP_REMOVED lines=30> */
.L_x_1970:
        /* <DEDUP_REMOVED lines=8> */
.L_x_2038:
[----:B------:R-:W-:Y:S05]  /*142c0*/  BSYNC B2 ;  /* 0x0000000000027941 */ /* 0x000fea0003800000 */
.L_x_1971:
[----:B------:R-:W-:Y:S04]  /*142d0*/  BSSY B2, `(.L_x_1973) ;  /* 0x0000007000027945 */ /* 0x000fe80003800000 */
[----:B------:R-:W-:Y:S05]  /*142e0*/  @P1 BRA `(.L_x_1974) ;  /* 0x0000000000141947 */ /* 0x000fea0003800000 */
[----:B------:R-:W-:Y:S01]  /*142f0*/  ISETP.NE.AND P0, PT, R29, RZ, PT ;  /* 0x000000ff1d00720c */ /* 0x000fe20003f05270 */
[----:B0-----:R-:W-:-:S04]  /*14300*/  IMAD.MOV.U32 R3, RZ, RZ, 0x6c00 ;  /* 0x00006c00ff037424 */ /* 0x001fc800078e00ff */
[----:B------:R1:W-:Y:S08]  /*14310*/  SYNCS.ARRIVE.TRANS64 RZ, [R2+URZ+0x31c30], R3 ;  /* 0x031c300302ff79a7 */ /* 0x0003f0000800003f */
[----:B------:R-:W-:Y:S05]  /*14320*/  @!P0 BRA `(.L_x_1974) ;  /* 0x0000000000048947 */ /* 0x000fea0003800000 */
[----:B------:R-:W-:Y:S01]  /*14330*/  BPT.TRAP 0x1 ;  /* 0x000000040000795c */ /* 0x000fe20000300000 */
.L_x_1974:
[----:B------:R-:W-:Y:S05]  /*14340*/  BSYNC B2 ;  /* 0x0000000000027941 */ /* 0x000fea0003800000 */
.L_x_1973:
        /* <DEDUP_REMOVED lines=12> */
.L_x_1975:
        /* <DEDUP_REMOVED lines=16> */
.L_x_1976:
        /* <DEDUP_REMOVED lines=16> */
.L_x_1977:
        /* <DEDUP_REMOVED lines=15> */
.L_x_2039:
[----:B------:R-:W-:Y:S05]  /*14700*/  BSYNC B2 ;  /* 0x0000000000027941 */ /* 0x000fea0003800000 */
.L_x_1978:
        /* <DEDUP_REMOVED lines=9> */
.L_x_1981:
[----:B------:R-:W-:Y:S05]  /*147a0*/  BSYNC B2 ;  /* 0x0000000000027941 */ /* 0x000fea0003800000 */
.L_x_1980:
        /* <DEDUP_REMOVED lines=10> */
.L_x_1982:
        /* <DEDUP_REMOVED lines=15> */
.L_x_1983:
        /* <DEDUP_REMOVED lines=15> */
.L_x_1984:
        /* <DEDUP_REMOVED lines=12> */
.L_x_1969:
[----:B------:R-:W-:Y:S05]  /*14af0*/  BSYNC B1 ;  /* 0x0000000000017941 */ /* 0x000fea0003800000 */
.L_x_1968:
[C---:B------:R-:W-:Y:S01]  /*14b00*/  ISETP.GT.AND P0, PT, R6.reuse, 0x1, PT ;  /* 0x000000010600780c */ /* 0x040fe20003f04270 */
[----:B------:R-:W-:-:S12]  /*14b10*/  VIADD R6, R6, 0xfffffffe ;  /* 0xfffffffe06067836 */ /* 0x000fd80000000000 */
[----:B------:R-:W-:Y:S05]  /*14b20*/  @P0 BRA `(.L_x_1985) ;  /* 0xffffffe800a40947 */ /* 0x000fea000383ffff */
.L_x_1950:
[----:B------:R-:W-:Y:S05]  /*14b30*/  BSYNC B0 ;  /* 0x0000000000007941 */ /* 0x000fea0003800000 */
.L_x_1931:
        /* <DEDUP_REMOVED lines=8> */
[----:B------:R-:W1:Y:S01]  /*14bc0*/  FLO.U32 R0, UR4 ;  /* 0x0000000400007d00 */ /* 0x000e6200080e0000 */
[----:B------:R-:W-:Y:S01]  /*14bd0*/  ULDC.64 UR6, c[0x0][0x208] ;  /* 0x0000820000067ab9 */ /* 0x000fe20000000a00 */
        /* <DEDUP_REMOVED lines=8> */
.L_x_1987:
[----:B------:R-:W-:Y:S05]  /*14c60*/  BSYNC B0 ;  /* 0x0000000000007941 */ /* 0x000fea0003800000 */
.L_x_1986:
[----:B------:R-:W-:Y:S01]  /*14c70*/  ISETP.NE.AND P0, PT, R25, RZ, PT ;  /* 0x000000ff1900720c */ /* 0x000fe20003f05270 */
        /* <DEDUP_REMOVED lines=8> */
.L_x_2040:
[----:B------:R-:W-:Y:S05]  /*14d00*/  BSYNC B1 ;  /* 0x0000000000017941 */ /* 0x000fea0003800000 */
.L_x_1990:
[----:B------:R-:W-:Y:S04]  /*14d10*/  BSSY B1, `(.L_x_1992) ;  /* 0x0000007000017945 */ /* 0x000fe80003800000 */
[----:B------:R-:W-:Y:S05]  /*14d20*/  @P2 BRA `(.L_x_1993) ;  /* 0x0000000000142947 */ /* 0x000fea0003800000 */
[----:B------:R-:W-:Y:S01]  /*14d30*/  ISETP.NE.AND P0, PT, R29, RZ, PT ;  /* 0x000000ff1d00720c */ /* 0x000fe20003f05270 */
[----:B-1----:R-:W-:-:S04]  /*14d40*/  IMAD.MOV.U32 R0, RZ, RZ, 0x6c00 ;  /* 0x00006c00ff007424 */ /* 0x002fc800078e00ff */
[----:B------:R2:W-:Y:S08]  /*14d50*/  SYNCS.ARRIVE.TRANS64 RZ, [R3+URZ+0x31c50], R0 ;  /* 0x031c500003ff79a7 */ /* 0x0005f0000800003f */
[----:B------:R-:W-:Y:S05]  /*14d60*/  @!P0 BRA `(.L_x_1993) ;  /* 0x0000000000048947 */ /* 0x000fea0003800000 */
[----:B------:R-:W-:Y:S01]  /*14d70*/  BPT.TRAP 0x1 ;  /* 0x000000040000795c */ /* 0x000fe20000300000 */
.L_x_1993:
[----:B------:R-:W-:Y:S05]  /*14d80*/  BSYNC B1 ;  /* 0x0000000000017941 */ /* 0x000fea0003800000 */
.L_x_1992:
[----:B-12---:R-:W-:Y:S01]  /*14d90*/  IMAD R0, R16, 0x6c00, R17 ;  /* 0x00006c0010007824 */ /* 0x006fe200078e0211 */
        /* <DEDUP_REMOVED lines=9> */
.L_x_1994:
        /* <DEDUP_REMOVED lines=15> */
.L_x_1995:
        /* <DEDUP_REMOVED lines=15> */
.L_x_1996:
        /* <DEDUP_REMOVED lines=10> */
.L_x_1989:
[----:B------:R-:W-:Y:S05]  /*150b0*/  BSYNC B0 ;  /* 0x0000000000007941 */ /* 0x000fea0003800000 */
.L_x_1988:
[----:B------:R-:W-:-:S05]  /*150c0*/  VIADD R16, R16, 0x1 ;  /* 0x0000000110107836 */ /* 0x000fca0000000000 */
[----:B------:R-:W-:-:S04]  /*150d0*/  ISETP.NE.AND P0, PT, R16, 0x2, PT ;  /* 0x000000021000780c */ /* 0x000fc80003f05270 */
[----:B------:R-:W-:Y:S02]  /*150e0*/  SEL R0, RZ, 0x1, P0 ;  /* 0x00000001ff007807 */ /* 0x000fe40000000000 */
[----:B------:R-:W-:Y:S02]  /*150f0*/  SEL R16, R16, RZ, P0 ;  /* 0x000000ff10107207 */ /* 0x000fe40000000000 */
[----:B------:R-:W-:-:S07]  /*15100*/  LOP3.LUT R23, R23, R0, RZ, 0x3c, !PT ;  /* 0x0000000017177212 */ /* 0x000fce00078e3cff */
.L_x_1913:
[----:B------:R-:W-:Y:S05]  /*15110*/  BSYNC B7 ;  /* 0x0000000000077941 */ /* 0x000fea0003800000 */
.L_x_1911:
[----:B------:R-:W2:Y:S02]  /*15120*/  LDL R0, [R1+0x4] ;  /* 0x0000040001007983 */ /* 0x000ea40000100800 */
[----:B--2---:R-:W-:-:S13]  /*15130*/  ISETP.NE.AND P0, PT, R0, RZ, PT ;  /* 0x000000ff0000720c */ /* 0x004fda0003f05270 */
        /* <DEDUP_REMOVED lines=10> */
.L_x_1997:
[----:B------:R-:W-:-:S03]  /*151e0*/  UMOV UR4, 0xffffffff ;  /* 0xffffffff00047882 */ /* 0x000fc60000000000 */
[----:B------:R-:W-:Y:S05]  /*151f0*/  BRA.DIV UR4, `(.L_x_1999) ;  /* 0x0000001204dc7947 */ /* 0x000fea000b800000 */
[----:B------:R1:W2:Y:S02]  /*15200*/  SHFL.IDX PT, R14, R28, RZ, 0x1f ;  /* 0x00001fff1c0e7589 */ /* 0x0002a400000e0000 */
.L_x_2043:
        /* <DEDUP_REMOVED lines=8> */
.L_x_1998:
[----:B------:R-:W-:Y:S02]  /*15290*/  ULDC UR4, c[0x0][0xc38] ;  /* 0x00030e0000047ab9 */ /* 0x000fe40000000800 */
[----:B-1----:R-:W-:-:S13]  /*152a0*/  ISETP.GE.AND P0, PT, R28, UR4, PT ;  /* 0x000000041c007c0c */ /* 0x002fda000bf06270 */
[----:B------:R-:W-:Y:S05]  /*152b0*/  @!P0 BRA `(.L_x_2000) ;  /* 0xffffffb800c08947 */ /* 0x000fea000383ffff */
.L_x_1908:
[----:B------:R-:W2:Y:S01]  /*152c0*/  LDL.LU R0, [R1] ;  /* 0x0000000001007983 */ /* 0x000ea20000300800 */
[----:B------:R-:W-:Y:S01]  /*152d0*/  BSSY B0, `(.L_x_2001) ;  /* 0x000000b000007945 */ /* 0x000fe20003800000 */
[----:B------:R-:W1:Y:S01]  /*152e0*/  S2R R5, SR_CgaCtaId ;  /* 0x0000000000057919 */ /* 0x000e620000008800 */
[----:B--2---:R-:W-:-:S05]  /*152f0*/  VIADD R0, R0, 0x1 ;  /* 0x0000000100007836 */ /* 0x004fca0000000000 */
[----:B------:R-:W-:-:S04]  /*15300*/  LEA.HI R2, R0, R0, RZ, 0x1 ;  /* 0x0000000000027211 */ /* 0x000fc800078f08ff */
[----:B------:R-:W-:Y:S02]  /*15310*/  LOP3.LUT R3, R2, 0xfffffffe, RZ, 0xc0, !PT ;  /* 0xfffffffe02037812 */ /* 0x000fe400078ec0ff */
[----:B------:R-:W-:-:S03]  /*15320*/  MOV R2, 0x400 ;  /* 0x0000040000027802 */ /* 0x000fc60000000f00 */
[----:B------:R-:W-:Y:S01]  /*15330*/  IMAD.IADD R0, R0, 0x1, -R3 ;  /* 0x0000000100007824 */ /* 0x000fe200078e0a03 */
[----:B-1----:R-:W-:-:S04]  /*15340*/  LEA R7, R5, R2, 0x18 ;  /* 0x0000000205077211 */ /* 0x002fc800078ec0ff */
[----:B------:R-:W-:-:S04]  /*15350*/  SHF.L.U32 R0, R0, 0x1f, RZ ;  /* 0x0000001f00007819 */ /* 0x000fc800000006ff */
[----:B------:R-:W1:Y:S02]  /*15360*/  SYNCS.PHASECHK.TRANS64.TRYWAIT P0, [R7+URZ+0x31c20], R0 ;  /* 0x031c2000070075a7 */ /* 0x000e64000800017f */
[----:B-1----:R-:W-:Y:S05]  /*15370*/  @!P0 BRA `(.L_x_2002) ;  /* 0x0000001000a48947 */ /* 0x002fea0003800000 */
.L_x_2044:
[----:B------:R-:W-:Y:S05]  /*15380*/  BSYNC B0 ;  /* 0x0000000000007941 */ /* 0x000fea0003800000 */
.L_x_2001:
[----:B------:R-:W-:-:S03]  /*15390*/  UMOV UR4, 0xffffffff ;  /* 0xffffffff00047882 */ /* 0x000fc60000000000 */
[----:B------:R-:W-:Y:S05]  /*153a0*/  BRA.DIV UR4, `(.L_x_2003) ;  /* 0x0000001204ac7947 */ /* 0x000fea000b800000 */
[----:B-1----:R-:W1:Y:S02]  /*153b0*/  S2R R0, SR_TID.X ;  /* 0x0000000000007919 */ /* 0x002e640000002100 */
[----:B-1----:R-:W-:-:S04]  /*153c0*/  SHF.R.U32.HI R0, RZ, 0x5, R0 ;  /* 0x00000005ff007819 */ /* 0x002fc80000011600 */
[----:B------:R-:W-:-:S05]  /*153d0*/  LOP3.LUT R0, R0, 0x3, RZ, 0xc0, !PT ;  /* 0x0000000300007812 */ /* 0x000fca00078ec0ff */
[----:B------:R1:W2:Y:S02]  /*153e0*/  SHFL.IDX PT, R14, R0, RZ, 0x1f ;  /* 0x00001fff000e7589 */ /* 0x0002a400000e0000 */
.L_x_2047:
[----:B--2---:R-:W-:Y:S01]  /*153f0*/  ISETP.NE.AND P0, PT, R14, RZ, PT ;  /* 0x000000ff0e00720c */ /* 0x004fe20003f05270 */
[----:B------:R-:W-:-:S12]  /*15400*/  BSSY B0, `(.L_x_2004) ;  /* 0x0000026000007945 */ /* 0x000fd80003800000 */
[----:B------:R-:W-:Y:S05]  /*15410*/  @P0 BRA `(.L_x_2005) ;  /* 0x0000000000900947 */ /* 0x000fea0003800000 */
[----:B------:R-:W-:-:S03]  /*15420*/  UMOV UR4, 0xffffffff ;  /* 0xffffffff00047882 */ /* 0x000fc60000000000 */
[----:B------:R-:W-:Y:S05]  /*15430*/  BRA.DIV UR4, `(.L_x_2006) ;  /* 0x0000001204bc7947 */ /* 0x000fea000b800000 */
[----:B------:R-:W-:-:S13]  /*15440*/  ELECT P6, URZ, PT ;  /* 0x00000000003f782f */ /* 0x000fda00038c0000 */
.L_x_2050:
[----:B------:R-:W-:Y:S05]  /*15450*/  @!P6 BRA `(.L_x_2005) ;  /* 0x000000000080e947 */ /* 0x000fea0003800000 */
[----:B-1----:R-:W2:Y:S02]  /*15460*/  LDL R0, [R1+0x8] ;  /* 0x0000080001007983 */ /* 0x002ea40000100800 */
[----:B--2---:R-:W-:-:S13]  /*15470*/  R2UR UR4, R0 ;  /* 0x00000000000472ca */ /* 0x004fda00000e0000 */
[----:B------:R-:W-:-:S06]  /*15480*/  ULOP3.LUT UR4, UR4, 0x2, URZ, 0xfc, !UPT ;  /* 0x0000000204047892 */ /* 0x000fcc000f8efc3f */
[----:B------:R-:W-:-:S05]  /*15490*/  IMAD.U32 R0, RZ, RZ, UR4 ;  /* 0x00000004ff007e24 */ /* 0x000fca000f8e00ff */
[----:B------:R-:W-:-:S13]  /*154a0*/  ISETP.NE.AND P2, PT, R0, 0x3, PT ;  /* 0x000000030000780c */ /* 0x000fda0003f45270 */
[----:B------:R-:W-:Y:S05]  /*154b0*/  @!P2 BRA `(.L_x_2007) ;  /* 0x000000000004a947 */ /* 0x000fea0003800000 */
[----:B------:R-:W-:Y:S01]  /*154c0*/  BPT.TRAP 0x1 ;  /* 0x000000040000795c */ /* 0x000fe20000300000 */
.L_x_2007:
        /* <DEDUP_REMOVED lines=12> */
.L_x_2051:
[----:B------:R-:W2:Y:S02]  /*15590*/  SYNCS.PHASECHK.TRANS64.TRYWAIT P0, [R3+URZ], R0 ;  /* 0x00000000030075a7 */ /* 0x000ea4000800017f */
[----:B--2---:R-:W-:Y:S05]  /*155a0*/  @!P0 BRA `(.L_x_2009) ;  /* 0x0000001000948947 */ /* 0x004fea0003800000 */
.L_x_2052:
[----:B------:R-:W-:Y:S05]  /*155b0*/  @!P2 BRA `(.L_x_2010) ;  /* 0x000000000004a947 */ /* 0x000fea0003800000 */
[----:B------:R-:W-:Y:S01]  /*155c0*/  BPT.TRAP 0x1 ;  /* 0x000000040000795c */ /* 0x000fe20000300000 */
.L_x_2010:
[----:B--2---:R-:W-:-:S04]  /*155d0*/  VIADD R3, R7, 0x31c60 ;  /* 0x00031c6007037836 */ /* 0x004fc80000000000 */
[----:B-1----:R-:W-:-:S04]  /*155e0*/  IMAD R5, R16, 0x8, R3 ;  /* 0x0000000810057824 */ /* 0x002fc800078e0203 */
[----:B------:R-:W1:Y:S02]  /*155f0*/  SYNCS.PHASECHK.TRANS64.TRYWAIT P0, [R5+URZ], R4 ;  /* 0x00000004050075a7 */ /* 0x000e64000800017f */
[----:B-1----:R-:W-:Y:S05]  /*15600*/  @!P0 BRA `(.L_x_2011) ;  /* 0x0000001000908947 */ /* 0x002fea0003800000 */
.L_x_2053:
[----:B------:R-:W-:-:S07]  /*15610*/  IMAD R3, R6, 0x8, R3 ;  /* 0x0000000806037824 */ /* 0x000fce00078e0203 */
.L_x_2012:
[----:B--2---:R2:W3:Y:S02]  /*15620*/  SYNCS.PHASECHK.TRANS64.TRYWAIT P0, [R3+URZ], R0 ;  /* 0x00000000030075a7 */ /* 0x0044e4000800017f */
[----:B---3--:R-:W-:Y:S05]  /*15630*/  @!P0 NANOSLEEP.SYNCS 0x989680 ;  /* 0x009896800000895d */ /* 0x008fea0003900000 */
[----:B------:R-:W3:Y:S02]  /*15640*/  @!P0 SYNCS.PHASECHK.TRANS64 P0, [R3+URZ], R0 ;  /* 0x00000000030085a7 */ /* 0x000ee4000800007f */
[----:B---3--:R-:W-:Y:S05]  /*15650*/  @!P0 BRA `(.L_x_2012) ;  /* 0xfffffffc00f08947 */ /* 0x008fea000383ffff */
.L_x_2005:
[----:B------:R-:W-:Y:S05]  /*15660*/  BSYNC B0 ;  /* 0x0000000000007941 */ /* 0x000fea0003800000 */
.L_x_2004:
[----:B------:R-:W-:Y:S05]  /*15670*/  EXIT ;  /* 0x000000000000794d */ /* 0x000fea0003800000 */
.L_x_1869:
[----:B0-----:R-:W-:-:S04]  /*15680*/  IMAD.U32 R3, RZ, RZ, UR37 ;  /* 0x00000025ff037e24 */ /* 0x001fc8000f8e00ff */
[----:B------:R0:W1:Y:S03]  /*15690*/  SYNCS.PHASECHK.TRANS64.TRYWAIT P1, [R3+URZ+0x31c00], R0 ;  /* 0x031c0000030075a7 */ /* 0x000066000802017f */
[----:B-1----:R-:W-:Y:S05]  /*156a0*/  @!P1 NANOSLEEP.SYNCS 0x989680 ;  /* 0x009896800000995d */ /* 0x002fea0003900000 */
[----:B------:R-:W1:Y:S02]  /*156b0*/  @!P1 SYNCS.PHASECHK.TRANS64 P1, [R3+URZ+0x31c00], R0 ;  /* 0x031c0000030095a7 */ /* 0x000e64000802007f */
[----:B-1----:R-:W-:Y:S05]  /*156c0*/  @!P1 BRA `(.L_x_1869) ;  /* 0xfffffffc00ec9947 */ /* 0x002fea000383ffff */
[----:B------:R-:W-:Y:S05]  /*156d0*/  BRA `(.L_x_2013) ;  /* 0xfffffec000607947 */ /* 0x000fea000383ffff */
.L_x_1873:
[----:B-1----:R1:W2:Y:S02]  /*156e0*/  SYNCS.PHASECHK.TRANS64.TRYWAIT P2, [R0+URZ+0x31c30], R3 ;  /* 0x031c3003000075a7 */ /* 0x0022a4000804017f */
[----:B--2---:R-:W-:Y:S05]  /*156f0*/  @!P2 NANOSLEEP.SYNCS 0x989680 ;  /* 0x009896800000a95d */ /* 0x004fea0003900000 */
[----:B------:R-:W2:Y:S02]  /*15700*/  @!P2 SYNCS.PHASECHK.TRANS64 P2, [R0+URZ+0x31c30], R3 ;  /* 0x031c30030000a5a7 */ /* 0x000ea4000804007f */
[----:B--2---:R-:W-:Y:S05]  /*15710*/  @!P2 BRA `(.L_x_1873) ;  /* 0xfffffffc00f0a947 */ /* 0x004fea000383ffff */
[----:B------:R-:W-:Y:S05]  /*15720*/  BRA `(.L_x_1872) ;  /* 0xfffffec000847947 */ /* 0x000fea000383ffff */
.L_x_1878:
[----:B-1----:R-:W-:-:S04]  /*15730*/  IMAD.U32 R8, RZ, RZ, UR4 ;  /* 0x00000004ff087e24 */ /* 0x002fc8000f8e00ff */
[----:B------:R1:W2:Y:S03]  /*15740*/  SYNCS.PHASECHK.TRANS64.TRYWAIT P3, [R8+URZ+0x31c30], R7 ;  /* 0x031c3007080075a7 */ /* 0x0002a6000806017f */
[----:B--2---:R-:W-:Y:S05]  /*15750*/  @!P3 NANOSLEEP.SYNCS 0x989680 ;  /* 0x009896800000b95d */ /* 0x004fea0003900000 */
[----:B------:R-:W2:Y:S02]  /*15760*/  @!P3 SYNCS.PHASECHK.TRANS64 P3, [R8+URZ+0x31c30], R7 ;  /* 0x031c30070800b5a7 */ /* 0x000ea4000806007f */
[----:B--2---:R-:W-:Y:S05]  /*15770*/  @!P3 BRA `(.L_x_1878) ;  /* 0xfffffffc00ecb947 */ /* 0x004fea000383ffff */
[----:B------:R-:W-:Y:S05]  /*15780*/  BRA `(.L_x_1875) ;  /* 0xffffff04007c7947 */ /* 0x000fea000383ffff */
.L_x_1882:
[----:B-1----:R-:W-:-:S04]  /*15790*/  IMAD.U32 R8, RZ, RZ, UR4 ;  /* 0x00000004ff087e24 */ /* 0x002fc8000f8e00ff */
[----:B------:R1:W2:Y:S03]  /*157a0*/  SYNCS.PHASECHK.TRANS64.TRYWAIT P3, [R8+URZ+0x31c50], R7 ;  /* 0x031c5007080075a7 */ /* 0x0002a6000806017f */
[----:B--2---:R-:W-:Y:S05]  /*157b0*/  @!P3 NANOSLEEP.SYNCS 0x989680 ;  /* 0x009896800000b95d */ /* 0x004fea0003900000 */
[----:B------:R-:W2:Y:S02]  /*157c0*/  @!P3 SYNCS.PHASECHK.TRANS64 P3, [R8+URZ+0x31c50], R7 ;  /* 0x031c50070800b5a7 */ /* 0x000ea4000806007f */
[----:B--2---:R-:W-:Y:S05]  /*157d0*/  @!P3 BRA `(.L_x_1882) ;  /* 0xfffffffc00ecb947 */ /* 0x004fea000383ffff */
[----:B------:R-:W-:Y:S05]  /*157e0*/  BRA `(.L_x_1879) ;  /* 0xffffff1c00187947 */ /* 0x000fea000383ffff */
.L_x_1888:
[----:B--2---:R-:W-:-:S04]  /*157f0*/  IMAD.U32 R7, RZ, RZ, UR4 ;  /* 0x00000004ff077e24 */ /* 0x004fc8000f8e00ff */
[----:B------:R2:W3:Y:S03]  /*15800*/  SYNCS.PHASECHK.TRANS64.TRYWAIT P2, [R7+URZ+0x31c30], R6 ;  /* 0x031c3006070075a7 */ /* 0x0004e6000804017f */
[----:B---3--:R-:W-:Y:S05]  /*15810*/  @!P2 NANOSLEEP.SYNCS 0x989680 ;  /* 0x009896800000a95d */ /* 0x008fea0003900000 */
[----:B------:R-:W3:Y:S02]  /*15820*/  @!P2 SYNCS.PHASECHK.TRANS64 P2, [R7+URZ+0x31c30], R6 ;  /* 0x031c30060700a5a7 */ /* 0x000ee4000804007f */
[----:B---3--:R-:W-:Y:S05]  /*15830*/  @!P2 BRA `(.L_x_1888) ;  /* 0xfffffffc00eca947 */ /* 0x008fea000383ffff */
[----:B------:R-:W-:Y:S05]  /*15840*/  BRA `(.L_x_1885) ;  /* 0xffffff5000207947 */ /* 0x000fea000383ffff */
.L_x_1892:
[----:B-1----:R-:W-:-:S04]  /*15850*/  IMAD.U32 R7, RZ, RZ, UR4 ;  /* 0x00000004ff077e24 */ /* 0x002fc8000f8e00ff */
[----:B------:R1:W2:Y:S03]  /*15860*/  SYNCS.PHASECHK.TRANS64.TRYWAIT P2, [R7+URZ+0x31c50], R6 ;  /* 0x031c5006070075a7 */ /* 0x0002a6000804017f */
[----:B--2---:R-:W-:Y:S05]  /*15870*/  @!P2 NANOSLEEP.SYNCS 0x989680 ;  /* 0x009896800000a95d */ /* 0x004fea0003900000 */
[----:B------:R-:W2:Y:S02]  /*15880*/  @!P2 SYNCS.PHASECHK.TRANS64 P2, [R7+URZ+0x31c50], R6 ;  /* 0x031c50060700a5a7 */ /* 0x000ea4000804007f */
[----:B--2---:R-:W-:Y:S05]  /*15890*/  @!P2 BRA `(.L_x_1892) ;  /* 0xfffffffc00eca947 */ /* 0x004fea000383ffff */
[----:B------:R-:W-:Y:S05]  /*158a0*/  BRA `(.L_x_1889) ;  /* 0xffffff6400bc7947 */ /* 0x000fea000383ffff */
.L_x_1897:
[----:B---3--:R-:W-:-:S04]  /*158b0*/  IMAD.U32 R5, RZ, RZ, UR5 ;  /* 0x00000005ff057e24 */ /* 0x008fc8000f8e00ff */
[----:B------:R3:W4:Y:S03]  /*158c0*/  SYNCS.PHASECHK.TRANS64.TRYWAIT P0, [R5+URZ+0x31c50], R4 ;  /* 0x031c5004050075a7 */ /* 0x000726000800017f */
[----:B----4-:R-:W-:Y:S05]  /*158d0*/  @!P0 NANOSLEEP.SYNCS 0x989680 ;  /* 0x009896800000895d */ /* 0x010fea0003900000 */
[----:B------:R-:W4:Y:S02]  /*158e0*/  @!P0 SYNCS.PHASECHK.TRANS64 P0, [R5+URZ+0x31c50], R4 ;  /* 0x031c5004050085a7 */ /* 0x000f24000800007f */
[----:B----4-:R-:W-:Y:S05]  /*158f0*/  @!P0 BRA `(.L_x_1897) ;  /* 0xfffffffc00ec8947 */ /* 0x010fea000383ffff */
[----:B------:R-:W-:Y:S05]  /*15900*/  BRA `(.L_x_1896) ;  /* 0xffffff8c00e07947 */ /* 0x000fea000383ffff */
.L_x_1919:
[----:B------:R-:W-:Y:S02]  /*15910*/  IMAD.MOV.U32 R13, RZ, RZ, R20 ;  /* 0x000000ffff0d7224 */ /* 0x000fe400078e0014 */
[----:B------:R-:W-:Y:S02]  /*15920*/  IMAD.MOV.U32 R12, RZ, RZ, RZ ;  /* 0x000000ffff0c7224 */ /* 0x000fe400078e00ff */
[----:B------:R-:W-:Y:S02]  /*15930*/  IMAD.MOV.U32 R11, RZ, RZ, 0x1f ;  /* 0x0000001fff0b7424 */ /* 0x000fe400078e00ff */
[----:B------:R-:W-:-:S07]  /*15940*/  IMAD.MOV.U32 R15, RZ, RZ, -0x1 ;  /* 0xffffffffff0f7424 */ /* 0x000fce00078e00ff */
[----:B------:R-:W-:Y:S05]  /*15950*/  WARPSYNC.COLLECTIVE R15, `(.L_x_2014) ;  /* 0x000000000f087348 */ /* 0x000fea0003c00000 */
[----:B------:R0:W1:Y:S02]  /*15960*/  SHFL.IDX P6, R14, R13, R12, R11 ;  /* 0x0000000c0d0e7389 */ /* 0x00006400000c000b */
[----:B01----:R-:W-:Y:S01]  /*15970*/  ENDCOLLECTIVE ;  /* 0x000000000000791b */ /* 0x003fe20003800000 */
.L_x_2014:
[----:B------:R-:W-:Y:S05]  /*15980*/  BRA `(.L_x_2015) ;  /* 0xffffffbc00c47947 */ /* 0x000fea000383ffff */
.L_x_1921:
[----:B------:R-:W-:Y:S01]  /*15990*/  BSSY B0, `(.L_x_2016) ;  /* 0x0000006000007945 */ /* 0x000fe20003800000 */
[----:B------:R-:W-:-:S07]  /*159a0*/  IMAD.MOV.U32 R15, RZ, RZ, -0x1 ;  /* 0xffffffffff0f7424 */ /* 0x000fce00078e00ff */
[----:B0-----:R-:W-:Y:S05]  /*159b0*/  WARPSYNC.COLLECTIVE R15, `(.L_x_2017) ;  /* 0x000000000f0c7348 */ /* 0x001fea0003c00000 */
[----:B------:R-:W-:Y:S02]  /*159c0*/  ELECT P6, UR62, PT ;  /* 0x00000000003e782f */ /* 0x000fe400038c0000 */
[----:B------:R-:W-:Y:S01]  /*159d0*/  MOV R14, UR62 ;  /* 0x0000003e000e7c02 */ /* 0x000fe20008000f00 */
[----:B0-----:R-:W-:Y:S10]  /*159e0*/  ENDCOLLECTIVE ;  /* 0x000000000000791b */ /* 0x001ff40003800000 */
.L_x_2017:
[----:B------:R-:W-:Y:S05]  /*159f0*/  BSYNC B0 ;  /* 0x0000000000007941 */ /* 0x000fea0003800000 */
.L_x_2016:
[----:B------:R-:W-:Y:S05]  /*15a00*/  BRA `(.L_x_2018) ;  /* 0xffffffbc00c07947 */ /* 0x000fea000383ffff */
.L_x_1923:
[----:B-1----:R1:W2:Y:S02]  /*15a10*/  SYNCS.PHASECHK.TRANS64.TRYWAIT P0, [R3+URZ+0x31c40], R0 ;  /* 0x031c4000030075a7 */ /* 0x0022a4000800017f */
[----:B--2---:R-:W-:Y:S05]  /*15a20*/  @!P0 NANOSLEEP.SYNCS 0x989680 ;  /* 0x009896800000895d */ /* 0x004fea0003900000 */
[----:B------:R-:W2:Y:S02]  /*15a30*/  @!P0 SYNCS.PHASECHK.TRANS64 P0, [R3+URZ+0x31c40], R0 ;  /* 0x031c4000030085a7 */ /* 0x000ea4000800007f */
[----:B--2---:R-:W-:Y:S05]  /*15a40*/  @!P0 BRA `(.L_x_1923) ;  /* 0xfffffffc00f08947 */ /* 0x004fea000383ffff */
[----:B------:R-:W-:Y:S05]  /*15a50*/  BRA `(.L_x_2019) ;  /* 0xffffffc000207947 */ /* 0x000fea000383ffff */
.L_x_1927:
[----:B------:R-:W-:Y:S02]  /*15a60*/  IMAD.MOV.U32 R13, RZ, RZ, R4 ;  /* 0x000000ffff0d7224 */ /* 0x000fe400078e0004 */
[----:B------:R-:W-:Y:S02]  /*15a70*/  IMAD.MOV.U32 R12, RZ, RZ, RZ ;  /* 0x000000ffff0c7224 */ /* 0x000fe400078e00ff */
[----:B------:R-:W-:Y:S02]  /*15a80*/  IMAD.MOV.U32 R11, RZ, RZ, 0x1c1f ;  /* 0x00001c1fff0b7424 */ /* 0x000fe400078e00ff */
[----:B------:R-:W-:Y:S02]  /*15a90*/  IMAD.MOV.U32 R15, RZ, RZ, -0x1 ;  /* 0xffffffffff0f7424 */ /* 0x000fe400078e00ff */
[----:B------:R-:W-:-:S07]  /*15aa0*/  IMAD.U32 R6, RZ, RZ, UR44 ;  /* 0x0000002cff067e24 */ /* 0x000fce000f8e00ff */
[----:B------:R-:W-:Y:S05]  /*15ab0*/  WARPSYNC.COLLECTIVE R15, `(.L_x_2020) ;  /* 0x000000000f087348 */ /* 0x000fea0003c00000 */
[----:B------:R0:W1:Y:S02]  /*15ac0*/  SHFL.IDX P6, R14, R13, R12, R11 ;  /* 0x0000000c0d0e7389 */ /* 0x00006400000c000b */
[----:B01----:R-:W-:Y:S01]  /*15ad0*/  ENDCOLLECTIVE ;  /* 0x000000000000791b */ /* 0x003fe20003800000 */
.L_x_2020:
[----:B------:R-:W-:-:S04]  /*15ae0*/  IMAD R6, R6, 0xc0, R21 ;  /* 0x000000c006067824 */ /* 0x000fc800078e0215 */
[----:B------:R-:W-:Y:S02]  /*15af0*/  VIADD R10, R6, 0x20 ;  /* 0x00000020060a7836 */ /* 0x000fe40000000000 */
[----:B------:R-:W-:Y:S02]  /*15b00*/  IMAD.MOV.U32 R13, RZ, RZ, R0 ;  /* 0x000000ffff0d7224 */ /* 0x000fe400078e0000 */
[----:B------:R-:W-:-:S07]  /*15b10*/  IMAD.MOV.U32 R2, RZ, RZ, R14 ;  /* 0x000000ffff027224 */ /* 0x000fce00078e000e */
[----:B------:R-:W-:Y:S05]  /*15b20*/  WARPSYNC.COLLECTIVE R15, `(.L_x_2021) ;  /* 0x000000000f087348 */ /* 0x000fea0003c00000 */
[----:B------:R0:W1:Y:S02]  /*15b30*/  SHFL.IDX P6, R14, R13, R12, R11 ;  /* 0x0000000c0d0e7389 */ /* 0x00006400000c000b */
[----:B01----:R-:W-:Y:S01]  /*15b40*/  ENDCOLLECTIVE ;  /* 0x000000000000791b */ /* 0x003fe20003800000 */
.L_x_2021:
[----:B------:R-:W-:Y:S01]  /*15b50*/  ULDC UR4, c[0x0][0x288] ;  /* 0x0000a20000047ab9 */ /* 0x000fe20000000800 */
[----:B------:R-:W-:Y:S01]  /*15b60*/  ULDC.64 UR6, c[0x0][0x208] ;  /* 0x0000820000067ab9 */ /* 0x000fe20000000a00 */
[----:B------:R-:W-:-:S05]  /*15b70*/  IMAD R5, R9, UR4, RZ ;  /* 0x0000000409057c24 */ /* 0x000fca000f8e02ff */
[----:B------:R-:W-:Y:S01]  /*15b80*/  ISETP.GE.AND P4, PT, R6, R5, PT ;  /* 0x000000050600720c */ /* 0x000fe20003f86270 */
[----:B------:R-:W-:Y:S02]  /*15b90*/  IMAD.MOV.U32 R13, RZ, RZ, R4 ;  /* 0x000000ffff0d7224 */ /* 0x000fe400078e0004 */
[----:B------:R-:W-:Y:S02]  /*15ba0*/  IMAD.MOV.U32 R12, RZ, RZ, 0x1 ;  /* 0x00000001ff0c7424 */ /* 0x000fe400078e00ff */
[----:B------:R-:W-:-:S08]  /*15bb0*/  IMAD.MOV.U32 R3, RZ, RZ, R14 ;  /* 0x000000ffff037224 */ /* 0x000fd000078e000e */
[----:B------:R-:W-:-:S05]  /*15bc0*/  @!P4 LEA R3, P3, R20, R3, 0x1 ;  /* 0x000000031403c211 */ /* 0x000fca00078608ff */
[----:B------:R-:W-:-:S05]  /*15bd0*/  @!P4 IMAD.X R2, RZ, RZ, R2, P3 ;  /* 0x000000ffff02c224 */ /* 0x000fca00018e0602 */
[----:B------:R-:W-:-:S04]  /*15be0*/  @!P4 LOP3.LUT R3, R3, R2, RZ, 0x3c, !PT ;  /* 0x000000020303c212 */ /* 0x000fc800078e3cff */
[----:B------:R-:W-:-:S04]  /*15bf0*/  @!P4 LOP3.LUT R2, R3, R2, RZ, 0x3c, !PT ;  /* 0x000000020302c212 */ /* 0x000fc800078e3cff */
[----:B------:R-:W-:-:S05]  /*15c00*/  @!P4 LOP3.LUT R3, R3, R2, RZ, 0x3c, !PT ;  /* 0x000000020303c212 */ /* 0x000fca00078e3cff */
[----:B------:R-:W-:Y:S01]  /*15c10*/  @!PT LDS RZ, [RZ] ;  /* 0x00000000fffff984 */ /* 0x000fe20000000800 */
[----:B------:R-:W-:Y:S01]  /*15c20*/  @!PT LDS RZ, [RZ] ;  /* 0x00000000fffff984 */ /* 0x000fe20000000800 */
[----:B------:R-:W-:Y:S01]  /*15c30*/  @!PT LDS RZ, [RZ] ;  /* 0x00000000fffff984 */ /* 0x000fe20000000800 */
[----:B------:R0:W-:Y:S04]  /*15c40*/  @!P4 LDGSTS.E.BYPASS.LTC128B.128 [R27+0xda00], desc[UR6][R2.64], !P0 ;  /* 0x0da00000021bcfae */ /* 0x0001e8000c101d46 */
[----:B------:R0:W-:Y:S04]  /*15c50*/  @!P4 LDGSTS.E.BYPASS.LTC128B.128 [R27+0x10a00], desc[UR6][R2.64+0x40], !P1 ;  /* 0x10a00040021bcfae */ /* 0x0001e8000c901d46 */
[----:B------:R0:W-:Y:S01]  /*15c60*/  @!P4 LDGSTS.E.BYPASS.LTC128B.128 [R27+0x13a00], desc[UR6][R2.64+0x80], !P2 ;  /* 0x13a00080021bcfae */ /* 0x0001e2000d101d46 */
[----:B------:R-:W-:Y:S01]  /*15c70*/  ISETP.GE.AND P4, PT, R10, R5, PT ;  /* 0x000000050a00720c */ /* 0x000fe20003f86270 */
[----:B------:R-:W-:-:S12]  /*15c80*/  VIADD R10, R6, 0x40 ;  /* 0x00000040060a7836 */ /* 0x000fd80000000000 */
[----:B0-----:R-:W-:Y:S05]  /*15c90*/  WARPSYNC.COLLECTIVE R15, `(.L_x_2022) ;  /* 0x000000000f087348 */ /* 0x001fea0003c00000 */
[----:B------:R1:W2:Y:S02]  /*15ca0*/  SHFL.IDX P6, R14, R13, R12, R11 ;  /* 0x0000000c0d0e7389 */ /* 0x0002a400000c000b */
[----:B012---:R-:W-:Y:S01]  /*15cb0*/  ENDCOLLECTIVE ;  /* 0x000000000000791b */ /* 0x007fe20003800000 */
.L_x_2022:
[----:B------:R-:W-:Y:S02]  /*15cc0*/  IMAD.MOV.U32 R13, RZ, RZ, R0 ;  /* 0x000000ffff0d7224 */ /* 0x000fe400078e0000 */
[----:B------:R-:W-:-:S07]  /*15cd0*/  IMAD.MOV.U32 R2, RZ, RZ, R14 ;  /* 0x000000ffff027224 */ /* 0x000fce00078e000e */
[----:B------:R-:W-:Y:S05]  /*15ce0*/  WARPSYNC.COLLECTIVE R15, `(.L_x_2023) ;  /* 0x000000000f087348 */ /* 0x000fea0003c00000 */
[----:B------:R0:W1:Y:S02]  /*15cf0*/  SHFL.IDX P6, R14, R13, R12, R11 ;  /* 0x0000000c0d0e7389 */ /* 0x00006400000c000b */
[----:B01----:R-:W-:Y:S01]  /*15d00*/  ENDCOLLECTIVE ;  /* 0x000000000000791b */ /* 0x003fe20003800000 */
.L_x_2023:
[----:B------:R-:W-:Y:S01]  /*15d10*/  ULDC.64 UR4, c[0x0][0x208] ;  /* 0x0000820000047ab9 */ /* 0x000fe20000000a00 */
[----:B------:R-:W-:Y:S02]  /*15d20*/  IMAD.MOV.U32 R13, RZ, RZ, R4 ;  /* 0x000000ffff0d7224 */ /* 0x000fe400078e0004 */
[----:B------:R-:W-:Y:S02]  /*15d30*/  IMAD.MOV.U32 R12, RZ, RZ, 0x2 ;  /* 0x00000002ff0c7424 */ /* 0x000fe400078e00ff */
[----:B------:R-:W-:-:S05]  /*15d40*/  IMAD.MOV.U32 R3, RZ, RZ, R14 ;  /* 0x000000ffff037224 */ /* 0x000fca00078e000e */
        /* <DEDUP_REMOVED lines=11> */
[----:B------:R-:W-:-:S13]  /*15e00*/  ISETP.GE.AND P4, PT, R10, R5, PT ;  /* 0x000000050a00720c */ /* 0x000fda0003f86270 */
[----:B0-----:R-:W-:Y:S05]  /*15e10*/  WARPSYNC.COLLECTIVE R15, `(.L_x_2024) ;  /* 0x000000000f087348 */ /* 0x001fea0003c00000 */
[----:B------:R1:W2:Y:S02]  /*15e20*/  SHFL.IDX P6, R14, R13, R12, R11 ;  /* 0x0000000c0d0e7389 */ /* 0x0002a400000c000b */
[----:B012---:R-:W-:Y:S01]  /*15e30*/  ENDCOLLECTIVE ;  /* 0x000000000000791b */ /* 0x007fe20003800000 */
.L_x_2024:
[----:B------:R-:W-:Y:S02]  /*15e40*/  IMAD.MOV.U32 R13, RZ, RZ, R0 ;  /* 0x000000ffff0d7224 */ /* 0x000fe400078e0000 */
[----:B------:R-:W-:-:S07]  /*15e50*/  IMAD.MOV.U32 R2, RZ, RZ, R14 ;  /* 0x000000ffff027224 */ /* 0x000fce00078e000e */
[----:B------:R-:W-:Y:S05]  /*15e60*/  WARPSYNC.COLLECTIVE R15, `(.L_x_2025) ;  /* 0x000000000f087348 */ /* 0x000fea0003c00000 */
[----:B------:R0:W1:Y:S02]  /*15e70*/  SHFL.IDX P6, R14, R13, R12, R11 ;  /* 0x0000000c0d0e7389 */ /* 0x00006400000c000b */
[----:B01----:R-:W-:Y:S01]  /*15e80*/  ENDCOLLECTIVE ;  /* 0x000000000000791b */ /* 0x003fe20003800000 */
.L_x_2025:
        /* <DEDUP_REMOVED lines=14> */
[----:B------:R0:W-:Y:S02]  /*15f70*/  @!P4 LDGSTS.E.BYPASS.LTC128B.128 [R27+0x14a00], desc[UR4][R2.64+0x80], !P2 ;  /* 0x14a00080021bcfae */ /* 0x0001e4000d101d44 */
[----:B0-----:R-:W-:Y:S05]  /*15f80*/  WARPSYNC.COLLECTIVE R15, `(.L_x_2026) ;  /* 0x000000000f087348 */ /* 0x001fea0003c00000 */
[----:B------:R1:W2:Y:S02]  /*15f90*/  SHFL.IDX P6, R14, R13, R12, R11 ;  /* 0x0000000c0d0e7389 */ /* 0x0002a400000c000b */
[----:B012---:R-:W-:Y:S01]  /*15fa0*/  ENDCOLLECTIVE ;  /* 0x000000000000791b */ /* 0x007fe20003800000 */
.L_x_2026:
[----:B------:R-:W-:Y:S02]  /*15fb0*/  IMAD.MOV.U32 R13, RZ, RZ, R0 ;  /* 0x000000ffff0d7224 */ /* 0x000fe400078e0000 */
[----:B------:R-:W-:-:S05]  /*15fc0*/  VIADD R0, R6, 0x60 ;  /* 0x0000006006007836 */ /* 0x000fca0000000000 */
[----:B------:R-:W-:Y:S01]  /*15fd0*/  ISETP.GE.AND P4, PT, R0, R5, PT ;  /* 0x000000050000720c */ /* 0x000fe20003f86270 */
[----:B------:R-:W-:Y:S02]  /*15fe0*/  VIADD R0, R6, 0x80 ;  /* 0x0000008006007836 */ /* 0x000fe40000000000 */
[----:B------:R-:W-:-:S10]  /*15ff0*/  IMAD.MOV.U32 R4, RZ, RZ, R14 ;  /* 0x000000ffff047224 */ /* 0x000fd400078e000e */
[----:B------:R-:W-:Y:S05]  /*16000*/  WARPSYNC.COLLECTIVE R15, `(.L_x_2027) ;  /* 0x000000000f087348 */ /* 0x000fea0003c00000 */
[----:B------:R0:W1:Y:S02]  /*16010*/  SHFL.IDX P6, R14, R13, R12, R11 ;  /* 0x0000000c0d0e7389 */ /* 0x00006400000c000b */
[----:B01----:R-:W-:Y:S01]  /*16020*/  ENDCOLLECTIVE ;  /* 0x000000000000791b */ /* 0x003fe20003800000 */
.L_x_2027:
[----:B------:R-:W-:Y:S01]  /*16030*/  ULDC.64 UR4, c[0x0][0x208] ;  /* 0x0000820000047ab9 */ /* 0x000fe20000000a00 */
[----:B------:R-:W-:Y:S02]  /*16040*/  IMAD.MOV.U32 R13, RZ, RZ, R7 ;  /* 0x000000ffff0d7224 */ /* 0x000fe400078e0007 */
[----:B------:R-:W-:Y:S01]  /*16050*/  IMAD.MOV.U32 R12, RZ, RZ, RZ ;  /* 0x000000ffff0c7224 */ /* 0x000fe200078e00ff */
[----:B------:R-:W-:-:S05]  /*16060*/  @!P4 LEA R14, P3, R20, R14, 0x1 ;  /* 0x0000000e140ec211 */ /* 0x000fca00078608ff */
[----:B------:R-:W-:Y:S02]  /*16070*/  @!P4 IMAD.X R9, RZ, RZ, R4, P3 ;  /* 0x000000ffff09c224 */ /* 0x000fe400018e0604 */
[----:B------:R-:W-:Y:S02]  /*16080*/  @!P4 IMAD.MOV.U32 R2, RZ, RZ, R14 ;  /* 0x000000ffff02c224 */ /* 0x000fe400078e000e */
[----:B------:R-:W-:-:S05]  /*16090*/  @!P4 IMAD.MOV.U32 R3, RZ, RZ, R9 ;  /* 0x000000ffff03c224 */ /* 0x000fca00078e0009 */
        /* <DEDUP_REMOVED lines=10> */
.L_x_2028:
[----:B------:R-:W-:Y:S02]  /*16140*/  IMAD.MOV.U32 R13, RZ, RZ, R8 ;  /* 0x000000ffff0d7224 */ /* 0x000fe400078e0008 */
[----:B------:R-:W-:-:S07]  /*16150*/  IMAD.MOV.U32 R0, RZ, RZ, R14 ;  /* 0x000000ffff007224 */ /* 0x000fce00078e000e */
[----:B------:R-:W-:Y:S05]  /*16160*/  WARPSYNC.COLLECTIVE R15, `(.L_x_2029) ;  /* 0x000000000f087348 */ /* 0x000fea0003c00000 */
[----:B------:R0:W1:Y:S02]  /*16170*/  SHFL.IDX P6, R14, R13, R12, R11 ;  /* 0x0000000c0d0e7389 */ /* 0x00006400000c000b */
[----:B01----:R-:W-:Y:S01]  /*16180*/  ENDCOLLECTIVE ;  /* 0x000000000000791b */ /* 0x003fe20003800000 */
.L_x_2029:
[----:B------:R-:W-:Y:S01]  /*16190*/  ULDC.64 UR4, c[0x0][0x208] ;  /* 0x0000820000047ab9 */ /* 0x000fe20000000a00 */
[----:B------:R-:W-:Y:S02]  /*161a0*/  IMAD.MOV.U32 R13, RZ, RZ, R7 ;  /* 0x000000ffff0d7224 */ /* 0x000fe400078e0007 */
[----:B------:R-:W-:Y:S01]  /*161b0*/  IMAD.MOV.U32 R12, RZ, RZ, 0x1 ;  /* 0x00000001ff0c7424 */ /* 0x000fe200078e00ff */
        /* <DEDUP_REMOVED lines=13> */
.L_x_2030:
[----:B------:R-:W-:Y:S02]  /*16290*/  IMAD.MOV.U32 R13, RZ, RZ, R8 ;  /* 0x000000ffff0d7224 */ /* 0x000fe400078e0008 */
[----:B------:R-:W-:-:S07]  /*162a0*/  IMAD.MOV.U32 R7, RZ, RZ, R14 ;  /* 0x000000ffff077224 */ /* 0x000fce00078e000e */
[----:B------:R-:W-:Y:S05]  /*162b0*/  WARPSYNC.COLLECTIVE R15, `(.L_x_2031) ;  /* 0x000000000f087348 */ /* 0x000fea0003c00000 */
[----:B------:R0:W1:Y:S02]  /*162c0*/  SHFL.IDX P6, R14, R13, R12, R11 ;  /* 0x0000000c0d0e7389 */ /* 0x00006400000c000b */
[----:B01----:R-:W-:Y:S01]  /*162d0*/  ENDCOLLECTIVE ;  /* 0x000000000000791b */ /* 0x003fe20003800000 */
.L_x_2031:
[----:B------:R-:W-:Y:S05]  /*162e0*/  BRA `(.L_x_2032) ;  /* 0xffffffc400407947 */ /* 0x000fea000383ffff */
.L_x_1930:
[----:B0-----:R0:W1:Y:S02]  /*162f0*/  SYNCS.PHASECHK.TRANS64.TRYWAIT P0, [R17+URZ+0x31c20], R2 ;  /* 0x031c2002110075a7 */ /* 0x001064000800017f */
[----:B-1----:R-:W-:Y:S05]  /*16300*/  @!P0 NANOSLEEP.SYNCS 0x989680 ;  /* 0x009896800000895d */ /* 0x002fea0003900000 */
[----:B------:R-:W1:Y:S02]  /*16310*/  @!P0 SYNCS.PHASECHK.TRANS64 P0, [R17+URZ+0x31c20], R2 ;  /* 0x031c2002110085a7 */ /* 0x000e64000800007f */
[----:B-1----:R-:W-:Y:S05]  /*16320*/  @!P0 BRA `(.L_x_1930) ;  /* 0xfffffffc00f08947 */ /* 0x002fea000383ffff */
[----:B------:R-:W-:Y:S05]  /*16330*/  BRA `(.L_x_2033) ;  /* 0xffffffc400ac7947 */ /* 0x000fea000383ffff */
.L_x_1937:
[----:B0-----:R0:W1:Y:S02]  /*16340*/  SYNCS.PHASECHK.TRANS64.TRYWAIT P0, [R2+URZ+0x31c40], R3 ;  /* 0x031c4003020075a7 */ /* 0x001064000800017f */
[----:B-1----:R-:W-:Y:S05]  /*16350*/  @!P0 NANOSLEEP.SYNCS 0x989680 ;  /* 0x009896800000895d */ /* 0x002fea0003900000 */
[----:B------:R-:W1:Y:S02]  /*16360*/  @!P0 SYNCS.PHASECHK.TRANS64 P0, [R2+URZ+0x31c40], R3 ;  /* 0x031c4003020085a7 */ /* 0x000e64000800007f */
[----:B-1----:R-:W-:Y:S05]  /*16370*/  @!P0 BRA `(.L_x_1937) ;  /* 0xfffffffc00f08947 */ /* 0x002fea000383ffff */
[----:B------:R-:W-:Y:S05]  /*16380*/  BRA `(.L_x_2034) ;  /* 0xffffffc800607947 */ /* 0x000fea000383ffff */
.L_x_1944:
[----:B0-----:R0:W1:Y:S02]  /*16390*/  SYNCS.PHASECHK.TRANS64.TRYWAIT P0, [R3+URZ+0x60], R2 ;  /* 0x00006002030075a7 */ /* 0x001064000800017f */
[----:B-1----:R-:W-:Y:S05]  /*163a0*/  @!P0 NANOSLEEP.SYNCS 0x989680 ;  /* 0x009896800000895d */ /* 0x002fea0003900000 */
[----:B------:R-:W1:Y:S02]  /*163b0*/  @!P0 SYNCS.PHASECHK.TRANS64 P0, [R3+URZ+0x60], R2 ;  /* 0x00006002030085a7 */ /* 0x000e64000800007f */
[----:B-1----:R-:W-:Y:S05]  /*163c0*/  @!P0 BRA `(.L_x_1944) ;  /* 0xfffffffc00f08947 */ /* 0x002fea000383ffff */
[----:B------:R-:W-:Y:S05]  /*163d0*/  BRA `(.L_x_2035) ;  /* 0xffffffcc00507947 */ /* 0x000fea000383ffff */
.L_x_1955:
[----:B0-----:R0:W1:Y:S02]  /*163e0*/  SYNCS.PHASECHK.TRANS64.TRYWAIT P0, [R3+URZ+0x31c40], R2 ;  /* 0x031c4002030075a7 */ /* 0x001064000800017f */
[----:B-1----:R-:W-:Y:S05]  /*163f0*/  @!P0 NANOSLEEP.SYNCS 0x989680 ;  /* 0x009896800000895d */ /* 0x002fea0003900000 */
[----:B------:R-:W1:Y:S02]  /*16400*/  @!P0 SYNCS.PHASECHK.TRANS64 P0, [R3+URZ+0x31c40], R2 ;  /* 0x031c4002030085a7 */ /* 0x000e64000800007f */
[----:B-1----:R-:W-:Y:S05]  /*16410*/  @!P0 BRA `(.L_x_1955) ;  /* 0xfffffffc00f08947 */ /* 0x002fea000383ffff */
[----:B------:R-:W-:Y:S05]  /*16420*/  BRA `(.L_x_2036) ;  /* 0xffffffd400007947 */ /* 0x000fea000383ffff */
.L_x_1962:
[----:B0-----:R0:W1:Y:S02]  /*16430*/  SYNCS.PHASECHK.TRANS64.TRYWAIT P0, [R12+URZ+0x60], R23 ;  /* 0x000060170c0075a7 */ /* 0x001064000800017f */
[----:B-1----:R-:W-:Y:S05]  /*16440*/  @!P0 NANOSLEEP.SYNCS 0x989680 ;  /* 0x009896800000895d */ /* 0x002fea0003900000 */
[----:B------:R-:W1:Y:S02]  /*16450*/  @!P0 SYNCS.PHASECHK.TRANS64 P0, [R12+URZ+0x60], R23 ;  /* 0x000060170c0085a7 */ /* 0x000e64000800007f */
[----:B-1----:R-:W-:Y:S05]  /*16460*/  @!P0 BRA `(.L_x_1962) ;  /* 0xfffffffc00f08947 */ /* 0x002fea000383ffff */
[----:B------:R-:W-:Y:S05]  /*16470*/  BRA `(.L_x_2037) ;  /* 0xffffffd400f87947 */ /* 0x000fea000383ffff */
.L_x_1972:
[----:B0-----:R0:W1:Y:S02]  /*16480*/  SYNCS.PHASECHK.TRANS64.TRYWAIT P0, [R2+URZ+0x31c40], R3 ;  /* 0x031c4003020075a7 */ /* 0x001064000800017f */
[----:B-1----:R-:W-:Y:S05]  /*16490*/  @!P0 NANOSLEEP.SYNCS 0x989680 ;  /* 0x009896800000895d */ /* 0x002fea0003900000 */
[----:B------:R-:W1:Y:S02]  /*164a0*/  @!P0 SYNCS.PHASECHK.TRANS64 P0, [R2+URZ+0x31c40], R3 ;  /* 0x031c4003020085a7 */ /* 0x000e64000800007f */
[----:B-1----:R-:W-:Y:S05]  /*164b0*/  @!P0 BRA `(.L_x_1972) ;  /* 0xfffffffc00f08947 */ /* 0x002fea000383ffff */
[----:B------:R-:W-:Y:S05]  /*164c0*/  BRA `(.L_x_2038) ;  /* 0xffffffdc007c7947 */ /* 0x000fea000383ffff */
.L_x_1979:
[----:B0-----:R0:W1:Y:S02]  /*164d0*/  SYNCS.PHASECHK.TRANS64.TRYWAIT P0, [R8+URZ+0x60], R2 ;  /* 0x00006002080075a7 */ /* 0x001064000800017f */
[----:B-1----:R-:W-:Y:S05]  /*164e0*/  @!P0 NANOSLEEP.SYNCS 0x989680 ;  /* 0x009896800000895d */ /* 0x002fea0003900000 */
[----:B------:R-:W1:Y:S02]  /*164f0*/  @!P0 SYNCS.PHASECHK.TRANS64 P0, [R8+URZ+0x60], R2 ;  /* 0x00006002080085a7 */ /* 0x000e64000800007f */
[----:B-1----:R-:W-:Y:S05]  /*16500*/  @!P0 BRA `(.L_x_1979) ;  /* 0xfffffffc00f08947 */ /* 0x002fea000383ffff */
[----:B------:R-:W-:Y:S05]  /*16510*/  BRA `(.L_x_2039) ;  /* 0xffffffe000787947 */ /* 0x000fea000383ffff */
.L_x_1991:
[----:B-1----:R1:W2:Y:S02]  /*16520*/  SYNCS.PHASECHK.TRANS64.TRYWAIT P0, [R3+URZ+0x31c60], R0 ;  /* 0x031c6000030075a7 */ /* 0x0022a4000800017f */
[----:B--2---:R-:W-:Y:S05]  /*16530*/  @!P0 NANOSLEEP.SYNCS 0x989680 ;  /* 0x009896800000895d */ /* 0x004fea0003900000 */
[----:B------:R-:W2:Y:S02]  /*16540*/  @!P0 SYNCS.PHASECHK.TRANS64 P0, [R3+URZ+0x31c60], R0 ;  /* 0x031c6000030085a7 */ /* 0x000ea4000800007f */
[----:B--2---:R-:W-:Y:S05]  /*16550*/  @!P0 BRA `(.L_x_1991) ;  /* 0xfffffffc00f08947 */ /* 0x004fea000383ffff */
[----:B------:R-:W-:Y:S05]  /*16560*/  BRA `(.L_x_2040) ;  /* 0xffffffe400e47947 */ /* 0x000fea000383ffff */
.L_x_1999:
        /* <DEDUP_REMOVED lines=8> */
.L_x_2042:
[----:B------:R-:W-:Y:S05]  /*165f0*/  BSYNC B0 ;  /* 0x0000000000007941 */ /* 0x000fea0003800000 */
.L_x_2041:
[----:B------:R-:W-:Y:S05]  /*16600*/  BRA `(.L_x_2043) ;  /* 0xffffffec00007947 */ /* 0x000fea000383ffff */
.L_x_2002:
[----:B-1----:R1:W2:Y:S02]  /*16610*/  SYNCS.PHASECHK.TRANS64.TRYWAIT P0, [R7+URZ+0x31c20], R0 ;  /* 0x031c2000070075a7 */ /* 0x0022a4000800017f */
[----:B--2---:R-:W-:Y:S05]  /*16620*/  @!P0 NANOSLEEP.SYNCS 0x989680 ;  /* 0x009896800000895d */ /* 0x004fea0003900000 */
[----:B------:R-:W2:Y:S02]  /*16630*/  @!P0 SYNCS.PHASECHK.TRANS64 P0, [R7+URZ+0x31c20], R0 ;  /* 0x031c2000070085a7 */ /* 0x000ea4000800007f */
[----:B--2---:R-:W-:Y:S05]  /*16640*/  @!P0 BRA `(.L_x_2002) ;  /* 0xfffffffc00f08947 */ /* 0x004fea000383ffff */
[----:B------:R-:W-:Y:S05]  /*16650*/  BRA `(.L_x_2044) ;  /* 0xffffffec00487947 */ /* 0x000fea000383ffff */
.L_x_2003:
        /* <DEDUP_REMOVED lines=11> */
.L_x_2046:
[----:B------:R-:W-:Y:S05]  /*16710*/  BSYNC B0 ;  /* 0x0000000000007941 */ /* 0x000fea0003800000 */
.L_x_2045:
[----:B------:R-:W-:Y:S05]  /*16720*/  BRA `(.L_x_2047) ;  /* 0xffffffec00307947 */ /* 0x000fea000383ffff */
.L_x_2006:
[----:B------:R-:W-:Y:S01]  /*16730*/  BSSY B1, `(.L_x_2048) ;  /* 0x0000006000017945 */ /* 0x000fe20003800000 */
[----:B------:R-:W-:-:S07]  /*16740*/  IMAD.MOV.U32 R15, RZ, RZ, -0x1 ;  /* 0xffffffffff0f7424 */ /* 0x000fce00078e00ff */
[----:B01----:R-:W-:Y:S05]  /*16750*/  WARPSYNC.COLLECTIVE R15, `(.L_x_2049) ;  /* 0x000000000f0c7348 */ /* 0x003fea0003c00000 */
[----:B------:R-:W-:Y:S02]  /*16760*/  ELECT P6, UR62, PT ;  /* 0x00000000003e782f */ /* 0x000fe400038c0000 */
[----:B------:R-:W-:Y:S01]  /*16770*/  MOV R14, UR62 ;  /* 0x0000003e000e7c02 */ /* 0x000fe20008000f00 */
[----:B01----:R-:W-:Y:S10]  /*16780*/  ENDCOLLECTIVE ;  /* 0x000000000000791b */ /* 0x003ff40003800000 */
.L_x_2049:
[----:B------:R-:W-:Y:S05]  /*16790*/  BSYNC B1 ;  /* 0x0000000000017941 */ /* 0x000fea0003800000 */
.L_x_2048:
[----:B------:R-:W-:Y:S05]  /*167a0*/  BRA `(.L_x_2050) ;  /* 0xffffffec00287947 */ /* 0x000fea000383ffff */
.L_x_2008:
[----:B-1----:R1:W2:Y:S02]  /*167b0*/  SYNCS.PHASECHK.TRANS64.TRYWAIT P0, [R5+URZ], R4 ;  /* 0x00000004050075a7 */ /* 0x0022a4000800017f */
[----:B--2---:R-:W-:Y:S05]  /*167c0*/  @!P0 NANOSLEEP.SYNCS 0x989680 ;  /* 0x009896800000895d */ /* 0x004fea0003900000 */
[----:B------:R-:W2:Y:S02]  /*167d0*/  @!P0 SYNCS.PHASECHK.TRANS64 P0, [R5+URZ], R4 ;  /* 0x00000004050085a7 */ /* 0x000ea4000800007f */
[----:B--2---:R-:W-:Y:S05]  /*167e0*/  @!P0 BRA `(.L_x_2008) ;  /* 0xfffffffc00f08947 */ /* 0x004fea000383ffff */
[----:B------:R-:W-:Y:S05]  /*167f0*/  BRA `(.L_x_2051) ;  /* 0xffffffec00647947 */ /* 0x000fea000383ffff */
.L_x_2009:
[----:B--2---:R2:W3:Y:S02]  /*16800*/  SYNCS.PHASECHK.TRANS64.TRYWAIT P0, [R3+URZ], R0 ;  /* 0x00000000030075a7 */ /* 0x0044e4000800017f */
[----:B---3--:R-:W-:Y:S05]  /*16810*/  @!P0 NANOSLEEP.SYNCS 0x989680 ;  /* 0x009896800000895d */ /* 0x008fea0003900000 */
[----:B------:R-:W3:Y:S02]  /*16820*/  @!P0 SYNCS.PHASECHK.TRANS64 P0, [R3+URZ], R0 ;  /* 0x00000000030085a7 */ /* 0x000ee4000800007f */
[----:B---3--:R-:W-:Y:S05]  /*16830*/  @!P0 BRA `(.L_x_2009) ;  /* 0xfffffffc00f08947 */ /* 0x008fea000383ffff */
[----:B------:R-:W-:Y:S05]  /*16840*/  BRA `(.L_x_2052) ;  /* 0xffffffec00587947 */ /* 0x000fea000383ffff */
.L_x_2011:
[----:B-1----:R1:W2:Y:S02]  /*16850*/  SYNCS.PHASECHK.TRANS64.TRYWAIT P0, [R5+URZ], R4 ;  /* 0x00000004050075a7 */ /* 0x0022a4000800017f */
[----:B--2---:R-:W-:Y:S05]  /*16860*/  @!P0 NANOSLEEP.SYNCS 0x989680 ;  /* 0x009896800000895d */ /* 0x004fea0003900000 */
[----:B------:R-:W2:Y:S02]  /*16870*/  @!P0 SYNCS.PHASECHK.TRANS64 P0, [R5+URZ], R4 ;  /* 0x00000004050085a7 */ /* 0x000ea4000800007f */
[----:B--2---:R-:W-:Y:S05]  /*16880*/  @!P0 BRA `(.L_x_2011) ;  /* 0xfffffffc00f08947 */ /* 0x004fea000383ffff */
[----:B------:R-:W-:Y:S05]  /*16890*/  BRA `(.L_x_2053) ;  /* 0xffffffec005c7947 */ /* 0x000fea000383ffff */
.L_x_2054:
        /* <DEDUP_REMOVED lines=14> */
.L_x_2730:


//--------------------- .text._ZN7cutlass13device_kernelIN5flash11enable_sm90INS1_16FlashAttnFwdSm90INS1_25CollectiveMainloopFwdSm90ILi2EN4cute5tupleIJNS5_1CILi1EEES8_S8_EEENS6_IJNS7_ILi192EEENS7_ILi144EEENS7_ILi96EEEEEELi96ENS_10bfloat16_tEfNS_4arch4Sm90ELb1ELb0ELb1ELb1ELb0ELb0ELb0ELb0ELb1ELb1ELb0ELb0EEENS1_21CollectiveEpilogueFwdINS6_IJSA_SC_SB_EEES9_SE_SG_Li384ELb1ELb1ELb0ELb0EEENS1_36VarlenDynamicPersistentTileSchedulerILi192ELi144ELi384ELi128ELb0ELb1ELb1ELb1ELb1ELb1EEEEEEEEEvNT_6ParamsE --------------------------
	.section	.text._ZN7cutlass13device_kernelIN5flash11enable_sm90INS1_16FlashAttnFwdSm90INS1_25CollectiveMainloopFwdSm90ILi2EN4cute5tupleIJNS5_1CILi1EEES8_S8_EEENS6_IJNS7_ILi192EEENS7_ILi144EEENS7_ILi96EEEEEELi96ENS_10bfloat16_tEfNS_4arch4Sm90ELb1ELb0ELb1ELb1ELb0ELb0ELb0ELb0ELb1ELb1ELb0ELb0EEENS1_21CollectiveEpilogueFwdINS6_IJSA_SC_SB_EEES9_SE_SG_Li384ELb1ELb1ELb0ELb0EEENS1_36VarlenDynamicPersistentTileSchedulerILi192ELi144ELi384ELi128ELb0ELb1ELb1ELb1ELb1ELb1EEEEEEEEEvNT_6ParamsE,"ax",@progbits
	.align	128
.text._ZN7cutlass13device_kernelIN5flash11enable_sm90INS1_16FlashAttnFwdSm90INS1_25CollectiveMainloopFwdSm90ILi2EN4cute5tupleIJNS5_1CILi1EEES8_S8_EEENS6_IJNS7_ILi192EEENS7_ILi144EEENS7_ILi96EEEEEELi96ENS_10bfloat16_tEfNS_4arch4Sm90ELb1ELb0ELb1ELb1ELb0ELb0ELb0ELb0ELb1ELb1ELb0ELb0EEENS1_21CollectiveEpilogueFwdINS6_IJSA_SC_SB_EEES9_SE_SG_Li384ELb1ELb1ELb0ELb0EEENS1_36VarlenDynamicPersistentTileSchedulerILi192ELi144ELi384ELi128ELb0ELb1ELb1ELb1ELb1ELb1EEEEEEEEEvNT_6ParamsE:
        .type           _ZN7cutlass13device_kernelIN5flash11enable_sm90INS1_16FlashAttnFwdSm90INS1_25CollectiveMainloopFwdSm90ILi2EN4cute5tupleIJNS5_1CILi1EEES8_S8_EEENS6_IJNS7_ILi192EEENS7_ILi144EEENS7_ILi96EEEEEELi96ENS_10bfloat16_tEfNS_4arch4Sm90ELb1ELb0ELb1ELb1ELb0ELb0ELb0ELb0ELb1ELb1ELb0ELb0EEENS1_21CollectiveEpilogueFwdINS6_IJSA_SC_SB_EEES9_SE_SG_Li384ELb1ELb1ELb0ELb0EEENS1_36VarlenDynamicPersistentTileSchedulerILi192ELi144ELi384ELi128ELb0ELb1ELb1ELb1ELb1ELb1EEEEEEEEEvNT_6ParamsE,@function
        .size           _ZN7cutlass13device_kernelIN5flash11enable_sm90INS1_16FlashAttnFwdSm90INS1_25CollectiveMainloopFwdSm90ILi2EN4cute5tupleIJNS5_1CILi1EEES8_S8_EEENS6_IJNS7_ILi192EEENS7_ILi144EEENS7_ILi96EEEEEELi96ENS_10bfloat16_tEfNS_4arch4Sm90ELb1ELb0ELb1ELb1ELb0ELb0ELb0ELb0ELb1ELb1ELb0ELb0EEENS1_21CollectiveEpilogueFwdINS6_IJSA_SC_SB_EEES9_SE_SG_Li384ELb1ELb1ELb0ELb0EEENS1_36VarlenDynamicPersistentTileSchedulerILi192ELi144ELi384ELi128ELb0ELb1ELb1ELb1ELb1ELb1EEEEEEEEEvNT_6ParamsE,(.L_x_2731 - _ZN7cutlass13device_kernelIN5flash11enable_sm90INS1_16FlashAttnFwdSm90INS1_25CollectiveMainloopFwdSm90ILi2EN4cute5tupleIJNS5_1CILi1EEES8_S8_EEENS6_IJNS7_ILi192EEENS7_ILi144EEENS7_ILi96EEEEEELi96ENS_10bfloat16_tEfNS_4arch4Sm90ELb1ELb0ELb1ELb1ELb0ELb0ELb0ELb0ELb1ELb1ELb0ELb0EEENS1_21CollectiveEpilogueFwdINS6_IJSA_SC_SB_EEES9_SE_SG_Li384ELb1ELb1ELb0ELb0EEENS1_36VarlenDynamicPersistentTileSchedulerILi192ELi144ELi384ELi128ELb0ELb1ELb1ELb1ELb1ELb1EEEEEEEEEvNT_6ParamsE)
        .other          _ZN7cutlass13device_kernelIN5flash11enable_sm90INS1_16FlashAttnFwdSm90INS1_25CollectiveMainloopFwdSm90ILi2EN4cute5tupleIJNS5_1CILi1EEES8_S8_EEENS6_IJNS7_ILi192EEENS7_ILi144EEENS7_ILi96EEEEEELi96ENS_10bfloat16_tEfNS_4arch4Sm90ELb1ELb0ELb1ELb1ELb0ELb0ELb0ELb0ELb1ELb1ELb0ELb0EEENS1_21CollectiveEpilogueFwdINS6_IJSA_SC_SB_EEES9_SE_SG_Li384ELb1ELb1ELb0ELb0EEENS1_36VarlenDynamicPersistentTileSchedulerILi192ELi144ELi384ELi128ELb0ELb1ELb1ELb1ELb1ELb1EEEEEEEEEvNT_6ParamsE,@"STO_CUDA_ENTRY STV_DEFAULT"
_ZN7cutlass13device_kernelIN5flash11enable_sm90INS1_16FlashAttnFwdSm90INS1_25CollectiveMainloopFwdSm90ILi2EN4cute5tupleIJNS5_1CILi1EEES8_S8_EEENS6_IJNS7_ILi192EEENS7_ILi144EEENS7_ILi96EEEEEELi96ENS_10bfloat16_tEfNS_4arch4Sm90ELb1ELb0ELb1ELb1ELb0ELb0ELb0ELb0ELb1ELb1ELb0ELb0EEENS1_21CollectiveEpilogueFwdINS6_IJSA_SC_SB_EEES9_SE_SG_Li384ELb1ELb1ELb0ELb0EEENS1_36VarlenDynamicPersistentTileSchedulerILi192ELi144ELi384ELi128ELb0ELb1ELb1ELb1ELb1ELb1EEEEEEEEEvNT_6ParamsE:
        /* <DEDUP_REMOVED lines=18> */
.L_x_2056:
[----:B------:R-:W-:Y:S05]  /*0120*/  BSYNC B0 ;  /* 0x0000000000007941 */ /* 0x000fea0003800000 */
.L_x_2055:
        /* <DEDUP_REMOVED lines=41> */
.L_x_2057:
        /* <DEDUP_REMOVED lines=22> */
.L_x_2058:
        /* <DEDUP_REMOVED lines=18> */
.L_x_2059:
        /* <DEDUP_REMOVED lines=22> */
.L_x_2060:
        /* <DEDUP_REMOVED lines=22> */
.L_x_2061:
        /* <DEDUP_REMOVED lines=8> */
.L_x_2063:
[----:B------:R-:W-:-:S08]  /*0980*/  NOP ;  /* 0x0000000000007918 */ /* 0x000fd00000000000 */
[----:B------:R-:W1:Y:S02]  /*0990*/  USETMAXREG.TRY_ALLOC.CTAPOOL UP0, 0xa0 ;  /* 0x000000a0000079c8 */ /* 0x000e640008000600 */
[----:B-1----:R-:W-:-:S13]  /*09a0*/  PLOP3.LUT P0, PT, PT, PT, UP0, 0x80, 0x0 ;  /* 0x000000000000781c */ /* 0x002fda0003f0f008 */
[----:B------:R-:W-:Y:S05]  /*09b0*/  @!P0 BRA `(.L_x_2063) ;  /* 0xfffffffc00f08947 */ /* 0x000fea000383ffff */
[----:B0-----:R-:W0:Y:S01]  /*09c0*/  S2R R2, SR_TID.X ;  /* 0x0000000000027919 */ /* 0x001e220000002100 */
        /* <DEDUP_REMOVED lines=13> */
[----:B------:R-:W2:Y:S01]  /*0aa0*/  LDL R3, [R1+0x34] ;  /* 0x0000340001037983 */ /* 0x000ea20000100800 */
[----:B------:R-:W-:Y:S01]  /*0ab0*/  VIADD R12, R2, 0xffffff80 ;  /* 0xffffff80020c7836 */ /* 0x000fe20000000000 */
[----:B------:R-:W-:Y:S01]  /*0ac0*/  R2UR UR5, R29 ;  /* 0x000000001d0572ca */ /* 0x000fe200000e0000 */
[----:B------:R-:W-:Y:S01]  /*0ad0*/  UMOV UR60, URZ ;  /* 0x0000003f003c7c82 */ /* 0x000fe20008000000 */
[----:B------:R-:W-:Y:S01]  /*0ae0*/  R2UR UR6, R30 ;  /* 0x000000001e0672ca */ /* 0x000fe200000e0000 */
        /* <DEDUP_REMOVED lines=11> */
[----:B------:R-:W-:Y:S02]  /*0ba0*/  SHF.R.S32.HI R10, RZ, 0x1f, R153 ;  /* 0x0000001fff0a7819 */ /* 0x000fe40000011499 */
[----:B------:R-:W-:Y:S02]  /*0bb0*/  LOP3.LUT R149, R150, 0xfffffffc, RZ, 0xc0, !PT ;  /* 0xfffffffc96957812 */ /* 0x000fe400078ec0ff */
[----:B------:R-:W-:-:S03]  /*0bc0*/  SHF.R.S32.HI R150, RZ, 0x2, R150 ;  /* 0x00000002ff967819 */ /* 0x000fc60000011496 */
[----:B------:R-:W-:-:S04]  /*0bd0*/  IMAD.IADD R149, R12, 0x1, -R149 ;  /* 0x000000010c957824 */ /* 0x000fc800078e0a95 */
[----:B------:R-:W-:-:S04]  /*0be0*/  IMAD.SHL.U32 R144, R149, 0x8, RZ ;  /* 0x0000000895907824 */ /* 0x000fc800078e00ff */
[C---:B------:R-:W-:Y:S02]  /*0bf0*/  VIADD R146, R144.reuse, 0x20 ;  /* 0x0000002090927836 */ /* 0x040fe40000000000 */
[----:B------:R-:W-:Y:S01]  /*0c00*/  VIADD R148, R144, 0x40 ;  /* 0x0000004090947836 */ /* 0x000fe20000000000 */
        /* <DEDUP_REMOVED lines=9> */
[CC--:B------:R-:W-:Y:S02]  /*0ca0*/  LEA.HI R6, R4.reuse, R3.reuse, RZ, 0x3 ;  /* 0x0000000304067211 */ /* 0x0c0fe400078f18ff */
[----:B------:R-:W-:Y:S02]  /*0cb0*/  LEA.HI R4, R4, R3, RZ, 0x2 ;  /* 0x0000000304047211 */ /* 0x000fe400078f10ff */
[----:B------:R-:W-:Y:S01]  /*0cc0*/  IMAD.U32 R157, RZ, RZ, UR4 ;  /* 0x00000004ff9d7e24 */ /* 0x000fe2000f8e00ff */
[----:B------:R-:W-:Y:S01]  /*0cd0*/  UMOV UR4, URZ ;  /* 0x0000003f00047c82 */ /* 0x000fe20008000000 */
        /* <DEDUP_REMOVED lines=13> */
[----:B------:R-:W-:Y:S01]  /*0db0*/  IMAD.HI R2, R154, 0x55555556, RZ ;  /* 0x555555569a027827 */ /* 0x000fe200078e02ff */
[----:B------:R-:W-:-:S02]  /*0dc0*/  SHF.R.S32.HI R5, RZ, 0x1f, R8 ;  /* 0x0000001fff057819 */ /* 0x000fc40000011408 */
[----:B------:R-:W-:Y:S01]  /*0dd0*/  LEA.HI R10, R10, R153, RZ, 0x5 ;  /* 0x000000990a0a7211 */ /* 0x000fe200078f28ff */
[--C-:B------:R-:W-:Y:S01]  /*0de0*/  IMAD.U32 R156, R156, 0x20, R3.reuse ;  /* 0x000000209c9c7824 */ /* 0x100fe200078e0003 */
[----:B------:R-:W-:Y:S02]  /*0df0*/  LEA.HI R5, R5, R6, RZ, 0x3 ;  /* 0x0000000605057211 */ /* 0x000fe400078f18ff */
[----:B------:R-:W-:Y:S02]  /*0e00*/  LOP3.LUT R0, R4, 0x8, R3, 0xf8, !PT ;  /* 0x0000000804007812 */ /* 0x000fe400078ef803 */
[----:B------:R-:W-:Y:S02]  /*0e10*/  LOP3.LUT R11, R5, 0xfffffff8, RZ, 0xc0, !PT ;  /* 0xfffffff8050b7812 */ /* 0x000fe400078ec0ff */
[----:B------:R-:W-:Y:S02]  /*0e20*/  SHF.R.U32.HI R5, RZ, 0x3, R4 ;  /* 0x00000003ff057819 */ /* 0x000fe40000011604 */
        /* <DEDUP_REMOVED lines=9> */
[----:B------:R-:W-:Y:S01]  /*0ec0*/  IMAD.IADD R0, R0, 0x1, R7 ;  /* 0x0000000100007824 */ /* 0x000fe200078e0207 */
[----:B------:R-:W-:Y:S01]  /*0ed0*/  SHF.R.S32.HI R3, RZ, 0x1f, R148 ;  /* 0x0000001fff037819 */ /* 0x000fe20000011494 */
[----:B------:R-:W-:Y:S02]  /*0ee0*/  IMAD R155, R9, 0x40, R10 ;  /* 0x00000040099b7824 */ /* 0x000fe400078e020a */
[----:B------:R-:W-:Y:S01]  /*0ef0*/  IMAD.IADD R4, R149, 0x1, -R2 ;  /* 0x0000000195047824 */ /* 0x000fe200078e0a02 */
[----:B------:R-:W-:Y:S01]  /*0f00*/  SHF.R.S32.HI R2, RZ, 0x1f, R146 ;  /* 0x0000001fff027819 */ /* 0x000fe20000011492 */
[----:B------:R-:W-:Y:S01]  /*0f10*/  IMAD.IADD R22, R153, 0x1, -R22 ;  /* 0x0000000199167824 */ /* 0x000fe200078e0a16 */
[----:B------:R-:W-:Y:S01]  /*0f20*/  LEA R2, R0, UR37, 0x1 ;  /* 0x0000002500027c11 */ /* 0x000fe2000f8e08ff */
[----:B------:R-:W-:-:S07]  /*0f30*/  IMAD R23, R4, 0x8, R155 ;  /* 0x0000000804177824 */ /* 0x000fce00078e029b */
.L_x_2109:
[----:B01--4-:R-:W0:Y:S01]  /*0f40*/  LDC.64 R4, c[0x0][0xc88] ;  /* 0x00032200ff047b82 */ /* 0x013e220000000a00 */
[----:B------:R-:W-:Y:S01]  /*0f50*/  ULDC.64 UR12, c[0x0][0x208] ;  /* 0x00008200000c7ab9 */ /* 0x000fe20000000a00 */
[----:B------:R-:W-:Y:S01]  /*0f60*/  ULDC.64 UR8, c[0x0][0xa28] ;  /* 0x00028a0000087ab9 */ /* 0x000fe20000000a00 */
[----:B------:R-:W-:Y:S01]  /*0f70*/  ULDC.64 UR10, c[0x0][0xa18] ;  /* 0x00028600000a7ab9 */ /* 0x000fe20000000a00 */
[----:B0-----:R-:W-:-:S06]  /*0f80*/  IMAD.WIDE R4, R31, 0x4, R4 ;  /* 0x000000041f047825 */ /* 0x001fcc00078e0204 */
[----:B--2---:R-:W2:Y:S01]  /*0f90*/  LDG.E R4, desc[UR12][R4.64] ;  /* 0x0000000c04047981 */ /* 0x004ea2000c1e1900 */
[----:B------:R-:W-:Y:S02]  /*0fa0*/  UISETP.NE.U32.AND UP0, UPT, UR8, URZ, UPT ;  /* 0x0000003f0800728c */ /* 0x000fe4000bf05070 */
[----:B------:R-:W-:Y:S02]  /*0fb0*/  UISETP.NE.U32.AND UP1, UPT, UR10, URZ, UPT ;  /* 0x0000003f0a00728c */ /* 0x000fe4000bf25070 */
[----:B------:R-:W-:Y:S02]  /*0fc0*/  UISETP.NE.AND.EX UP0, UPT, UR9, URZ, UPT, UP0 ;  /* 0x0000003f0900728c */ /* 0x000fe4000bf05300 */
[----:B------:R-:W-:-:S04]  /*0fd0*/  UISETP.NE.AND.EX UP1, UPT, UR11, URZ, UPT, UP1 ;  /* 0x0000003f0b00728c */ /* 0x000fc8000bf25310 */
[----:B------:R-:W-:Y:S02]  /*0fe0*/  PLOP3.LUT P0, PT, PT, PT, UP0, 0x80, 0x0 ;  /* 0x000000000000781c */ /* 0x000fe40003f0f008 */
[----:B------:R-:W-:Y:S02]  /*0ff0*/  PLOP3.LUT P2, PT, PT, PT, UP1, 0x80, 0x0 ;  /* 0x000000000000781c */ /* 0x000fe40003f4f018 */
[----:B--2---:R-:W-:-:S13]  /*1000*/  R2UR UR4, R4 ;  /* 0x00000000040472ca */ /* 0x004fda00000e0000 */
[----:B------:R-:W-:Y:S02]  /*1010*/  USHF.R.S32.HI UR7, URZ, 0x1f, UR4 ;  /* 0x0000001f3f077899 */ /* 0x000fe40008011404 */
[----:B------:R-:W-:Y:S01]  /*1020*/  IMAD.U32 R145, RZ, RZ, UR4 ;  /* 0x00000004ff917e24 */ /* 0x000fe2000f8e00ff */
[----:B------:R-:W-:-:S04]  /*1030*/  @UP0 ULEA UR8, UP2, UR4, UR8, 0x2 ;  /* 0x0000000804080291 */ /* 0x000fc8000f84103f */
[----:B------:R-:W-:Y:S02]  /*1040*/  @UP0 ULEA.HI.X UR9, UR4, UR9, UR7, 0x2, UP2 ;  /* 0x0000000904090291 */ /* 0x000fe400090f1407 */
[----:B------:R-:W-:Y:S01]  /*1050*/  IMAD.U32 R151, RZ, RZ, UR7 ;  /* 0x00000007ff977e24 */ /* 0x000fe2000f8e00ff */
[----:B------:R-:W-:Y:S01]  /*1060*/  @UP1 ULEA UR10, UP0, UR4, UR10, 0x2 ;  /* 0x0000000a040a1291 */ /* 0x000fe2000f80103f */
[----:B------:R-:W-:-:S03]  /*1070*/  IMAD.U32 R4, RZ, RZ, UR8 ;  /* 0x00000008ff047e24 */ /* 0x000fc6000f8e00ff */
[----:B------:R-:W-:Y:S01]  /*1080*/  @UP1 ULEA.HI.X UR11, UR4, UR11, UR7, 0x2, UP0 ;  /* 0x0000000b040b1291 */ /* 0x000fe200080f1407 */
[----:B------:R-:W-:Y:S01]  /*1090*/  IMAD.U32 R5, RZ, RZ, UR9 ;  /* 0x00000009ff057e24 */ /* 0x000fe2000f8e00ff */
[----:B------:R-:W-:Y:S01]  /*10a0*/  ULDC.64 UR8, c[0x0][0x418] ;  /* 0x0001060000087ab9 */ /* 0x000fe20000000a00 */
[----:B------:R-:W-:Y:S01]  /*10b0*/  IMAD.U32 R6, RZ, RZ, UR10 ;  /* 0x0000000aff067e24 */ /* 0x000fe2000f8e00ff */
[----:B------:R-:W-:Y:S02]  /*10c0*/  ULDC UR7, c[0x0][0x424] ;  /* 0x0001090000077ab9 */ /* 0x000fe40000000800 */
[----:B------:R-:W-:Y:S01]  /*10d0*/  IMAD.U32 R7, RZ, RZ, UR11 ;  /* 0x0000000bff077e24 */ /* 0x000fe2000f8e00ff */
[----:B------:R-:W2:Y:S01]  /*10e0*/  @P0 LDG.E R4, desc[UR12][R4.64] ;  /* 0x0000000c04040981 */ /* 0x000ea2000c1e1900 */
[----:B------:R-:W-:Y:S01]  /*10f0*/  UISETP.NE.U32.AND UP0, UPT, UR8, URZ, UPT ;  /* 0x0000003f0800728c */ /* 0x000fe2000bf05070 */
[----:B------:R-:W-:Y:S02]  /*1100*/  ULDC.64 UR10, c[0x0][0xa20] ;  /* 0x00028800000a7ab9 */ /* 0x000fe40000000a00 */
[----:B---3--:R-:W3:Y:S01]  /*1110*/  @P2 LDG.E R6, desc[UR12][R6.64] ;  /* 0x0000000c06062981 */ /* 0x008ee2000c1e1900 */
[----:B------:R-:W-:Y:S01]  /*1120*/  ULDC UR12, c[0x0][0x288] ;  /* 0x0000a200000c7ab9 */ /* 0x000fe20000000800 */
[----:B------:R-:W-:Y:S01]  /*1130*/  UISETP.NE.AND.EX UP0, UPT, UR9, URZ, UPT, UP0 ;  /* 0x0000003f0900728c */ /* 0x000fe2000bf05300 */
[----:B------:R-:W-:Y:S01]  /*1140*/  ISETP.NE.U32.AND P1, PT, RZ, UR10, PT ;  /* 0x0000000aff007c0c */ /* 0x000fe2000bf25070 */
[----:B------:R-:W-:Y:S01]  /*1150*/  ULDC UR8, c[0x0][0x2f0] ;  /* 0x0000bc0000087ab9 */ /* 0x000fe20000000800 */
[----:B------:R-:W-:Y:S01]  /*1160*/  UMOV UR4, URZ ;  /* 0x0000003f00047c82 */ /* 0x000fe20008000000 */
[----:B------:R-:W-:Y:S01]  /*1170*/  USEL UR7, UR7, 0x1, UP0 ;  /* 0x0000000107077887 */ /* 0x000fe20008000000 */
[----:B------:R-:W-:Y:S01]  /*1180*/  ISETP.NE.AND.EX P1, PT, RZ, UR11, PT, P1 ;  /* 0x0000000bff007c0c */ /* 0x000fe2000bf25310 */
[----:B------:R-:W-:-:S02]  /*1190*/  IMAD.U32 R147, RZ, RZ, UR6 ;  /* 0x00000006ff937e24 */ /* 0x000fc4000f8e00ff */
[----:B------:R-:W-:Y:S01]  /*11a0*/  UIMAD UR8, UR7, UR8, URZ ;  /* 0x00000008070872a4 */ /* 0x000fe2000f8e023f */
[----:B--2---:R-:W-:Y:S02]  /*11b0*/  @P0 R2UR UR4, R4 ;  /* 0x00000000040402ca */ /* 0x004fe400000e0000 */
[----:B---3--:R-:W-:-:S13]  /*11c0*/  @P2 R2UR UR12, R6 ;  /* 0x00000000060c22ca */ /* 0x008fda00000e0000 */
[----:B------:R-:W-:Y:S01]  /*11d0*/  IMAD.U32 R17, RZ, RZ, UR12 ;  /* 0x0000000cff117e24 */ /* 0x000fe2000f8e00ff */
[----:B------:R-:W-:Y:S06]  /*11e0*/  @P2 BRA `(.L_x_2064) ;  /* 0x0000000000402947 */ /* 0x000fec0003800000 */
[----:B------:R-:W-:Y:S02]  /*11f0*/  ULDC.64 UR6, c[0x0][0xa00] ;  /* 0x0002800000067ab9 */ /* 0x000fe40000000a00 */
[----:B------:R-:W-:-:S04]  /*1200*/  ISETP.NE.U32.AND P0, PT, RZ, UR6, PT ;  /* 0x00000006ff007c0c */ /* 0x000fc8000bf05070 */
[----:B------:R-:W-:-:S13]  /*1210*/  ISETP.NE.AND.EX P0, PT, RZ, UR7, PT, P0 ;  /* 0x00000007ff007c0c */ /* 0x000fda000bf05300 */
[----:B------:R-:W-:Y:S05]  /*1220*/  @!P0 BRA `(.L_x_2064) ;  /* 0x0000000000308947 */ /* 0x000fea0003800000 */
[----:B------:R-:W-:Y:S01]  /*1230*/  R2UR UR9, R145 ;  /* 0x00000000910972ca */ /* 0x000fe200000e0000 */
[----:B------:R-:W-:Y:S01]  /*1240*/  ULDC.64 UR6, c[0x0][0xa00] ;  /* 0x0002800000067ab9 */ /* 0x000fe20000000a00 */
[----:B------:R-:W-:-:S11]  /*1250*/  ULDC.64 UR12, c[0x0][0x208] ;  /* 0x00008200000c7ab9 */ /* 0x000fd60000000a00 */
[----:B------:R-:W-:-:S06]  /*1260*/  UIMAD.WIDE UR6, UR9, 0x4, UR6 ;  /* 0x00000004090678a5 */ /* 0x000fcc000f8e0206 */
[----:B------:R-:W-:Y:S02]  /*1270*/  IMAD.U32 R4, RZ, RZ, UR6 ;  /* 0x00000006ff047e24 */ /* 0x000fe4000f8e00ff */
[----:B------:R-:W-:-:S05]  /*1280*/  IMAD.U32 R5, RZ, RZ, UR7 ;  /* 0x00000007ff057e24 */ /* 0x000fca000f8e00ff */
[----:B------:R-:W2:Y:S04]  /*1290*/  LDG.E R3, desc[UR12][R4.64] ;  /* 0x0000000c04037981 */ /* 0x000ea8000c1e1900 */
[----:B------:R-:W3:Y:S01]  /*12a0*/  LDG.E R0, desc[UR12][R4.64+0x4] ;  /* 0x0000040c04007981 */ /* 0x000ee2000c1e1900 */
[----:B--2---:R-:W-:Y:S02]  /*12b0*/  R2UR UR6, R3 ;  /* 0x00000000030672ca */ /* 0x004fe400000e0000 */
[----:B---3--:R-:W-:-:S13]  /*12c0*/  R2UR UR7, R0 ;  /* 0x00000000000772ca */ /* 0x008fda00000e0000 */
[----:B------:R-:W-:-:S06]  /*12d0*/  UIADD3 UR6, -UR6, UR7, URZ ;  /* 0x0000000706067290 */ /* 0x000fcc000fffe13f */
[----:B------:R-:W-:-:S07]  /*12e0*/  IMAD.U32 R17, RZ, RZ, UR6 ;  /* 0x00000006ff117e24 */ /* 0x000fce000f8e00ff */
.L_x_2064:
[----:B------:R-:W-:Y:S05]  /*12f0*/  @!P1 BRA `(.L_x_2065) ;  /* 0x0000000000289947 */ /* 0x000fea0003800000 */
[----:B------:R-:W-:Y:S01]  /*1300*/  R2UR UR7, R145 ;  /* 0x00000000910772ca */ /* 0x000fe200000e0000 */
[----:B------:R-:W-:Y:S01]  /*1310*/  ULDC.64 UR8, c[0x0][0x208] ;  /* 0x0000820000087ab9 */ /* 0x000fe20000000a00 */
[----:B------:R-:W-:-:S11]  /*1320*/  R2UR UR12, R151 ;  /* 0x00000000970c72ca */ /* 0x000fd600000e0000 */
[----:B------:R-:W-:-:S04]  /*1330*/  ULEA UR6, UP0, UR7, UR10, 0x2 ;  /* 0x0000000a07067291 */ /* 0x000fc8000f80103f */
[----:B------:R-:W-:Y:S02]  /*1340*/  ULEA.HI.X UR7, UR7, UR11, UR12, 0x2, UP0 ;  /* 0x0000000b07077291 */ /* 0x000fe400080f140c */
[----:B------:R-:W-:-:S04]  /*1350*/  IMAD.U32 R4, RZ, RZ, UR6 ;  /* 0x00000006ff047e24 */ /* 0x000fc8000f8e00ff */
[----:B------:R-:W-:-:S05]  /*1360*/  IMAD.U32 R5, RZ, RZ, UR7 ;  /* 0x00000007ff057e24 */ /* 0x000fca000f8e00ff */
[----:B------:R-:W2:Y:S02]  /*1370*/  LDG.E R4, desc[UR8][R4.64] ;  /* 0x0000000804047981 */ /* 0x000ea4000c1e1900 */
[----:B--2---:R-:W-:Y:S01]  /*1380*/  R2UR UR8, R4 ;  /* 0x00000000040872ca */ /* 0x004fe200000e0000 */
[----:B------:R-:W-:-:S14]  /*1390*/  BRA `(.L_x_2066) ;  /* 0x00000000003c7947 */ /* 0x000fdc0003800000 */
.L_x_2065:
        /* <DEDUP_REMOVED lines=15> */
.L_x_2066:
[----:B------:R-:W-:Y:S01]  /*1490*/  UIADD3 UR9, -UR4, UR8, URZ ;  /* 0x0000000804097290 */ /* 0x000fe2000fffe13f */
[----:B------:R-:W-:Y:S01]  /*14a0*/  R2UR UR7, R17 ;  /* 0x00000000110772ca */ /* 0x000fe200000e0000 */
[----:B------:R-:W-:Y:S01]  /*14b0*/  UIMAD UR5, UR5, 0xc0, URZ ;  /* 0x000000c0050578a4 */ /* 0x000fe2000f8e023f */
[----:B------:R-:W-:Y:S01]  /*14c0*/  PLOP3.LUT P0, PT, PT, PT, PT, 0x80, 0x0 ;  /* 0x000000000000781c */ /* 0x000fe20003f0f070 */
[----:B------:R-:W-:Y:S01]  /*14d0*/  ULDC UR4, c[0x0][0x448] ;  /* 0x0001120000047ab9 */ /* 0x000fe20000000800 */
[----:B------:R-:W-:Y:S01]  /*14e0*/  IMAD.MOV.U32 R0, RZ, RZ, RZ ;  /* 0x000000ffff007224 */ /* 0x000fe200078e00ff */
[----:B------:R-:W-:Y:S01]  /*14f0*/  UISETP.NE.AND UP0, UPT, UR4, 0x1, UPT ;  /* 0x000000010400788c */ /* 0x000fe2000bf05270 */
[----:B------:R-:W-:Y:S01]  /*1500*/  IMAD.U32 R18, RZ, RZ, UR9 ;  /* 0x00000009ff127e24 */ /* 0x000fe2000f8e00ff */
[----:B------:R-:W-:Y:S02]  /*1510*/  UIADD3 UR6, UR5, 0xbf, URZ ;  /* 0x000000bf05067890 */ /* 0x000fe4000fffe03f */
[----:B------:R-:W-:Y:S01]  /*1520*/  IMAD.U32 R19, RZ, RZ, UR5 ;  /* 0x00000005ff137e24 */ /* 0x000fe2000f8e00ff */
[----:B------:R-:W-:Y:S01]  /*1530*/  CS2R R70, SRZ ;  /* 0x0000000000467805 */ /* 0x000fe2000001ff00 */
[----:B------:R-:W-:Y:S01]  /*1540*/  IMAD.MOV.U32 R3, RZ, RZ, RZ ;  /* 0x000000ffff037224 */ /* 0x000fe200078e00ff */
[----:B------:R-:W-:-:S02]  /*1550*/  CS2R R68, SRZ ;  /* 0x0000000000447805 */ /* 0x000fc4000001ff00 */
[----:B------:R-:W-:Y:S01]  /*1560*/  CS2R R66, SRZ ;  /* 0x0000000000427805 */ /* 0x000fe2000001ff00 */
[----:B------:R-:W-:Y:S01]  /*1570*/  UIADD3 UR7, UR9, 0x90, -UR7 ;  /* 0x0000009009077890 */ /* 0x000fe2000fffe807 */
[----:B------:R-:W-:Y:S01]  /*1580*/  CS2R R64, SRZ ;  /* 0x0000000000407805 */ /* 0x000fe2000001ff00 */
[----:B------:R-:W-:Y:S01]  /*1590*/  IMAD.MOV.U32 R27, RZ, RZ, RZ ;  /* 0x000000ffff1b7224 */ /* 0x000fe200078e00ff */
[----:B------:R-:W-:Y:S01]  /*15a0*/  @UP0 ULDC UR4, c[0x0][0x44c] ;  /* 0x0001130000040ab9 */ /* 0x000fe20000000800 */
[----:B------:R-:W-:Y:S01]  /*15b0*/  @UP0 ULDC UR8, c[0x0][0x450] ;  /* 0x0001140000080ab9 */ /* 0x000fe20000000800 */
[----:B------:R-:W-:Y:S01]  /*15c0*/  UIMAD.WIDE.U32 UR4, UR6, UR4, URZ ;  /* 0x00000004060472a5 */ /* 0x000fe2000f8e003f */
[----:B------:R-:W-:Y:S01]  /*15d0*/  IMAD.MOV.U32 R62, RZ, RZ, RZ ;  /* 0x000000ffff3e7224 */ /* 0x000fe200078e00ff */
[----:B------:R-:W-:Y:S01]  /*15e0*/  UIADD3 UR4, UR9, 0x8f, URZ ;  /* 0x0000008f09047890 */ /* 0x000fe2000fffe03f */
[----:B------:R-:W-:Y:S01]  /*15f0*/  CS2R R60, SRZ ;  /* 0x00000000003c7805 */ /* 0x000fe2000001ff00 */
[----:B------:R-:W-:Y:S01]  /*1600*/  @UP0 USHF.R.U32.HI UR6, URZ, UR8, UR5 ;  /* 0x000000083f060299 */ /* 0x000fe20008011605 */
[----:B------:R-:W-:Y:S01]  /*1610*/  CS2R R24, SRZ ;  /* 0x0000000000187805 */ /* 0x000fe2000001ff00 */
[----:B------:R-:W-:Y:S01]  /*1620*/  UIMAD.WIDE UR4, UR4, 0x38e38e39, URZ ;  /* 0x38e38e39040478a5 */ /* 0x000fe2000f8e023f */
[----:B------:R-:W-:Y:S01]  /*1630*/  IMAD.MOV.U32 R58, RZ, RZ, RZ ;  /* 0x000000ffff3a7224 */ /* 0x000fe200078e00ff */
[----:B------:R-:W-:Y:S01]  /*1640*/  UIADD3 UR6, UR7, UR6, URZ ;  /* 0x0000000607067290 */ /* 0x000fe2000fffe03f */
[----:B------:R-:W-:Y:S01]  /*1650*/  IMAD.MOV.U32 R57, RZ, RZ, RZ ;  /* 0x000000ffff397224 */ /* 0x000fe200078e00ff */
[----:B------:R-:W-:Y:S01]  /*1660*/  USHF.R.U32.HI UR4, URZ, 0x1f, UR5 ;  /* 0x0000001f3f047899 */ /* 0x000fe20008011605 */
[----:B------:R-:W-:Y:S01]  /*1670*/  CS2R R54, SRZ ;  /* 0x0000000000367805 */ /* 0x000fe2000001ff00 */
[----:B------:R-:W-:Y:S01]  /*1680*/  UIMAD.WIDE UR6, UR6, 0x38e38e39, URZ ;  /* 0x38e38e39060678a5 */ /* 0x000fe2000f8e023f */
[----:B------:R-:W-:Y:S01]  /*1690*/  CS2R R52, SRZ ;  /* 0x0000000000347805 */ /* 0x000fe2000001ff00 */
[----:B------:R-:W-:Y:S01]  /*16a0*/  ULEA.HI.SX32 UR4, UR5, UR4, 0x1b ;  /* 0x0000000405047291 */ /* 0x000fe2000f8fda3f */
[----:B------:R-:W-:Y:S01]  /*16b0*/  CS2R R50, SRZ ;  /* 0x0000000000327805 */ /* 0x000fe2000001ff00 */
[----:B------:R-:W-:Y:S01]  /*16c0*/  USHF.R.U32.HI UR6, URZ, 0x1f, UR7 ;  /* 0x0000001f3f067899 */ /* 0x000fe20008011607 */
[----:B------:R-:W-:-:S02]  /*16d0*/  CS2R R48, SRZ ;  /* 0x0000000000307805 */ /* 0x000fc4000001ff00 */
[----:B------:R-:W-:Y:S02]  /*16e0*/  CS2R R46, SRZ ;  /* 0x00000000002e7805 */ /* 0x000fe4000001ff00 */
[----:B------:R-:W-:Y:S01]  /*16f0*/  CS2R R44, SRZ ;  /* 0x00000000002c7805 */ /* 0x000fe2000001ff00 */
[----:B------:R-:W-:Y:S01]  /*1700*/  ULEA.HI.SX32 UR6, UR7, UR6, 0x1b ;  /* 0x0000000607067291 */ /* 0x000fe2000f8fda3f */
[----:B------:R-:W-:Y:S02]  /*1710*/  CS2R R42, SRZ ;  /* 0x00000000002a7805 */ /* 0x000fe4000001ff00 */
[----:B------:R-:W-:Y:S02]  /*1720*/  CS2R R40, SRZ ;  /* 0x0000000000287805 */ /* 0x000fe4000001ff00 */
[----:B------:R-:W-:Y:S01]  /*1730*/  CS2R R38, SRZ ;  /* 0x0000000000267805 */ /* 0x000fe2000001ff00 */
[----:B------:R-:W-:Y:S01]  /*1740*/  UISETP.LT.AND UP0, UPT, UR4, UR6, UPT ;  /* 0x000000060400728c */ /* 0x000fe2000bf01270 */
[----:B------:R-:W-:-:S02]  /*1750*/  CS2R R36, SRZ ;  /* 0x0000000000247805 */ /* 0x000fc4000001ff00 */
[----:B------:R-:W-:Y:S02]  /*1760*/  CS2R R34, SRZ ;  /* 0x0000000000227805 */ /* 0x000fe4000001ff00 */
[----:B------:R-:W-:Y:S01]  /*1770*/  CS2R R32, SRZ ;  /* 0x0000000000207805 */ /* 0x000fe2000001ff00 */
[----:B------:R-:W-:Y:S01]  /*1780*/  USEL UR38, UR4, UR6, UP0 ;  /* 0x0000000604267287 */ /* 0x000fe20008000000 */
[----:B------:R-:W-:Y:S01]  /*1790*/  IMAD.MOV.U32 R14, RZ, RZ, RZ ;  /* 0x000000ffff0e7224 */ /* 0x000fe200078e00ff */
[----:B------:R-:W-:Y:S01]  /*17a0*/  CS2R R6, SRZ ;  /* 0x0000000000067805 */ /* 0x000fe2000001ff00 */
[----:B------:R-:W-:Y:S01]  /*17b0*/  IMAD.MOV.U32 R73, RZ, RZ, RZ ;  /* 0x000000ffff497224 */ /* 0x000fe200078e00ff */
[----:B------:R-:W-:Y:S01]  /*17c0*/  UISETP.GE.AND UP0, UPT, UR38, 0x1, UPT ;  /* 0x000000012600788c */ /* 0x000fe2000bf06270 */
[----:B------:R-:W-:Y:S02]  /*17d0*/  IMAD.MOV.U32 R20, RZ, RZ, RZ ;  /* 0x000000ffff147224 */ /* 0x000fe400078e00ff */
[----:B------:R-:W-:-:S02]  /*17e0*/  IMAD.MOV.U32 R75, RZ, RZ, RZ ;  /* 0x000000ffff4b7224 */ /* 0x000fc400078e00ff */
[----:B------:R-:W-:Y:S01]  /*17f0*/  IMAD.MOV.U32 R77, RZ, RZ, RZ ;  /* 0x000000ffff4d7224 */ /* 0x000fe200078e00ff */
[----:B------:R-:W-:Y:S01]  /*1800*/  PLOP3.LUT P1, PT, PT, PT, UP0, 0x80, 0x0 ;  /* 0x000000000000781c */ /* 0x000fe20003f2f008 */
[----:B------:R-:W-:-:S12]  /*1810*/  IMAD.MOV.U32 R12, RZ, RZ, RZ ;  /* 0x000000ffff0c7224 */ /* 0x000fd800078e00ff */
        /* <DEDUP_REMOVED lines=34> */
.L_x_2068:
        /* <DEDUP_REMOVED lines=11> */
.L_x_2236:
[----:B------:R-:W-:Y:S05]  /*1af0*/  @!P0 BRA `(.L_x_2070) ;  /* 0x0000000000048947 */ /* 0x000fea0003800000 */
[----:B------:R-:W-:Y:S01]  /*1b00*/  BPT.TRAP 0x1 ;  /* 0x000000040000795c */ /* 0x000fe20000300000 */
.L_x_2070:
[----:B0-----:R-:W-:Y:S02]  /*1b10*/  IMAD.U32 R0, RZ, RZ, UR36 ;  /* 0x00000024ff007e24 */ /* 0x001fe4000f8e00ff */
[----:B------:R-:W-:-:S03]  /*1b20*/  IMAD.U32 R3, RZ, RZ, UR60 ;  /* 0x0000003cff037e24 */ /* 0x000fc6000f8e00ff */
[----:B------:R-:W-:Y:S02]  /*1b30*/  LEA R0, R0, UR37, 0x3 ;  /* 0x0000002500007c11 */ /* 0x000fe4000f8e18ff */
[----:B------:R-:W-:-:S04]  /*1b40*/  SHF.L.U32 R3, R3, 0x1f, RZ ;  /* 0x0000001f03037819 */ /* 0x000fc800000006ff */
[----:B------:R0:W1:Y:S01]  /*1b50*/  SYNCS.PHASECHK.TRANS64.TRYWAIT P2, [R0+URZ+0x31c30], R3 ;  /* 0x031c3003000075a7 */ /* 0x000062000804017f */
[----:B------:R-:W-:Y:S05]  /*1b60*/  @!P0 BRA `(.L_x_2071) ;  /* 0x0000000000048947 */ /* 0x000fea0003800000 */
[----:B------:R-:W-:Y:S01]  /*1b70*/  BPT.TRAP 0x1 ;  /* 0x000000040000795c */ /* 0x000fe20000300000 */
.L_x_2071:
[----:B------:R-:W2:Y:S02]  /*1b80*/  S2R R4, SR_TID.X ;  /* 0x0000000000047919 */ /* 0x000ea40000002100 */
[----:B--2---:R-:W-:Y:S01]  /*1b90*/  LOP3.LUT P1, RZ, R4, 0x7f, RZ, 0xc0, !PT ;  /* 0x0000007f04ff7812 */ /* 0x004fe2000782c0ff */
[----:B-1----:R-:W-:-:S12]  /*1ba0*/  @P2 BRA `(.L_x_2072) ;  /* 0x0000000000082947 */ /* 0x002fd80003800000 */
[----:B------:R-:W1:Y:S02]  /*1bb0*/  SYNCS.PHASECHK.TRANS64.TRYWAIT P2, [R0+URZ+0x31c30], R3 ;  /* 0x031c3003000075a7 */ /* 0x000e64000804017f */
[----:B-1----:R-:W-:Y:S05]  /*1bc0*/  @!P2 BRA `(.L_x_2073) ;  /* 0x0000015c0008a947 */ /* 0x002fea0003800000 */
.L_x_2072:
        /* <DEDUP_REMOVED lines=10> */
[----:B------:R-:W-:Y:S01]  /*1c70*/  R2UR UR57, R17 ;  /* 0x00000000113972ca */ /* 0x000fe200000e0000 */
[----:B------:R-:W-:Y:S01]  /*1c80*/  UMOV UR28, UR5 ;  /* 0x00000005001c7c82 */ /* 0x000fe20008000000 */
[----:B------:R-:W-:Y:S01]  /*1c90*/  UMOV UR9, UR29 ;  /* 0x0000001d00097c82 */ /* 0x000fe20008000000 */
[----:B------:R-:W-:Y:S01]  /*1ca0*/  ULOP3.LUT UR6, UR4, 0x10000, URZ, 0xfc, !UPT ;  /* 0x0001000004067892 */ /* 0x000fe2000f8efc3f */
[----:B01----:R-:W-:Y:S01]  /*1cb0*/  @!P1 VIADD R0, R0, 0x31c40 ;  /* 0x00031c4000009836 */ /* 0x003fe20000000000 */
[----:B------:R-:W-:Y:S01]  /*1cc0*/  UMOV UR8, UR28 ;  /* 0x0000001c00087c82 */ /* 0x000fe20008000000 */
[----:B------:R-:W-:Y:S01]  /*1cd0*/  UMOV UR11, 0x80000020 ;  /* 0x80000020000b7882 */ /* 0x000fe20000000000 */
[----:B------:R-:W-:Y:S01]  /*1ce0*/  UIMAD UR4, UR36, 0x6c0, UR6 ;  /* 0x000006c0240478a4 */ /* 0x000fe2000f8e0206 */
[----:B------:R-:W-:Y:S01]  /*1cf0*/  UMOV UR12, UR28 ;  /* 0x0000001c000c7c82 */ /* 0x000fe20008000000 */
[----:B------:R-:W-:-:S02]  /*1d00*/  UMOV UR13, UR29 ;  /* 0x0000001d000d7c82 */ /* 0x000fc40008000000 */
        /* <DEDUP_REMOVED lines=146> */
[----:B------:R-:W-:Y:S02]  /*2630*/  UMOV UR10, 0xffffff70 ;  /* 0xffffff70000a7882 */ /* 0x000fe40000000000 */
[----:B------:R-:W-:Y:S01]  /*2640*/  UIMAD UR10, UR38, UR10, 0x91 ;  /* 0x00000091260a74a4 */ /* 0x000fe2000f8e020a */
        /* <DEDUP_REMOVED lines=180> */
[----:B------:R-:W2:Y:S08]  /*3190*/  MUFU.TANH R90, R90 ;  /* 0x0000005a005a7308 */ /* 0x000eb00000002400 */
[----:B------:R-:W3:Y:S08]  /*31a0*/  MUFU.TANH R91, R91 ;  /* 0x0000005b005b7308 */ /* 0x000ef00000002400 */
        /* <DEDUP_REMOVED lines=25> */
[----:B------:R-:W-:Y:S02]  /*3340*/  IMAD.U32 R79, RZ, RZ, UR10 ;  /* 0x0000000aff4f7e24 */ /* 0x000fe4000f8e00ff */
[----:B------:R-:W-:Y:S01]  /*3350*/  FMUL.FTZ R72, R72, UR5 ;  /* 0x0000000548487c20 */ /* 0x000fe20008410000 */
[----:B------:R-:W-:Y:S01]  /*3360*/  FMUL.FTZ R73, R73, UR5 ;  /* 0x0000000549497c20 */ /* 0x000fe20008410000 */
[----:B------:R-:W-:Y:S01]  /*3370*/  FMUL.FTZ R12, R75, UR5 ;  /* 0x000000054b0c7c20 */ /* 0x000fe20008410000 */
[----:B------:R-:W-:Y:S01]  /*3380*/  HGMMA.64x16x16.F32.BF16 R64, gdesc[UR24], R64, gsb0 ;  /* 0x00200000184079f0 */ /* 0x000fe20008001840 */
[----:B------:R-:W-:Y:S01]  /*3390*/  UIADD3 UR26, UR4, 0x582, URZ ;  /* 0x00000582041a7890 */ /* 0x000fe2000fffe03f */
[----:B------:R-:W-:Y:S01]  /*33a0*/  IMAD R79, R22, -0x2, R79 ;  /* 0xfffffffe164f7824 */ /* 0x000fe200078e024f */
[----:B------:R-:W-:Y:S01]  /*33b0*/  UMOV UR27, 0x80000020 ;  /* 0x80000020001b7882 */ /* 0x000fe20000000000 */
[----:B------:R-:W5:Y:S01]  /*33c0*/  MUFU.TANH R72, R72 ;  /* 0x0000004800487308 */ /* 0x000f620000002400 */
[----:B------:R-:W-:Y:S01]  /*33d0*/  FMUL.FTZ R75, R76, UR5 ;  /* 0x000000054c4b7c20 */ /* 0x000fe20008410000 */
[----:B------:R-:W-:Y:S01]  /*33e0*/  FMUL.FTZ R11, R74, UR5 ;  /* 0x000000054a0b7c20 */ /* 0x000fe20008410000 */
[----:B------:R-:W-:Y:S01]  /*33f0*/  FMUL.FTZ R74, R77, UR5 ;  /* 0x000000054d4a7c20 */ /* 0x000fe20008410000 */
[----:B------:R-:W-:Y:S01]  /*3400*/  FMUL.FTZ R13, R78, UR5 ;  /* 0x000000054e0d7c20 */ /* 0x000fe20008410000 */
[----:B------:R-:W-:-:S02]  /*3410*/  @UP0 ULDC UR10, c[0x0][0x44c] ;  /* 0x00011300000a0ab9 */ /* 0x000fc40000000800 */
[----:B------:R-:W-:Y:S01]  /*3420*/  UIMAD.WIDE.U32 UR10, UR58, UR10, URZ ;  /* 0x0000000a3a0a72a5 */ /* 0x000fe2000f8e003f */
        /* <DEDUP_REMOVED lines=9> */
[----:B------:R-:W-:Y:S02]  /*34c0*/  VIADD R68, R23, UR58 ;  /* 0x0000003a17447c36 */ /* 0x000fe40008000000 */
[----:B------:R-:W-:Y:S01]  /*34d0*/  FMUL.FTZ R21, R70, UR5 ;  /* 0x0000000546157c20 */ /* 0x000fe20008410000 */
[----:B------:R-:W-:Y:S01]  /*34e0*/  FMUL.FTZ R15, R66, UR5 ;  /* 0x00000005420f7c20 */ /* 0x000fe20008410000 */
[----:B------:R-:W-:Y:S01]  /*34f0*/  HGMMA.64x16x16.F32.BF16 R56, gdesc[UR24], R56, gsb0 ;  /* 0x00200000183879f0 */ /* 0x000fe20008001838 */
[----:B------:R-:W-:Y:S01]  /*3500*/  UIADD3 UR26, UR4, 0x5c2, URZ ;  /* 0x000005c2041a7890 */ /* 0x000fe2000fffe03f */
[----:B------:R-:W-:Y:S01]  /*3510*/  FMUL.FTZ R76, R64, UR5 ;  /* 0x00000005404c7c20 */ /* 0x000fe20008410000 */
[----:B------:R-:W-:Y:S01]  /*3520*/  UMOV UR27, 0x80000020 ;  /* 0x80000020001b7882 */ /* 0x000fe20000000000 */
[----:B------:R-:W-:Y:S01]  /*3530*/  FMUL.FTZ R65, R65, UR5 ;  /* 0x0000000541417c20 */ /* 0x000fe20008410000 */
[----:B------:R-:W-:Y:S01]  /*3540*/  FMUL.FTZ R78, R69, UR5 ;  /* 0x00000005454e7c20 */ /* 0x000fe20008410000 */
[----:B------:R-:W-:Y:S01]  /*3550*/  MUFU.TANH R67, R67 ;  /* 0x0000004300437308 */ /* 0x000fe20000002400 */
[----:B------:R-:W-:-:S07]  /*3560*/  FMUL.FTZ R64, R71, UR5 ;  /* 0x0000000547407c20 */ /* 0x000fce0008410000 */
        /* <DEDUP_REMOVED lines=10> */
[----:B------:R-:W-:-:S03]  /*3610*/  @UP0 ULDC UR7, c[0x0][0x450] ;  /* 0x0001140000070ab9 */ /* 0x000fc60000000800 */
[----:B------:R-:W-:Y:S01]  /*3620*/  FMUL.FTZ R92, R61, UR5 ;  /* 0x000000053d5c7c20 */ /* 0x000fe20008410000 */
[----:B------:R-:W-:Y:S01]  /*3630*/  HGMMA.64x16x16.F32.BF16 R48, gdesc[UR24], R48, gsb0 ;  /* 0x00200000183079f0 */ /* 0x000fe20008001830 */
[----:B------:R-:W-:Y:S01]  /*3640*/  UIADD3 UR26, UR4, 0x602, URZ ;  /* 0x00000602041a7890 */ /* 0x000fe2000fffe03f */
[----:B------:R-:W-:Y:S01]  /*3650*/  @P2 SHF.R.U32.HI R68, RZ, UR7, R58 ;  /* 0x00000007ff442c19 */ /* 0x000fe2000801163a */
[----:B------:R-:W-:Y:S01]  /*3660*/  UMOV UR27, 0x80000020 ;  /* 0x80000020001b7882 */ /* 0x000fe20000000000 */
[----:B------:R-:W-:Y:S01]  /*3670*/  UIMAD UR7, UR38, -0x90, UR56 ;  /* 0xffffff70260778a4 */ /* 0x000fe2000f8e0238 */
[----:B------:R-:W-:Y:S01]  /*3680*/  FMUL.FTZ R58, R62, UR5 ;  /* 0x000000053e3a7c20 */ /* 0x000fe20008410000 */
[----:B------:R-:W-:Y:S01]  /*3690*/  IMAD.U32 R62, RZ, RZ, UR57 ;  /* 0x00000039ff3e7e24 */ /* 0x000fe2000f8e00ff */
[----:B------:R-:W0:Y:S01]  /*36a0*/  SHFL.IDX PT, R70, R68, RZ, 0x1c1f ;  /* 0x001c1fff44467589 */ /* 0x000e2200000e0000 */
[----:B------:R-:W-:Y:S01]  /*36b0*/  UIADD3 UR7, UR7, 0x90, URZ ;  /* 0x0000009007077890 */ /* 0x000fe2000fffe03f */
[----:B------:R-:W-:Y:S01]  /*36c0*/  FMUL.FTZ R86, R57, UR5 ;  /* 0x0000000539567c20 */ /* 0x000fe20008410000 */
[----:B------:R-:W5:Y:S01]  /*36d0*/  MUFU.TANH R84, R84 ;  /* 0x0000005400547308 */ /* 0x000f620000002400 */
[----:B------:R-:W-:Y:S01]  /*36e0*/  IADD3 R79, -R62, UR56, R79 ;  /* 0x000000383e4f7c10 */ /* 0x000fe2000fffe14f */
[----:B------:R-:W-:Y:S01]  /*36f0*/  FMUL.FTZ R60, R60, UR5 ;  /* 0x000000053c3c7c20 */ /* 0x000fe20008410000 */
[----:B------:R-:W-:Y:S01]  /*3700*/  FMUL.FTZ R57, R59, UR5 ;  /* 0x000000053b397c20 */ /* 0x000fe20008410000 */
[----:B------:R-:W-:-:S02]  /*3710*/  IMAD.U32 R61, RZ, RZ, UR7 ;  /* 0x00000007ff3d7e24 */ /* 0x000fc4000f8e00ff */
[----:B------:R-:W-:Y:S01]  /*3720*/  FMUL.FTZ R59, R63, UR5 ;  /* 0x000000053f3b7c20 */ /* 0x000fe20008410000 */
[----:B------:R-:W-:Y:S01]  /*3730*/  SHFL.IDX PT, R68, R68, 0x1, 0x1c1f ;  /* 0x003c1f0044447f89 */ /* 0x000fe200000e0000 */
[----:B------:R-:W-:Y:S01]  /*3740*/  @UP0 ULDC UR7, c[0x0][0x450] ;  /* 0x0001140000070ab9 */ /* 0x000fe20000000800 */
[----:B------:R-:W-:Y:S01]  /*3750*/  IMAD R66, R22, -0x2, R61 ;  /* 0xfffffffe16427824 */ /* 0x000fe200078e023d */
[----:B------:R-:W5:Y:S01]  /*3760*/  MUFU.TANH R86, R86 ;  /* 0x0000005600567308 */ /* 0x000f620000002400 */
[----:B------:R-:W-:-:S07]  /*3770*/  UIADD3 UR38, UR38, -0x2, URZ ;  /* 0xfffffffe26267890 */ /* 0x000fce000fffe03f */
        /* <DEDUP_REMOVED lines=39> */
[----:B------:R-:W-:Y:S01]  /*39f0*/  MUFU.TANH R52, R52 ;  /* 0x0000003400347308 */ /* 0x000fe20000002400 */
[----:B------:R-:W-:Y:S02]  /*3a00*/  FSEL R83, R83, -INF , P3 ;  /* 0xff80000053537808 */ /* 0x000fe40001800000 */
[----:B------:R-:W-:Y:S02]  /*3a10*/  FMNMX.FTZ R50, R85, R50, !PT ;  /* 0x0000003255327209 */ /* 0x000fe40007810000 */
[----:B------:R-:W-:Y:S02]  /*3a20*/  ISETP.GT.AND P5, PT, R70, 0x21, PT ;  /* 0x000000214600780c */ /* 0x000fe40003fa4270 */
[----:B------:R-:W-:Y:S01]  /*3a30*/  FSEL R81, R72, -INF , P4 ;  /* 0xff80000048517808 */ /* 0x000fe20002000000 */
[----:B------:R-:W3:Y:S01]  /*3a40*/  MUFU.TANH R53, R53 ;  /* 0x0000003500357308 */ /* 0x000ee20000002400 */
        /* <DEDUP_REMOVED lines=19> */
[C---:B------:R-:W-:Y:S01]  /*3b80*/  ISETP.GT.AND P4, PT, R70.reuse, 0x38, PT ;  /* 0x000000384600780c */ /* 0x040fe20003f84270 */
[----:B------:R-:W-:Y:S01]  /*3b90*/  HGMMA.64x16x16.F32.BF16 R32, gdesc[UR24], R32, gsb0 ;  /* 0x00200000182079f0 */ /* 0x000fe20008001820 */
[----:B------:R-:W-:Y:S01]  /*3ba0*/  FSEL R69, R65, -INF , P3 ;  /* 0xff80000041457808 */ /* 0x000fe20001800000 */
[----:B------:R4:W-:Y:S01]  /*3bb0*/  MUFU.TANH R72, R41 ;  /* 0x0000002900487308 */ /* 0x0009e20000002400 */
[----:B------:R-:W-:Y:S01]  /*3bc0*/  FMNMX.FTZ R50, R71, R50, !PT ;  /* 0x0000003247327209 */ /* 0x000fe20007810000 */
[----:B------:R-:W-:Y:S01]  /*3bd0*/  FMUL.FTZ R45, R45, UR5 ;  /* 0x000000052d2d7c20 */ /* 0x000fe20008410000 */
[----:B------:R-:W-:Y:S01]  /*3be0*/  ISETP.GT.AND P3, PT, R70, 0x39, PT ;  /* 0x000000394600780c */ /* 0x000fe20003f64270 */
[----:B------:R-:W-:Y:S01]  /*3bf0*/  FMUL.FTZ R44, R44, UR5 ;  /* 0x000000052c2c7c20 */ /* 0x000fe20008410000 */
[----:B------:R-:W-:Y:S01]  /*3c00*/  FSEL R67, R67, -INF , P4 ;  /* 0xff80000043437808 */ /* 0x000fe20002000000 */
[----:B------:R-:W-:Y:S01]  /*3c10*/  FMUL.FTZ R88, R42, UR5 ;  /* 0x000000052a587c20 */ /* 0x000fe20008410000 */
[----:B------:R-:W-:Y:S01]  /*3c20*/  FMNMX.FTZ R50, R69, R50, !PT ;  /* 0x0000003245327209 */ /* 0x000fe20007810000 */
[----:B------:R0:W5:Y:S01]  /*3c30*/  MUFU.TANH R51, R40 ;  /* 0x0000002800337308 */ /* 0x0001620000002400 */
[----:B------:R-:W-:Y:S01]  /*3c40*/  ISETP.GT.AND P4, PT, R70, 0x40, PT ;  /* 0x000000404600780c */ /* 0x000fe20003f84270 */
[----:B------:R-:W-:Y:S01]  /*3c50*/  FMUL.FTZ R42, R46, UR5 ;  /* 0x000000052e2a7c20 */ /* 0x000fe20008410000 */
[----:B------:R-:W-:Y:S01]  /*3c60*/  FSEL R65, R78, -INF , P3 ;  /* 0xff8000004e417808 */ /* 0x000fe20001800000 */
[----:B------:R-:W-:Y:S01]  /*3c70*/  FMUL.FTZ R90, R43, UR5 ;  /* 0x000000052b5a7c20 */ /* 0x000fe20008410000 */
[----:B------:R-:W-:Y:S01]  /*3c80*/  FMNMX.FTZ R50, R67, R50, !PT ;  /* 0x0000003243327209 */ /* 0x000fe20007810000 */
[----:B------:R-:W-:Y:S01]  /*3c90*/  FMUL.FTZ R43, R47, UR5 ;  /* 0x000000052f2b7c20 */ /* 0x000fe20008410000 */
[----:B------:R-:W-:Y:S01]  /*3ca0*/  ISETP.GT.AND P3, PT, R70, 0x41, PT ;  /* 0x000000414600780c */ /* 0x000fe20003f64270 */
[----:B------:R1:W-:Y:S01]  /*3cb0*/  MUFU.TANH R76, R45 ;  /* 0x0000002d004c7308 */ /* 0x0003e20000002400 */
[----:B------:R-:W-:Y:S01]  /*3cc0*/  FSEL R63, R84, -INF , P4 ;  /* 0xff800000543f7808 */ /* 0x000fe20002000000 */
[----:B------:R-:W-:Y:S01]  /*3cd0*/  FMUL.FTZ R84, R54, UR5 ;  /* 0x0000000536547c20 */ /* 0x000fe20008410000 */
[----:B------:R-:W-:-:S02]  /*3ce0*/  FMNMX.FTZ R50, R65, R50, !PT ;  /* 0x0000003241327209 */ /* 0x000fc40007810000 */
[----:B------:R-:W-:Y:S02]  /*3cf0*/  ISETP.GT.AND P4, PT, R70, 0x48, PT ;  /* 0x000000484600780c */ /* 0x000fe40003f84270 */
[----:B------:R-:W-:Y:S01]  /*3d00*/  FSEL R61, R86, -INF , P3 ;  /* 0xff800000563d7808 */ /* 0x000fe20001800000 */
[----:B------:R2:W5:Y:S01]  /*3d10*/  MUFU.TANH R74, R44 ;  /* 0x0000002c004a7308 */ /* 0x0005620000002400 */
[----:B------:R-:W-:Y:S02]  /*3d20*/  FMNMX.FTZ R50, R63, R50, !PT ;  /* 0x000000323f327209 */ /* 0x000fe40007810000 */
[----:B------:R-:W-:Y:S02]  /*3d30*/  ISETP.GT.AND P3, PT, R70, 0x49, PT ;  /* 0x000000494600780c */ /* 0x000fe40003f64270 */
[----:B------:R-:W-:Y:S02]  /*3d40*/  FSEL R62, R60, -INF , P4 ;  /* 0xff8000003c3e7808 */ /* 0x000fe40002000000 */
[----:B----4-:R-:W-:Y:S01]  /*3d50*/  FMNMX.FTZ R41, R61, R50, !PT ;  /* 0x000000323d297209 */ /* 0x010fe20007810000 */
[----:B------:R-:W-:Y:S01]  /*3d60*/  MUFU.TANH R15, R15 ;  /* 0x0000000f000f7308 */ /* 0x000fe20000002400 */
[----:B------:R-:W-:-:S02]  /*3d70*/  ISETP.GT.AND P4, PT, R70, 0x50, PT ;  /* 0x000000504600780c */ /* 0x000fc40003f84270 */
[----:B0-----:R-:W-:Y:S02]  /*3d80*/  FSEL R40, R92, -INF , P3 ;  /* 0xff8000005c287808 */ /* 0x001fe40001800000 */
[----:B-1----:R-:W-:Y:S02]  /*3d90*/  FMNMX.FTZ R45, R62, R41, !PT ;  /* 0x000000293e2d7209 */ /* 0x002fe40007810000 */
[----:B------:R-:W-:Y:S01]  /*3da0*/  ISETP.GT.AND P3, PT, R70, 0x51, PT ;  /* 0x000000514600780c */ /* 0x000fe20003f64270 */
[----:B------:R-:W-:Y:S01]  /*3db0*/  MUFU.TANH R20, R20 ;  /* 0x0000001400147308 */ /* 0x000fe20000002400 */
[----:B------:R-:W-:-:S07]  /*3dc0*/  FMNMX.FTZ R45, R40, R45, !PT ;  /* 0x0000002d282d7209 */ /* 0x000fce0007810000 */
[----:B------:R-:W-:Y:S01]  /*3dd0*/  MUFU.TANH R21, R21 ;  /* 0x0000001500157308 */ /* 0x000fe20000002400 */
[----:B------:R-:W-:Y:S02]  /*3de0*/  WARPGROUP.DEPBAR.LE gsb0, 0x0 ;  /* 0x00008000000079c5 */ /* 0x000fe40000010000 */
[----:B------:R-:W-:Y:S01]  /*3df0*/  WARPGROUP.ARRIVE ;  /* 0x00000000000079c5 */ /* 0x000fe20000000000 */
[----:B------:R-:W-:Y:S01]  /*3e00*/  FMUL.FTZ R32, R32, UR5 ;  /* 0x0000000520207c20 */ /* 0x000fe20008410000 */
[----:B------:R-:W-:Y:S01]  /*3e10*/  FMUL.FTZ R41, R36, UR5 ;  /* 0x0000000524297c20 */ /* 0x000fe20008410000 */
[----:B------:R-:W-:Y:S01]  /*3e20*/  FSEL R36, R94, -INF , P4 ;  /* 0xff8000005e247808 */ /* 0x000fe20002000000 */
[----:B------:R-:W-:Y:S01]  /*3e30*/  FMUL.FTZ R33, R33, UR5 ;  /* 0x0000000521217c20 */ /* 0x000fe20008410000 */
[----:B------:R0:W1:Y:S01]  /*3e40*/  MUFU.TANH R78, R32 ;  /* 0x00000020004e7308 */ /* 0x0000620000002400 */
[----:B------:R-:W-:Y:S01]  /*3e50*/  HGMMA.64x16x16.F32.BF16 R24, gdesc[UR32], R24, gsb0 ;  /* 0x00200000201879f0 */ /* 0x000fe20008001818 */
[----:B------:R-:W-:Y:S01]  /*3e60*/  ISETP.GT.AND P4, PT, R70, 0x58, PT ;  /* 0x000000584600780c */ /* 0x000fe20003f84270 */
[----:B--2---:R-:W-:Y:S01]  /*3e70*/  FMUL.FTZ R44, R37, UR5 ;  /* 0x00000005252c7c20 */ /* 0x004fe20008410000 */
[----:B------:R-:W-:Y:S01]  /*3e80*/  FMNMX.FTZ R45, R36, R45, !PT ;  /* 0x0000002d242d7209 */ /* 0x000fe20007810000 */
[----:B------:R-:W-:Y:S01]  /*3e90*/  FMUL.FTZ R46, R34, UR5 ;  /* 0x00000005222e7c20 */ /* 0x000fe20008410000 */
[----:B------:R-:W-:-:S02]  /*3ea0*/  FMUL.FTZ R47, R38, UR5 ;  /* 0x00000005262f7c20 */ /* 0x000fc40008410000 */
[----:B------:R2:W-:Y:S01]  /*3eb0*/  MUFU.TANH R80, R33 ;  /* 0x0000002100507308 */ /* 0x0005e20000002400 */
[----:B0-----:R-:W-:Y:S02]  /*3ec0*/  FSEL R32, R96, -INF , P3 ;  /* 0xff80000060207808 */ /* 0x001fe40001800000 */
[----:B------:R-:W-:Y:S02]  /*3ed0*/  ISETP.GT.AND P3, PT, R70, 0x59, PT ;  /* 0x000000594600780c */ /* 0x000fe40003f64270 */
[----:B------:R-:W-:Y:S02]  /*3ee0*/  FMNMX.FTZ R50, R32, R45, !PT ;  /* 0x0000002d20327209 */ /* 0x000fe40007810000 */
[----:B---3--:R-:W-:Y:S01]  /*3ef0*/  FSEL R37, R53, -INF , P3 ;  /* 0xff80000035257808 */ /* 0x008fe20001800000 */
[----:B------:R0:W3:Y:S01]  /*3f00*/  MUFU.TANH R82, R41 ;  /* 0x0000002900527308 */ /* 0x0000e20000002400 */
[----:B--2---:R-:W-:Y:S02]  /*3f10*/  FSEL R33, R52, -INF , P4 ;  /* 0xff80000034217808 */ /* 0x004fe40002000000 */
[----:B------:R-:W-:-:S02]  /*3f20*/  ISETP.GT.AND P4, PT, R70, 0x60, PT ;  /* 0x000000604600780c */ /* 0x000fc40003f84270 */
[----:B------:R-:W-:Y:S02]  /*3f30*/  FMNMX.FTZ R50, R33, R50, !PT ;  /* 0x0000003221327209 */ /* 0x000fe40007810000 */
[C---:B------:R-:W-:Y:S01]  /*3f40*/  ISETP.GT.AND P3, PT, R70.reuse, 0x61, PT ;  /* 0x000000614600780c */ /* 0x040fe20003f64270 */
[----:B------:R-:W2:Y:S01]  /*3f50*/  MUFU.TANH R44, R44 ;  /* 0x0000002c002c7308 */ /* 0x000ea20000002400 */
[----:B-----5:R-:W-:Y:S02]  /*3f60*/  FSEL R53, R51, -INF , P4 ;  /* 0xff80000033357808 */ /* 0x020fe40002000000 */
[----:B------:R-:W-:Y:S02]  /*3f70*/  FMNMX.FTZ R50, R37, R50, !PT ;  /* 0x0000003225327209 */ /* 0x000fe40007810000 */
[----:B------:R-:W-:Y:S02]  /*3f80*/  ISETP.GT.AND P4, PT, R70, 0x68, PT ;  /* 0x000000684600780c */ /* 0x000fe40003f84270 */
[----:B------:R-:W-:Y:S01]  /*3f90*/  FSEL R45, R72, -INF , P3 ;  /* 0xff800000482d7808 */ /* 0x000fe20001800000 */
[----:B------:R-:W-:Y:S01]  /*3fa0*/  MUFU.TANH R64, R64 ;  /* 0x0000004000407308 */ /* 0x000fe20000002400 */
[----:B------:R-:W-:-:S02]  /*3fb0*/  FMNMX.FTZ R50, R53, R50, !PT ;  /* 0x0000003235327209 */ /* 0x000fc40007810000 */
[----:B------:R-:W-:Y:S02]  /*3fc0*/  ISETP.GT.AND P3, PT, R70, 0x69, PT ;  /* 0x000000694600780c */ /* 0x000fe40003f64270 */
[----:B------:R-:W-:Y:S02]  /*3fd0*/  FSEL R51, R74, -INF , P4 ;  /* 0xff8000004a337808 */ /* 0x000fe40002000000 */
[----:B------:R-:W-:Y:S01]  /*3fe0*/  FMNMX.FTZ R50, R45, R50, !PT ;  /* 0x000000322d327209 */ /* 0x000fe20007810000 */
[----:B------:R-:W-:Y:S01]  /*3ff0*/  MUFU.TANH R56, R56 ;  /* 0x0000003800387308 */ /* 0x000fe20000002400 */
[----:B------:R-:W-:Y:S02]  /*4000*/  ISETP.GT.AND P4, PT, R70, 0x70, PT ;  /* 0x000000704600780c */ /* 0x000fe40003f84270 */
[----:B0-----:R-:W-:Y:S02]  /*4010*/  FSEL R41, R76, -INF , P3 ;  /* 0xff8000004c297808 */ /* 0x001fe40001800000 */
[----:B------:R-:W-:-:S02]  /*4020*/  FMNMX.FTZ R50, R51, R50, !PT ;  /* 0x0000003233327209 */ /* 0x000fc40007810000 */
[----:B------:R-:W-:Y:S01]  /*4030*/  ISETP.GT.AND P3, PT, R70, 0x71, PT ;  /* 0x000000714600780c */ /* 0x000fe20003f64270 */
[----:B------:R-:W-:Y:S01]  /*4040*/  MUFU.TANH R57, R57 ;  /* 0x0000003900397308 */ /* 0x000fe20000002400 */
[----:B-1----:R-:W-:Y:S02]  /*4050*/  FSEL R60, R78, -INF , P4 ;  /* 0xff8000004e3c7808 */ /* 0x002fe40002000000 */
[----:B------:R-:W-:Y:S01]  /*4060*/  FMNMX.FTZ R99, R41, R50, !PT ;  /* 0x0000003229637209 */ /* 0x000fe20007810000 */
[----:B------:R-:W-:Y:S02]  /*4070*/  WARPGROUP.DEPBAR.LE gsb0, 0x0 ;  /* 0x00008000000079c5 */ /* 0x000fe40000010000 */
[----:B------:R-:W-:Y:S01]  /*4080*/  FMUL.FTZ R24, R24, UR5 ;  /* 0x0000000518187c20 */ /* 0x000fe20008410000 */
[----:B------:R-:W-:Y:S01]  /*4090*/  FMUL.FTZ R25, R25, UR5 ;  /* 0x0000000519197c20 */ /* 0x000fe20008410000 */
[----:B------:R-:W-:Y:S01]  /*40a0*/  FMUL.FTZ R28, R28, UR5 ;  /* 0x000000051c1c7c20 */ /* 0x000fe20008410000 */
[----:B------:R-:W-:Y:S01]  /*40b0*/  ISETP.GT.AND P4, PT, R70, 0x78, PT ;  /* 0x000000784600780c */ /* 0x000fe20003f84270 */
[----:B------:R0:W1:Y:S01]  /*40c0*/  MUFU.TANH R86, R24 ;  /* 0x0000001800567308 */ /* 0x0000620000002400 */
[----:B------:R-:W-:Y:S01]  /*40d0*/  FMNMX.FTZ R99, R60, R99, !PT ;  /* 0x000000633c637209 */ /* 0x000fe20007810000 */
[----:B------:R-:W-:Y:S01]  /*40e0*/  FMUL.FTZ R78, R31, UR5 ;  /* 0x000000051f4e7c20 */ /* 0x000fe20008410000 */
[----:B---3--:R-:W-:-:S02]  /*40f0*/  FSEL R52, R82, -INF , P4 ;  /* 0xff80000052347808 */ /* 0x008fc40002000000 */
[----:B------:R-:W-:-:S03]  /*4100*/  ISETP.GT.AND P4, PT, R70, 0x80, PT ;  /* 0x000000804600780c */ /* 0x000fc60003f84270 */
[----:B------:R3:W4:Y:S01]  /*4110*/  MUFU.TANH R72, R25 ;  /* 0x0000001900487308 */ /* 0x0007220000002400 */
[----:B0-----:R-:W-:Y:S02]  /*4120*/  FSEL R24, R80, -INF , P3 ;  /* 0xff80000050187808 */ /* 0x001fe40001800000 */
[----:B------:R-:W-:Y:S02]  /*4130*/  ISETP.GT.AND P3, PT, R70, 0x79, PT ;  /* 0x000000794600780c */ /* 0x000fe40003f64270 */
[----:B------:R-:W-:-:S03]  /*4140*/  FMNMX.FTZ R99, R24, R99, !PT ;  /* 0x0000006318637209 */ /* 0x000fc60007810000 */
[----:B------:R4:W0:Y:S01]  /*4150*/  MUFU.TANH R74, R28 ;  /* 0x0000001c004a7308 */ /* 0x0008220000002400 */
[----:B---3--:R-:W-:Y:S01]  /*4160*/  FMUL.FTZ R25, R29, UR5 ;  /* 0x000000051d197c20 */ /* 0x008fe20008410000 */
[----:B--2---:R-:W-:Y:S02]  /*4170*/  FSEL R29, R44, -INF , P3 ;  /* 0xff8000002c1d7808 */ /* 0x004fe40001800000 */
[----:B------:R-:W-:Y:S02]  /*4180*/  FMNMX.FTZ R44, R52, R99, !PT ;  /* 0x00000063342c7209 */ /* 0x000fe40007810000 */
[----:B------:R-:W-:Y:S02]  /*4190*/  ISETP.GT.AND P3, PT, R70, 0x81, PT ;  /* 0x000000814600780c */ /* 0x000fe40003f64270 */
[----:B------:R0:W2:Y:S01]  /*41a0*/  MUFU.TANH R76, R25 ;  /* 0x00000019004c7308 */ /* 0x0000a20000002400 */
[----:B-1----:R-:W-:Y:S01]  /*41b0*/  FSEL R50, R86, -INF , P4 ;  /* 0xff80000056327808 */ /* 0x002fe20002000000 */
[----:B------:R-:W-:Y:S01]  /*41c0*/  FMUL.FTZ R86, R55, UR5 ;  /* 0x0000000537567c20 */ /* 0x000fe20008410000 */
[----:B------:R-:W-:-:S02]  /*41d0*/  FMNMX.FTZ R99, R29, R44, !PT ;  /* 0x0000002c1d637209 */ /* 0x000fc40007810000 */
[----:B------:R-:W-:Y:S02]  /*41e0*/  ISETP.GT.AND P4, PT, R70, 0x88, PT ;  /* 0x000000884600780c */ /* 0x000fe40003f84270 */
[----:B----4-:R-:W-:Y:S01]  /*41f0*/  FSEL R28, R72, -INF , P3 ;  /* 0xff800000481c7808 */ /* 0x010fe20001800000 */
[----:B------:R-:W1:Y:S01]  /*4200*/  MUFU.TANH R58, R58 ;  /* 0x0000003a003a7308 */ /* 0x000e620000002400 */
[----:B------:R-:W-:Y:S01]  /*4210*/  FMNMX.FTZ R99, R50, R99, !PT ;  /* 0x0000006332637209 */ /* 0x000fe20007810000 */
[----:B------:R-:W-:Y:S01]  /*4220*/  FMUL.FTZ R72, R27, UR5 ;  /* 0x000000051b487c20 */ /* 0x000fe20008410000 */
[----:B------:R-:W-:Y:S01]  /*4230*/  ISETP.GT.AND P3, PT, R70, 0x89, PT ;  /* 0x000000894600780c */ /* 0x000fe20003f64270 */
[----:B------:R-:W-:Y:S01]  /*4240*/  FMUL.FTZ R70, R39, UR5 ;  /* 0x0000000527467c20 */ /* 0x000fe20008410000 */
[----:B0-----:R-:W-:Y:S02]  /*4250*/  FSEL R25, R74, -INF , P4 ;  /* 0xff8000004a197808 */ /* 0x001fe40002000000 */
[----:B------:R-:W-:Y:S01]  /*4260*/  FMNMX.FTZ R54, R28, R99, !PT ;  /* 0x000000631c367209 */ /* 0x000fe20007810000 */
[----:B------:R-:W0:Y:S01]  /*4270*/  MUFU.TANH R59, R59 ;  /* 0x0000003b003b7308 */ /* 0x000e220000002400 */
[----:B--2---:R-:W-:Y:S01]  /*4280*/  FSEL R44, R76, -INF , P3 ;  /* 0xff8000004c2c7808 */ /* 0x004fe20001800000 */
[----:B------:R-:W-:Y:S01]  /*4290*/  FMUL.FTZ R76, R30, UR5 ;  /* 0x000000051e4c7c20 */ /* 0x000fe20008410000 */
[----:B------:R-:W-:-:S04]  /*42a0*/  FMNMX.FTZ R55, R25, R54, !PT ;  /* 0x0000003619377209 */ /* 0x000fc80007810000 */
[----:B------:R-:W-:Y:S01]  /*42b0*/  FMNMX.FTZ R55, R44, R55, !PT ;  /* 0x000000372c377209 */ /* 0x000fe20007810000 */
[----:B------:R-:W2:Y:S04]  /*42c0*/  MUFU.TANH R48, R48 ;  /* 0x0000003000307308 */ /* 0x000ea80000002400 */
[----:B------:R-:W3:Y:S04]  /*42d0*/  SHFL.BFLY PT, R54, R55, 0x2, 0x1f ;  /* 0x0c401f0037367f89 */ /* 0x000ee800000e0000 */
[----:B------:R-:W4:Y:S08]  /*42e0*/  MUFU.TANH R49, R49 ;  /* 0x0000003100317308 */ /* 0x000f300000002400 */
[----:B------:R-:W5:Y:S08]  /*42f0*/  MUFU.TANH R84, R84 ;  /* 0x0000005400547308 */ /* 0x000f700000002400 */
[----:B------:R-:W5:Y:S01]  /*4300*/  MUFU.TANH R86, R86 ;  /* 0x0000005600567308 */ /* 0x000f620000002400 */
[----:B---3--:R-:W-:Y:S01]  /*4310*/  FMNMX.FTZ R34, R55, R54, !PT ;  /* 0x0000003637227209 */ /* 0x008fe20007810000 */
[----:B------:R-:W-:Y:S01]  /*4320*/  FMUL.FTZ R54, R35, UR5 ;  /* 0x0000000523367c20 */ /* 0x000fe20008410000 */
[----:B------:R-:W-:Y:S01]  /*4330*/  FMUL.FTZ R55, R26, UR5 ;  /* 0x000000051a377c20 */ /* 0x000fe20008410000 */
[----:B------:R-:W-:-:S04]  /*4340*/  UMOV UR5, UR58 ;  /* 0x0000003a00057c82 */ /* 0x000fc80008000000 */
[----:B------:R-:W3:Y:S01]  /*4350*/  MUFU.TANH R88, R88 ;  /* 0x0000005800587308 */ /* 0x000ee20000002400 */
[----:B------:R-:W1:Y:S01]  /*4360*/  SHFL.BFLY PT, R35, R34, 0x1, 0x1f ;  /* 0x0c201f0022237f89 */ /* 0x000e6200000e0000 */
[----:B------:R-:W-:-:S04]  /*4370*/  @UP0 USHF.R.U32.HI UR5, URZ, UR7, UR11 ;  /* 0x000000073f050299 */ /* 0x000fc8000801160b */
[----:B------:R-:W-:Y:S02]  /*4380*/  UIADD3 UR10, UR5, UR56, -UR57 ;  /* 0x00000038050a7290 */ /* 0x000fe4000fffe839 */
[----:B------:R-:W3:Y:S02]  /*4390*/  MUFU.TANH R90, R90 ;  /* 0x0000005a005a7308 */ /* 0x000ee40000002400 */
[----:B------:R-:W-:-:S04]  /*43a0*/  UIMAD.WIDE UR10, UR10, 0x38e38e39, URZ ;  /* 0x38e38e390a0a78a5 */ /* 0x000fc8000f8e023f */
[----:B------:R-:W-:Y:S02]  /*43b0*/  USHF.R.U32.HI UR5, URZ, 0x1f, UR11 ;  /* 0x0000001f3f057899 */ /* 0x000fe4000801160b */
[----:B------:R-:W3:Y:S02]  /*43c0*/  MUFU.TANH R42, R42 ;  /* 0x0000002a002a7308 */ /* 0x000ee40000002400 */
[----:B------:R-:W-:-:S04]  /*43d0*/  ULEA.HI.SX32 UR5, UR11, UR5, 0x1b ;  /* 0x000000050b057291 */ /* 0x000fc8000f8fda3f */
[----:B------:R-:W-:Y:S02]  /*43e0*/  UISETP.LT.AND UP1, UPT, URZ, UR5, UPT ;  /* 0x000000053f00728c */ /* 0x000fe4000bf21270 */
[----:B------:R-:W3:Y:S01]  /*43f0*/  MUFU.TANH R43, R43 ;  /* 0x0000002b002b7308 */ /* 0x000ee20000002400 */
[----:B-1----:R-:W-:Y:S01]  /*4400*/  FMNMX.FTZ R74, R34, R35, !PT ;  /* 0x00000023224a7209 */ /* 0x002fe20007810000 */
[----:B------:R-:W-:-:S03]  /*4410*/  USEL UR7, URZ, UR5, !UP1 ;  /* 0x000000053f077287 */ /* 0x000fc6000c800000 */
[C---:B------:R-:W-:Y:S01]  /*4420*/  FSETP.NEU.FTZ.AND P3, PT, R74.reuse, -INF , PT ;  /* 0xff8000004a00780b */ /* 0x040fe20003f7d000 */
[----:B------:R-:W-:Y:S01]  /*4430*/  FMUL.FTZ R34, R74, UR4 ;  /* 0x000000044a227c20 */ /* 0x000fe20008410000 */
[----:B------:R-:W-:Y:S01]  /*4440*/  UISETP.GE.AND UP1, UPT, UR38, UR7, UPT ;  /* 0x000000072600728c */ /* 0x000fe2000bf26270 */
[----:B------:R-:W1:Y:S03]  /*4450*/  MUFU.TANH R46, R46 ;  /* 0x0000002e002e7308 */ /* 0x000e660000002400 */
[----:B------:R-:W-:-:S05]  /*4460*/  FSEL R34, R34, RZ, P3 ;  /* 0x000000ff22227208 */ /* 0x000fca0001800000 */
[----:B------:R-:W-:Y:S01]  /*4470*/  FFMA.FTZ R30, R89, UR4, -R34 ;  /* 0x00000004591e7c23 */ /* 0x000fe20008010822 */
[----:B------:R-:W-:Y:S01]  /*4480*/  VIADDMNMX R89, R68, R79, R66, PT ;  /* 0x0000004f44597246 */ /* 0x000fe20003800142 */
[--C-:B------:R-:W-:Y:S01]  /*4490*/  FFMA.FTZ R82, R81, UR4, -R34.reuse ;  /* 0x0000000451527c23 */ /* 0x100fe20008010822 */
[--C-:B------:R-:W-:Y:S01]  /*44a0*/  FFMA.FTZ R83, R83, UR4, -R34.reuse ;  /* 0x0000000453537c23 */ /* 0x100fe20008010822 */
[--C-:B------:R-:W-:Y:S01]  /*44b0*/  FFMA.FTZ R85, R85, UR4, -R34.reuse ;  /* 0x0000000455557c23 */ /* 0x100fe20008010822 */
[C---:B------:R-:W-:Y:S01]  /*44c0*/  ISETP.GT.AND P3, PT, R89.reuse, RZ, PT ;  /* 0x000000ff5900720c */ /* 0x040fe20003f64270 */
[----:B------:R-:W1:Y:S01]  /*44d0*/  MUFU.TANH R54, R54 ;  /* 0x0000003600367308 */ /* 0x000e620000002400 */
[----:B------:R-:W-:Y:S01]  /*44e0*/  ISETP.GT.AND P4, PT, R89, 0x1, PT ;  /* 0x000000015900780c */ /* 0x000fe20003f84270 */
[--C-:B------:R-:W-:Y:S01]  /*44f0*/  FFMA.FTZ R31, R93, UR4, -R34.reuse ;  /* 0x000000045d1f7c23 */ /* 0x100fe20008010822 */
[----:B------:R-:W-:Y:S01]  /*4500*/  ISETP.GT.AND P5, PT, R89, 0x8, PT ;  /* 0x000000085900780c */ /* 0x000fe20003fa4270 */
[--C-:B------:R-:W-:Y:S01]  /*4510*/  FFMA.FTZ R27, R95, UR4, -R34.reuse ;  /* 0x000000045f1b7c23 */ /* 0x100fe20008010822 */
[----:B------:R-:W-:Y:S01]  /*4520*/  FSEL R4, R4, -INF , P3 ;  /* 0xff80000004047808 */ /* 0x000fe20001800000 */
[--C-:B------:R-:W-:Y:S01]  /*4530*/  FFMA.FTZ R38, R97, UR4, -R34.reuse ;  /* 0x0000000461267c23 */ /* 0x100fe20008010822 */
[----:B------:R-:W-:Y:S01]  /*4540*/  FSEL R35, R3, -INF , P4 ;  /* 0xff80000003237808 */ /* 0x000fe20002000000 */
[----:B------:R-:W1:Y:S01]  /*4550*/  MUFU.TANH R47, R47 ;  /* 0x0000002f002f7308 */ /* 0x000e620000002400 */
[----:B------:R-:W-:Y:S01]  /*4560*/  ISETP.GT.AND P3, PT, R89, 0x9, PT ;  /* 0x000000095900780c */ /* 0x000fe20003f64270 */
[--C-:B------:R-:W-:Y:S01]  /*4570*/  FFMA.FTZ R3, R87, UR4, -R34.reuse ;  /* 0x0000000457037c23 */ /* 0x100fe20008010822 */
[----:B------:R-:W-:Y:S01]  /*4580*/  FSEL R5, R5, -INF , P5 ;  /* 0xff80000005057808 */ /* 0x000fe20002800000 */
[--C-:B------:R-:W-:Y:S01]  /*4590*/  FFMA.FTZ R26, R91, UR4, -R34.reuse ;  /* 0x000000045b1a7c23 */ /* 0x100fe20008010822 */
[----:B------:R-:W-:Y:S01]  /*45a0*/  FMNMX.FTZ R66, R4, R35, !PT ;  /* 0x0000002304427209 */ /* 0x000fe20007810000 */
[--C-:B------:R-:W-:Y:S01]  /*45b0*/  FFMA.FTZ R36, R36, UR4, -R34.reuse ;  /* 0x0000000424247c23 */ /* 0x100fe20008010822 */
[----:B------:R-:W-:Y:S01]  /*45c0*/  ISETP.GT.AND P4, PT, R89, 0x10, PT ;  /* 0x000000105900780c */ /* 0x000fe20003f84270 */
[----:B------:R-:W1:Y:S01]  /*45d0*/  MUFU.TANH R70, R70 ;  /* 0x0000004600467308 */ /* 0x000e620000002400 */
[----:B------:R-:W-:Y:S01]  /*45e0*/  FSEL R6, R6, -INF , P3 ;  /* 0xff80000006067808 */ /* 0x000fe20001800000 */
[--C-:B------:R-:W-:Y:S01]  /*45f0*/  FFMA.FTZ R45, R45, UR4, -R34.reuse ;  /* 0x000000042d2d7c23 */ /* 0x100fe20008010822 */
[----:B------:R-:W-:Y:S01]  /*4600*/  FMNMX.FTZ R39, R5, R66, !PT ;  /* 0x0000004205277209 */ /* 0x000fe20007810000 */
[----:B------:R-:W-:Y:S01]  /*4610*/  FFMA.FTZ R28, R28, UR4, -R34 ;  /* 0x000000041c1c7c23 */ /* 0x000fe20008010822 */
[----:B------:R-:W-:-:S02]  /*4620*/  ISETP.GT.AND P3, PT, R89, 0x11, PT ;  /* 0x000000115900780c */ /* 0x000fc40003f64270 */
[----:B------:R-:W-:Y:S01]  /*4630*/  FSEL R7, R7, -INF , P4 ;  /* 0xff80000007077808 */ /* 0x000fe20002000000 */
[----:B------:R-:W1:Y:S01]  /*4640*/  MUFU.TANH R55, R55 ;  /* 0x0000003700377308 */ /* 0x000e620000002400 */
        /* <DEDUP_REMOVED lines=9> */
[----:B------:R-:W1:Y:S01]  /*46e0*/  MUFU.TANH R72, R72 ;  /* 0x0000004800487308 */ /* 0x000e620000002400 */
[----:B------:R-:W-:Y:S01]  /*46f0*/  FSEL R66, R10, -INF , P3 ;  /* 0xff8000000a427808 */ /* 0x000fe20001800000 */
[----:B0-----:R-:W-:Y:S01]  /*4700*/  FFMA.FTZ R85, R63, UR4, -R34 ;  /* 0x000000043f557c23 */ /* 0x001fe20008010822 */
[----:B------:R-:W-:Y:S02]  /*4710*/  FMNMX.FTZ R79, R9, R68, !PT ;  /* 0x00000044094f7209 */ /* 0x000fe40007810000 */
[----:B------:R-:W-:-:S02]  /*4720*/  ISETP.GT.AND P3, PT, R89, 0x21, PT ;  /* 0x000000215900780c */ /* 0x000fc40003f64270 */
[----:B------:R-:W-:Y:S01]  /*4730*/  FSEL R11, R11, -INF , P4 ;  /* 0xff8000000b0b7808 */ /* 0x000fe20002000000 */
[----:B------:R0:W-:Y:S01]  /*4740*/  MUFU.EX2 R10, R83 ;  /* 0x00000053000a7308 */ /* 0x0001e20000000800 */
[----:B------:R-:W-:Y:S02]  /*4750*/  FMNMX.FTZ R80, R66, R79, !PT ;  /* 0x0000004f42507209 */ /* 0x000fe40007810000 */
[----:B------:R-:W-:Y:S02]  /*4760*/  ISETP.GT.AND P4, PT, R89, 0x28, PT ;  /* 0x000000285900780c */ /* 0x000fe40003f84270 */
[----:B------:R-:W-:Y:S02]  /*4770*/  FSEL R68, R12, -INF , P3 ;  /* 0xff8000000c447808 */ /* 0x000fe40001800000 */
[----:B------:R-:W-:Y:S01]  /*4780*/  FMNMX.FTZ R81, R11, R80, !PT ;  /* 0x000000500b517209 */ /* 0x000fe20007810000 */
[----:B------:R2:W-:Y:S01]  /*4790*/  MUFU.EX2 R12, R82 ;  /* 0x00000052000c7308 */ /* 0x0005e20000000800 */
[----:B------:R-:W-:Y:S01]  /*47a0*/  ISETP.GT.AND P3, PT, R89, 0x29, PT ;  /* 0x000000295900780c */ /* 0x000fe20003f64270 */
[--C-:B0-----:R-:W-:Y:S01]  /*47b0*/  FFMA.FTZ R83, R65, UR4, -R34.reuse ;  /* 0x0000000441537c23 */ /* 0x101fe20008010822 */
[----:B------:R-:W-:Y:S01]  /*47c0*/  FSEL R79, R13, -INF , P4 ;  /* 0xff8000000d4f7808 */ /* 0x000fe20002000000 */
[----:B------:R-:W-:Y:S01]  /*47d0*/  FFMA.FTZ R13, R77, UR4, -R34 ;  /* 0x000000044d0d7c23 */ /* 0x000fe20008010822 */
[----:B------:R-:W-:-:S02]  /*47e0*/  FMNMX.FTZ R80, R68, R81, !PT ;  /* 0x0000005144507209 */ /* 0x000fc40007810000 */
[----:B------:R-:W-:Y:S01]  /*47f0*/  ISETP.GT.AND P4, PT, R89, 0x30, PT ;  /* 0x000000305900780c */ /* 0x000fe20003f84270 */
[----:B------:R-:W0:Y:S01]  /*4800*/  MUFU.TANH R76, R76 ;  /* 0x0000004c004c7308 */ /* 0x000e220000002400 */
[----:B------:R-:W-:Y:S01]  /*4810*/  FSEL R77, R14, -INF , P3 ;  /* 0xff8000000e4d7808 */ /* 0x000fe20001800000 */
[----:B--2---:R-:W-:Y:S01]  /*4820*/  FFMA.FTZ R82, R75, UR4, -R34 ;  /* 0x000000044b527c23 */ /* 0x004fe20008010822 */
[----:B------:R-:W-:Y:S02]  /*4830*/  FMNMX.FTZ R14, R79, R80, !PT ;  /* 0x000000504f0e7209 */ /* 0x000fe40007810000 */
[----:B------:R-:W-:Y:S02]  /*4840*/  ISETP.GT.AND P3, PT, R89, 0x31, PT ;  /* 0x000000315900780c */ /* 0x000fe40003f64270 */
[----:B------:R-:W-:Y:S01]  /*4850*/  FSEL R80, R15, -INF , P4 ;  /* 0xff8000000f507808 */ /* 0x000fe20002000000 */
[----:B------:R-:W2:Y:S01]  /*4860*/  MUFU.TANH R78, R78 ;  /* 0x0000004e004e7308 */ /* 0x000ea20000002400 */
[----:B------:R-:W-:-:S02]  /*4870*/  FMNMX.FTZ R15, R77, R14, !PT ;  /* 0x0000000e4d0f7209 */ /* 0x000fc40007810000 */
[----:B------:R-:W-:Y:S02]  /*4880*/  FSEL R75, R20, -INF , P3 ;  /* 0xff800000144b7808 */ /* 0x000fe40001800000 */
[----:B------:R-:W-:Y:S02]  /*4890*/  ISETP.GT.AND P4, PT, R89, 0x38, PT ;  /* 0x000000385900780c */ /* 0x000fe40003f84270 */
[----:B------:R-:W-:Y:S01]  /*48a0*/  FMNMX.FTZ R20, R80, R15, !PT ;  /* 0x0000000f50147209 */ /* 0x000fe20007810000 */
[----:B------:R-:W-:Y:S01]  /*48b0*/  FFMA.FTZ R15, R73, UR4, -R34 ;  /* 0x00000004490f7c23 */ /* 0x000fe20008010822 */
[----:B------:R-:W-:Y:S01]  /*48c0*/  ISETP.GT.AND P3, PT, R89, 0x39, PT ;  /* 0x000000395900780c */ /* 0x000fe20003f64270 */
[----:B------:R4:W-:Y:S01]  /*48d0*/  MUFU.EX2 R14, R82 ;  /* 0x00000052000e7308 */ /* 0x0009e20000000800 */
[----:B------:R-:W-:Y:S02]  /*48e0*/  FSEL R81, R21, -INF , P4 ;  /* 0xff80000015517808 */ /* 0x000fe40002000000 */
[----:B------:R-:W-:-:S02]  /*48f0*/  FMNMX.FTZ R20, R75, R20, !PT ;  /* 0x000000144b147209 */ /* 0x000fc40007810000 */
[----:B------:R-:W-:Y:S02]  /*4900*/  ISETP.GT.AND P4, PT, R89, 0x40, PT ;  /* 0x000000405900780c */ /* 0x000fe40003f84270 */
[----:B------:R-:W-:Y:S01]  /*4910*/  FSEL R64, R64, -INF , P3 ;  /* 0xff80000040407808 */ /* 0x000fe20001800000 */
[----:B------:R-:W-:Y:S01]  /*4920*/  MUFU.EX2 R31, R31 ;  /* 0x0000001f001f7308 */ /* 0x000fe20000000800 */
[----:B------:R-:W-:Y:S01]  /*4930*/  FMNMX.FTZ R21, R81, R20, !PT ;  /* 0x0000001451157209 */ /* 0x000fe20007810000 */
[--C-:B------:R-:W-:Y:S01]  /*4940*/  FFMA.FTZ R20, R71, UR4, -R34.reuse ;  /* 0x0000000447147c23 */ /* 0x100fe20008010822 */
[----:B------:R-:W-:Y:S02]  /*4950*/  FSEL R73, R56, -INF , P4 ;  /* 0xff80000038497808 */ /* 0x000fe40002000000 */
[----:B------:R-:W-:Y:S02]  /*4960*/  ISETP.GT.AND P3, PT, R89, 0x41, PT ;  /* 0x000000415900780c */ /* 0x000fe40003f64270 */
[----:B------:R-:W-:Y:S01]  /*4970*/  FMNMX.FTZ R56, R64, R21, !PT ;  /* 0x0000001540387209 */ /* 0x000fe20007810000 */
[----:B------:R-:W-:Y:S01]  /*4980*/  FFMA.FTZ R21, R69, UR4, -R34 ;  /* 0x0000000445157c23 */ /* 0x000fe20008010822 */
[----:B------:R-:W-:Y:S01]  /*4990*/  ISETP.GT.AND P4, PT, R89, 0x48, PT ;  /* 0x000000485900780c */ /* 0x000fe20003f84270 */
[----:B------:R-:W2:Y:S01]  /*49a0*/  MUFU.EX2 R30, R30 ;  /* 0x0000001e001e7308 */ /* 0x000ea20000000800 */
[----:B------:R-:W-:-:S02]  /*49b0*/  FSEL R57, R57, -INF , P3 ;  /* 0xff80000039397808 */ /* 0x000fc40001800000 */
[----:B------:R-:W-:Y:S02]  /*49c0*/  FMNMX.FTZ R56, R73, R56, !PT ;  /* 0x0000003849387209 */ /* 0x000fe40007810000 */
[----:B------:R-:W-:Y:S02]  /*49d0*/  ISETP.GT.AND P3, PT, R89, 0x49, PT ;  /* 0x000000495900780c */ /* 0x000fe40003f64270 */
[----:B------:R-:W-:Y:S01]  /*49e0*/  FSEL R58, R58, -INF , P4 ;  /* 0xff8000003a3a7808 */ /* 0x000fe20002000000 */
[----:B------:R-:W-:Y:S01]  /*49f0*/  MUFU.EX2 R27, R27 ;  /* 0x0000001b001b7308 */ /* 0x000fe20000000800 */
[----:B------:R-:W-:Y:S02]  /*4a00*/  FMNMX.FTZ R69, R57, R56, !PT ;  /* 0x0000003839457209 */ /* 0x000fe40007810000 */
[----:B------:R-:W-:Y:S02]  /*4a10*/  ISETP.GT.AND P4, PT, R89, 0x50, PT ;  /* 0x000000505900780c */ /* 0x000fe40003f84270 */
[----:B------:R-:W-:-:S02]  /*4a20*/  FSEL R59, R59, -INF , P3 ;  /* 0xff8000003b3b7808 */ /* 0x000fc40001800000 */
[----:B------:R-:W-:Y:S01]  /*4a30*/  FMNMX.FTZ R56, R58, R69, !PT ;  /* 0x000000453a387209 */ /* 0x000fe20007810000 */
[----:B------:R-:W-:Y:S01]  /*4a40*/  MUFU.EX2 R38, R38 ;  /* 0x0000002600267308 */ /* 0x000fe20000000800 */
[----:B------:R-:W-:Y:S02]  /*4a50*/  ISETP.GT.AND P3, PT, R89, 0x51, PT ;  /* 0x000000515900780c */ /* 0x000fe40003f64270 */
[----:B------:R-:W-:Y:S01]  /*4a60*/  FSEL R69, R48, -INF , P4 ;  /* 0xff80000030457808 */ /* 0x000fe20002000000 */
[----:B------:R-:W-:Y:S01]  /*4a70*/  FFMA.FTZ R48, R67, UR4, -R34 ;  /* 0x0000000443307c23 */ /* 0x000fe20008010822 */
[----:B------:R-:W-:Y:S02]  /*4a80*/  FMNMX.FTZ R56, R59, R56, !PT ;  /* 0x000000383b387209 */ /* 0x000fe40007810000 */
[----:B----4-:R-:W-:Y:S01]  /*4a90*/  FSEL R82, R49, -INF , P3 ;  /* 0xff80000031527808 */ /* 0x010fe20001800000 */
[----:B------:R-:W-:Y:S01]  /*4aa0*/  MUFU.EX2 R26, R26 ;  /* 0x0000001a001a7308 */ /* 0x000fe20000000800 */
[----:B------:R-:W-:-:S02]  /*4ab0*/  ISETP.GT.AND P4, PT, R89, 0x58, PT ;  /* 0x000000585900780c */ /* 0x000fc40003f84270 */
[----:B------:R-:W-:Y:S02]  /*4ac0*/  FMNMX.FTZ R49, R69, R56, !PT ;  /* 0x0000003845317209 */ /* 0x000fe40007810000 */
[C---:B------:R-:W-:Y:S02]  /*4ad0*/  ISETP.GT.AND P3, PT, R89.reuse, 0x59, PT ;  /* 0x000000595900780c */ /* 0x040fe40003f64270 */
[----:B-----5:R-:W-:Y:S01]  /*4ae0*/  FSEL R67, R84, -INF , P4 ;  /* 0xff80000054437808 */ /* 0x020fe20002000000 */
[----:B------:R-:W-:Y:S01]  /*4af0*/  MUFU.EX2 R3, R3 ;  /* 0x0000000300037308 */ /* 0x000fe20000000800 */
[----:B------:R-:W-:Y:S02]  /*4b00*/  FMNMX.FTZ R56, R82, R49, !PT ;  /* 0x0000003152387209 */ /* 0x000fe40007810000 */
[----:B------:R-:W-:Y:S02]  /*4b10*/  ISETP.GT.AND P4, PT, R89, 0x60, PT ;  /* 0x000000605900780c */ /* 0x000fe40003f84270 */
[----:B------:R-:W-:Y:S01]  /*4b20*/  FSEL R65, R86, -INF , P3 ;  /* 0xff80000056417808 */ /* 0x000fe20001800000 */
[----:B------:R-:W-:Y:S01]  /*4b30*/  FFMA.FTZ R86, R61, UR4, -R34 ;  /* 0x000000043d567c23 */ /* 0x000fe20008010822 */
[----:B------:R-:W-:Y:S01]  /*4b40*/  FMNMX.FTZ R56, R67, R56, !PT ;  /* 0x0000003843387209 */ /* 0x000fe20007810000 */
[----:B------:R4:W-:Y:S01]  /*4b50*/  MUFU.EX2 R49, R83 ;  /* 0x0000005300317308 */ /* 0x0009e20000000800 */
[----:B------:R-:W-:-:S02]  /*4b60*/  ISETP.GT.AND P3, PT, R89, 0x61, PT ;  /* 0x000000615900780c */ /* 0x000fc40003f64270 */
[----:B---3--:R-:W-:Y:S02]  /*4b70*/  FSEL R71, R88, -INF , P4 ;  /* 0xff80000058477808 */ /* 0x008fe40002000000 */
[----:B------:R-:W-:Y:S02]  /*4b80*/  FMNMX.FTZ R84, R65, R56, !PT ;  /* 0x0000003841547209 */ /* 0x000fe40007810000 */
[----:B------:R-:W-:Y:S01]  /*4b90*/  ISETP.GT.AND P4, PT, R89, 0x68, PT ;  /* 0x000000685900780c */ /* 0x000fe20003f84270 */
[----:B------:R1:W-:Y:S01]  /*4ba0*/  MUFU.EX2 R56, R85 ;  /* 0x0000005500387308 */ /* 0x0003e20000000800 */
[----:B------:R-:W-:Y:S02]  /*4bb0*/  FSEL R63, R90, -INF , P3 ;  /* 0xff8000005a3f7808 */ /* 0x000fe40001800000 */
[----:B------:R-:W-:Y:S02]  /*4bc0*/  FMNMX.FTZ R84, R71, R84, !PT ;  /* 0x0000005447547209 */ /* 0x000fe40007810000 */
[----:B----4-:R-:W-:-:S02]  /*4bd0*/  FSEL R83, R42, -INF , P4 ;  /* 0xff8000002a537808 */ /* 0x010fc40002000000 */
[----:B------:R-:W-:Y:S01]  /*4be0*/  ISETP.GT.AND P3, PT, R89, 0x69, PT ;  /* 0x000000695900780c */ /* 0x000fe20003f64270 */
[----:B------:R-:W-:Y:S01]  /*4bf0*/  MUFU.EX2 R13, R13 ;  /* 0x0000000d000d7308 */ /* 0x000fe20000000800 */
[----:B------:R-:W-:Y:S02]  /*4c00*/  FMNMX.FTZ R42, R63, R84, !PT ;  /* 0x000000543f2a7209 */ /* 0x000fe40007810000 */
[----:B------:R-:W-:Y:S02]  /*4c10*/  ISETP.GT.AND P4, PT, R89, 0x70, PT ;  /* 0x000000705900780c */ /* 0x000fe40003f84270 */
[----:B------:R-:W-:Y:S02]  /*4c20*/  FSEL R84, R43, -INF , P3 ;  /* 0xff8000002b547808 */ /* 0x000fe40001800000 */
[----:B------:R-:W-:Y:S01]  /*4c30*/  FMNMX.FTZ R61, R83, R42, !PT ;  /* 0x0000002a533d7209 */ /* 0x000fe20007810000 */
[----:B------:R-:W-:Y:S01]  /*4c40*/  FFMA.FTZ R42, R62, UR4, -R34 ;  /* 0x000000043e2a7c23 */ /* 0x000fe20008010822 */
[----:B-1----:R-:W-:Y:S01]  /*4c50*/  FSEL R85, R46, -INF , P4 ;  /* 0xff8000002e557808 */ /* 0x002fe20002000000 */
[----:B------:R1:W-:Y:S01]  /*4c60*/  MUFU.EX2 R43, R86 ;  /* 0x00000056002b7308 */ /* 0x0003e20000000800 */
[----:B------:R-:W-:-:S02]  /*4c70*/  ISETP.GT.AND P3, PT, R89, 0x71, PT ;  /* 0x000000715900780c */ /* 0x000fc40003f64270 */
[----:B------:R-:W-:Y:S02]  /*4c80*/  FMNMX.FTZ R46, R84, R61, !PT ;  /* 0x0000003d542e7209 */ /* 0x000fe40007810000 */
[----:B------:R-:W-:Y:S02]  /*4c90*/  ISETP.GT.AND P4, PT, R89, 0x78, PT ;  /* 0x000000785900780c */ /* 0x000fe40003f84270 */
[----:B------:R-:W-:Y:S01]  /*4ca0*/  FSEL R62, R54, -INF , P3 ;  /* 0xff800000363e7808 */ /* 0x000fe20001800000 */
[--C-:B------:R-:W-:Y:S01]  /*4cb0*/  FFMA.FTZ R54, R41, UR4, -R34.reuse ;  /* 0x0000000429367c23 */ /* 0x100fe20008010822 */
[----:B------:R-:W-:Y:S01]  /*4cc0*/  FMNMX.FTZ R61, R85, R46, !PT ;  /* 0x0000002e553d7209 */ /* 0x000fe20007810000 */
[--C-:B------:R-:W-:Y:S01]  /*4cd0*/  FFMA.FTZ R46, R33, UR4, -R34.reuse ;  /* 0x00000004212e7c23 */ /* 0x100fe20008010822 */
[----:B------:R-:W-:Y:S01]  /*4ce0*/  ISETP.GT.AND P3, PT, R89, 0x79, PT ;  /* 0x000000795900780c */ /* 0x000fe20003f64270 */
[--C-:B------:R-:W-:Y:S01]  /*4cf0*/  FFMA.FTZ R41, R29, UR4, -R34.reuse ;  /* 0x000000041d297c23 */ /* 0x100fe20008010822 */
[----:B-1----:R-:W-:Y:S01]  /*4d00*/  FSEL R86, R47, -INF , P4 ;  /* 0xff8000002f567808 */ /* 0x002fe20002000000 */
[--C-:B------:R-:W-:Y:S01]  /*4d10*/  FFMA.FTZ R47, R40, UR4, -R34.reuse ;  /* 0x00000004282f7c23 */ /* 0x100fe20008010822 */
[----:B------:R-:W-:Y:S01]  /*4d20*/  FMNMX.FTZ R61, R62, R61, !PT ;  /* 0x0000003d3e3d7209 */ /* 0x000fe20007810000 */
[--C-:B------:R-:W-:Y:S01]  /*4d30*/  FFMA.FTZ R29, R50, UR4, -R34.reuse ;  /* 0x00000004321d7c23 */ /* 0x100fe20008010822 */
[----:B------:R-:W-:Y:S01]  /*4d40*/  ISETP.GT.AND P4, PT, R89, 0x80, PT ;  /* 0x000000805900780c */ /* 0x000fe20003f84270 */
[----:B------:R-:W-:Y:S01]  /*4d50*/  FFMA.FTZ R50, R25, UR4, -R34 ;  /* 0x0000000419327c23 */ /* 0x000fe20008010822 */
[----:B------:R-:W-:Y:S01]  /*4d60*/  FSEL R70, R70, -INF , P3 ;  /* 0xff80000046467808 */ /* 0x000fe20001800000 */
[----:B------:R-:W-:Y:S01]  /*4d70*/  MUFU.EX2 R15, R15 ;  /* 0x0000000f000f7308 */ /* 0x000fe20000000800 */
[----:B------:R-:W-:-:S02]  /*4d80*/  FMNMX.FTZ R61, R86, R61, !PT ;  /* 0x0000003d563d7209 */ /* 0x000fc40007810000 */
[----:B------:R-:W-:Y:S02]  /*4d90*/  ISETP.GT.AND P3, PT, R89, 0x81, PT ;  /* 0x000000815900780c */ /* 0x000fe40003f64270 */
[----:B------:R-:W-:Y:S02]  /*4da0*/  FSEL R87, R55, -INF , P4 ;  /* 0xff80000037577808 */ /* 0x000fe40002000000 */
[----:B------:R-:W-:Y:S01]  /*4db0*/  FMNMX.FTZ R40, R70, R61, !PT ;  /* 0x0000003d46287209 */ /* 0x000fe20007810000 */
[--C-:B------:R-:W-:Y:S01]  /*4dc0*/  FFMA.FTZ R61, R32, UR4, -R34.reuse ;  /* 0x00000004203d7c23 */ /* 0x100fe20008010822 */
[----:B------:R-:W-:Y:S01]  /*4dd0*/  ISETP.GT.AND P4, PT, R89, 0x88, PT ;  /* 0x000000885900780c */ /* 0x000fe20003f84270 */
[----:B------:R-:W-:Y:S01]  /*4de0*/  MUFU.EX2 R20, R20 ;  /* 0x0000001400147308 */ /* 0x000fe20000000800 */
[----:B------:R-:W-:Y:S02]  /*4df0*/  FSEL R88, R72, -INF , P3 ;  /* 0xff80000048587808 */ /* 0x000fe40001800000 */
[----:B------:R-:W-:Y:S01]  /*4e00*/  FMNMX.FTZ R55, R87, R40, !PT ;  /* 0x0000002857377209 */ /* 0x000fe20007810000 */
[----:B------:R-:W-:Y:S01]  /*4e10*/  FFMA.FTZ R40, R53, UR4, -R34 ;  /* 0x0000000435287c23 */ /* 0x000fe20008010822 */
[----:B------:R-:W-:-:S02]  /*4e20*/  ISETP.GT.AND P3, PT, R89, 0x89, PT ;  /* 0x000000895900780c */ /* 0x000fc40003f64270 */
[----:B0-----:R-:W-:Y:S01]  /*4e30*/  FSEL R76, R76, -INF , P4 ;  /* 0xff8000004c4c7808 */ /* 0x001fe20002000000 */
[----:B------:R-:W-:Y:S01]  /*4e40*/  MUFU.EX2 R21, R21 ;  /* 0x0000001500157308 */ /* 0x000fe20000000800 */
[----:B------:R-:W-:Y:S02]  /*4e50*/  FMNMX.FTZ R55, R88, R55, !PT ;  /* 0x0000003758377209 */ /* 0x000fe40007810000 */
[----:B--2---:R-:W-:Y:S02]  /*4e60*/  FSEL R78, R78, -INF , P3 ;  /* 0xff8000004e4e7808 */ /* 0x004fe40001800000 */
[----:B------:R-:W-:-:S03]  /*4e70*/  FMNMX.FTZ R55, R76, R55, !PT ;  /* 0x000000374c377209 */ /* 0x000fc60007810000 */
[----:B------:R-:W-:Y:S01]  /*4e80*/  MUFU.EX2 R48, R48 ;  /* 0x0000003000307308 */ /* 0x000fe20000000800 */
[----:B------:R-:W-:Y:S01]  /*4e90*/  FMNMX.FTZ R32, R78, R55, !PT ;  /* 0x000000374e207209 */ /* 0x000fe20007810000 */
[--C-:B------:R-:W-:Y:S01]  /*4ea0*/  FFMA.FTZ R55, R37, UR4, -R34.reuse ;  /* 0x0000000425377c23 */ /* 0x100fe20008010822 */
[----:B------:R-:W-:-:S03]  /*4eb0*/  FFMA.FTZ R37, R51, UR4, -R34 ;  /* 0x0000000433257c23 */ /* 0x000fc60008010822 */
[----:B------:R-:W0:Y:S02]  /*4ec0*/  SHFL.BFLY PT, R33, R32, 0x2, 0x1f ;  /* 0x0c401f0020217f89 */ /* 0x000e2400000e0000 */
[----:B------:R-:W-:Y:S08]  /*4ed0*/  MUFU.EX2 R42, R42 ;  /* 0x0000002a002a7308 */ /* 0x000ff00000000800 */
[----:B------:R-:W-:Y:S08]  /*4ee0*/  MUFU.EX2 R47, R47 ;  /* 0x0000002f002f7308 */ /* 0x000ff00000000800 */
[----:B------:R-:W-:Y:S01]  /*4ef0*/  MUFU.EX2 R36, R36 ;  /* 0x0000002400247308 */ /* 0x000fe20000000800 */
[----:B0-----:R-:W-:Y:S01]  /*4f00*/  FMNMX.FTZ R51, R32, R33, !PT ;  /* 0x0000002120337209 */ /* 0x001fe20007810000 */
[--C-:B------:R-:W-:Y:S01]  /*4f10*/  FFMA.FTZ R33, R60, UR4, -R34.reuse ;  /* 0x000000043c217c23 */ /* 0x100fe20008010822 */
[--C-:B------:R-:W-:Y:S01]  /*4f20*/  FFMA.FTZ R60, R24, UR4, -R34.reuse ;  /* 0x00000004183c7c23 */ /* 0x100fe20008010822 */
[----:B------:R-:W-:-:S04]  /*4f30*/  FFMA.FTZ R32, R52, UR4, -R34 ;  /* 0x0000000434207c23 */ /* 0x000fc80008010822 */
[----:B------:R-:W-:Y:S01]  /*4f40*/  MUFU.EX2 R61, R61 ;  /* 0x0000003d003d7308 */ /* 0x000fe20000000800 */
[----:B------:R-:W0:Y:S07]  /*4f50*/  SHFL.BFLY PT, R72, R51, 0x1, 0x1f ;  /* 0x0c201f0033487f89 */ /* 0x000e2e00000e0000 */
[----:B------:R-:W-:Y:S08]  /*4f60*/  MUFU.EX2 R46, R46 ;  /* 0x0000002e002e7308 */ /* 0x000ff00000000800 */
[----:B------:R-:W-:Y:S08]  /*4f70*/  MUFU.EX2 R55, R55 ;  /* 0x0000003700377308 */ /* 0x000ff00000000800 */
[----:B------:R-:W-:Y:S01]  /*4f80*/  MUFU.EX2 R40, R40 ;  /* 0x0000002800287308 */ /* 0x000fe20000000800 */
[----:B0-----:R-:W-:Y:S01]  /*4f90*/  FMNMX.FTZ R72, R51, R72, !PT ;  /* 0x0000004833487209 */ /* 0x001fe20007810000 */
[----:B------:R-:W-:-:S03]  /*4fa0*/  FFMA.FTZ R51, R44, UR4, -R34 ;  /* 0x000000042c337c23 */ /* 0x000fc60008010822 */
        /* <DEDUP_REMOVED lines=16> */
[----:B------:R-:W-:Y:S01]  /*50b0*/  FFMA.FTZ R53, R79, UR4, -R24 ;  /* 0x000000044f357c23 */ /* 0x000fe20008010818 */
[----:B------:R1:W2:Y:S01]  /*50c0*/  MUFU.EX2 R91, R35 ;  /* 0x00000023005b7308 */ /* 0x0002a20000000800 */
[----:B0-----:R-:W-:Y:S01]  /*50d0*/  @!P1 PRMT R4, RZ, 0x654, R0 ;  /* 0x00000654ff049816 */ /* 0x001fe20000000000 */
[--C-:B------:R-:W-:Y:S01]  /*50e0*/  FFMA.FTZ R68, R77, UR4, -R24.reuse ;  /* 0x000000044d447c23 */ /* 0x100fe20008010818 */
[--C-:B------:R-:W-:Y:S01]  /*50f0*/  FFMA.FTZ R75, R75, UR4, -R24.reuse ;  /* 0x000000044b4b7c23 */ /* 0x100fe20008010818 */
[--C-:B------:R-:W-:Y:S01]  /*5100*/  FFMA.FTZ R77, R81, UR4, -R24.reuse ;  /* 0x00000004514d7c23 */ /* 0x100fe20008010818 */
[----:B------:R0:W-:Y:S01]  /*5110*/  @!P1 SYNCS.ARRIVE.TRANS64.RED.A1T0 RZ, [R4+URZ], RZ ;  /* 0x000000ff04ff99a7 */ /* 0x0001e2000810043f */
[--C-:B------:R-:W-:Y:S01]  /*5120*/  FFMA.FTZ R69, R69, UR4, -R24.reuse ;  /* 0x0000000445457c23 */ /* 0x100fe20008010818 */
[--C-:B------:R-:W-:Y:S01]  /*5130*/  FFMA.FTZ R63, R63, UR4, -R24.reuse ;  /* 0x000000043f3f7c23 */ /* 0x100fe20008010818 */
[----:B------:R2:W3:Y:S01]  /*5140*/  MUFU.EX2 R92, R5 ;  /* 0x00000005005c7308 */ /* 0x0004e20000000800 */
[--C-:B-1----:R-:W-:Y:S01]  /*5150*/  FFMA.FTZ R35, R66, UR4, -R24.reuse ;  /* 0x0000000442237c23 */ /* 0x102fe20008010818 */
[--C-:B------:R-:W-:Y:S01]  /*5160*/  FFMA.FTZ R66, R80, UR4, -R24.reuse ;  /* 0x0000000450427c23 */ /* 0x100fe20008010818 */
[--C-:B------:R-:W-:Y:S01]  /*5170*/  FFMA.FTZ R80, R64, UR4, -R24.reuse ;  /* 0x0000000440507c23 */ /* 0x100fe20008010818 */
[--C-:B------:R-:W-:Y:S01]  /*5180*/  FFMA.FTZ R64, R73, UR4, -R24.reuse ;  /* 0x0000000449407c23 */ /* 0x100fe20008010818 */
[----:B0-----:R-:W-:Y:S01]  /*5190*/  F2FP.BF16.F32.PACK_AB R4, R30, R31 ;  /* 0x0000001f1e04723e */ /* 0x001fe200000010ff */
[--C-:B------:R-:W-:Y:S01]  /*51a0*/  FFMA.FTZ R73, R57, UR4, -R24.reuse ;  /* 0x0000000439497c23 */ /* 0x100fe20008010818 */
[--C-:B------:R-:W-:Y:S01]  /*51b0*/  FFMA.FTZ R57, R58, UR4, -R24.reuse ;  /* 0x000000043a397c23 */ /* 0x100fe20008010818 */
[----:B------:R0:W1:Y:S01]  /*51c0*/  MUFU.EX2 R93, R6 ;  /* 0x00000006005d7308 */ /* 0x0000620000000800 */
[----:B--2---:R-:W-:Y:S01]  /*51d0*/  FADD.FTZ R5, R90, R91 ;  /* 0x0000005b5a057221 */ /* 0x004fe20000010000 */
[--C-:B------:R-:W-:Y:S01]  /*51e0*/  FFMA.FTZ R58, R59, UR4, -R24.reuse ;  /* 0x000000043b3a7c23 */ /* 0x100fe20008010818 */
[--C-:B------:R-:W-:Y:S01]  /*51f0*/  FFMA.FTZ R59, R65, UR4, -R24.reuse ;  /* 0x00000004413b7c23 */ /* 0x100fe20008010818 */
[--C-:B------:R-:W-:Y:S01]  /*5200*/  FFMA.FTZ R83, R83, UR4, -R24.reuse ;  /* 0x0000000453537c23 */ /* 0x100fe20008010818 */
[--C-:B------:R-:W-:Y:S01]  /*5210*/  FFMA.FTZ R84, R84, UR4, -R24.reuse ;  /* 0x0000000454547c23 */ /* 0x100fe20008010818 */
[--C-:B------:R-:W-:Y:S01]  /*5220*/  FFMA.FTZ R85, R85, UR4, -R24.reuse ;  /* 0x0000000455557c23 */ /* 0x100fe20008010818 */
[----:B------:R-:W-:Y:S01]  /*5230*/  FFMA.FTZ R86, R86, UR4, -R24 ;  /* 0x0000000456567c23 */ /* 0x000fe20008010818 */
[----:B------:R-:W2:Y:S01]  /*5240*/  MUFU.EX2 R25, R25 ;  /* 0x0000001900197308 */ /* 0x000ea20000000800 */
[----:B0-----:R-:W-:Y:S01]  /*5250*/  FADD.FTZ R6, R31, R30 ;  /* 0x0000001e1f067221 */ /* 0x001fe20000010000 */
[----:B---3--:R-:W-:Y:S01]  /*5260*/  FADD.FTZ R8, R92, R5 ;  /* 0x000000055c087221 */ /* 0x008fe20000010000 */
[--C-:B------:R-:W-:Y:S01]  /*5270*/  FFMA.FTZ R30, R67, UR4, -R24.reuse ;  /* 0x00000004431e7c23 */ /* 0x100fe20008010818 */
[----:B------:R-:W-:Y:S01]  /*5280*/  FFMA.FTZ R70, R70, UR4, -R24 ;  /* 0x0000000446467c23 */ /* 0x000fe20008010818 */
[----:B------:R-:W-:Y:S01]  /*5290*/  FADD.FTZ R7, R27, R6 ;  /* 0x000000061b077221 */ /* 0x000fe20000010000 */
[----:B------:R-:W-:Y:S01]  /*52a0*/  F2FP.BF16.F32.PACK_AB R6, R38, R27 ;  /* 0x0000001b2606723e */ /* 0x000fe200000010ff */
[----:B------:R-:W-:Y:S01]  /*52b0*/  FFMA.FTZ R27, R62, UR4, -R24 ;  /* 0x000000043e1b7c23 */ /* 0x000fe20008010818 */
[----:B------:R-:W0:Y:S01]  /*52c0*/  MUFU.EX2 R44, R44 ;  /* 0x0000002c002c7308 */ /* 0x000e220000000800 */
[----:B------:R-:W-:Y:S01]  /*52d0*/  FADD.FTZ R9, R38, R7 ;  /* 0x0000000726097221 */ /* 0x000fe20000010000 */
[----:B-1----:R-:W-:Y:S01]  /*52e0*/  FADD.FTZ R8, R93, R8 ;  /* 0x000000085d087221 */ /* 0x002fe20000010000 */
[--C-:B------:R-:W-:Y:S01]  /*52f0*/  FFMA.FTZ R38, R71, UR4, -R24.reuse ;  /* 0x0000000447267c23 */ /* 0x100fe20008010818 */
[--C-:B------:R-:W-:Y:S01]  /*5300*/  FFMA.FTZ R87, R87, UR4, -R24.reuse ;  /* 0x0000000457577c23 */ /* 0x100fe20008010818 */
[--C-:B------:R-:W-:Y:S01]  /*5310*/  FFMA.FTZ R88, R88, UR4, -R24.reuse ;  /* 0x0000000458587c23 */ /* 0x100fe20008010818 */
[--C-:B------:R-:W-:Y:S01]  /*5320*/  FFMA.FTZ R76, R76, UR4, -R24.reuse ;  /* 0x000000044c4c7c23 */ /* 0x100fe20008010818 */
[----:B------:R-:W-:Y:S01]  /*5330*/  FFMA.FTZ R78, R78, UR4, -R24 ;  /* 0x000000044e4e7c23 */ /* 0x000fe20008010818 */
[----:B------:R-:W1:Y:S01]  /*5340*/  MUFU.EX2 R34, R34 ;  /* 0x0000002200227308 */ /* 0x000e620000000800 */
[----:B------:R-:W-:-:S02]  /*5350*/  F2FP.BF16.F32.PACK_AB R5, R91, R90 ;  /* 0x0000005a5b05723e */ /* 0x000fc400000010ff */
[----:B------:R-:W-:-:S05]  /*5360*/  F2FP.BF16.F32.PACK_AB R7, R93, R92 ;  /* 0x0000005c5d07723e */ /* 0x000fca00000010ff */
[----:B------:R-:W3:Y:S01]  /*5370*/  MUFU.EX2 R35, R35 ;  /* 0x0000002300237308 */ /* 0x000ee20000000800 */
[----:B------:R4:W-:Y:S07]  /*5380*/  STSM.16.M88.4 [R2+0x24300], R4 ;  /* 0x0243000402007844 */ /* 0x0009ee0000000200 */
[----:B------:R5:W-:Y:S08]  /*5390*/  MUFU.EX2 R31, R82 ;  /* 0x00000052001f7308 */ /* 0x000bf00000000800 */
[----:B------:R-:W3:Y:S01]  /*53a0*/  MUFU.EX2 R52, R52 ;  /* 0x0000003400347308 */ /* 0x000ee20000000800 */
[----:B-----5:R-:W-:Y:S01]  /*53b0*/  FADD.FTZ R82, R26, R9 ;  /* 0x000000091a527221 */ /* 0x020fe20000010000 */
[----:B--2---:R-:W-:Y:S01]  /*53c0*/  FADD.FTZ R9, R25, R8 ;  /* 0x0000000819097221 */ /* 0x004fe20000010000 */
[----:B----4-:R-:W-:-:S02]  /*53d0*/  F2FP.BF16.F32.PACK_AB R4, R13, R12 ;  /* 0x0000000c0d04723e */ /* 0x010fc400000010ff */
[----:B------:R-:W-:Y:S01]  /*53e0*/  FADD.FTZ R82, R3, R82 ;  /* 0x0000005203527221 */ /* 0x000fe20000010000 */
[----:B0-----:R-:W-:Y:S02]  /*53f0*/  FADD.FTZ R9, R44, R9 ;  /* 0x000000092c097221 */ /* 0x001fe40000010000 */
[----:B------:R-:W0:Y:S01]  /*5400*/  MUFU.EX2 R89, R89 ;  /* 0x0000005900597308 */ /* 0x000e220000000800 */
[----:B------:R-:W-:Y:S01]  /*5410*/  FADD.FTZ R11, R39, R82 ;  /* 0x00000052270b7221 */ /* 0x000fe20000010000 */
[----:B-1----:R-:W-:-:S03]  /*5420*/  FADD.FTZ R8, R34, R9 ;  /* 0x0000000922087221 */ /* 0x002fc60000010000 */
[C---:B------:R-:W-:Y:S01]  /*5430*/  FADD.FTZ R11, R10.reuse, R11 ;  /* 0x0000000b0a0b7221 */ /* 0x040fe20000010000 */
[----:B---3--:R-:W-:Y:S01]  /*5440*/  FADD.FTZ R9, R35, R8 ;  /* 0x0000000823097221 */ /* 0x008fe20000010000 */
[----:B------:R-:W-:Y:S01]  /*5450*/  F2FP.BF16.F32.PACK_AB R10, R10, R39 ;  /* 0x000000270a0a723e */ /* 0x000fe200000010ff */
[----:B------:R-:W1:Y:S01]  /*5460*/  MUFU.EX2 R53, R53 ;  /* 0x0000003500357308 */ /* 0x000e620000000800 */
[----:B------:R-:W-:Y:S01]  /*5470*/  FADD.FTZ R8, R12, R11 ;  /* 0x0000000b0c087221 */ /* 0x000fe20000010000 */
[----:B------:R-:W-:-:S03]  /*5480*/  FADD.FTZ R62, R52, R9 ;  /* 0x00000009343e7221 */ /* 0x000fc60000010000 */
[----:B------:R-:W-:-:S03]  /*5490*/  FADD.FTZ R9, R13, R8 ;  /* 0x000000080d097221 */ /* 0x000fc60000010000 */
[----:B------:R-:W2:Y:S01]  /*54a0*/  MUFU.EX2 R68, R68 ;  /* 0x0000004400447308 */ /* 0x000ea20000000800 */
[C---:B0-----:R-:W-:Y:S01]  /*54b0*/  FADD.FTZ R62, R89.reuse, R62 ;  /* 0x0000003e593e7221 */ /* 0x041fe20000010000 */
[----:B------:R-:W-:Y:S01]  /*54c0*/  FADD.FTZ R8, R14, R9 ;  /* 0x000000090e087221 */ /* 0x000fe20000010000 */
[----:B------:R-:W-:-:S03]  /*54d0*/  F2FP.BF16.F32.PACK_AB R5, R89, R52 ;  /* 0x000000345905723e */ /* 0x000fc600000010ff */
[----:B------:R-:W-:Y:S01]  /*54e0*/  FADD.FTZ R11, R15, R8 ;  /* 0x000000080f0b7221 */ /* 0x000fe20000010000 */
[----:B------:R-:W-:Y:S01]  /*54f0*/  F2FP.BF16.F32.PACK_AB R8, R3, R26 ;  /* 0x0000001a0308723e */ /* 0x000fe200000010ff */
[----:B------:R-:W0:Y:S01]  /*5500*/  MUFU.EX2 R66, R66 ;  /* 0x0000004200427308 */ /* 0x000e220000000800 */
[----:B-1----:R-:W-:Y:S01]  /*5510*/  FADD.FTZ R9, R53, R62 ;  /* 0x0000003e35097221 */ /* 0x002fe20000010000 */
[----:B------:R-:W-:-:S04]  /*5520*/  FADD.FTZ R24, R20, R11 ;  /* 0x0000000b14187221 */ /* 0x000fc80000010000 */
[----:B------:R-:W-:Y:S02]  /*5530*/  FADD.FTZ R11, R21, R24 ;  /* 0x00000018150b7221 */ /* 0x000fe40000010000 */
[----:B------:R-:W1:Y:S01]  /*5540*/  MUFU.EX2 R75, R75 ;  /* 0x0000004b004b7308 */ /* 0x000e620000000800 */
[----:B--2---:R-:W-:Y:S01]  /*5550*/  FADD.FTZ R9, R68, R9 ;  /* 0x0000000944097221 */ /* 0x004fe20000010000 */
[----:B------:R-:W-:Y:S01]  /*5560*/  FADD.FTZ R6, R48, R11 ;  /* 0x0000000b30067221 */ /* 0x000fe20000010000 */
[----:B------:R-:W-:-:S03]  /*5570*/  F2FP.BF16.F32.PACK_AB R11, R35, R34 ;  /* 0x00000022230b723e */ /* 0x000fc600000010ff */
[----:B------:R-:W-:Y:S01]  /*5580*/  FADD.FTZ R13, R49, R6 ;  /* 0x00000006310d7221 */ /* 0x000fe20000010000 */
[----:B------:R-:W-:Y:S01]  /*5590*/  F2FP.BF16.F32.PACK_AB R6, R15, R14 ;  /* 0x0000000e0f06723e */ /* 0x000fe200000010ff */
[----:B------:R-:W2:Y:S01]  /*55a0*/  MUFU.EX2 R77, R77 ;  /* 0x0000004d004d7308 */ /* 0x000ea20000000800 */
[----:B0-----:R-:W-:Y:S01]  /*55b0*/  FADD.FTZ R26, R66, R9 ;  /* 0x00000009421a7221 */ /* 0x001fe20000010000 */
[----:B------:R-:W-:Y:S01]  /*55c0*/  FADD.FTZ R12, R56, R13 ;  /* 0x0000000d380c7221 */ /* 0x000fe20000010000 */
[----:B------:R-:W-:-:S03]  /*55d0*/  F2FP.BF16.F32.PACK_AB R9, R44, R25 ;  /* 0x000000192c09723e */ /* 0x000fc600000010ff */
[----:B------:R-:W-:Y:S01]  /*55e0*/  FADD.FTZ R13, R43, R12 ;  /* 0x0000000c2b0d7221 */ /* 0x000fe20000010000 */
[----:B------:R-:W-:Y:S01]  /*55f0*/  F2FP.BF16.F32.PACK_AB R12, R21, R20 ;  /* 0x00000014150c723e */ /* 0x000fe200000010ff */
[----:B------:R-:W0:Y:S01]  /*5600*/  MUFU.EX2 R80, R80 ;  /* 0x0000005000507308 */ /* 0x000e220000000800 */
[C---:B-1----:R-:W-:Y:S01]  /*5610*/  FADD.FTZ R26, R75.reuse, R26 ;  /* 0x0000001a4b1a7221 */ /* 0x042fe20000010000 */
[----:B------:R-:W-:Y:S01]  /*5620*/  FADD.FTZ R24, R42, R13 ;  /* 0x0000000d2a187221 */ /* 0x000fe20000010000 */
[----:B------:R-:W-:Y:S01]  /*5630*/  STSM.16.M88.4 [R2+0x25b00], R8 ;  /* 0x025b000802007844 */ /* 0x000fe20000000200 */
[----:B------:R-:W-:Y:S02]  /*5640*/  F2FP.BF16.F32.PACK_AB R13, R75, R66 ;  /* 0x000000424b0d723e */ /* 0x000fe400000010ff */
[----:B------:R-:W-:Y:S01]  /*5650*/  CS2R R66, SRZ ;  /* 0x0000000000427805 */ /* 0x000fe2000001ff00 */
[----:B------:R-:W-:Y:S01]  /*5660*/  FADD.FTZ R25, R47, R24 ;  /* 0x000000182f197221 */ /* 0x000fe20000010000 */
[----:B------:R-:W1:Y:S01]  /*5670*/  MUFU.EX2 R64, R64 ;  /* 0x0000004000407308 */ /* 0x000e620000000800 */
[----:B--2---:R-:W-:-:S02]  /*5680*/  FADD.FTZ R7, R77, R26 ;  /* 0x0000001a4d077221 */ /* 0x004fc40000010000 */
[----:B------:R-:W-:-:S04]  /*5690*/  FADD.FTZ R24, R36, R25 ;  /* 0x0000001924187221 */ /* 0x000fc80000010000 */
[----:B------:R-:W-:Y:S01]  /*56a0*/  FADD.FTZ R25, R61, R24 ;  /* 0x000000183d197221 */ /* 0x000fe20000010000 */
[----:B------:R-:W-:Y:S01]  /*56b0*/  F2FP.BF16.F32.PACK_AB R24, R43, R56 ;  /* 0x000000382b18723e */ /* 0x000fe200000010ff */
[----:B------:R-:W2:Y:S01]  /*56c0*/  MUFU.EX2 R73, R73 ;  /* 0x0000004900497308 */ /* 0x000ea20000000800 */
[C---:B0-----:R-:W-:Y:S01]  /*56d0*/  FADD.FTZ R7, R80.reuse, R7 ;  /* 0x0000000750077221 */ /* 0x041fe20000010000 */
[----:B------:R-:W-:-:S06]  /*56e0*/  F2FP.BF16.F32.PACK_AB R15, R80, R77 ;  /* 0x0000004d500f723e */ /* 0x000fcc00000010ff */
[----:B------:R-:W0:Y:S01]  /*56f0*/  MUFU.EX2 R57, R57 ;  /* 0x0000003900397308 */ /* 0x000e220000000800 */
[----:B-1----:R-:W-:Y:S01]  /*5700*/  FADD.FTZ R14, R64, R7 ;  /* 0x00000007400e7221 */ /* 0x002fe20000010000 */
[----:B------:R-:W-:Y:S02]  /*5710*/  F2FP.BF16.F32.PACK_AB R7, R68, R53 ;  /* 0x000000354407723e */ /* 0x000fe400000010ff */
[----:B------:R-:W-:-:S03]  /*5720*/  CS2R R52, SRZ ;  /* 0x0000000000347805 */ /* 0x000fc6000001ff00 */
[----:B------:R1:W-:Y:S01]  /*5730*/  STSM.16.M88.4 [R2+0x27300], R4 ;  /* 0x0273000402007844 */ /* 0x0003e20000000200 */
[----:B------:R-:W3:Y:S01]  /*5740*/  MUFU.EX2 R58, R58 ;  /* 0x0000003a003a7308 */ /* 0x000ee20000000800 */
[----:B--2---:R-:W-:-:S07]  /*5750*/  FADD.FTZ R14, R73, R14 ;  /* 0x0000000e490e7221 */ /* 0x004fce0000010000 */
[----:B------:R2:W4:Y:S01]  /*5760*/  MUFU.EX2 R0, R69 ;  /* 0x0000004500007308 */ /* 0x0005220000000800 */
[----:B0-----:R-:W-:Y:S01]  /*5770*/  FADD.FTZ R21, R57, R14 ;  /* 0x0000000e39157221 */ /* 0x001fe20000010000 */
[----:B------:R-:W-:Y:S02]  /*5780*/  F2FP.BF16.F32.PACK_AB R14, R49, R48 ;  /* 0x00000030310e723e */ /* 0x000fe400000010ff */
[----:B------:R-:W-:-:S03]  /*5790*/  CS2R R48, SRZ ;  /* 0x0000000000307805 */ /* 0x000fc6000001ff00 */
[----:B------:R-:W-:Y:S01]  /*57a0*/  STSM.16.M88.4 [R2+0x28b00], R12 ;  /* 0x028b000c02007844 */ /* 0x000fe20000000200 */
[----:B------:R-:W0:Y:S01]  /*57b0*/  MUFU.EX2 R30, R30 ;  /* 0x0000001e001e7308 */ /* 0x000e220000000800 */
[----:B---3--:R-:W-:Y:S01]  /*57c0*/  FADD.FTZ R21, R58, R21 ;  /* 0x000000153a157221 */ /* 0x008fe20000010000 */
[----:B-1----:R-:W-:Y:S02]  /*57d0*/  F2FP.BF16.F32.PACK_AB R4, R61, R36 ;  /* 0x000000243d04723e */ /* 0x002fe400000010ff */
[----:B--2---:R-:W-:-:S04]  /*57e0*/  CS2R R68, SRZ ;  /* 0x0000000000447805 */ /* 0x004fc8000001ff00 */
[----:B------:R-:W1:Y:S01]  /*57f0*/  MUFU.EX2 R59, R59 ;  /* 0x0000003b003b7308 */ /* 0x000e620000000800 */
[----:B----4-:R-:W-:-:S07]  /*5800*/  FADD.FTZ R26, R0, R21 ;  /* 0x00000015001a7221 */ /* 0x010fce0000010000 */
[----:B------:R-:W2:Y:S08]  /*5810*/  MUFU.EX2 R38, R38 ;  /* 0x0000002600267308 */ /* 0x000eb00000000800 */
[----:B------:R3:W-:Y:S08]  /*5820*/  MUFU.EX2 R20, R27 ;  /* 0x0000001b00147308 */ /* 0x0007f00000000800 */
[----:B------:R-:W4:Y:S01]  /*5830*/  MUFU.EX2 R37, R37 ;  /* 0x0000002500257308 */ /* 0x000f220000000800 */
[----:B---3--:R-:W-:Y:S01]  /*5840*/  FADD.FTZ R27, R31, R26 ;  /* 0x0000001a1f1b7221 */ /* 0x008fe20000010000 */
[----:B------:R-:W-:Y:S01]  /*5850*/  FADD.FTZ R26, R46, R25 ;  /* 0x000000192e1a7221 */ /* 0x000fe20000010000 */
[----:B------:R-:W-:-:S02]  /*5860*/  F2FP.BF16.F32.PACK_AB R25, R73, R64 ;  /* 0x000000404919723e */ /* 0x000fc400000010ff */
[----:B------:R-:W-:Y:S01]  /*5870*/  CS2R R64, SRZ ;  /* 0x0000000000407805 */ /* 0x000fe2000001ff00 */
[----:B0-----:R-:W-:Y:S01]  /*5880*/  FADD.FTZ R34, R30, R27 ;  /* 0x0000001b1e227221 */ /* 0x001fe20000010000 */
[----:B------:R-:W-:Y:S01]  /*5890*/  FADD.FTZ R9, R55, R26 ;  /* 0x0000001a37097221 */ /* 0x000fe20000010000 */
[----:B------:R-:W-:Y:S01]  /*58a0*/  F2FP.BF16.F32.PACK_AB R26, R47, R42 ;  /* 0x0000002a2f1a723e */ /* 0x000fe200000010ff */
[----:B------:R-:W0:Y:S01]  /*58b0*/  MUFU.EX2 R63, R63 ;  /* 0x0000003f003f7308 */ /* 0x000e220000000800 */
[----:B-1----:R-:W-:Y:S01]  /*58c0*/  FADD.FTZ R5, R59, R34 ;  /* 0x000000223b057221 */ /* 0x002fe20000010000 */
[----:B------:R-:W-:Y:S01]  /*58d0*/  FADD.FTZ R6, R40, R9 ;  /* 0x0000000928067221 */ /* 0x000fe20000010000 */
[----:B------:R-:W-:Y:S02]  /*58e0*/  F2FP.BF16.F32.PACK_AB R27, R58, R57 ;  /* 0x000000393a1b723e */ /* 0x000fe400000010ff */
[----:B------:R-:W-:Y:S01]  /*58f0*/  CS2R R56, SRZ ;  /* 0x0000000000387805 */ /* 0x000fe2000001ff00 */
[----:B--2---:R-:W-:Y:S01]  /*5900*/  FADD.FTZ R8, R38, R5 ;  /* 0x0000000526087221 */ /* 0x004fe20000010000 */
[----:B------:R-:W-:Y:S01]  /*5910*/  FADD.FTZ R6, R45, R6 ;  /* 0x000000062d067221 */ /* 0x000fe20000010000 */
[----:B------:R-:W-:Y:S01]  /*5920*/  F2FP.BF16.F32.PACK_AB R5, R31, R0 ;  /* 0x000000001f05723e */ /* 0x000fe200000010ff */
[----:B------:R-:W1:Y:S01]  /*5930*/  MUFU.EX2 R54, R54 ;  /* 0x0000003600367308 */ /* 0x000e620000000800 */
[----:B------:R2:W-:Y:S01]  /*5940*/  STSM.16.M88.4 [R2+0x2a300], R24 ;  /* 0x02a3001802007844 */ /* 0x0005e20000000200 */
[----:B----4-:R-:W-:Y:S01]  /*5950*/  FADD.FTZ R9, R37, R6 ;  /* 0x0000000625097221 */ /* 0x010fe20000010000 */
[----:B------:R-:W-:-:S02]  /*5960*/  F2FP.BF16.F32.PACK_AB R6, R55, R46 ;  /* 0x0000002e3706723e */ /* 0x000fc400000010ff */
[----:B------:R-:W-:Y:S02]  /*5970*/  CS2R R46, SRZ ;  /* 0x00000000002e7805 */ /* 0x000fe4000001ff00 */
[----:B------:R-:W-:Y:S02]  /*5980*/  CS2R R42, SRZ ;  /* 0x00000000002a7805 */ /* 0x000fe4000001ff00 */
[----:B------:R-:W-:Y:S01]  /*5990*/  CS2R R34, SRZ ;  /* 0x0000000000227805 */ /* 0x000fe2000001ff00 */
[----:B------:R-:W3:Y:S01]  /*59a0*/  MUFU.EX2 R62, R83 ;  /* 0x00000053003e7308 */ /* 0x000ee20000000800 */
[----:B0-----:R-:W-:-:S07]  /*59b0*/  FADD.FTZ R7, R63, R8 ;  /* 0x000000083f077221 */ /* 0x001fce0000010000 */
[----:B------:R-:W0:Y:S01]  /*59c0*/  MUFU.EX2 R33, R33 ;  /* 0x0000002100217308 */ /* 0x000e220000000800 */
[C---:B-1----:R-:W-:Y:S01]  /*59d0*/  FADD.FTZ R8, R54.reuse, R9 ;  /* 0x0000000936087221 */ /* 0x042fe20000010000 */
[----:B------:R-:W-:Y:S02]  /*59e0*/  F2FP.BF16.F32.PACK_AB R10, R54, R37 ;  /* 0x00000025360a723e */ /* 0x000fe400000010ff */
[----:B------:R-:W-:Y:S02]  /*59f0*/  CS2R R54, SRZ ;  /* 0x0000000000367805 */ /* 0x000fe4000001ff00 */
[----:B------:R-:W-:Y:S02]  /*5a00*/  CS2R R36, SRZ ;  /* 0x0000000000247805 */ /* 0x000fe4000001ff00 */
[----:B--2---:R-:W-:Y:S02]  /*5a10*/  CS2R R26, SRZ ;  /* 0x00000000001a7805 */ /* 0x004fe4000001ff00 */
[----:B------:R-:W-:Y:S01]  /*5a20*/  CS2R R24, SRZ ;  /* 0x0000000000187805 */ /* 0x000fe2000001ff00 */
[----:B------:R-:W1:Y:S01]  /*5a30*/  MUFU.EX2 R3, R84 ;  /* 0x0000005400037308 */ /* 0x000e620000000800 */
[----:B---3--:R-:W-:Y:S01]  /*5a40*/  FADD.FTZ R0, R62, R7 ;  /* 0x000000073e007221 */ /* 0x008fe20000010000 */
[----:B------:R-:W-:-:S02]  /*5a50*/  F2FP.BF16.F32.PACK_AB R7, R59, R30 ;  /* 0x0000001e3b07723e */ /* 0x000fc400000010ff */
[----:B------:R-:W-:-:S03]  /*5a60*/  CS2R R58, SRZ ;  /* 0x00000000003a7805 */ /* 0x000fc6000001ff00 */
[----:B------:R2:W-:Y:S01]  /*5a70*/  STSM.16.M88.4 [R2+0x2bb00], R4 ;  /* 0x02bb000402007844 */ /* 0x0005e20000000200 */
[----:B------:R-:W3:Y:S01]  /*5a80*/  MUFU.EX2 R60, R60 ;  /* 0x0000003c003c7308 */ /* 0x000ee20000000800 */
[----:B0-----:R-:W-:Y:S01]  /*5a90*/  FADD.FTZ R9, R33, R8 ;  /* 0x0000000821097221 */ /* 0x001fe20000010000 */
[----:B------:R-:W-:Y:S02]  /*5aa0*/  F2FP.BF16.F32.PACK_AB R8, R45, R40 ;  /* 0x000000282d08723e */ /* 0x000fe400000010ff */
[----:B------:R-:W-:-:S04]  /*5ab0*/  CS2R R44, SRZ ;  /* 0x00000000002c7805 */ /* 0x000fc8000001ff00 */
[----:B------:R-:W0:Y:S01]  /*5ac0*/  MUFU.EX2 R85, R85 ;  /* 0x0000005500557308 */ /* 0x000e220000000800 */
[----:B-1----:R-:W-:Y:S01]  /*5ad0*/  FADD.FTZ R0, R3, R0 ;  /* 0x0000000003007221 */ /* 0x002fe20000010000 */
[----:B--2---:R-:W-:-:S06]  /*5ae0*/  IMAD.U32 R6, RZ, RZ, UR7 ;  /* 0x00000007ff067e24 */ /* 0x004fcc000f8e00ff */
[----:B------:R-:W1:Y:S01]  /*5af0*/  MUFU.EX2 R32, R32 ;  /* 0x0000002000207308 */ /* 0x000e620000000800 */
[C---:B---3--:R-:W-:Y:S01]  /*5b00*/  FADD.FTZ R15, R60.reuse, R9 ;  /* 0x000000093c0f7221 */ /* 0x048fe20000010000 */
[----:B------:R-:W-:Y:S02]  /*5b10*/  F2FP.BF16.F32.PACK_AB R9, R63, R38 ;  /* 0x000000263f09723e */ /* 0x000fe400000010ff */
[----:B------:R-:W-:Y:S02]  /*5b20*/  CS2R R38, SRZ ;  /* 0x0000000000267805 */ /* 0x000fe4000001ff00 */
[----:B------:R-:W-:Y:S02]  /*5b30*/  F2FP.BF16.F32.PACK_AB R60, R60, R33 ;  /* 0x000000213c3c723e */ /* 0x000fe400000010ff */
[----:B------:R-:W2:Y:S01]  /*5b40*/  MUFU.EX2 R41, R41 ;  /* 0x0000002900297308 */ /* 0x000ea20000000800 */
[----:B0-----:R-:W-:Y:S01]  /*5b50*/  FADD.FTZ R11, R85, R0 ;  /* 0x00000000550b7221 */ /* 0x001fe20000010000 */
[----:B------:R-:W-:-:S03]  /*5b60*/  F2FP.BF16.F32.PACK_AB R61, R20, R85 ;  /* 0x00000055143d723e */ /* 0x000fc600000010ff */
[----:B------:R-:W-:-:S03]  /*5b70*/  FADD.FTZ R11, R20, R11 ;  /* 0x0000000b140b7221 */ /* 0x000fc60000010000 */
[----:B------:R-:W0:Y:S01]  /*5b80*/  MUFU.EX2 R86, R86 ;  /* 0x0000005600567308 */ /* 0x000e220000000800 */
[----:B-1----:R-:W-:-:S07]  /*5b90*/  FADD.FTZ R0, R32, R15 ;  /* 0x0000000f20007221 */ /* 0x002fce0000010000 */
[----:B------:R-:W1:Y:S01]  /*5ba0*/  MUFU.EX2 R29, R29 ;  /* 0x0000001d001d7308 */ /* 0x000e620000000800 */
[----:B--2---:R-:W-:-:S07]  /*5bb0*/  FADD.FTZ R0, R41, R0 ;  /* 0x0000000029007221 */ /* 0x004fce0000010000 */
[----:B------:R-:W2:Y:S01]  /*5bc0*/  MUFU.EX2 R28, R28 ;  /* 0x0000001c001c7308 */ /* 0x000ea20000000800 */
[----:B0-----:R-:W-:Y:S01]  /*5bd0*/  FADD.FTZ R12, R86, R11 ;  /* 0x0000000b560c7221 */ /* 0x001fe20000010000 */
[----:B------:R-:W-:Y:S02]  /*5be0*/  F2FP.BF16.F32.PACK_AB R11, R3, R62 ;  /* 0x0000003e030b723e */ /* 0x000fe400000010ff */
[----:B------:R-:W-:Y:S02]  /*5bf0*/  F2FP.BF16.F32.PACK_AB R62, R41, R32 ;  /* 0x00000020293e723e */ /* 0x000fe400000010ff */
[----:B------:R-:W-:Y:S02]  /*5c00*/  CS2R R40, SRZ ;  /* 0x0000000000287805 */ /* 0x000fe4000001ff00 */
[----:B------:R-:W-:Y:S01]  /*5c10*/  CS2R R32, SRZ ;  /* 0x0000000000207805 */ /* 0x000fe2000001ff00 */
[----:B------:R-:W-:Y:S01]  /*5c20*/  STSM.16.M88.4 [R2+0x2d300], R8 ;  /* 0x02d3000802007844 */ /* 0x000fe20000000200 */
[----:B------:R0:W3:Y:S01]  /*5c30*/  MUFU.EX2 R21, R70 ;  /* 0x0000004600157308 */ /* 0x0000e20000000800 */
[----:B-1----:R-:W-:-:S07]  /*5c40*/  FADD.FTZ R3, R29, R0 ;  /* 0x000000001d037221 */ /* 0x002fce0000010000 */
[----:B------:R-:W-:Y:S01]  /*5c50*/  MUFU.EX2 R50, R50 ;  /* 0x0000003200327308 */ /* 0x000fe20000000800 */
[C---:B--2---:R-:W-:Y:S01]  /*5c60*/  FADD.FTZ R3, R28.reuse, R3 ;  /* 0x000000031c037221 */ /* 0x044fe20000010000 */
[----:B------:R-:W-:Y:S02]  /*5c70*/  F2FP.BF16.F32.PACK_AB R28, R28, R29 ;  /* 0x0000001d1c1c723e */ /* 0x000fe400000010ff */
[----:B0-----:R-:W-:-:S04]  /*5c80*/  CS2R R70, SRZ ;  /* 0x0000000000467805 */ /* 0x001fc8000001ff00 */
[----:B------:R-:W0:Y:S01]  /*5c90*/  MUFU.EX2 R51, R51 ;  /* 0x0000003300337308 */ /* 0x000e220000000800 */
[C---:B---3--:R-:W-:Y:S01]  /*5ca0*/  F2FP.BF16.F32.PACK_AB R63, R21.reuse, R86 ;  /* 0x00000056153f723e */ /* 0x048fe200000010ff */
[----:B------:R-:W-:-:S04]  /*5cb0*/  FADD.FTZ R12, R21, R12 ;  /* 0x0000000c150c7221 */ /* 0x000fc80000010000 */
[----:B------:R1:W-:Y:S02]  /*5cc0*/  STSM.16.M88.4 [R2+0x2eb00], R60 ;  /* 0x02eb003c02007844 */ /* 0x0003e40000000200 */
[----:B------:R-:W2:Y:S08]  /*5cd0*/  MUFU.EX2 R87, R87 ;  /* 0x0000005700577308 */ /* 0x000eb00000000800 */
[----:B------:R-:W3:Y:S01]  /*5ce0*/  MUFU.EX2 R88, R88 ;  /* 0x0000005800587308 */ /* 0x000ee20000000800 */
[----:B0-----:R-:W-:Y:S01]  /*5cf0*/  F2FP.BF16.F32.PACK_AB R30, R51, R50 ;  /* 0x00000032331e723e */ /* 0x001fe200000010ff */
[----:B------:R-:W-:-:S04]  /*5d00*/  FADD.FTZ R50, R50, R3 ;  /* 0x0000000332327221 */ /* 0x000fc80000010000 */
[----:B------:R-:W-:Y:S01]  /*5d10*/  FADD.FTZ R3, R51, R50 ;  /* 0x0000003233037221 */ /* 0x000fe20000010000 */
[----:B-1----:R-:W-:Y:S01]  /*5d20*/  CS2R R62, SRZ ;  /* 0x00000000003e7805 */ /* 0x002fe2000001ff00 */
[----:B------:R-:W0:Y:S01]  /*5d30*/  MUFU.EX2 R76, R76 ;  /* 0x0000004c004c7308 */ /* 0x000e220000000800 */
[----:B--2---:R-:W-:Y:S01]  /*5d40*/  FADD.FTZ R5, R87, R12 ;  /* 0x0000000c57057221 */ /* 0x004fe20000010000 */
[----:B------:R-:W-:Y:S02]  /*5d50*/  CS2R R60, SRZ ;  /* 0x00000000003c7805 */ /* 0x000fe4000001ff00 */
[----:B------:R-:W-:-:S04]  /*5d60*/  CS2R R50, SRZ ;  /* 0x0000000000327805 */ /* 0x000fc8000001ff00 */
[----:B------:R-:W1:Y:S01]  /*5d70*/  MUFU.EX2 R13, R78 ;  /* 0x0000004e000d7308 */ /* 0x000e620000000800 */
[C---:B---3--:R-:W-:Y:S01]  /*5d80*/  F2FP.BF16.F32.PACK_AB R29, R88.reuse, R87 ;  /* 0x00000057581d723e */ /* 0x048fe200000010ff */
[----:B------:R-:W-:-:S04]  /*5d90*/  FADD.FTZ R5, R88, R5 ;  /* 0x0000000558057221 */ /* 0x000fc80000010000 */
[----:B0-----:R-:W-:Y:S01]  /*5da0*/  FADD.FTZ R0, R76, R5 ;  /* 0x000000054c007221 */ /* 0x001fe20000010000 */
[----:B-1----:R-:W-:-:S03]  /*5db0*/  F2FP.BF16.F32.PACK_AB R31, R13, R76 ;  /* 0x0000004c0d1f723e */ /* 0x002fc600000010ff */
[----:B------:R-:W-:Y:S02]  /*5dc0*/  FADD.FTZ R0, R13, R0 ;  /* 0x000000000d007221 */ /* 0x000fe40000010000 */
        /* <DEDUP_REMOVED lines=13> */
.L_x_2083:
        /* <DEDUP_REMOVED lines=10> */
.L_x_2076:
[----:B------:R-:W-:Y:S01]  /*5f40*/  ULEA UR4, UR36, UR37, 0x3 ;  /* 0x0000002524047291 */ /* 0x000fe2000f8e183f */
[----:B------:R-:W-:-:S05]  /*5f50*/  IMAD.U32 R7, RZ, RZ, UR60 ;  /* 0x0000003cff077e24 */ /* 0x000fca000f8e00ff */
[----:B------:R-:W-:-:S04]  /*5f60*/  SHF.L.U32 R7, R7, 0x1f, RZ ;  /* 0x0000001f07077819 */ /* 0x000fc800000006ff */
[----:B------:R0:W1:Y:S01]  /*5f70*/  SYNCS.PHASECHK.TRANS64.TRYWAIT P3, [UR4+0x31c30], R7 ;  /* 0x031c3007ff0075a7 */ /* 0x0000620008060144 */
[----:B------:R-:W-:Y:S05]  /*5f80*/  @!P0 BRA `(.L_x_2077) ;  /* 0x0000000000048947 */ /* 0x000fea0003800000 */
[----:B------:R-:W-:Y:S01]  /*5f90*/  BPT.TRAP 0x1 ;  /* 0x000000040000795c */ /* 0x000fe20000300000 */
.L_x_2077:
[----:B-1----:R-:W-:Y:S05]  /*5fa0*/  @P3 BRA `(.L_x_2075) ;  /* 0x0000000000083947 */ /* 0x002fea0003800000 */
[----:B------:R-:W1:Y:S02]  /*5fb0*/  SYNCS.PHASECHK.TRANS64.TRYWAIT P3, [UR4+0x31c30], R7 ;  /* 0x031c3007ff0075a7 */ /* 0x000e640008060144 */
[----:B-1----:R-:W-:Y:S05]  /*5fc0*/  @!P3 BRA `(.L_x_2078) ;  /* 0x00000118001cb947 */ /* 0x002fea0003800000 */
.L_x_2075:
        /* <DEDUP_REMOVED lines=356> */
.L_x_2080:
[----:B------:R-:W-:Y:S01]  /*7610*/  ULEA UR4, UR7, UR37, 0x3 ;  /* 0x0000002507047291 */ /* 0x000fe2000f8e183f */
[----:B------:R-:W-:-:S05]  /*7620*/  IMAD.U32 R7, RZ, RZ, UR39 ;  /* 0x00000027ff077e24 */ /* 0x000fca000f8e00ff */
[----:B------:R-:W-:-:S04]  /*7630*/  SHF.L.U32 R7, R7, 0x1f, RZ ;  /* 0x0000001f07077819 */ /* 0x000fc800000006ff */
[----:B------:R0:W1:Y:S01]  /*7640*/  SYNCS.PHASECHK.TRANS64.TRYWAIT P3, [UR4+0x31c50], R7 ;  /* 0x031c5007ff0075a7 */ /* 0x0000620008060144 */
[----:B------:R-:W-:Y:S05]  /*7650*/  @!P0 BRA `(.L_x_2081) ;  /* 0x0000000000048947 */ /* 0x000fea0003800000 */
[----:B------:R-:W-:Y:S01]  /*7660*/  BPT.TRAP 0x1 ;  /* 0x000000040000795c */ /* 0x000fe20000300000 */
.L_x_2081:
[----:B-1----:R-:W-:Y:S05]  /*7670*/  @P3 BRA `(.L_x_2079) ;  /* 0x0000000000083947 */ /* 0x002fea0003800000 */
[----:B------:R-:W1:Y:S02]  /*7680*/  SYNCS.PHASECHK.TRANS64.TRYWAIT P3, [UR4+0x31c50], R7 ;  /* 0x031c5007ff0075a7 */ /* 0x000e640008060144 */
[----:B-1----:R-:W-:Y:S05]  /*7690*/  @!P3 BRA `(.L_x_2082) ;  /* 0x000001000080b947 */ /* 0x002fea0003800000 */
.L_x_2079:
        /* <DEDUP_REMOVED lines=42> */
[----:B------:R-:W-:Y:S01]  /*7940*/  UMOV UR4, 0x1 ;  /* 0x0000000100047882 */ /* 0x000fe20000000000 */
[----:B------:R-:W-:Y:S01]  /*7950*/  R2UR UR15, R17 ;  /* 0x00000000110f72ca */ /* 0x000fe200000e0000 */
[----:B------:R-:W-:Y:S01]  /*7960*/  UIMAD UR4, UR38, -0x90, UR4 ;  /* 0xffffff70260478a4 */ /* 0x000fe2000f8e0204 */
[----:B------:R-:W-:Y:S01]  /*7970*/  R2UR UR14, R18 ;  /* 0x00000000120e72ca */ /* 0x000fe200000e0000 */
[----:B------:R-:W2:Y:S01]  /*7980*/  SHFL.IDX PT, R135, R98, 0x1, 0x1c1f ;  /* 0x003c1f0062877f89 */ /* 0x000ea200000e0000 */
[----:B-1----:R-:W-:Y:S01]  /*7990*/  FMUL.FTZ R8, R137, UR5 ;  /* 0x0000000589087c20 */ /* 0x002fe20008410000 */
[----:B------:R-:W-:-:S02]  /*79a0*/  IMAD.MOV.U32 R137, RZ, RZ, -0x2 ;  /* 0xfffffffeff897424 */ /* 0x000fc400078e00ff */
[----:B------:R-:W-:Y:S01]  /*79b0*/  FMUL.FTZ R9, R138, UR5 ;  /* 0x000000058a097c20 */ /* 0x000fe20008410000 */
[----:B0-----:R-:W-:Y:S01]  /*79c0*/  FMUL.FTZ R7, R136, UR5 ;  /* 0x0000000588077c20 */ /* 0x001fe20008410000 */
[----:B------:R-:W-:Y:S01]  /*79d0*/  FMUL.FTZ R10, R139, UR5 ;  /* 0x000000058b0a7c20 */ /* 0x000fe20008410000 */
[----:B------:R-:W-:Y:S02]  /*79e0*/  IMAD R136, R22, R137, UR4 ;  /* 0x0000000416887e24 */ /* 0x000fe4000f8e0289 */
[----:B------:R-:W-:Y:S01]  /*79f0*/  FMUL.FTZ R13, R142, UR5 ;  /* 0x000000058e0d7c20 */ /* 0x000fe20008410000 */
[----:B------:R-:W-:Y:S01]  /*7a00*/  FMUL.FTZ R134, R90, UR5 ;  /* 0x000000055a867c20 */ /* 0x000fe20008410000 */
[----:B------:R-:W0:Y:S01]  /*7a10*/  MUFU.TANH R9, R9 ;  /* 0x0000000900097308 */ /* 0x000e220000002400 */
[----:B------:R-:W-:Y:S02]  /*7a20*/  IMAD.U32 R137, RZ, RZ, UR15 ;  /* 0x0000000fff897e24 */ /* 0x000fe4000f8e00ff */
[----:B------:R-:W-:Y:S01]  /*7a30*/  FMUL.FTZ R15, R143, UR5 ;  /* 0x000000058f0f7c20 */ /* 0x000fe20008410000 */
[----:B------:R-:W-:Y:S01]  /*7a40*/  FMUL.FTZ R122, R122, UR5 ;  /* 0x000000057a7a7c20 */ /* 0x000fe20008410000 */
[----:B------:R-:W-:Y:S01]  /*7a50*/  FMUL.FTZ R123, R123, UR5 ;  /* 0x000000057b7b7c20 */ /* 0x000fe20008410000 */
[----:B------:R-:W-:Y:S01]  /*7a60*/  FMUL.FTZ R126, R126, UR5 ;  /* 0x000000057e7e7c20 */ /* 0x000fe20008410000 */
[----:B------:R-:W-:Y:S01]  /*7a70*/  IADD3 R90, -R137, UR14, R136 ;  /* 0x0000000e895a7c10 */ /* 0x000fe2000fffe188 */
        /* <DEDUP_REMOVED lines=8> */
[----:B--2---:R-:W-:Y:S01]  /*7b00*/  IMAD.IADD R91, R90, 0x1, R135 ;  /* 0x000000015a5b7824 */ /* 0x004fe200078e0287 */
[----:B------:R-:W2:Y:S01]  /*7b10*/  MUFU.TANH R13, R13 ;  /* 0x0000000d000d7308 */ /* 0x000ea20000002400 */
[----:B------:R-:W-:Y:S01]  /*7b20*/  FMUL.FTZ R135, R95, UR5 ;  /* 0x000000055f877c20 */ /* 0x000fe20008410000 */
[----:B------:R-:W-:Y:S01]  /*7b30*/  FMUL.FTZ R95, R82, UR5 ;  /* 0x00000005525f7c20 */ /* 0x000fe20008410000 */
[----:B------:R-:W-:Y:S01]  /*7b40*/  FMUL.FTZ R102, R102, UR5 ;  /* 0x0000000566667c20 */ /* 0x000fe20008410000 */
[----:B------:R-:W-:Y:S01]  /*7b50*/  ISETP.GT.AND P3, PT, R91, RZ, PT ;  /* 0x000000ff5b00720c */ /* 0x000fe20003f64270 */
[----:B------:R-:W-:Y:S01]  /*7b60*/  FMUL.FTZ R103, R103, UR5 ;  /* 0x0000000567677c20 */ /* 0x000fe20008410000 */
[----:B------:R-:W-:Y:S01]  /*7b70*/  ISETP.GT.AND P4, PT, R91, 0x1, PT ;  /* 0x000000015b00780c */ /* 0x000fe20003f84270 */
[----:B------:R-:W-:Y:S01]  /*7b80*/  FMUL.FTZ R86, R86, UR5 ;  /* 0x0000000556567c20 */ /* 0x000fe20008410000 */
[----:B------:R-:W3:Y:S01]  /*7b90*/  MUFU.TANH R15, R15 ;  /* 0x0000000f000f7308 */ /* 0x000ee20000002400 */
[----:B0-----:R-:W-:Y:S01]  /*7ba0*/  FSEL R9, R9, -INF , P3 ;  /* 0xff80000009097808 */ /* 0x001fe20001800000 */
[----:B------:R-:W-:Y:S01]  /*7bb0*/  FMUL.FTZ R11, R140, UR5 ;  /* 0x000000058c0b7c20 */ /* 0x000fe20008410000 */
[C---:B------:R-:W-:Y:S01]  /*7bc0*/  ISETP.GT.AND P3, PT, R91.reuse, 0x8, PT ;  /* 0x000000085b00780c */ /* 0x040fe20003f64270 */
[----:B------:R-:W-:Y:S01]  /*7bd0*/  UIADD3 UR40, UR10, 0x900, URZ ;  /* 0x000009000a287890 */ /* 0x000fe2000fffe03f */
[----:B-1----:R-:W-:Y:S01]  /*7be0*/  FSEL R10, R10, -INF , P4 ;  /* 0xff8000000a0a7808 */ /* 0x002fe20002000000 */
[----:B------:R-:W-:Y:S01]  /*7bf0*/  UIADD3 UR42, UR11, 0x180, URZ ;  /* 0x000001800b2a7890 */ /* 0x000fe2000fffe03f */
[----:B------:R-:W-:Y:S01]  /*7c00*/  ISETP.GT.AND P4, PT, R91, 0x9, PT ;  /* 0x000000095b00780c */ /* 0x000fe20003f84270 */
[----:B------:R-:W0:Y:S01]  /*7c10*/  MUFU.TANH R21, R21 ;  /* 0x0000001500157308 */ /* 0x000e220000002400 */
[----:B--2---:R-:W-:Y:S01]  /*7c20*/  FSEL R13, R13, -INF , P3 ;  /* 0xff8000000d0d7808 */ /* 0x004fe20001800000 */
[----:B------:R-:W-:Y:S01]  /*7c30*/  UMOV UR41, 0xc0000010 ;  /* 0xc000001000297882 */ /* 0x000fe20000000000 */
[C---:B------:R-:W-:Y:S01]  /*7c40*/  ISETP.GT.AND P3, PT, R91.reuse, 0x10, PT ;  /* 0x000000105b00780c */ /* 0x040fe20003f64270 */
[----:B------:R-:W-:Y:S01]  /*7c50*/  UMOV UR43, 0x80000020 ;  /* 0x80000020002b7882 */ /* 0x000fe20000000000 */
[C---:B------:R-:W-:Y:S01]  /*7c60*/  ISETP.GT.AND P6, PT, R91.reuse, 0x51, PT ;  /* 0x000000515b00780c */ /* 0x040fe20003fc4270 */
[----:B------:R-:W1:Y:S01]  /*7c70*/  SHFL.IDX PT, R98, R98, RZ, 0x1c1f ;  /* 0x001c1fff62627589 */ /* 0x000e6200000e0000 */
[----:B------:R-:W-:Y:S01]  /*7c80*/  ISETP.GT.AND P5, PT, R91, 0x58, PT ;  /* 0x000000585b00780c */ /* 0x000fe20003fa4270 */
[----:B------:R-:W2:Y:S01]  /*7c90*/  MUFU.TANH R129, R129 ;  /* 0x0000008100817308 */ /* 0x000ea20000002400 */
[----:B---3--:R-:W-:Y:S01]  /*7ca0*/  FSEL R15, R15, -INF , P4 ;  /* 0xff8000000f0f7808 */ /* 0x008fe20002000000 */
[----:B------:R-:W-:Y:S01]  /*7cb0*/  ULDC UR4, c[0x0][0x988] ;  /* 0x0002620000047ab9 */ /* 0x000fe20000000800 */
[----:B------:R-:W-:Y:S01]  /*7cc0*/  ISETP.GT.AND P4, PT, R91, 0x11, PT ;  /* 0x000000115b00780c */ /* 0x000fe20003f84270 */
[----:B------:R-:W-:Y:S01]  /*7cd0*/  FMUL.FTZ R12, R141, UR5 ;  /* 0x000000058d0c7c20 */ /* 0x000fe20008410000 */
[----:B------:R-:W-:Y:S01]  /*7ce0*/  FMUL.FTZ R120, R120, UR5 ;  /* 0x0000000578787c20 */ /* 0x000fe20008410000 */
        /* <DEDUP_REMOVED lines=11> */
[----:B---3--:R-:W-:Y:S01]  /*7da0*/  FMNMX.FTZ R137, R9, R5, !PT ;  /* 0x0000000509897209 */ /* 0x008fe20007810000 */
[----:B------:R-:W-:Y:S01]  /*7db0*/  FMUL.FTZ R96, R96, UR5 ;  /* 0x0000000560607c20 */ /* 0x000fe20008410000 */
[----:B--2---:R-:W-:Y:S01]  /*7dc0*/  FSEL R129, R129, -INF , P4 ;  /* 0xff80000081817808 */ /* 0x004fe20002000000 */
[----:B------:R-:W-:Y:S01]  /*7dd0*/  FMUL.FTZ R97, R97, UR5 ;  /* 0x0000000561617c20 */ /* 0x000fe20008410000 */
[----:B------:R-:W-:Y:S01]  /*7de0*/  FMNMX.FTZ R137, R10, R137, !PT ;  /* 0x000000890a897209 */ /* 0x000fe20007810000 */
[----:B-1----:R-:W-:Y:S01]  /*7df0*/  IMAD.IADD R90, R90, 0x1, R98 ;  /* 0x000000015a5a7824 */ /* 0x002fe200078e0262 */
[----:B------:R-:W-:Y:S01]  /*7e00*/  ISETP.GT.AND P4, PT, R91, 0x19, PT ;  /* 0x000000195b00780c */ /* 0x000fe20003f84270 */
[----:B------:R-:W1:Y:S01]  /*7e10*/  MUFU.TANH R132, R132 ;  /* 0x0000008400847308 */ /* 0x000e620000002400 */
[----:B------:R-:W-:Y:S01]  /*7e20*/  FMNMX.FTZ R137, R13, R137, !PT ;  /* 0x000000890d897209 */ /* 0x000fe20007810000 */
[----:B------:R-:W-:Y:S01]  /*7e30*/  FMUL.FTZ R100, R100, UR5 ;  /* 0x0000000564647c20 */ /* 0x000fe20008410000 */
[----:B------:R-:W-:Y:S01]  /*7e40*/  FMUL.FTZ R101, R101, UR5 ;  /* 0x0000000565657c20 */ /* 0x000fe20008410000 */
[----:B------:R-:W-:Y:S01]  /*7e50*/  FMUL.FTZ R88, R88, UR5 ;  /* 0x0000000558587c20 */ /* 0x000fe20008410000 */
[----:B------:R-:W-:Y:S01]  /*7e60*/  FMNMX.FTZ R137, R15, R137, !PT ;  /* 0x000000890f897209 */ /* 0x000fe20007810000 */
[----:B------:R-:W-:Y:S01]  /*7e70*/  FMUL.FTZ R89, R89, UR5 ;  /* 0x0000000559597c20 */ /* 0x000fe20008410000 */
[----:B------:R-:W-:Y:S01]  /*7e80*/  FMUL.FTZ R92, R92, UR5 ;  /* 0x000000055c5c7c20 */ /* 0x000fe20008410000 */
[----:B------:R-:W-:-:S02]  /*7e90*/  WARPGROUP.DEPBAR.LE gsb0, 0x0 ;  /* 0x00008000000079c5 */ /* 0x000fc40000010000 */
[----:B------:R-:W-:Y:S01]  /*7ea0*/  WARPGROUP.ARRIVE ;  /* 0x00000000000079c5 */ /* 0x000fe20000000000 */
[----:B------:R-:W2:Y:S01]  /*7eb0*/  MUFU.TANH R122, R122 ;  /* 0x0000007a007a7308 */ /* 0x000ea20000002400 */
[----:B------:R-:W-:Y:S01]  /*7ec0*/  FMNMX.FTZ R137, R21, R137, !PT ;  /* 0x0000008915897209 */ /* 0x000fe20007810000 */
[----:B------:R-:W-:Y:S01]  /*7ed0*/  FMUL.FTZ R93, R93, UR5 ;  /* 0x000000055d5d7c20 */ /* 0x000fe20008410000 */
[----:B0-----:R-:W-:Y:S01]  /*7ee0*/  FSEL R131, R131, -INF , P3 ;  /* 0xff80000083837808 */ /* 0x001fe20001800000 */
[----:B------:R-:W-:Y:S01]  /*7ef0*/  FMUL.FTZ R80, R80, UR5 ;  /* 0x0000000550507c20 */ /* 0x000fe20008410000 */
[----:B------:R-:W-:Y:S01]  /*7f00*/  HGMMA.64x96x16.F32.BF16 R24, gdesc[UR32].tnspB, R24, gsb0 ;  /* 0x41600000201879f0 */ /* 0x000fe20008001818 */
[----:B------:R-:W-:Y:S01]  /*7f10*/  UIADD3 UR32, UR10, 0x300, URZ ;  /* 0x000003000a207890 */ /* 0x000fe2000fffe03f */
[----:B------:R-:W-:Y:S01]  /*7f20*/  FMNMX.FTZ R137, R129, R137, !PT ;  /* 0x0000008981897209 */ /* 0x000fe20007810000 */
[----:B------:R-:W-:Y:S01]  /*7f30*/  UIADD3 UR34, UR11, 0x80, URZ ;  /* 0x000000800b227890 */ /* 0x000fe2000fffe03f */
[----:B------:R-:W0:Y:S01]  /*7f40*/  MUFU.TANH R123, R123 ;  /* 0x0000007b007b7308 */ /* 0x000e220000002400 */
[----:B------:R-:W-:Y:S01]  /*7f50*/  UMOV UR33, 0xc0000010 ;  /* 0xc000001000217882 */ /* 0x000fe20000000000 */
[----:B------:R-:W-:Y:S01]  /*7f60*/  UMOV UR35, 0x80000020 ;  /* 0x8000002000237882 */ /* 0x000fe20000000000 */
[----:B------:R-:W-:Y:S01]  /*7f70*/  ISETP.GT.AND P3, PT, R91, 0x20, PT ;  /* 0x000000205b00780c */ /* 0x000fe20003f64270 */
[----:B------:R-:W-:Y:S01]  /*7f80*/  FMUL.FTZ R81, R81, UR5 ;  /* 0x0000000551517c20 */ /* 0x000fe20008410000 */
[----:B-1----:R-:W-:Y:S01]  /*7f90*/  FSEL R132, R132, -INF , P4 ;  /* 0xff80000084847808 */ /* 0x002fe20002000000 */
[----:B------:R-:W-:Y:S01]  /*7fa0*/  FMUL.FTZ R84, R84, UR5 ;  /* 0x0000000554547c20 */ /* 0x000fe20008410000 */
[----:B------:R-:W-:Y:S01]  /*7fb0*/  FMNMX.FTZ R137, R131, R137, !PT ;  /* 0x0000008983897209 */ /* 0x000fe20007810000 */
[----:B------:R-:W1:Y:S01]  /*7fc0*/  MUFU.TANH R126, R126 ;  /* 0x0000007e007e7308 */ /* 0x000e620000002400 */
[----:B------:R-:W-:Y:S01]  /*7fd0*/  ISETP.GT.AND P4, PT, R91, 0x21, PT ;  /* 0x000000215b00780c */ /* 0x000fe20003f84270 */
[----:B------:R-:W-:Y:S01]  /*7fe0*/  FMUL.FTZ R85, R85, UR5 ;  /* 0x0000000555557c20 */ /* 0x000fe20008410000 */
[----:B--2---:R-:W-:Y:S01]  /*7ff0*/  FSEL R122, R122, -INF , P3 ;  /* 0xff8000007a7a7808 */ /* 0x004fe20001800000 */
[----:B------:R-:W-:Y:S01]  /*8000*/  FMUL.FTZ R73, R73, UR5 ;  /* 0x0000000549497c20 */ /* 0x000fe20008410000 */
[----:B------:R-:W-:Y:S01]  /*8010*/  FMNMX.FTZ R137, R132, R137, !PT ;  /* 0x0000008984897209 */ /* 0x000fe20007810000 */
[----:B------:R-:W-:Y:S01]  /*8020*/  FMUL.FTZ R76, R76, UR5 ;  /* 0x000000054c4c7c20 */ /* 0x000fe20008410000 */
[----:B------:R-:W-:Y:S01]  /*8030*/  ISETP.GT.AND P3, PT, R91, 0x28, PT ;  /* 0x000000285b00780c */ /* 0x000fe20003f64270 */
[----:B------:R-:W2:Y:S01]  /*8040*/  MUFU.TANH R127, R127 ;  /* 0x0000007f007f7308 */ /* 0x000ea20000002400 */
[----:B0-----:R-:W-:Y:S01]  /*8050*/  FSEL R123, R123, -INF , P4 ;  /* 0xff8000007b7b7808 */ /* 0x001fe20002000000 */
[----:B------:R-:W-:Y:S01]  /*8060*/  FMUL.FTZ R77, R77, UR5 ;  /* 0x000000054d4d7c20 */ /* 0x000fe20008410000 */
[----:B------:R-:W-:Y:S01]  /*8070*/  ISETP.GT.AND P4, PT, R91, 0x29, PT ;  /* 0x000000295b00780c */ /* 0x000fe20003f84270 */
[----:B------:R-:W0:Y:S01]  /*8080*/  S2R R142, SR_TID.X ;  /* 0x00000000008e7919 */ /* 0x000e220000002100 */
[----:B------:R-:W-:Y:S01]  /*8090*/  R2UR UR14, R6 ;  /* 0x00000000060e72ca */ /* 0x000fe200000e0000 */
[----:B------:R-:W-:-:S02]  /*80a0*/  UMOV UR39, UR60 ;  /* 0x0000003c00277c82 */ /* 0x000fc40008000000 */
[----:B------:R3:W-:Y:S01]  /*80b0*/  MUFU.TANH R82, R136 ;  /* 0x0000008800527308 */ /* 0x0007e20000002400 */
[----:B-1----:R-:W-:Y:S02]  /*80c0*/  FSEL R126, R126, -INF , P3 ;  /* 0xff8000007e7e7808 */ /* 0x002fe40001800000 */
[----:B------:R-:W-:-:S05]  /*80d0*/  ISETP.GT.AND P3, PT, R91, 0x30, PT ;  /* 0x000000305b00780c */ /* 0x000fca0003f64270 */
[----:B------:R-:W1:Y:S01]  /*80e0*/  MUFU.TANH R114, R114 ;  /* 0x0000007200727308 */ /* 0x000e620000002400 */
[----:B---3--:R-:W-:Y:S01]  /*80f0*/  FMUL.FTZ R136, R83, UR5 ;  /* 0x0000000553887c20 */ /* 0x008fe20008410000 */
[----:B--2---:R-:W-:Y:S01]  /*8100*/  FSEL R127, R127, -INF , P4 ;  /* 0xff8000007f7f7808 */ /* 0x004fe20002000000 */
[----:B------:R-:W-:Y:S01]  /*8110*/  UISETP.GT.AND UP1, UPT, UR38, UR14, UPT ;  /* 0x0000000e2600728c */ /* 0x000fe2000bf24270 */
[----:B------:R-:W-:-:S04]  /*8120*/  ISETP.GT.AND P4, PT, R91, 0x31, PT ;  /* 0x000000315b00780c */ /* 0x000fc80003f84270 */
[----:B------:R2:W-:Y:S08]  /*8130*/  MUFU.TANH R83, R135 ;  /* 0x0000008700537308 */ /* 0x0005f00000002400 */
[----:B------:R-:W3:Y:S01]  /*8140*/  MUFU.TANH R133, R133 ;  /* 0x0000008500857308 */ /* 0x000ee20000002400 */
[----:B--2---:R-:W-:Y:S01]  /*8150*/  FMUL.FTZ R135, R87, UR5 ;  /* 0x0000000557877c20 */ /* 0x004fe20008410000 */
[----:B-1----:R-:W-:-:S02]  /*8160*/  FSEL R114, R114, -INF , P3 ;  /* 0xff80000072727808 */ /* 0x002fc40001800000 */
[----:B------:R-:W-:Y:S02]  /*8170*/  ISETP.GT.AND P3, PT, R91, 0x38, PT ;  /* 0x000000385b00780c */ /* 0x000fe40003f64270 */
[----:B0-----:R-:W-:Y:S02]  /*8180*/  SHF.R.U32.HI R141, RZ, 0x7, R142 ;  /* 0x00000007ff8d7819 */ /* 0x001fe4000001168e */
[----:B------:R0:W-:Y:S08]  /*8190*/  MUFU.TANH R87, R136 ;  /* 0x0000008800577308 */ /* 0x0001f00000002400 */
[----:B------:R-:W1:Y:S01]  /*81a0*/  MUFU.TANH R117, R117 ;  /* 0x0000007500757308 */ /* 0x000e620000002400 */
[----:B0-----:R-:W-:Y:S01]  /*81b0*/  FMNMX.FTZ R136, R122, R137, !PT ;  /* 0x000000897a887209 */ /* 0x001fe20007810000 */
[----:B------:R-:W-:Y:S01]  /*81c0*/  FMUL.FTZ R137, R74, UR5 ;  /* 0x000000054a897c20 */ /* 0x000fe20008410000 */
[----:B---3--:R-:W-:-:S02]  /*81d0*/  FSEL R133, R133, -INF , P4 ;  /* 0xff80000085857808 */ /* 0x008fc40002000000 */
[----:B------:R-:W-:Y:S02]  /*81e0*/  FMNMX.FTZ R136, R123, R136, !PT ;  /* 0x000000887b887209 */ /* 0x000fe40007810000 */
[----:B------:R-:W-:Y:S01]  /*81f0*/  ISETP.GT.AND P4, PT, R91, 0x39, PT ;  /* 0x000000395b00780c */ /* 0x000fe20003f84270 */
[----:B------:R-:W0:Y:S01]  /*8200*/  MUFU.TANH R118, R118 ;  /* 0x0000007600767308 */ /* 0x000e220000002400 */
[----:B------:R-:W-:-:S04]  /*8210*/  FMNMX.FTZ R136, R126, R136, !PT ;  /* 0x000000887e887209 */ /* 0x000fc80007810000 */
[----:B------:R-:W-:-:S03]  /*8220*/  FMNMX.FTZ R136, R127, R136, !PT ;  /* 0x000000887f887209 */ /* 0x000fc60007810000 */
[----:B------:R-:W2:Y:S01]  /*8230*/  MUFU.TANH R106, R106 ;  /* 0x0000006a006a7308 */ /* 0x000ea20000002400 */
[----:B------:R-:W-:Y:S01]  /*8240*/  FMNMX.FTZ R75, R114, R136, !PT ;  /* 0x00000088724b7209 */ /* 0x000fe20007810000 */
[----:B------:R-:W-:Y:S01]  /*8250*/  FMUL.FTZ R136, R78, UR5 ;  /* 0x000000054e887c20 */ /* 0x000fe20008410000 */
[----:B-1----:R-:W-:Y:S02]  /*8260*/  FSEL R117, R117, -INF , P3 ;  /* 0xff80000075757808 */ /* 0x002fe40001800000 */
[----:B------:R-:W-:Y:S02]  /*8270*/  FMNMX.FTZ R75, R133, R75, !PT ;  /* 0x0000004b854b7209 */ /* 0x000fe40007810000 */
[----:B------:R-:W-:Y:S01]  /*8280*/  ISETP.GT.AND P3, PT, R91, 0x40, PT ;  /* 0x000000405b00780c */ /* 0x000fe20003f64270 */
[----:B------:R-:W1:Y:S01]  /*8290*/  MUFU.TANH R119, R119 ;  /* 0x0000007700777308 */ /* 0x000e620000002400 */
[----:B0-----:R-:W-:Y:S02]  /*82a0*/  FSEL R118, R118, -INF , P4 ;  /* 0xff80000076767808 */ /* 0x001fe40002000000 */
[----:B------:R-:W-:-:S02]  /*82b0*/  FMNMX.FTZ R75, R117, R75, !PT ;  /* 0x0000004b754b7209 */ /* 0x000fc40007810000 */
[C---:B------:R-:W-:Y:S02]  /*82c0*/  ISETP.GT.AND P4, PT, R91.reuse, 0x41, PT ;  /* 0x000000415b00780c */ /* 0x040fe40003f84270 */
[----:B------:R-:W-:Y:S01]  /*82d0*/  FMNMX.FTZ R75, R118, R75, !PT ;  /* 0x0000004b764b7209 */ /* 0x000fe20007810000 */
[----:B------:R-:W0:Y:S01]  /*82e0*/  MUFU.TANH R109, R109 ;  /* 0x0000006d006d7308 */ /* 0x000e220000002400 */
[----:B--2---:R-:W-:Y:S01]  /*82f0*/  FSEL R106, R106, -INF , P3 ;  /* 0xff8000006a6a7808 */ /* 0x004fe20001800000 */
[----:B------:R-:W-:Y:S02]  /*8300*/  WARPGROUP.DEPBAR.LE gsb0, 0x0 ;  /* 0x00008000000079c5 */ /* 0x000fe40000010000 */
[----:B------:R-:W-:Y:S01]  /*8310*/  WARPGROUP.ARRIVE ;  /* 0x00000000000079c5 */ /* 0x000fe20000000000 */
[----:B------:R-:W-:Y:S02]  /*8320*/  ISETP.GT.AND P3, PT, R91, 0x48, PT ;  /* 0x000000485b00780c */ /* 0x000fe40003f64270 */
[----:B------:R-:W-:Y:S01]  /*8330*/  FMNMX.FTZ R78, R106, R75, !PT ;  /* 0x0000004b6a4e7209 */ /* 0x000fe20007810000 */
[----:B------:R-:W2:Y:S01]  /*8340*/  MUFU.TANH R110, R110 ;  /* 0x0000006e006e7308 */ /* 0x000ea20000002400 */
[----:B-1----:R-:W-:Y:S01]  /*8350*/  FSEL R119, R119, -INF , P4 ;  /* 0xff80000077777808 */ /* 0x002fe20002000000 */
[----:B------:R-:W-:Y:S01]  /*8360*/  HGMMA.64x96x16.F32.BF16 R24, gdesc[UR32].tnspB, R24, gsb0 ;  /* 0x41600000201879f0 */ /* 0x000fe20008001818 */
[----:B------:R-:W-:Y:S01]  /*8370*/  UIADD3 UR32, UR10, 0x480, URZ ;  /* 0x000004800a207890 */ /* 0x000fe2000fffe03f */
[----:B------:R-:W-:Y:S01]  /*8380*/  ISETP.GT.AND P4, PT, R91, 0x49, PT ;  /* 0x000000495b00780c */ /* 0x000fe20003f84270 */
[----:B------:R-:W-:Y:S01]  /*8390*/  UIADD3 UR34, UR11, 0xc0, URZ ;  /* 0x000000c00b227890 */ /* 0x000fe2000fffe03f */
[----:B------:R-:W-:Y:S01]  /*83a0*/  FMNMX.FTZ R78, R119, R78, !PT ;  /* 0x0000004e774e7209 */ /* 0x000fe20007810000 */
[----:B------:R-:W-:Y:S01]  /*83b0*/  UMOV UR33, 0xc0000010 ;  /* 0xc000001000217882 */ /* 0x000fe20000000000 */
[----:B------:R-:W-:Y:S01]  /*83c0*/  UMOV UR35, 0x80000020 ;  /* 0x8000002000237882 */ /* 0x000fe20000000000 */
[----:B------:R-:W1:Y:S01]  /*83d0*/  MUFU.TANH R111, R111 ;  /* 0x0000006f006f7308 */ /* 0x000e620000002400 */
[----:B0-----:R-:W-:-:S02]  /*83e0*/  FSEL R109, R109, -INF , P3 ;  /* 0xff8000006d6d7808 */ /* 0x001fc40001800000 */
[----:B------:R-:W-:Y:S02]  /*83f0*/  ISETP.GT.AND P3, PT, R91, 0x50, PT ;  /* 0x000000505b00780c */ /* 0x000fe40003f64270 */
[----:B------:R-:W-:-:S03]  /*8400*/  FMNMX.FTZ R75, R109, R78, !PT ;  /* 0x0000004e6d4b7209 */ /* 0x000fc60007810000 */
[----:B------:R-:W0:Y:S01]  /*8410*/  MUFU.TANH R99, R99 ;  /* 0x0000006300637308 */ /* 0x000e220000002400 */
[----:B--2---:R-:W-:Y:S02]  /*8420*/  FSEL R110, R110, -INF , P4 ;  /* 0xff8000006e6e7808 */ /* 0x004fe40002000000 */
[----:B------:R-:W-:Y:S02]  /*8430*/  ISETP.GT.AND P4, PT, R91, 0x59, PT ;  /* 0x000000595b00780c */ /* 0x000fe40003f84270 */
[----:B------:R-:W-:-:S03]  /*8440*/  FMNMX.FTZ R78, R110, R75, !PT ;  /* 0x0000004b6e4e7209 */ /* 0x000fc60007810000 */
[----:B------:R-:W2:Y:S01]  /*8450*/  MUFU.TANH R102, R102 ;  /* 0x0000006600667308 */ /* 0x000ea20000002400 */
[----:B-1----:R-:W-:Y:S02]  /*8460*/  FSEL R111, R111, -INF , P3 ;  /* 0xff8000006f6f7808 */ /* 0x002fe40001800000 */
[----:B------:R-:W-:Y:S02]  /*8470*/  ISETP.GT.AND P3, PT, R91, 0x60, PT ;  /* 0x000000605b00780c */ /* 0x000fe40003f64270 */
[----:B------:R-:W-:-:S03]  /*8480*/  FMNMX.FTZ R78, R111, R78, !PT ;  /* 0x0000004e6f4e7209 */ /* 0x000fc60007810000 */
[----:B------:R-:W1:Y:S01]  /*8490*/  MUFU.TANH R103, R103 ;  /* 0x0000006700677308 */ /* 0x000e620000002400 */
[----:B0-----:R-:W-:Y:S02]  /*84a0*/  FSEL R99, R99, -INF , P6 ;  /* 0xff80000063637808 */ /* 0x001fe40003000000 */
[----:B------:R-:W-:Y:S02]  /*84b0*/  ISETP.GT.AND P6, PT, R91, 0x61, PT ;  /* 0x000000615b00780c */ /* 0x000fe40003fc4270 */
[----:B------:R-:W-:Y:S02]  /*84c0*/  FMNMX.FTZ R75, R99, R78, !PT ;  /* 0x0000004e634b7209 */ /* 0x000fe40007810000 */
[----:B------:R-:W-:Y:S01]  /*84d0*/  FSEL R94, R94, -INF , P6 ;  /* 0xff8000005e5e7808 */ /* 0x000fe20003000000 */
[----:B------:R-:W0:Y:S01]  /*84e0*/  MUFU.TANH R134, R134 ;  /* 0x0000008600867308 */ /* 0x000e220000002400 */
[----:B--2---:R-:W-:Y:S02]  /*84f0*/  FSEL R102, R102, -INF , P5 ;  /* 0xff80000066667808 */ /* 0x004fe40002800000 */
[----:B------:R-:W-:-:S02]  /*8500*/  ISETP.GT.AND P5, PT, R91, 0x68, PT ;  /* 0x000000685b00780c */ /* 0x000fc40003fa4270 */
[----:B------:R-:W-:Y:S02]  /*8510*/  FMNMX.FTZ R78, R102, R75, !PT ;  /* 0x0000004b664e7209 */ /* 0x000fe40007810000 */
[----:B------:R-:W-:Y:S01]  /*8520*/  FSEL R82, R82, -INF , P5 ;  /* 0xff80000052527808 */ /* 0x000fe20002800000 */
[----:B------:R-:W2:Y:S01]  /*8530*/  MUFU.TANH R95, R95 ;  /* 0x0000005f005f7308 */ /* 0x000ea20000002400 */
[----:B-1----:R-:W-:Y:S02]  /*8540*/  FSEL R103, R103, -INF , P4 ;  /* 0xff80000067677808 */ /* 0x002fe40002000000 */
[----:B------:R-:W-:Y:S02]  /*8550*/  ISETP.GT.AND P4, PT, R91, 0x69, PT ;  /* 0x000000695b00780c */ /* 0x000fe40003f84270 */
[----:B------:R-:W-:Y:S02]  /*8560*/  FMNMX.FTZ R75, R103, R78, !PT ;  /* 0x0000004e674b7209 */ /* 0x000fe40007810000 */
[----:B------:R-:W-:Y:S01]  /*8570*/  ISETP.GT.AND P6, PT, R91, 0x71, PT ;  /* 0x000000715b00780c */ /* 0x000fe20003fc4270 */
[----:B------:R1:W3:Y:S01]  /*8580*/  MUFU.TANH R74, R86 ;  /* 0x00000056004a7308 */ /* 0x0002e20000002400 */
[----:B0-----:R-:W-:-:S02]  /*8590*/  FSEL R134, R134, -INF , P3 ;  /* 0xff80000086867808 */ /* 0x001fc40001800000 */
[C---:B------:R-:W-:Y:S02]  /*85a0*/  ISETP.GT.AND P3, PT, R91.reuse, 0x70, PT ;  /* 0x000000705b00780c */ /* 0x040fe40003f64270 */
[----:B------:R-:W-:Y:S02]  /*85b0*/  FMNMX.FTZ R75, R134, R75, !PT ;  /* 0x0000004b864b7209 */ /* 0x000fe40007810000 */
[----:B------:R-:W-:Y:S01]  /*85c0*/  ISETP.GT.AND P5, PT, R91, 0x78, PT ;  /* 0x000000785b00780c */ /* 0x000fe20003fa4270 */
[----:B------:R-:W0:Y:S01]  /*85d0*/  MUFU.TANH R135, R135 ;  /* 0x0000008700877308 */ /* 0x000e220000002400 */
[----:B-1----:R-:W-:Y:S02]  /*85e0*/  FSEL R86, R83, -INF , P4 ;  /* 0xff80000053567808 */ /* 0x002fe40002000000 */
[----:B------:R-:W-:Y:S02]  /*85f0*/  FMNMX.FTZ R83, R94, R75, !PT ;  /* 0x0000004b5e537209 */ /* 0x000fe40007810000 */
[----:B------:R-:W-:-:S02]  /*8600*/  ISETP.GT.AND P4, PT, R91, 0x79, PT ;  /* 0x000000795b00780c */ /* 0x000fc40003f84270 */
[----:B------:R-:W-:Y:S01]  /*8610*/  FMNMX.FTZ R83, R82, R83, !PT ;  /* 0x0000005352537209 */ /* 0x000fe20007810000 */
[----:B------:R-:W-:Y:S01]  /*8620*/  MUFU.TANH R137, R137 ;  /* 0x0000008900897308 */ /* 0x000fe20000002400 */
[----:B------:R-:W-:Y:S02]  /*8630*/  FSEL R78, R87, -INF , P6 ;  /* 0xff800000574e7808 */ /* 0x000fe40003000000 */
[----:B--2---:R-:W-:Y:S02]  /*8640*/  FSEL R75, R95, -INF , P3 ;  /* 0xff8000005f4b7808 */ /* 0x004fe40001800000 */
[----:B------:R-:W-:Y:S02]  /*8650*/  FMNMX.FTZ R87, R86, R83, !PT ;  /* 0x0000005356577209 */ /* 0x000fe40007810000 */
[----:B---3--:R-:W-:Y:S01]  /*8660*/  FSEL R74, R74, -INF , P5 ;  /* 0xff8000004a4a7808 */ /* 0x008fe20002800000 */
[----:B------:R-:W1:Y:S01]  /*8670*/  MUFU.TANH R138, R138 ;  /* 0x0000008a008a7308 */ /* 0x000e620000002400 */
[----:B0-----:R-:W-:-:S02]  /*8680*/  FSEL R83, R135, -INF , P4 ;  /* 0xff80000087537808 */ /* 0x001fc40002000000 */
[C---:B------:R-:W-:Y:S02]  /*8690*/  ISETP.GT.AND P3, PT, R91.reuse, 0x80, PT ;  /* 0x000000805b00780c */ /* 0x040fe40003f64270 */
[C---:B------:R-:W-:Y:S02]  /*86a0*/  ISETP.GT.AND P6, PT, R91.reuse, 0x81, PT ;  /* 0x000000815b00780c */ /* 0x040fe40003fc4270 */
[C---:B------:R-:W-:Y:S01]  /*86b0*/  ISETP.GT.AND P5, PT, R91.reuse, 0x88, PT ;  /* 0x000000885b00780c */ /* 0x040fe20003fa4270 */
[----:B------:R-:W0:Y:S01]  /*86c0*/  MUFU.TANH R136, R136 ;  /* 0x0000008800887308 */ /* 0x000e220000002400 */
[----:B------:R-:W-:Y:S02]  /*86d0*/  ISETP.GT.AND P4, PT, R91, 0x89, PT ;  /* 0x000000895b00780c */ /* 0x000fe40003f84270 */
[----:B------:R-:W-:Y:S01]  /*86e0*/  FMNMX.FTZ R91, R75, R87, !PT ;  /* 0x000000574b5b7209 */ /* 0x000fe20007810000 */
[----:B------:R-:W-:-:S03]  /*86f0*/  FMUL.FTZ R87, R79, UR5 ;  /* 0x000000054f577c20 */ /* 0x000fc60008410000 */
[----:B------:R-:W-:Y:S01]  /*8700*/  FMNMX.FTZ R91, R78, R91, !PT ;  /* 0x0000005b4e5b7209 */ /* 0x000fe20007810000 */
[----:B------:R-:W-:Y:S01]  /*8710*/  MUFU.TANH R7, R7 ;  /* 0x0000000700077308 */ /* 0x000fe20000002400 */
[----:B-1----:R-:W-:Y:S02]  /*8720*/  FSEL R95, R138, -INF , P6 ;  /* 0xff8000008a5f7808 */ /* 0x002fe40003000000 */
[----:B------:R-:W-:Y:S02]  /*8730*/  FMNMX.FTZ R140, R74, R91, !PT ;  /* 0x0000005b4a8c7209 */ /* 0x000fe40007810000 */
[----:B------:R-:W-:Y:S01]  /*8740*/  FSEL R91, R137, -INF , P3 ;  /* 0xff800000895b7808 */ /* 0x000fe20001800000 */
[----:B------:R-:W-:Y:S02]  /*8750*/  WARPGROUP.DEPBAR.LE gsb0, 0x0 ;  /* 0x00008000000079c5 */ /* 0x000fe40000010000 */
[----:B------:R-:W-:Y:S01]  /*8760*/  WARPGROUP.ARRIVE ;  /* 0x00000000000079c5 */ /* 0x000fe20000000000 */
[----:B------:R-:W1:Y:S01]  /*8770*/  MUFU.TANH R87, R87 ;  /* 0x0000005700577308 */ /* 0x000e620000002400 */
[----:B------:R-:W-:-:S02]  /*8780*/  FMNMX.FTZ R140, R83, R140, !PT ;  /* 0x0000008c538c7209 */ /* 0x000fc40007810000 */
[----:B0-----:R-:W-:Y:S02]  /*8790*/  FSEL R79, R136, -INF , P5 ;  /* 0xff800000884f7808 */ /* 0x001fe40002800000 */
[----:B------:R-:W-:Y:S01]  /*87a0*/  HGMMA.64x96x16.F32.BF16 R24, gdesc[UR32].tnspB, R24, gsb0 ;  /* 0x41600000201879f0 */ /* 0x000fe20008001818 */
[----:B------:R-:W-:Y:S01]  /*87b0*/  UIADD3 UR32, UR10, 0x600, URZ ;  /* 0x000006000a207890 */ /* 0x000fe2000fffe03f */
[----:B------:R-:W-:Y:S01]  /*87c0*/  FMNMX.FTZ R140, R91, R140, !PT ;  /* 0x0000008c5b8c7209 */ /* 0x000fe20007810000 */
[----:B------:R-:W-:Y:S01]  /*87d0*/  UIADD3 UR34, UR11, 0x100, URZ ;  /* 0x000001000b227890 */ /* 0x000fe2000fffe03f */
[----:B------:R-:W0:Y:S01]  /*87e0*/  MUFU.TANH R8, R8 ;  /* 0x0000000800087308 */ /* 0x000e220000002400 */
[----:B------:R-:W-:Y:S01]  /*87f0*/  UMOV UR33, 0xc0000010 ;  /* 0xc000001000217882 */ /* 0x000fe20000000000 */
[----:B------:R-:W-:Y:S01]  /*8800*/  UMOV UR35, 0x80000020 ;  /* 0x8000002000237882 */ /* 0x000fe20000000000 */
[----:B------:R-:W-:Y:S02]  /*8810*/  FMNMX.FTZ R140, R95, R140, !PT ;  /* 0x0000008c5f8c7209 */ /* 0x000fe40007810000 */
[----:B------:R-:W-:-:S02]  /*8820*/  ISETP.GT.AND P6, PT, R90, 0x1, PT ;  /* 0x000000015a00780c */ /* 0x000fc40003fc4270 */
[----:B------:R-:W-:Y:S01]  /*8830*/  FMNMX.FTZ R140, R79, R140, !PT ;  /* 0x0000008c4f8c7209 */ /* 0x000fe20007810000 */
[----:B------:R-:W2:Y:S01]  /*8840*/  MUFU.TANH R11, R11 ;  /* 0x0000000b000b7308 */ /* 0x000ea20000002400 */
[----:B-1----:R-:W-:Y:S02]  /*8850*/  FSEL R87, R87, -INF , P4 ;  /* 0xff80000057577808 */ /* 0x002fe40002000000 */
[C---:B------:R-:W-:Y:S02]  /*8860*/  ISETP.GT.AND P4, PT, R90.reuse, RZ, PT ;  /* 0x000000ff5a00720c */ /* 0x040fe40003f84270 */
[----:B------:R-:W-:Y:S02]  /*8870*/  FMNMX.FTZ R135, R87, R140, !PT ;  /* 0x0000008c57877209 */ /* 0x000fe40007810000 */
[----:B------:R-:W-:Y:S01]  /*8880*/  ISETP.GT.AND P5, PT, R90, 0x8, PT ;  /* 0x000000085a00780c */ /* 0x000fe20003fa4270 */
[----:B------:R-:W-:Y:S01]  /*8890*/  MUFU.TANH R12, R12 ;  /* 0x0000000c000c7308 */ /* 0x000fe20000002400 */
[----:B0-----:R-:W-:Y:S01]  /*88a0*/  FSEL R8, R8, -INF , P6 ;  /* 0xff80000008087808 */ /* 0x001fe20003000000 */
[----:B------:R-:W0:Y:S01]  /*88b0*/  SHFL.BFLY PT, R136, R135, 0x2, 0x1f ;  /* 0x0c401f0087887f89 */ /* 0x000e2200000e0000 */
[----:B------:R-:W-:-:S05]  /*88c0*/  ISETP.GT.AND P6, PT, R90, 0x10, PT ;  /* 0x000000105a00780c */ /* 0x000fca0003fc4270 */
[----:B------:R-:W1:Y:S01]  /*88d0*/  MUFU.TANH R14, R14 ;  /* 0x0000000e000e7308 */ /* 0x000e620000002400 */
[----:B--2---:R-:W-:Y:S02]  /*88e0*/  FSEL R11, R11, -INF , P5 ;  /* 0xff8000000b0b7808 */ /* 0x004fe40002800000 */
[----:B------:R-:W-:-:S05]  /*88f0*/  ISETP.GT.AND P5, PT, R90, 0x11, PT ;  /* 0x000000115a00780c */ /* 0x000fca0003fa4270 */
[----:B------:R-:W2:Y:S08]  /*8900*/  MUFU.TANH R20, R20 ;  /* 0x0000001400147308 */ /* 0x000eb00000002400 */
[----:B------:R-:W3:Y:S01]  /*8910*/  MUFU.TANH R130, R130 ;  /* 0x0000008200827308 */ /* 0x000ee20000002400 */
[----:B-1----:R-:W-:Y:S02]  /*8920*/  FSEL R14, R14, -INF , P6 ;  /* 0xff8000000e0e7808 */ /* 0x002fe40003000000 */
[----:B0-----:R-:W-:Y:S01]  /*8930*/  FMNMX.FTZ R136, R135, R136, !PT ;  /* 0x0000008887887209 */ /* 0x001fe20007810000 */
[----:B------:R-:W-:Y:S01]  /*8940*/  FMUL.FTZ R135, R72, UR5 ;  /* 0x0000000548877c20 */ /* 0x000fe20008410000 */
[----:B------:R-:W-:-:S03]  /*8950*/  ISETP.GT.AND P6, PT, R90, 0x19, PT ;  /* 0x000000195a00780c */ /* 0x000fc60003fc4270 */
[----:B------:R-:W0:Y:S01]  /*8960*/  SHFL.BFLY PT, R137, R136, 0x1, 0x1f ;  /* 0x0c201f0088897f89 */ /* 0x000e2200000e0000 */
[----:B------:R-:W1:Y:S08]  /*8970*/  MUFU.TANH R128, R128 ;  /* 0x0000008000807308 */ /* 0x000e700000002400 */
[----:B------:R-:W4:Y:S08]  /*8980*/  MUFU.TANH R120, R120 ;  /* 0x0000007800787308 */ /* 0x000f300000002400 */
[----:B------:R-:W5:Y:S01]  /*8990*/  MUFU.TANH R121, R121 ;  /* 0x0000007900797308 */ /* 0x000f620000002400 */
[----:B0-----:R-:W-:-:S07]  /*89a0*/  FMNMX.FTZ R72, R136, R137, !PT ;  /* 0x0000008988487209 */ /* 0x001fce0007810000 */
[----:B------:R-:W0:Y:S01]  /*89b0*/  MUFU.TANH R124, R124 ;  /* 0x0000007c007c7308 */ /* 0x000e220000002400 */
[C---:B------:R-:W-:Y:S01]  /*89c0*/  FSETP.NEU.FTZ.AND P3, PT, R72.reuse, -INF , PT ;  /* 0xff8000004800780b */ /* 0x040fe20003f7d000 */
[----:B------:R-:W-:-:S06]  /*89d0*/  FMUL.FTZ R136, R72, UR4 ;  /* 0x0000000448887c20 */ /* 0x000fcc0008410000 */
[----:B------:R-:W0:Y:S01]  /*89e0*/  MUFU.TANH R125, R125 ;  /* 0x0000007d007d7308 */ /* 0x000e220000002400 */
[----:B------:R-:W-:-:S05]  /*89f0*/  FSEL R136, R136, RZ, P3 ;  /* 0x000000ff88887208 */ /* 0x000fca0001800000 */
[--C-:B------:R-:W-:Y:S01]  /*8a00*/  FFMA.FTZ R137, R21, UR4, -R136.reuse ;  /* 0x0000000415897c23 */ /* 0x100fe20008010888 */
[----:B------:R-:W-:Y:S01]  /*8a10*/  FSEL R21, R7, -INF , P4 ;  /* 0xff80000007157808 */ /* 0x000fe20002000000 */
[--C-:B------:R-:W-:Y:S01]  /*8a20*/  FFMA.FTZ R139, R131, UR4, -R136.reuse ;  /* 0x00000004838b7c23 */ /* 0x100fe20008010888 */
[----:B------:R-:W-:Y:S01]  /*8a30*/  ISETP.GT.AND P4, PT, R90, 0x9, PT ;  /* 0x000000095a00780c */ /* 0x000fe20003f84270 */
[----:B------:R2:W-:Y:S01]  /*8a40*/  MUFU.EX2 R7, R137 ;  /* 0x0000008900077308 */ /* 0x0005e20000000800 */
[----:B------:R-:W-:Y:S01]  /*8a50*/  FMNMX.FTZ R131, R21, R4, !PT ;  /* 0x0000000415837209 */ /* 0x000fe20007810000 */
[--C-:B------:R-:W-:Y:S01]  /*8a60*/  FFMA.FTZ R138, R129, UR4, -R136.reuse ;  /* 0x00000004818a7c23 */ /* 0x100fe20008010888 */
[----:B------:R-:W-:Y:S01]  /*8a70*/  FSEL R98, R12, -INF , P4 ;  /* 0xff8000000c627808 */ /* 0x000fe20002000000 */
[--C-:B------:R-:W-:Y:S01]  /*8a80*/  FFMA.FTZ R132, R132, UR4, -R136.reuse ;  /* 0x0000000484847c23 */ /* 0x100fe20008010888 */
[----:B------:R-:W-:Y:S01]  /*8a90*/  FMNMX.FTZ R131, R8, R131, !PT ;  /* 0x0000008308837209 */ /* 0x000fe20007810000 */
[----:B------:R-:W-:Y:S01]  /*8aa0*/  FFMA.FTZ R133, R133, UR4, -R136 ;  /* 0x0000000485857c23 */ /* 0x000fe20008010888 */
[----:B------:R-:W-:-:S02]  /*8ab0*/  WARPGROUP.DEPBAR.LE gsb0, 0x0 ;  /* 0x00008000000079c5 */ /* 0x000fc40000010000 */
[----:B------:R-:W-:Y:S01]  /*8ac0*/  WARPGROUP.ARRIVE ;  /* 0x00000000000079c5 */ /* 0x000fe20000000000 */
[----:B--2---:R-:W-:Y:S01]  /*8ad0*/  FMNMX.FTZ R137, R11, R131, !PT ;  /* 0x000000830b897209 */ /* 0x004fe20007810000 */
[----:B------:R2:W-:Y:S01]  /*8ae0*/  MUFU.EX2 R12, R138 ;  /* 0x0000008a000c7308 */ /* 0x0005e20000000800 */
[----:B------:R-:W-:Y:S01]  /*8af0*/  ISETP.GT.AND P4, PT, R90, 0x18, PT ;  /* 0x000000185a00780c */ /* 0x000fe20003f84270 */
[--C-:B------:R-:W-:Y:S01]  /*8b00*/  FFMA.FTZ R140, R111, UR4, -R136.reuse ;  /* 0x000000046f8c7c23 */ /* 0x100fe20008010888 */
[----:B------:R-:W-:Y:S01]  /*8b10*/  FMNMX.FTZ R137, R98, R137, !PT ;  /* 0x0000008962897209 */ /* 0x000fe20007810000 */
[----:B------:R-:W-:Y:S01]  /*8b20*/  HGMMA.64x96x16.F32.BF16 R24, gdesc[UR32].tnspB, R24, gsb0 ;  /* 0x41600000201879f0 */ /* 0x000fe20008001818 */
[----:B------:R-:W-:Y:S01]  /*8b30*/  UIADD3 UR32, UR10, 0x780, URZ ;  /* 0x000007800a207890 */ /* 0x000fe2000fffe03f */
[----:B------:R-:W-:Y:S01]  /*8b40*/  FSEL R129, R20, -INF , P5 ;  /* 0xff80000014817808 */ /* 0x000fe20002800000 */
[----:B------:R-:W-:Y:S01]  /*8b50*/  UIADD3 UR34, UR11, 0x140, URZ ;  /* 0x000001400b227890 */ /* 0x000fe2000fffe03f */
[----:B---3--:R-:W-:Y:S01]  /*8b60*/  FSEL R131, R130, -INF , P6 ;  /* 0xff80000082837808 */ /* 0x008fe20003000000 */
[----:B------:R-:W-:Y:S01]  /*8b70*/  UMOV UR33, 0xc0000010 ;  /* 0xc000001000217882 */ /* 0x000fe20000000000 */
[----:B------:R-:W-:Y:S01]  /*8b80*/  UMOV UR35, 0x80000020 ;  /* 0x8000002000237882 */ /* 0x000fe20000000000 */
[----:B--2---:R-:W-:Y:S01]  /*8b90*/  FMNMX.FTZ R138, R14, R137, !PT ;  /* 0x000000890e8a7209 */ /* 0x004fe20007810000 */
[----:B------:R2:W-:Y:S01]  /*8ba0*/  MUFU.EX2 R130, R132 ;  /* 0x0000008400827308 */ /* 0x0005e20000000800 */
[----:B-1----:R-:W-:Y:S01]  /*8bb0*/  FSEL R128, R128, -INF , P4 ;  /* 0xff80000080807808 */ /* 0x002fe20002000000 */
[--C-:B------:R-:W-:Y:S01]  /*8bc0*/  FFMA.FTZ R137, R126, UR4, -R136.reuse ;  /* 0x000000047e897c23 */ /* 0x100fe20008010888 */
[C---:B------:R-:W-:Y:S01]  /*8bd0*/  ISETP.GT.AND P5, PT, R90.reuse, 0x20, PT ;  /* 0x000000205a00780c */ /* 0x040fe20003fa4270 */
[--C-:B------:R-:W-:Y:S01]  /*8be0*/  FFMA.FTZ R9, R9, UR4, -R136.reuse ;  /* 0x0000000409097c23 */ /* 0x100fe20008010888 */
[----:B------:R-:W-:Y:S01]  /*8bf0*/  ISETP.GT.AND P4, PT, R90, 0x21, PT ;  /* 0x000000215a00780c */ /* 0x000fe20003f84270 */
[--C-:B------:R-:W-:Y:S01]  /*8c00*/  FFMA.FTZ R10, R10, UR4, -R136.reuse ;  /* 0x000000040a0a7c23 */ /* 0x100fe20008010888 */
[----:B----4-:R-:W-:Y:S01]  /*8c10*/  FSEL R120, R120, -INF , P5 ;  /* 0xff80000078787808 */ /* 0x010fe20002800000 */
[----:B------:R-:W1:Y:S01]  /*8c20*/  MUFU.TANH R112, R112 ;  /* 0x0000007000707308 */ /* 0x000e620000002400 */
[----:B--2---:R-:W-:Y:S01]  /*8c30*/  FMNMX.FTZ R132, R129, R138, !PT ;  /* 0x0000008a81847209 */ /* 0x004fe20007810000 */
[--C-:B------:R-:W-:Y:S01]  /*8c40*/  FFMA.FTZ R13, R13, UR4, -R136.reuse ;  /* 0x000000040d0d7c23 */ /* 0x100fe20008010888 */
[----:B------:R-:W-:Y:S01]  /*8c50*/  ISETP.GT.AND P6, PT, R90, 0x28, PT ;  /* 0x000000285a00780c */ /* 0x000fe20003fc4270 */
[--C-:B------:R-:W-:Y:S01]  /*8c60*/  FFMA.FTZ R15, R15, UR4, -R136.reuse ;  /* 0x000000040f0f7c23 */ /* 0x100fe20008010888 */
[----:B------:R-:W-:Y:S01]  /*8c70*/  FMNMX.FTZ R132, R128, R132, !PT ;  /* 0x0000008480847209 */ /* 0x000fe20007810000 */
[--C-:B------:R-:W-:Y:S01]  /*8c80*/  FFMA.FTZ R122, R122, UR4, -R136.reuse ;  /* 0x000000047a7a7c23 */ /* 0x100fe20008010888 */
[----:B-----5:R-:W-:Y:S01]  /*8c90*/  FSEL R121, R121, -INF , P4 ;  /* 0xff80000079797808 */ /* 0x020fe20002000000 */
[----:B------:R-:W2:Y:S01]  /*8ca0*/  MUFU.TANH R113, R113 ;  /* 0x0000007100717308 */ /* 0x000ea20000002400 */
[----:B------:R-:W-:Y:S01]  /*8cb0*/  FMNMX.FTZ R132, R131, R132, !PT ;  /* 0x0000008483847209 */ /* 0x000fe20007810000 */
[--C-:B------:R-:W-:Y:S01]  /*8cc0*/  FFMA.FTZ R123, R123, UR4, -R136.reuse ;  /* 0x000000047b7b7c23 */ /* 0x100fe20008010888 */
[----:B------:R-:W-:Y:S01]  /*8cd0*/  ISETP.GT.AND P5, PT, R90, 0x29, PT ;  /* 0x000000295a00780c */ /* 0x000fe20003fa4270 */
[--C-:B------:R-:W-:Y:S01]  /*8ce0*/  FFMA.FTZ R94, R94, UR4, -R136.reuse ;  /* 0x000000045e5e7c23 */ /* 0x100fe20008010888 */
[----:B------:R-:W-:Y:S01]  /*8cf0*/  FMNMX.FTZ R132, R120, R132, !PT ;  /* 0x0000008478847209 */ /* 0x000fe20007810000 */
[--C-:B------:R-:W-:Y:S01]  /*8d00*/  FFMA.FTZ R82, R82, UR4, -R136.reuse ;  /* 0x0000000452527c23 */ /* 0x100fe20008010888 */
[----:B0-----:R-:W-:Y:S01]  /*8d10*/  FSEL R124, R124, -INF , P6 ;  /* 0xff8000007c7c7808 */ /* 0x001fe20003000000 */
[----:B------:R-:W0:Y:S01]  /*8d20*/  MUFU.TANH R115, R115 ;  /* 0x0000007300737308 */ /* 0x000e220000002400 */
[----:B------:R-:W-:Y:S01]  /*8d30*/  FMNMX.FTZ R132, R121, R132, !PT ;  /* 0x0000008479847209 */ /* 0x000fe20007810000 */
[--C-:B------:R-:W-:Y:S01]  /*8d40*/  FFMA.FTZ R86, R86, UR4, -R136.reuse ;  /* 0x0000000456567c23 */ /* 0x100fe20008010888 */
[----:B------:R-:W-:Y:S01]  /*8d50*/  ISETP.GT.AND P4, PT, R90, 0x30, PT ;  /* 0x000000305a00780c */ /* 0x000fe20003f84270 */
[--C-:B------:R-:W-:Y:S01]  /*8d60*/  FFMA.FTZ R75, R75, UR4, -R136.reuse ;  /* 0x000000044b4b7c23 */ /* 0x100fe20008010888 */
[----:B------:R-:W-:Y:S01]  /*8d70*/  FSEL R125, R125, -INF , P5 ;  /* 0xff8000007d7d7808 */ /* 0x000fe20002800000 */
[--C-:B------:R-:W-:Y:S01]  /*8d80*/  FFMA.FTZ R83, R83, UR4, -R136.reuse ;  /* 0x0000000453537c23 */ /* 0x100fe20008010888 */
[----:B------:R-:W-:Y:S01]  /*8d90*/  FMNMX.FTZ R132, R124, R132, !PT ;  /* 0x000000847c847209 */ /* 0x000fe20007810000 */
[----:B------:R-:W-:Y:S01]  /*8da0*/  MUFU.TANH R104, R104 ;  /* 0x0000006800687308 */ /* 0x000fe20000002400 */
[----:B------:R-:W-:Y:S01]  /*8db0*/  ISETP.GT.AND P6, PT, R90, 0x31, PT ;  /* 0x000000315a00780c */ /* 0x000fe20003fc4270 */
[--C-:B------:R-:W-:Y:S01]  /*8dc0*/  FFMA.FTZ R91, R91, UR4, -R136.reuse ;  /* 0x000000045b5b7c23 */ /* 0x100fe20008010888 */
[----:B-1----:R-:W-:Y:S01]  /*8dd0*/  FSEL R126, R112, -INF , P4 ;  /* 0xff800000707e7808 */ /* 0x002fe20002000000 */
[--C-:B------:R-:W-:Y:S01]  /*8de0*/  FFMA.FTZ R95, R95, UR4, -R136.reuse ;  /* 0x000000045f5f7c23 */ /* 0x100fe20008010888 */
[----:B------:R-:W-:Y:S01]  /*8df0*/  FMNMX.FTZ R132, R125, R132, !PT ;  /* 0x000000847d847209 */ /* 0x000fe20007810000 */
[----:B------:R-:W-:Y:S01]  /*8e00*/  FFMA.FTZ R87, R87, UR4, -R136 ;  /* 0x0000000457577c23 */ /* 0x000fe20008010888 */
[----:B------:R-:W-:Y:S01]  /*8e10*/  ISETP.GT.AND P5, PT, R90, 0x38, PT ;  /* 0x000000385a00780c */ /* 0x000fe20003fa4270 */
[----:B------:R-:W1:Y:S01]  /*8e20*/  MUFU.TANH R116, R116 ;  /* 0x0000007400747308 */ /* 0x000e620000002400 */
[----:B--2---:R-:W-:-:S02]  /*8e30*/  FSEL R113, R113, -INF , P6 ;  /* 0xff80000071717808 */ /* 0x004fc40003000000 */
[----:B------:R-:W-:Y:S02]  /*8e40*/  FMNMX.FTZ R132, R126, R132, !PT ;  /* 0x000000847e847209 */ /* 0x000fe40007810000 */
[C---:B------:R-:W-:Y:S02]  /*8e50*/  ISETP.GT.AND P6, PT, R90.reuse, 0x40, PT ;  /* 0x000000405a00780c */ /* 0x040fe40003fc4270 */
[----:B------:R-:W-:Y:S01]  /*8e60*/  ISETP.GT.AND P4, PT, R90, 0x39, PT ;  /* 0x000000395a00780c */ /* 0x000fe20003f84270 */
[----:B------:R2:W-:Y:S01]  /*8e70*/  MUFU.EX2 R112, R137 ;  /* 0x0000008900707308 */ /* 0x0005e20000000800 */
[----:B------:R-:W-:-:S07]  /*8e80*/  FMNMX.FTZ R132, R113, R132, !PT ;  /* 0x0000008471847209 */ /* 0x000fce0007810000 */
[----:B------:R-:W3:Y:S01]  /*8e90*/  MUFU.TANH R105, R105 ;  /* 0x0000006900697308 */ /* 0x000ee20000002400 */
[----:B--2---:R-:W-:Y:S01]  /*8ea0*/  FFMA.FTZ R137, R127, UR4, -R136 ;  /* 0x000000047f897c23 */ /* 0x004fe20008010888 */
[----:B0-----:R-:W-:Y:S02]  /*8eb0*/  FSEL R127, R115, -INF , P5 ;  /* 0xff800000737f7808 */ /* 0x001fe40002800000 */
[----:B-1----:R-:W-:Y:S02]  /*8ec0*/  FSEL R116, R116, -INF , P4 ;  /* 0xff80000074747808 */ /* 0x002fe40002000000 */
[C---:B------:R-:W-:Y:S02]  /*8ed0*/  ISETP.GT.AND P5, PT, R90.reuse, 0x41, PT ;  /* 0x000000415a00780c */ /* 0x040fe40003fa4270 */
[----:B------:R0:W-:Y:S01]  /*8ee0*/  MUFU.EX2 R115, R137 ;  /* 0x0000008900737308 */ /* 0x0001e20000000800 */
[----:B------:R-:W-:-:S07]  /*8ef0*/  ISETP.GT.AND P4, PT, R90, 0x48, PT ;  /* 0x000000485a00780c */ /* 0x000fce0003f84270 */
[----:B------:R-:W1:Y:S01]  /*8f00*/  MUFU.TANH R107, R107 ;  /* 0x0000006b006b7308 */ /* 0x000e620000002400 */
[----:B0-----:R-:W-:Y:S01]  /*8f10*/  FFMA.FTZ R137, R114, UR4, -R136 ;  /* 0x0000000472897c23 */ /* 0x001fe20008010888 */
[----:B------:R-:W-:Y:S02]  /*8f20*/  FSEL R114, R104, -INF , P6 ;  /* 0xff80000068727808 */ /* 0x000fe40003000000 */
[----:B---3--:R-:W-:Y:S02]  /*8f30*/  FSEL R105, R105, -INF , P5 ;  /* 0xff80000069697808 */ /* 0x008fe40002800000 */
[C---:B------:R-:W-:Y:S02]  /*8f40*/  ISETP.GT.AND P6, PT, R90.reuse, 0x49, PT ;  /* 0x000000495a00780c */ /* 0x040fe40003fc4270 */
[----:B------:R-:W0:Y:S01]  /*8f50*/  MUFU.TANH R108, R108 ;  /* 0x0000006c006c7308 */ /* 0x000e220000002400 */
[----:B------:R-:W-:-:S07]  /*8f60*/  ISETP.GT.AND P5, PT, R90, 0x50, PT ;  /* 0x000000505a00780c */ /* 0x000fce0003fa4270 */
[----:B------:R2:W-:Y:S01]  /*8f70*/  MUFU.EX2 R104, R137 ;  /* 0x0000008900687308 */ /* 0x0005e20000000800 */
[----:B------:R-:W-:Y:S02]  /*8f80*/  WARPGROUP.DEPBAR.LE gsb0, 0x0 ;  /* 0x00008000000079c5 */ /* 0x000fe40000010000 */
[----:B------:R-:W-:Y:S01]  /*8f90*/  WARPGROUP.ARRIVE ;  /* 0x00000000000079c5 */ /* 0x000fe20000000000 */
[----:B--2---:R-:W-:-:S04]  /*8fa0*/  FMNMX.FTZ R137, R127, R132, !PT ;  /* 0x000000847f897209 */ /* 0x004fc80007810000 */
[----:B------:R-:W-:Y:S01]  /*8fb0*/  MUFU.TANH R96, R96 ;  /* 0x0000006000607308 */ /* 0x000fe20000002400 */
[----:B-1----:R-:W-:Y:S02]  /*8fc0*/  FSEL R132, R107, -INF , P4 ;  /* 0xff8000006b847808 */ /* 0x002fe40002000000 */
[----:B------:R-:W-:Y:S01]  /*8fd0*/  FMNMX.FTZ R137, R116, R137, !PT ;  /* 0x0000008974897209 */ /* 0x000fe20007810000 */
[----:B------:R-:W-:Y:S01]  /*8fe0*/  HGMMA.64x96x16.F32.BF16 R24, gdesc[UR32].tnspB, R24, gsb0 ;  /* 0x41600000201879f0 */ /* 0x000fe20008001818 */
[----:B------:R-:W-:Y:S01]  /*8ff0*/  UIADD3 UR32, UR10, 0xa80, URZ ;  /* 0x00000a800a207890 */ /* 0x000fe2000fffe03f */
[----:B0-----:R-:W-:Y:S01]  /*9000*/  FSEL R108, R108, -INF , P6 ;  /* 0xff8000006c6c7808 */ /* 0x001fe20003000000 */
[----:B------:R-:W-:Y:S01]  /*9010*/  UIADD3 UR34, UR11, 0x1c0, URZ ;  /* 0x000001c00b227890 */ /* 0x000fe2000fffe03f */
[----:B------:R-:W-:Y:S01]  /*9020*/  MUFU.TANH R97, R97 ;  /* 0x0000006100617308 */ /* 0x000fe20000002400 */
[----:B------:R-:W-:Y:S01]  /*9030*/  UMOV UR33, 0xc0000010 ;  /* 0xc000001000217882 */ /* 0x000fe20000000000 */
[----:B------:R-:W-:Y:S01]  /*9040*/  UMOV UR35, 0x80000020 ;  /* 0x8000002000237882 */ /* 0x000fe20000000000 */
[----:B------:R-:W-:-:S02]  /*9050*/  FMNMX.FTZ R137, R114, R137, !PT ;  /* 0x0000008972897209 */ /* 0x000fc40007810000 */
[C---:B------:R-:W-:Y:S02]  /*9060*/  ISETP.GT.AND P4, PT, R90.reuse, 0x51, PT ;  /* 0x000000515a00780c */ /* 0x040fe40003f84270 */
[----:B------:R-:W-:Y:S01]  /*9070*/  FMNMX.FTZ R137, R105, R137, !PT ;  /* 0x0000008969897209 */ /* 0x000fe20007810000 */
[----:B------:R-:W0:Y:S01]  /*9080*/  MUFU.TANH R100, R100 ;  /* 0x0000006400647308 */ /* 0x000e220000002400 */
[----:B------:R-:W-:Y:S02]  /*9090*/  ISETP.GT.AND P6, PT, R90, 0x58, PT ;  /* 0x000000585a00780c */ /* 0x000fe40003fc4270 */
[----:B------:R-:W-:-:S04]  /*90a0*/  FMNMX.FTZ R137, R132, R137, !PT ;  /* 0x0000008984897209 */ /* 0x000fc80007810000 */
[----:B------:R-:W-:Y:S01]  /*90b0*/  FMNMX.FTZ R137, R108, R137, !PT ;  /* 0x000000896c897209 */ /* 0x000fe20007810000 */
[----:B------:R-:W1:Y:S08]  /*90c0*/  MUFU.TANH R101, R101 ;  /* 0x0000006500657308 */ /* 0x000e700000002400 */
[----:B------:R2:W-:Y:S01]  /*90d0*/  MUFU.EX2 R107, R133 ;  /* 0x00000085006b7308 */ /* 0x0005e20000000800 */
[----:B0-----:R-:W-:-:S02]  /*90e0*/  FSEL R100, R100, -INF , P6 ;  /* 0xff80000064647808 */ /* 0x001fc40003000000 */
[----:B------:R-:W-:-:S05]  /*90f0*/  ISETP.GT.AND P6, PT, R90, 0x61, PT ;  /* 0x000000615a00780c */ /* 0x000fca0003fc4270 */
[----:B------:R-:W0:Y:S01]  /*9100*/  MUFU.TANH R88, R88 ;  /* 0x0000005800587308 */ /* 0x000e220000002400 */
[----:B--2---:R-:W-:Y:S01]  /*9110*/  FFMA.FTZ R133, R117, UR4, -R136 ;  /* 0x0000000475857c23 */ /* 0x004fe20008010888 */
[----:B------:R-:W-:Y:S02]  /*9120*/  FSEL R117, R96, -INF , P5 ;  /* 0xff80000060757808 */ /* 0x000fe40002800000 */
[C---:B------:R-:W-:Y:S02]  /*9130*/  ISETP.GT.AND P5, PT, R90.reuse, 0x59, PT ;  /* 0x000000595a00780c */ /* 0x040fe40003fa4270 */
[----:B------:R-:W-:Y:S02]  /*9140*/  FMNMX.FTZ R137, R117, R137, !PT ;  /* 0x0000008975897209 */ /* 0x000fe40007810000 */
[----:B------:R-:W-:Y:S01]  /*9150*/  MUFU.TANH R89, R89 ;  /* 0x0000005900597308 */ /* 0x000fe20000002400 */
[----:B-1----:R-:W-:Y:S02]  /*9160*/  FSEL R101, R101, -INF , P5 ;  /* 0xff80000065657808 */ /* 0x002fe40002800000 */
[----:B------:R-:W-:-:S05]  /*9170*/  ISETP.GT.AND P5, PT, R90, 0x68, PT ;  /* 0x000000685a00780c */ /* 0x000fca0003fa4270 */
[----:B------:R1:W-:Y:S08]  /*9180*/  MUFU.EX2 R96, R133 ;  /* 0x0000008500607308 */ /* 0x0003f00000000800 */
[----:B------:R-:W2:Y:S01]  /*9190*/  MUFU.TANH R92, R92 ;  /* 0x0000005c005c7308 */ /* 0x000ea20000002400 */
[----:B-1----:R-:W-:Y:S01]  /*91a0*/  FSEL R133, R97, -INF , P4 ;  /* 0xff80000061857808 */ /* 0x002fe20002000000 */
[--C-:B------:R-:W-:Y:S01]  /*91b0*/  FFMA.FTZ R97, R118, UR4, -R136.reuse ;  /* 0x0000000476617c23 */ /* 0x100fe20008010888 */
[----:B------:R-:W-:Y:S01]  /*91c0*/  ISETP.GT.AND P4, PT, R90, 0x60, PT ;  /* 0x000000605a00780c */ /* 0x000fe20003f84270 */
[----:B------:R-:W-:Y:S01]  /*91d0*/  FFMA.FTZ R118, R106, UR4, -R136 ;  /* 0x000000046a767c23 */ /* 0x000fe20008010888 */
[----:B------:R-:W-:-:S02]  /*91e0*/  FMNMX.FTZ R137, R133, R137, !PT ;  /* 0x0000008985897209 */ /* 0x000fc40007810000 */
[----:B0-----:R-:W-:Y:S01]  /*91f0*/  FSEL R106, R88, -INF , P4 ;  /* 0xff800000586a7808 */ /* 0x001fe20002000000 */
[----:B------:R-:W0:Y:S01]  /*9200*/  MUFU.TANH R93, R93 ;  /* 0x0000005d005d7308 */ /* 0x000e220000002400 */
[----:B------:R-:W-:Y:S02]  /*9210*/  FMNMX.FTZ R137, R100, R137, !PT ;  /* 0x0000008964897209 */ /* 0x000fe40007810000 */
[----:B------:R-:W-:Y:S02]  /*9220*/  ISETP.GT.AND P4, PT, R90, 0x69, PT ;  /* 0x000000695a00780c */ /* 0x000fe40003f84270 */
[----:B------:R-:W-:-:S03]  /*9230*/  FMNMX.FTZ R137, R101, R137, !PT ;  /* 0x0000008965897209 */ /* 0x000fc60007810000 */
[----:B------:R-:W1:Y:S01]  /*9240*/  MUFU.TANH R80, R80 ;  /* 0x0000005000507308 */ /* 0x000e620000002400 */
[----:B------:R-:W-:Y:S02]  /*9250*/  FMNMX.FTZ R137, R106, R137, !PT ;  /* 0x000000896a897209 */ /* 0x000fe40007810000 */
[----:B--2---:R-:W-:Y:S02]  /*9260*/  FSEL R92, R92, -INF , P5 ;  /* 0xff8000005c5c7808 */ /* 0x004fe40002800000 */
[----:B------:R-:W-:-:S03]  /*9270*/  ISETP.GT.AND P5, PT, R90, 0x71, PT ;  /* 0x000000715a00780c */ /* 0x000fc60003fa4270 */
[----:B------:R-:W-:Y:S01]  /*9280*/  MUFU.TANH R81, R81 ;  /* 0x0000005100517308 */ /* 0x000fe20000002400 */
[----:B0-----:R-:W-:Y:S02]  /*9290*/  FSEL R93, R93, -INF , P4 ;  /* 0xff8000005d5d7808 */ /* 0x001fe40002000000 */
[----:B------:R-:W-:-:S05]  /*92a0*/  ISETP.GT.AND P4, PT, R90, 0x78, PT ;  /* 0x000000785a00780c */ /* 0x000fca0003f84270 */
[----:B------:R0:W-:Y:S08]  /*92b0*/  MUFU.EX2 R88, R118 ;  /* 0x0000007600587308 */ /* 0x0001f00000000800 */
[----:B------:R-:W2:Y:S01]  /*92c0*/  MUFU.TANH R84, R84 ;  /* 0x0000005400547308 */ /* 0x000ea20000002400 */
[----:B0-----:R-:W-:Y:S01]  /*92d0*/  FSEL R118, R89, -INF , P6 ;  /* 0xff80000059767808 */ /* 0x001fe20003000000 */
[----:B------:R-:W-:-:S02]  /*92e0*/  WARPGROUP.DEPBAR.LE gsb0, 0x0 ;  /* 0x00008000000079c5 */ /* 0x000fc40000010000 */
[----:B------:R-:W-:Y:S01]  /*92f0*/  WARPGROUP.ARRIVE ;  /* 0x00000000000079c5 */ /* 0x000fe20000000000 */
[----:B------:R-:W-:Y:S01]  /*9300*/  FMNMX.FTZ R137, R118, R137, !PT ;  /* 0x0000008976897209 */ /* 0x000fe20007810000 */
[--C-:B------:R-:W-:Y:S01]  /*9310*/  FFMA.FTZ R89, R119, UR4, -R136.reuse ;  /* 0x0000000477597c23 */ /* 0x100fe20008010888 */
[----:B------:R-:W-:Y:S01]  /*9320*/  ISETP.GT.AND P6, PT, R90, 0x70, PT ;  /* 0x000000705a00780c */ /* 0x000fe20003fc4270 */
[----:B------:R-:W0:Y:S01]  /*9330*/  MUFU.TANH R85, R85 ;  /* 0x0000005500557308 */ /* 0x000e220000002400 */
[----:B------:R-:W-:Y:S01]  /*9340*/  FMNMX.FTZ R138, R92, R137, !PT ;  /* 0x000000895c8a7209 */ /* 0x000fe20007810000 */
[----:B------:R-:W-:Y:S01]  /*9350*/  HGMMA.64x96x16.F32.BF16 R24, gdesc[UR40].tnspB, R24, gsb0 ;  /* 0x41600000281879f0 */ /* 0x000fe20008001818 */
[----:B------:R-:W-:Y:S01]  /*9360*/  FFMA.FTZ R119, R109, UR4, -R136 ;  /* 0x000000046d777c23 */ /* 0x000fe20008010888 */
[----:B-1----:R-:W-:Y:S02]  /*9370*/  FSEL R109, R80, -INF , P6 ;  /* 0xff800000506d7808 */ /* 0x002fe40003000000 */
[----:B------:R-:W-:-:S02]  /*9380*/  FMNMX.FTZ R138, R93, R138, !PT ;  /* 0x0000008a5d8a7209 */ /* 0x000fc40007810000 */
[----:B------:R-:W1:Y:S01]  /*9390*/  MUFU.TANH R135, R135 ;  /* 0x0000008700877308 */ /* 0x000e620000002400 */
[----:B------:R-:W-:Y:S02]  /*93a0*/  ISETP.GT.AND P6, PT, R90, 0x79, PT ;  /* 0x000000795a00780c */ /* 0x000fe40003fc4270 */
[----:B--2---:R-:W-:Y:S02]  /*93b0*/  FSEL R111, R84, -INF , P4 ;  /* 0xff800000546f7808 */ /* 0x004fe40002000000 */
[----:B------:R-:W-:-:S03]  /*93c0*/  ISETP.GT.AND P4, PT, R90, 0x81, PT ;  /* 0x000000815a00780c */ /* 0x000fc60003f84270 */
[----:B------:R2:W-:Y:S01]  /*93d0*/  MUFU.EX2 R20, R139 ;  /* 0x0000008b00147308 */ /* 0x0005e20000000800 */
[----:B0-----:R-:W-:Y:S01]  /*93e0*/  FSEL R137, R85, -INF , P6 ;  /* 0xff80000055897808 */ /* 0x001fe20003000000 */
[----:B------:R-:W-:Y:S01]  /*93f0*/  FFMA.FTZ R85, R99, UR4, -R136 ;  /* 0x0000000463557c23 */ /* 0x000fe20008010888 */
[----:B------:R-:W-:-:S05]  /*9400*/  ISETP.GT.AND P6, PT, R90, 0x88, PT ;  /* 0x000000885a00780c */ /* 0x000fca0003fc4270 */
[----:B------:R-:W0:Y:S01]  /*9410*/  MUFU.TANH R73, R73 ;  /* 0x0000004900497308 */ /* 0x000e220000002400 */
[----:B--2---:R-:W-:Y:S01]  /*9420*/  FFMA.FTZ R139, R110, UR4, -R136 ;  /* 0x000000046e8b7c23 */ /* 0x004fe20008010888 */
[----:B------:R-:W-:Y:S02]  /*9430*/  FSEL R110, R81, -INF , P5 ;  /* 0xff800000516e7808 */ /* 0x000fe40002800000 */
[----:B------:R-:W-:-:S04]  /*9440*/  ISETP.GT.AND P5, PT, R90, 0x80, PT ;  /* 0x000000805a00780c */ /* 0x000fc80003fa4270 */
[----:B------:R2:W-:Y:S01]  /*9450*/  MUFU.EX2 R80, R119 ;  /* 0x0000007700507308 */ /* 0x0005e20000000800 */
[----:B-1----:R-:W-:Y:S02]  /*9460*/  FSEL R135, R135, -INF , P5 ;  /* 0xff80000087877808 */ /* 0x002fe40002800000 */
[----:B------:R-:W-:-:S05]  /*9470*/  ISETP.GT.AND P5, PT, R90, 0x89, PT ;  /* 0x000000895a00780c */ /* 0x000fca0003fa4270 */
[----:B------:R-:W1:Y:S01]  /*9480*/  MUFU.TANH R76, R76 ;  /* 0x0000004c004c7308 */ /* 0x000e620000002400 */
[----:B--2---:R-:W-:Y:S02]  /*9490*/  FMNMX.FTZ R119, R109, R138, !PT ;  /* 0x0000008a6d777209 */ /* 0x004fe40007810000 */
[----:B0-----:R-:W-:Y:S01]  /*94a0*/  FSEL R138, R73, -INF , P4 ;  /* 0xff800000498a7808 */ /* 0x001fe20002000000 */
[----:B------:R-:W-:Y:S01]  /*94b0*/  FFMA.FTZ R73, R102, UR4, -R136 ;  /* 0x0000000466497c23 */ /* 0x000fe20008010888 */
[----:B------:R-:W-:Y:S02]  /*94c0*/  FMNMX.FTZ R119, R110, R119, !PT ;  /* 0x000000776e777209 */ /* 0x000fe40007810000 */
[----:B------:R-:W-:Y:S01]  /*94d0*/  ISETP.GE.U32.AND P4, PT, R142, 0x180, PT ;  /* 0x000001808e00780c */ /* 0x000fe20003f86070 */
[----:B------:R-:W0:Y:S01]  /*94e0*/  MUFU.TANH R77, R77 ;  /* 0x0000004d004d7308 */ /* 0x000e220000002400 */
[----:B------:R-:W-:-:S04]  /*94f0*/  FMNMX.FTZ R119, R111, R119, !PT ;  /* 0x000000776f777209 */ /* 0x000fc80007810000 */
[----:B------:R-:W-:-:S03]  /*9500*/  FMNMX.FTZ R90, R137, R119, !PT ;  /* 0x00000077895a7209 */ /* 0x000fc60007810000 */
[----:B------:R-:W-:Y:S01]  /*9510*/  MUFU.EX2 R81, R139 ;  /* 0x0000008b00517308 */ /* 0x000fe20000000800 */
[----:B------:R-:W-:Y:S01]  /*9520*/  FMNMX.FTZ R99, R135, R90, !PT ;  /* 0x0000005a87637209 */ /* 0x000fe20007810000 */
[----:B------:R-:W-:Y:S01]  /*9530*/  FFMA.FTZ R90, R103, UR4, -R136 ;  /* 0x00000004675a7c23 */ /* 0x000fe20008010888 */
[----:B-1----:R-:W-:Y:S02]  /*9540*/  FSEL R76, R76, -INF , P6 ;  /* 0xff8000004c4c7808 */ /* 0x002fe40003000000 */
[----:B------:R-:W-:-:S03]  /*9550*/  FMNMX.FTZ R99, R138, R99, !PT ;  /* 0x000000638a637209 */ /* 0x000fc60007810000 */
[----:B------:R-:W-:Y:S01]  /*9560*/  MUFU.EX2 R9, R9 ;  /* 0x0000000900097308 */ /* 0x000fe20000000800 */
[----:B0-----:R-:W-:Y:S02]  /*9570*/  FSEL R77, R77, -INF , P5 ;  /* 0xff8000004d4d7808 */ /* 0x001fe40002800000 */
[----:B------:R-:W-:Y:S01]  /*9580*/  FMNMX.FTZ R102, R76, R99, !PT ;  /* 0x000000634c667209 */ /* 0x000fe20007810000 */
[--C-:B------:R-:W-:Y:S01]  /*9590*/  FFMA.FTZ R99, R134, UR4, -R136.reuse ;  /* 0x0000000486637c23 */ /* 0x100fe20008010888 */
[--C-:B------:R-:W-:Y:S02]  /*95a0*/  FFMA.FTZ R134, R78, UR4, -R136.reuse ;  /* 0x000000044e867c23 */ /* 0x100fe40008010888 */
[----:B------:R-:W-:Y:S01]  /*95b0*/  FMNMX.FTZ R102, R77, R102, !PT ;  /* 0x000000664d667209 */ /* 0x000fe20007810000 */
[----:B------:R-:W-:Y:S04]  /*95c0*/  MUFU.EX2 R10, R10 ;  /* 0x0000000a000a7308 */ /* 0x000fe80000000800 */
[----:B------:R-:W0:Y:S04]  /*95d0*/  SHFL.BFLY PT, R103, R102, 0x2, 0x1f ;  /* 0x0c401f0066677f89 */ /* 0x000e2800000e0000 */
[----:B------:R-:W-:Y:S08]  /*95e0*/  MUFU.EX2 R13, R13 ;  /* 0x0000000d000d7308 */ /* 0x000ff00000000800 */
[----:B------:R-:W-:Y:S08]  /*95f0*/  MUFU.EX2 R15, R15 ;  /* 0x0000000f000f7308 */ /* 0x000ff00000000800 */
[----:B------:R-:W-:Y:S01]  /*9600*/  MUFU.EX2 R84, R140 ;  /* 0x0000008c00547308 */ /* 0x000fe20000000800 */
[----:B0-----:R-:W-:Y:S01]  /*9610*/  FMNMX.FTZ R119, R102, R103, !PT ;  /* 0x0000006766777209 */ /* 0x001fe20007810000 */
[----:B------:R-:W-:Y:S01]  /*9620*/  FFMA.FTZ R103, R74, UR4, -R136 ;  /* 0x000000044a677c23 */ /* 0x000fe20008010888 */
[----:B------:R-:W-:-:S02]  /*9630*/  WARPGROUP.DEPBAR.LE gsb0, 0x0 ;  /* 0x00008000000079c5 */ /* 0x000fc40000010000 */
[----:B------:R-:W-:Y:S01]  /*9640*/  WARPGROUP.ARRIVE ;  /* 0x00000000000079c5 */ /* 0x000fe20000000000 */
[----:B------:R-:W0:Y:S02]  /*9650*/  SHFL.BFLY PT, R78, R119, 0x1, 0x1f ;  /* 0x0c201f00774e7f89 */ /* 0x000e2400000e0000 */
[----:B------:R1:W-:Y:S03]  /*9660*/  MUFU.EX2 R102, R134 ;  /* 0x0000008600667308 */ /* 0x0003e60000000800 */
[----:B------:R-:W-:Y:S01]  /*9670*/  HGMMA.64x96x16.F32.BF16 R24, gdesc[UR32].tnspB, R24, gsb0 ;  /* 0x41600000201879f0 */ /* 0x000fe20008001818 */
[----:B------:R-:W-:Y:S02]  /*9680*/  UIADD3 UR32, UR10, 0xc00, URZ ;  /* 0x00000c000a207890 */ /* 0x000fe4000fffe03f */
[----:B------:R-:W-:Y:S02]  /*9690*/  UIADD3 UR34, UR11, 0x200, URZ ;  /* 0x000002000b227890 */ /* 0x000fe4000fffe03f */
[----:B------:R-:W-:Y:S01]  /*96a0*/  MUFU.EX2 R122, R122 ;  /* 0x0000007a007a7308 */ /* 0x000fe20000000800 */
[----:B------:R-:W-:Y:S01]  /*96b0*/  UMOV UR33, 0xc0000010 ;  /* 0xc000001000217882 */ /* 0x000fe20000000000 */
[----:B------:R-:W-:Y:S01]  /*96c0*/  UMOV UR35, 0x80000020 ;  /* 0x8000002000237882 */ /* 0x000fe20000000000 */
[----:B------:R-:W-:-:S05]  /*96d0*/  UIADD3 UR10, UR38, -0x1, URZ ;  /* 0xffffffff260a7890 */ /* 0x000fca000fffe03f */
[----:B------:R-:W-:Y:S02]  /*96e0*/  MUFU.EX2 R123, R123 ;  /* 0x0000007b007b7308 */ /* 0x000fe40000000800 */
[----:B------:R-:W-:Y:S01]  /*96f0*/  UMOV UR38, UR10 ;  /* 0x0000000a00267c82 */ /* 0x000fe20008000000 */
[----:B0-----:R-:W-:Y:S01]  /*9700*/  FMNMX.FTZ R74, R119, R78, !PT ;  /* 0x0000004e774a7209 */ /* 0x001fe20007810000 */
[----:B------:R-:W-:-:S04]  /*9710*/  FFMA.FTZ R119, R79, UR4, -R136 ;  /* 0x000000044f777c23 */ /* 0x000fc80008010888 */
[----:B------:R-:W-:Y:S01]  /*9720*/  MUFU.EX2 R97, R97 ;  /* 0x0000006100617308 */ /* 0x000fe20000000800 */
[C---:B------:R-:W-:Y:S01]  /*9730*/  FSETP.NEU.FTZ.AND P5, PT, R74.reuse, -INF , PT ;  /* 0xff8000004a00780b */ /* 0x040fe20003fbd000 */
[----:B------:R-:W-:-:S05]  /*9740*/  FMUL.FTZ R78, R74, UR4 ;  /* 0x000000044a4e7c20 */ /* 0x000fca0008410000 */
[----:B------:R-:W-:Y:S01]  /*9750*/  FSEL R78, R78, RZ, P5 ;  /* 0x000000ff4e4e7208 */ /* 0x000fe20002800000 */
[----:B------:R-:W-:Y:S04]  /*9760*/  MUFU.EX2 R89, R89 ;  /* 0x0000005900597308 */ /* 0x000fe80000000800 */
[--C-:B------:R-:W-:Y:S01]  /*9770*/  FFMA.FTZ R79, R11, UR4, -R78.reuse ;  /* 0x000000040b4f7c23 */ /* 0x100fe2000801084e */
[----:B------:R-:W-:Y:S02]  /*9780*/  IMAD.U32 R11, RZ, RZ, UR36 ;  /* 0x00000024ff0b7e24 */ /* 0x000fe4000f8e00ff */
[--C-:B-1----:R-:W-:Y:S01]  /*9790*/  FFMA.FTZ R134, R14, UR4, -R78.reuse ;  /* 0x000000040e867c23 */ /* 0x102fe2000801084e */
[--C-:B------:R-:W-:Y:S01]  /*97a0*/  FFMA.FTZ R139, R129, UR4, -R78.reuse ;  /* 0x00000004818b7c23 */ /* 0x100fe2000801084e */
[--C-:B------:R-:W-:Y:S01]  /*97b0*/  FFMA.FTZ R14, R124, UR4, -R78.reuse ;  /* 0x000000047c0e7c23 */ /* 0x100fe2000801084e */
[--C-:B------:R-:W-:Y:S01]  /*97c0*/  FFMA.FTZ R129, R128, UR4, -R78.reuse ;  /* 0x0000000480817c23 */ /* 0x100fe2000801084e */
[--C-:B------:R-:W-:Y:S01]  /*97d0*/  FFMA.FTZ R124, R113, UR4, -R78.reuse ;  /* 0x00000004717c7c23 */ /* 0x100fe2000801084e */
[----:B------:R-:W-:Y:S01]  /*97e0*/  @!P1 LEA R11, R11, UR37, 0x3 ;  /* 0x000000250b0b9c11 */ /* 0x000fe2000f8e18ff */
[--C-:B------:R-:W-:Y:S01]  /*97f0*/  FFMA.FTZ R128, R120, UR4, -R78.reuse ;  /* 0x0000000478807c23 */ /* 0x100fe2000801084e */
[--C-:B------:R-:W-:Y:S01]  /*9800*/  FFMA.FTZ R136, R121, UR4, -R78.reuse ;  /* 0x0000000479887c23 */ /* 0x100fe2000801084e */
[--C-:B------:R-:W-:Y:S01]  /*9810*/  FFMA.FTZ R113, R114, UR4, -R78.reuse ;  /* 0x0000000472717c23 */ /* 0x100fe2000801084e */
[--C-:B------:R-:W-:Y:S01]  /*9820*/  FFMA.FTZ R121, R126, UR4, -R78.reuse ;  /* 0x000000047e797c23 */ /* 0x100fe2000801084e */
[----:B------:R-:W-:Y:S01]  /*9830*/  FFMA.FTZ R120, R127, UR4, -R78 ;  /* 0x000000047f787c23 */ /* 0x000fe2000801084e */
[----:B------:R-:W-:Y:S01]  /*9840*/  FSEL R114, R72, RZ, P3 ;  /* 0x000000ff48727208 */ /* 0x000fe20001800000 */
[----:B------:R-:W-:Y:S01]  /*9850*/  VIADD R126, R141, 0x9 ;  /* 0x000000098d7e7836 */ /* 0x000fe20000000000 */
[----:B------:R-:W-:Y:S01]  /*9860*/  FSEL R127, R74, RZ, P5 ;  /* 0x000000ff4a7f7208 */ /* 0x000fe20002800000 */
[----:B------:R-:W-:-:S02]  /*9870*/  @!P1 VIADD R11, R11, 0x31c40 ;  /* 0x00031c400b0b9836 */ /* 0x000fc40000000000 */
[----:B------:R-:W-:Y:S01]  /*9880*/  FFMA.FTZ R21, R21, UR4, -R78 ;  /* 0x0000000415157c23 */ /* 0x000fe2000801084e */
[----:B------:R-:W-:Y:S01]  /*9890*/  FADD.FTZ R5, -R114, R5 ;  /* 0x0000000572057221 */ /* 0x000fe20000010100 */
[----:B------:R-:W-:Y:S01]  /*98a0*/  SEL R126, R126, 0x9, !P4 ;  /* 0x000000097e7e7807 */ /* 0x000fe20006000000 */
[----:B------:R-:W-:Y:S01]  /*98b0*/  FADD.FTZ R127, -R127, R4 ;  /* 0x000000047f7f7221 */ /* 0x000fe20000010100 */
[----:B------:R-:W-:Y:S01]  /*98c0*/  @!P1 PRMT R11, RZ, 0x654, R11 ;  /* 0x00000654ff0b9816 */ /* 0x000fe2000000000b */
[----:B------:R-:W-:Y:S01]  /*98d0*/  FMUL.FTZ R4, R5, UR4 ;  /* 0x0000000405047c20 */ /* 0x000fe20008410000 */
        /* <DEDUP_REMOVED lines=19> */
[----:B------:R-:W-:Y:S01]  /*9a10*/  FFMA.FTZ R138, R138, UR4, -R78 ;  /* 0x000000048a8a7c23 */ /* 0x000fe2000801084e */
[----:B------:R-:W-:-:S06]  /*9a20*/  PLOP3.LUT P3, PT, PT, PT, UP1, 0x80, 0x0 ;  /* 0x000000000000781c */ /* 0x000fcc0003f6f018 */
[----:B------:R-:W-:Y:S08]  /*9a30*/  MUFU.EX2 R8, R8 ;  /* 0x0000000800087308 */ /* 0x000ff00000000800 */
[----:B------:R-:W-:Y:S01]  /*9a40*/  MUFU.EX2 R79, R79 ;  /* 0x0000004f004f7308 */ /* 0x000fe20000000800 */
[----:B0-----:R-:W-:Y:S01]  /*9a50*/  FFMA.FTZ R117, R4, R0, R9 ;  /* 0x0000000004757223 */ /* 0x001fe20000010009 */
[----:B------:R-:W-:-:S06]  /*9a60*/  F2FP.BF16.F32.PACK_AB R9, R10, R9 ;  /* 0x000000090a09723e */ /* 0x000fcc00000010ff */
[----:B------:R-:W0:Y:S01]  /*9a70*/  MUFU.EX2 R98, R98 ;  /* 0x0000006200627308 */ /* 0x000e220000000800 */
[----:B------:R-:W-:Y:S02]  /*9a80*/  WARPGROUP.DEPBAR.LE gsb0, 0x0 ;  /* 0x00008000000079c5 */ /* 0x000fe40000010000 */
[----:B------:R-:W-:-:S05]  /*9a90*/  WARPGROUP.ARRIVE ;  /* 0x00000000000079c5 */ /* 0x000fca0000000000 */
[----:B------:R-:W1:Y:S01]  /*9aa0*/  MUFU.EX2 R134, R134 ;  /* 0x0000008600867308 */ /* 0x000e620000000800 */
[----:B------:R-:W-:Y:S07]  /*9ab0*/  HGMMA.64x96x16.F32.BF16 R24, gdesc[UR32].tnspB, R24, gsb0 ;  /* 0x41600000201879f0 */ /* 0x000fee0008001818 */
[----:B------:R-:W2:Y:S08]  /*9ac0*/  MUFU.EX2 R139, R139 ;  /* 0x0000008b008b7308 */ /* 0x000eb00000000800 */
[----:B------:R-:W3:Y:S08]  /*9ad0*/  MUFU.EX2 R129, R129 ;  /* 0x0000008100817308 */ /* 0x000ef00000000800 */
[----:B------:R-:W4:Y:S08]  /*9ae0*/  MUFU.EX2 R131, R131 ;  /* 0x0000008300837308 */ /* 0x000f300000000800 */
[----:B------:R-:W5:Y:S08]  /*9af0*/  MUFU.EX2 R128, R128 ;  /* 0x0000008000807308 */ /* 0x000f700000000800 */
        /* <DEDUP_REMOVED lines=8> */
[----:B------:R-:W5:Y:S01]  /*9b80*/  MUFU.EX2 R105, R105 ;  /* 0x0000006900697308 */ /* 0x000f620000000800 */
[----:B------:R-:W-:-:S02]  /*9b90*/  WARPGROUP.DEPBAR.LE gsb0, 0x0 ;  /* 0x00008000000079c5 */ /* 0x000fc40000010000 */
[----:B------:R0:W-:Y:S06]  /*9ba0*/  BAR.ARV R126, 0x100 ;  /* 0x0004007e0000751d */ /* 0x0001ec0000002000 */
[----:B------:R1:W-:Y:S01]  /*9bb0*/  @!P1 SYNCS.ARRIVE.TRANS64.RED.A1T0 RZ, [R11+URZ], RZ ;  /* 0x000000ff0bff99a7 */ /* 0x0003e2000810043f */
[----:B------:R-:W5:Y:S01]  /*9bc0*/  MUFU.EX2 R114, R114 ;  /* 0x0000007200727308 */ /* 0x000f620000000800 */
[----:B0-----:R-:W-:Y:S01]  /*9bd0*/  FADD.FTZ R126, R10, R117 ;  /* 0x000000750a7e7221 */ /* 0x001fe20000010000 */
[----:B------:R-:W-:Y:S01]  /*9be0*/  F2FP.BF16.F32.PACK_AB R10, R98, R79 ;  /* 0x0000004f620a723e */ /* 0x000fe200000010ff */
[-C--:B------:R-:W-:Y:S01]  /*9bf0*/  FMUL.FTZ R24, R24, R5.reuse ;  /* 0x0000000518187220 */ /* 0x080fe20000410000 */
[-C--:B------:R-:W-:Y:S01]  /*9c00*/  FMUL.FTZ R25, R25, R5.reuse ;  /* 0x0000000519197220 */ /* 0x080fe20000410000 */
[----:B------:R-:W-:Y:S01]  /*9c10*/  FADD.FTZ R126, R13, R126 ;  /* 0x0000007e0d7e7221 */ /* 0x000fe20000010000 */
[-C--:B------:R-:W-:Y:S01]  /*9c20*/  FMUL.FTZ R28, R28, R5.reuse ;  /* 0x000000051c1c7220 */ /* 0x080fe20000410000 */
[----:B-1----:R-:W-:Y:S01]  /*9c30*/  IMAD.U32 R11, RZ, RZ, UR7 ;  /* 0x00000007ff0b7e24 */ /* 0x002fe2000f8e00ff */
[----:B------:R-:W0:Y:S01]  /*9c40*/  MUFU.EX2 R108, R108 ;  /* 0x0000006c006c7308 */ /* 0x000e220000000800 */
[----:B------:R-:W-:Y:S01]  /*9c50*/  FADD.FTZ R117, R15, R126 ;  /* 0x0000007e0f757221 */ /* 0x000fe20000010000 */
[----:B------:R-:W-:Y:S01]  /*9c60*/  UMOV UR7, UR36 ;  /* 0x0000002400077c82 */ /* 0x000fe20008000000 */
[-C--:B------:R-:W-:Y:S01]  /*9c70*/  FMUL.FTZ R29, R29, R5.reuse ;  /* 0x000000051d1d7220 */ /* 0x080fe20000410000 */
[----:B------:R-:W-:Y:S01]  /*9c80*/  @!P1 LEA R11, R11, UR37, 0x3 ;  /* 0x000000250b0b9c11 */ /* 0x000fe2000f8e18ff */
[----:B------:R-:W-:Y:S01]  /*9c90*/  FADD.FTZ R117, R7, R117 ;  /* 0x0000007507757221 */ /* 0x000fe20000010000 */
[-C--:B------:R-:W-:Y:S01]  /*9ca0*/  FMUL.FTZ R32, R32, R5.reuse ;  /* 0x0000000520207220 */ /* 0x080fe20000410000 */
[----:B------:R-:W-:Y:S01]  /*9cb0*/  FMUL.FTZ R33, R33, R5 ;  /* 0x0000000521217220 */ /* 0x000fe20000410000 */
[----:B------:R-:W1:Y:S01]  /*9cc0*/  MUFU.EX2 R0, R140 ;  /* 0x0000008c00007308 */ /* 0x000e620000000800 */
[----:B------:R-:W-:-:S02]  /*9cd0*/  @!P1 VIADD R11, R11, 0x31c60 ;  /* 0x00031c600b0b9836 */ /* 0x000fc40000000000 */
[----:B------:R-:W-:Y:S01]  /*9ce0*/  FADD.FTZ R117, R12, R117 ;  /* 0x000000750c757221 */ /* 0x000fe20000010000 */
[-C--:B------:R-:W-:Y:S01]  /*9cf0*/  FMUL.FTZ R36, R36, R5.reuse ;  /* 0x0000000524247220 */ /* 0x080fe20000410000 */
[-C--:B------:R-:W-:Y:S01]  /*9d00*/  FMUL.FTZ R37, R37, R5.reuse ;  /* 0x0000000525257220 */ /* 0x080fe20000410000 */
[-C--:B------:R-:W-:Y:S01]  /*9d10*/  FMUL.FTZ R40, R40, R5.reuse ;  /* 0x0000000528287220 */ /* 0x080fe20000410000 */
[----:B------:R-:W-:Y:S01]  /*9d20*/  @!P1 PRMT R11, RZ, 0x654, R11 ;  /* 0x00000654ff0b9816 */ /* 0x000fe2000000000b */
[----:B------:R-:W-:Y:S01]  /*9d30*/  FADD.FTZ R117, R20, R117 ;  /* 0x0000007514757221 */ /* 0x000fe20000010000 */
[----:B------:R-:W1:Y:S01]  /*9d40*/  MUFU.EX2 R85, R85 ;  /* 0x0000005500557308 */ /* 0x000e620000000800 */
[-C--:B------:R-:W-:Y:S01]  /*9d50*/  FMUL.FTZ R41, R41, R5.reuse ;  /* 0x0000000529297220 */ /* 0x080fe20000410000 */
[----:B------:R2:W-:Y:S01]  /*9d60*/  @!P1 SYNCS.ARRIVE.TRANS64.RED.A1T0 RZ, [R11+URZ], RZ ;  /* 0x000000ff0bff99a7 */ /* 0x0005e2000810043f */
[----:B------:R-:W-:Y:S01]  /*9d70*/  FADD.FTZ R117, R130, R117 ;  /* 0x0000007582757221 */ /* 0x000fe20000010000 */
[-C--:B------:R-:W-:Y:S01]  /*9d80*/  FMUL.FTZ R44, R44, R5.reuse ;  /* 0x000000052c2c7220 */ /* 0x080fe20000410000 */
[-C--:B------:R-:W-:Y:S01]  /*9d90*/  FMUL.FTZ R45, R45, R5.reuse ;  /* 0x000000052d2d7220 */ /* 0x080fe20000410000 */
[-C--:B------:R-:W-:Y:S01]  /*9da0*/  FMUL.FTZ R48, R48, R5.reuse ;  /* 0x0000000530307220 */ /* 0x080fe20000410000 */
[-C--:B------:R-:W-:Y:S01]  /*9db0*/  FMUL.FTZ R49, R49, R5.reuse ;  /* 0x0000000531317220 */ /* 0x080fe20000410000 */
[----:B------:R-:W-:Y:S01]  /*9dc0*/  MUFU.EX2 R73, R73 ;  /* 0x0000004900497308 */ /* 0x000fe20000000800 */
[----:B------:R-:W-:Y:S01]  /*9dd0*/  FMUL.FTZ R52, R52, R5 ;  /* 0x0000000534347220 */ /* 0x000fe20000410000 */
[----:B--2---:R-:W-:Y:S01]  /*9de0*/  FFMA.FTZ R11, R5, R3, R21 ;  /* 0x00000003050b7223 */ /* 0x004fe20000010015 */
[--C-:B------:R-:W-:Y:S01]  /*9df0*/  FFMA.FTZ R3, R133, UR4, -R78.reuse ;  /* 0x0000000485037c23 */ /* 0x100fe2000801084e */
[-C--:B------:R-:W-:Y:S01]  /*9e00*/  FMUL.FTZ R53, R53, R5.reuse ;  /* 0x0000000535357220 */ /* 0x080fe20000410000 */
[----:B------:R-:W-:Y:S01]  /*9e10*/  FMUL.FTZ R56, R56, R5 ;  /* 0x0000000538387220 */ /* 0x000fe20000410000 */
[C---:B------:R-:W-:Y:S01]  /*9e20*/  FADD.FTZ R132, R8.reuse, R11 ;  /* 0x0000000b08847221 */ /* 0x040fe20000010000 */
[----:B------:R-:W-:Y:S01]  /*9e30*/  F2FP.BF16.F32.PACK_AB R8, R8, R21 ;  /* 0x000000150808723e */ /* 0x000fe200000010ff */
[----:B------:R-:W-:Y:S01]  /*9e40*/  FFMA.FTZ R21, R100, UR4, -R78 ;  /* 0x0000000464157c23 */ /* 0x000fe2000801084e */
[----:B------:R-:W-:Y:S01]  /*9e50*/  F2FP.BF16.F32.PACK_AB R11, R15, R13 ;  /* 0x0000000d0f0b723e */ /* 0x000fe200000010ff */
[----:B------:R-:W-:Y:S01]  /*9e60*/  FADD.FTZ R127, R79, R132 ;  /* 0x000000844f7f7221 */ /* 0x000fe20000010000 */
[--C-:B------:R-:W-:Y:S01]  /*9e70*/  FFMA.FTZ R15, R106, UR4, -R78.reuse ;  /* 0x000000046a0f7c23 */ /* 0x100fe2000801084e */
[--C-:B------:R-:W-:Y:S01]  /*9e80*/  FFMA.FTZ R106, R92, UR4, -R78.reuse ;  /* 0x000000045c6a7c23 */ /* 0x100fe2000801084e */
[--C-:B------:R-:W-:Y:S01]  /*9e90*/  FFMA.FTZ R13, R93, UR4, -R78.reuse ;  /* 0x000000045d0d7c23 */ /* 0x100fe2000801084e */
[----:B------:R-:W-:Y:S01]  /*9ea0*/  FADD.FTZ R127, R98, R127 ;  /* 0x0000007f627f7221 */ /* 0x000fe20000010000 */
[----:B------:R2:W-:Y:S01]  /*9eb0*/  MUFU.EX2 R92, R101 ;  /* 0x00000065005c7308 */ /* 0x0005e20000000800 */
[----:B------:R-:W-:Y:S01]  /*9ec0*/  FFMA.FTZ R98, R118, UR4, -R78 ;  /* 0x0000000476627c23 */ /* 0x000fe2000801084e */
[----:B------:R5:W-:Y:S01]  /*9ed0*/  STSM.16.M88.4 [R2+0x24300], R8 ;  /* 0x0243000802007844 */ /* 0x000be20000000200 */
[----:B------:R-:W-:Y:S01]  /*9ee0*/  FADD.FTZ R100, R134, R127 ;  /* 0x0000007f86647221 */ /* 0x000fe20000010000 */
[-C--:B------:R-:W-:Y:S01]  /*9ef0*/  FMUL.FTZ R57, R57, R5.reuse ;  /* 0x0000000539397220 */ /* 0x080fe20000410000 */
[-C--:B------:R-:W-:Y:S01]  /*9f00*/  FMUL.FTZ R60, R60, R5.reuse ;  /* 0x000000053c3c7220 */ /* 0x080fe20000410000 */
[-C--:B------:R-:W-:Y:S01]  /*9f10*/  FMUL.FTZ R61, R61, R5.reuse ;  /* 0x000000053d3d7220 */ /* 0x080fe20000410000 */
[----:B------:R-:W-:Y:S01]  /*9f20*/  FADD.FTZ R100, R139, R100 ;  /* 0x000000648b647221 */ /* 0x000fe20000010000 */
[----:B------:R0:W-:Y:S01]  /*9f30*/  MUFU.EX2 R93, R15 ;  /* 0x0000000f005d7308 */ /* 0x0001e20000000800 */
[-C--:B------:R-:W-:Y:S01]  /*9f40*/  FMUL.FTZ R64, R64, R5.reuse ;  /* 0x0000000540407220 */ /* 0x080fe20000410000 */
[-C--:B------:R-:W-:Y:S01]  /*9f50*/  FMUL.FTZ R65, R65, R5.reuse ;  /* 0x0000000541417220 */ /* 0x080fe20000410000 */
[----:B---3--:R-:W-:Y:S01]  /*9f60*/  FADD.FTZ R100, R129, R100 ;  /* 0x0000006481647221 */ /* 0x008fe20000010000 */
[-C--:B------:R-:W-:Y:S01]  /*9f70*/  FMUL.FTZ R68, R68, R5.reuse ;  /* 0x0000000544447220 */ /* 0x080fe20000410000 */
[----:B------:R-:W-:Y:S01]  /*9f80*/  FMUL.FTZ R69, R69, R5 ;  /* 0x0000000545457220 */ /* 0x000fe20000410000 */
[----:B------:R-:W-:Y:S01]  /*9f90*/  FMUL.FTZ R26, R26, R4 ;  /* 0x000000041a1a7220 */ /* 0x000fe20000410000 */
[----:B----4-:R-:W-:Y:S01]  /*9fa0*/  FADD.FTZ R79, R131, R100 ;  /* 0x00000064834f7221 */ /* 0x010fe20000010000 */
[----:B------:R-:W-:Y:S01]  /*9fb0*/  FADD.FTZ R100, R122, R117 ;  /* 0x000000757a647221 */ /* 0x000fe20000010000 */
[----:B------:R-:W3:Y:S01]  /*9fc0*/  MUFU.EX2 R3, R3 ;  /* 0x0000000300037308 */ /* 0x000ee20000000800 */
[----:B-----5:R-:W-:Y:S01]  /*9fd0*/  F2FP.BF16.F32.PACK_AB R11, R130, R20 ;  /* 0x00000014820b723e */ /* 0x020fe200000010ff */
[----:B------:R-:W-:Y:S01]  /*9fe0*/  FADD.FTZ R79, R128, R79 ;  /* 0x0000004f804f7221 */ /* 0x000fe20000010000 */
[----:B--2---:R-:W-:Y:S01]  /*9ff0*/  FADD.FTZ R101, R123, R100 ;  /* 0x000000647b657221 */ /* 0x004fe20000010000 */
[--C-:B------:R-:W-:Y:S01]  /*a000*/  FFMA.FTZ R100, R76, UR4, -R78.reuse ;  /* 0x000000044c647c23 */ /* 0x100fe2000801084e */
[----:B------:R-:W-:Y:S01]  /*a010*/  F2FP.BF16.F32.PACK_AB R8, R139, R134 ;  /* 0x000000868b08723e */ /* 0x000fe200000010ff */
[----:B------:R-:W-:Y:S01]  /*a020*/  FADD.FTZ R79, R136, R79 ;  /* 0x0000004f884f7221 */ /* 0x000fe20000010000 */
[----:B------:R-:W-:Y:S01]  /*a030*/  FADD.FTZ R76, R112, R101 ;  /* 0x00000065704c7221 */ /* 0x000fe20000010000 */
[----:B------:R-:W-:Y:S01]  /*a040*/  FFMA.FTZ R101, R77, UR4, -R78 ;  /* 0x000000044d657c23 */ /* 0x000fe2000801084e */
[----:B------:R-:W2:Y:S01]  /*a050*/  MUFU.EX2 R21, R21 ;  /* 0x0000001500157308 */ /* 0x000ea20000000800 */
        /* <DEDUP_REMOVED lines=26> */
[----:B------:R-:W-:Y:S01]  /*a200*/  FMUL.FTZ R31, R31, R4 ;  /* 0x000000041f1f7220 */ /* 0x000fe20000410000 */
[C---:B----4-:R-:W-:Y:S01]  /*a210*/  F2FP.BF16.F32.PACK_AB R8, R105.reuse, R113 ;  /* 0x000000716908723e */ /* 0x050fe200000010ff */
[----:B------:R-:W-:Y:S01]  /*a220*/  FADD.FTZ R77, R105, R76 ;  /* 0x0000004c694d7221 */ /* 0x000fe20000010000 */
[----:B------:R-:W-:Y:S01]  /*a230*/  FADD.FTZ R20, R80, R79 ;  /* 0x0000004f50147221 */ /* 0x000fe20000010000 */
[----:B------:R-:W-:Y:S01]  /*a240*/  F2FP.BF16.F32.PACK_AB R79, R97, R96 ;  /* 0x00000060614f723e */ /* 0x000fe200000010ff */
[----:B------:R-:W4:Y:S01]  /*a250*/  MUFU.EX2 R94, R94 ;  /* 0x0000005e005e7308 */ /* 0x000f220000000800 */
[----:B------:R-:W-:Y:S01]  /*a260*/  FADD.FTZ R115, R114, R77 ;  /* 0x0000004d72737221 */ /* 0x000fe20000010000 */
[----:B------:R-:W-:Y:S01]  /*a270*/  FADD.FTZ R97, R81, R20 ;  /* 0x0000001451617221 */ /* 0x000fe20000010000 */
[----:B------:R-:W-:Y:S01]  /*a280*/  F2FP.BF16.F32.PACK_AB R77, R107, R104 ;  /* 0x000000686b4d723e */ /* 0x000fe200000010ff */
[----:B------:R-:W-:Y:S01]  /*a290*/  FMUL.FTZ R34, R34, R4 ;  /* 0x0000000422227220 */ /* 0x000fe20000410000 */
[----:B------:R-:W-:Y:S01]  /*a2a0*/  FADD.FTZ R115, R108, R115 ;  /* 0x000000736c737221 */ /* 0x000fe20000010000 */
[----:B------:R-:W-:Y:S01]  /*a2b0*/  FADD.FTZ R96, R84, R97 ;  /* 0x0000006154607221 */ /* 0x000fe20000010000 */
[----:B------:R-:W-:Y:S01]  /*a2c0*/  F2FP.BF16.F32.PACK_AB R9, R89, R88 ;  /* 0x000000585909723e */ /* 0x000fe200000010ff */
[----:B------:R2:W-:Y:S01]  /*a2d0*/  MUFU.EX2 R7, R13 ;  /* 0x0000000d00077308 */ /* 0x0005e20000000800 */
[----:B-1----:R-:W-:Y:S01]  /*a2e0*/  FADD.FTZ R20, R0, R115 ;  /* 0x0000007300147221 */ /* 0x002fe20000010000 */
[----:B------:R-:W-:Y:S01]  /*a2f0*/  FADD.FTZ R96, R85, R96 ;  /* 0x0000006055607221 */ /* 0x000fe20000010000 */
[----:B------:R-:W-:Y:S01]  /*a300*/  F2FP.BF16.F32.PACK_AB R76, R124, R121 ;  /* 0x000000797c4c723e */ /* 0x000fe200000010ff */
[----:B------:R-:W-:Y:S01]  /*a310*/  FMUL.FTZ R35, R35, R4 ;  /* 0x0000000423237220 */ /* 0x000fe20000410000 */
[----:B---3--:R-:W-:Y:S01]  /*a320*/  FADD.FTZ R104, R3, R20 ;  /* 0x0000001403687221 */ /* 0x008fe20000010000 */
[----:B------:R-:W-:Y:S01]  /*a330*/  FADD.FTZ R105, R73, R96 ;  /* 0x0000006049697221 */ /* 0x000fe20000010000 */
[----:B------:R-:W-:Y:S01]  /*a340*/  F2FP.BF16.F32.PACK_AB R11, R81, R80 ;  /* 0x00000050510b723e */ /* 0x000fe200000010ff */
[----:B------:R-:W1:Y:S01]  /*a350*/  MUFU.EX2 R106, R106 ;  /* 0x0000006a006a7308 */ /* 0x000e620000000800 */
[----:B--2---:R-:W-:Y:S01]  /*a360*/  F2FP.BF16.F32.PACK_AB R13, R123, R122 ;  /* 0x0000007a7b0d723e */ /* 0x004fe200000010ff */
[----:B------:R-:W-:Y:S01]  /*a370*/  FADD.FTZ R97, R21, R104 ;  /* 0x0000006815617221 */ /* 0x000fe20000010000 */
[----:B------:R-:W-:Y:S01]  /*a380*/  F2FP.BF16.F32.PACK_AB R10, R108, R114 ;  /* 0x000000726c0a723e */ /* 0x000fe200000010ff */
[-C--:B------:R-:W-:Y:S01]  /*a390*/  FMUL.FTZ R38, R38, R4.reuse ;  /* 0x0000000426267220 */ /* 0x080fe20000410000 */
[-C--:B------:R-:W-:Y:S01]  /*a3a0*/  FMUL.FTZ R39, R39, R4.reuse ;  /* 0x0000000427277220 */ /* 0x080fe20000410000 */
[----:B------:R0:W-:Y:S01]  /*a3b0*/  STSM.16.M88.4 [R2+0x27300], R12 ;  /* 0x0273000c02007844 */ /* 0x0001e20000000200 */
[----:B------:R-:W-:Y:S01]  /*a3c0*/  FADD.FTZ R88, R92, R97 ;  /* 0x000000615c587221 */ /* 0x000fe20000010000 */
[----:B------:R-:W2:Y:S01]  /*a3d0*/  MUFU.EX2 R82, R82 ;  /* 0x0000005200527308 */ /* 0x000ea20000000800 */
[-C--:B------:R-:W-:Y:S01]  /*a3e0*/  FMUL.FTZ R42, R42, R4.reuse ;  /* 0x000000042a2a7220 */ /* 0x080fe20000410000 */
[----:B------:R3:W-:Y:S01]  /*a3f0*/  STSM.16.M88.4 [R2+0x28b00], R76 ;  /* 0x028b004c02007844 */ /* 0x0007e20000000200 */
[-C--:B------:R-:W-:Y:S01]  /*a400*/  FMUL.FTZ R43, R43, R4.reuse ;  /* 0x000000042b2b7220 */ /* 0x080fe20000410000 */
[-C--:B------:R-:W-:Y:S01]  /*a410*/  FMUL.FTZ R46, R46, R4.reuse ;  /* 0x000000042e2e7220 */ /* 0x080fe20000410000 */
[-C--:B------:R-:W-:Y:S01]  /*a420*/  FMUL.FTZ R47, R47, R4.reuse ;  /* 0x000000042f2f7220 */ /* 0x080fe20000410000 */
[----:B------:R2:W-:Y:S01]  /*a430*/  STSM.16.M88.4 [R2+0x2a300], R8 ;  /* 0x02a3000802007844 */ /* 0x0005e20000000200 */
[-C--:B------:R-:W-:Y:S01]  /*a440*/  FMUL.FTZ R50, R50, R4.reuse ;  /* 0x0000000432327220 */ /* 0x080fe20000410000 */
[----:B------:R-:W2:Y:S01]  /*a450*/  MUFU.EX2 R86, R86 ;  /* 0x0000005600567308 */ /* 0x000ea20000000800 */
[-C--:B------:R-:W-:Y:S01]  /*a460*/  FMUL.FTZ R51, R51, R4.reuse ;  /* 0x0000000433337220 */ /* 0x080fe20000410000 */
[-C--:B------:R-:W-:Y:S01]  /*a470*/  FMUL.FTZ R54, R54, R4.reuse ;  /* 0x0000000436367220 */ /* 0x080fe20000410000 */
[-C--:B------:R-:W-:Y:S01]  /*a480*/  FMUL.FTZ R55, R55, R4.reuse ;  /* 0x0000000437377220 */ /* 0x080fe20000410000 */
[-C--:B------:R-:W-:Y:S01]  /*a490*/  FMUL.FTZ R58, R58, R4.reuse ;  /* 0x000000043a3a7220 */ /* 0x080fe20000410000 */
[----:B------:R-:W-:Y:S01]  /*a4a0*/  FMUL.FTZ R59, R59, R4 ;  /* 0x000000043b3b7220 */ /* 0x000fe20000410000 */
[----:B0-----:R-:W-:Y:S01]  /*a4b0*/  FADD.FTZ R12, R90, R105 ;  /* 0x000000695a0c7221 */ /* 0x001fe20000010000 */
[----:B------:R-:W-:Y:S01]  /*a4c0*/  FADD.FTZ R13, R93, R88 ;  /* 0x000000585d0d7221 */ /* 0x000fe20000010000 */
[----:B------:R-:W0:Y:S01]  /*a4d0*/  MUFU.EX2 R109, R109 ;  /* 0x0000006d006d7308 */ /* 0x000e220000000800 */
[----:B------:R-:W-:Y:S01]  /*a4e0*/  F2FP.BF16.F32.PACK_AB R14, R92, R21 ;  /* 0x000000155c0e723e */ /* 0x000fe200000010ff */
[----:B-----5:R-:W-:Y:S01]  /*a4f0*/  FADD.FTZ R15, R99, R12 ;  /* 0x0000000c630f7221 */ /* 0x020fe20000010000 */
[----:B------:R-:W-:Y:S01]  /*a500*/  F2FP.BF16.F32.PACK_AB R12, R3, R0 ;  /* 0x00000000030c723e */ /* 0x000fe200000010ff */
[----:B------:R-:W-:Y:S01]  /*a510*/  FADD.FTZ R3, R98, R13 ;  /* 0x0000000d62037221 */ /* 0x000fe20000010000 */
[----:B------:R-:W-:Y:S01]  /*a520*/  F2FP.BF16.F32.PACK_AB R13, R85, R84 ;  /* 0x00000054550d723e */ /* 0x000fe200000010ff */
[C---:B----4-:R-:W-:Y:S01]  /*a530*/  FADD.FTZ R15, R94.reuse, R15 ;  /* 0x0000000f5e0f7221 */ /* 0x050fe20000010000 */
[----:B---3--:R-:W-:Y:S01]  /*a540*/  F2FP.BF16.F32.PACK_AB R77, R94, R99 ;  /* 0x000000635e4d723e */ /* 0x008fe200000010ff */
[----:B------:R-:W3:Y:S01]  /*a550*/  MUFU.EX2 R75, R75 ;  /* 0x0000004b004b7308 */ /* 0x000ee20000000800 */
[----:B-1----:R-:W-:Y:S01]  /*a560*/  FADD.FTZ R0, R106, R3 ;  /* 0x000000036a007221 */ /* 0x002fe20000010000 */
[----:B--2---:R-:W-:Y:S01]  /*a570*/  FADD.FTZ R3, R82, R15 ;  /* 0x0000000f52037221 */ /* 0x004fe20000010000 */
[----:B------:R-:W-:Y:S01]  /*a580*/  F2FP.BF16.F32.PACK_AB R15, R90, R73 ;  /* 0x000000495a0f723e */ /* 0x000fe200000010ff */
[----:B------:R-:W-:Y:S01]  /*a590*/  FMUL.FTZ R62, R62, R4 ;  /* 0x000000043e3e7220 */ /* 0x000fe20000410000 */
[C---:B------:R-:W-:Y:S01]  /*a5a0*/  FADD.FTZ R0, R7.reuse, R0 ;  /* 0x0000000007007221 */ /* 0x040fe20000010000 */
[C---:B------:R-:W-:Y:S01]  /*a5b0*/  FADD.FTZ R76, R86.reuse, R3 ;  /* 0x00000003564c7221 */ /* 0x040fe20000010000 */
[----:B------:R-:W-:Y:S01]  /*a5c0*/  F2FP.BF16.F32.PACK_AB R78, R7, R106 ;  /* 0x0000006a074e723e */ /* 0x000fe200000010ff */
[----:B------:R-:W1:Y:S01]  /*a5d0*/  MUFU.EX2 R110, R110 ;  /* 0x0000006e006e7308 */ /* 0x000e620000000800 */
[----:B0-----:R-:W-:Y:S01]  /*a5e0*/  FADD.FTZ R3, R109, R0 ;  /* 0x000000006d037221 */ /* 0x001fe20000010000 */
[----:B------:R-:W-:Y:S01]  /*a5f0*/  F2FP.BF16.F32.PACK_AB R79, R86, R82 ;  /* 0x00000052564f723e */ /* 0x000fe200000010ff */
[----:B------:R0:W-:Y:S01]  /*a600*/  STSM.16.M88.4 [R2+0x2bb00], R12 ;  /* 0x02bb000c02007844 */ /* 0x0001e20000000200 */
[-C--:B------:R-:W-:Y:S01]  /*a610*/  FMUL.FTZ R63, R63, R4.reuse ;  /* 0x000000043f3f7220 */ /* 0x080fe20000410000 */
[-C--:B------:R-:W-:Y:S01]  /*a620*/  FMUL.FTZ R66, R66, R4.reuse ;  /* 0x0000000442427220 */ /* 0x080fe20000410000 */
[-C--:B------:R-:W-:Y:S01]  /*a630*/  FMUL.FTZ R67, R67, R4.reuse ;  /* 0x0000000443437220 */ /* 0x080fe20000410000 */
[-C--:B------:R-:W-:Y:S01]  /*a640*/  FMUL.FTZ R70, R70, R4.reuse ;  /* 0x0000000446467220 */ /* 0x080fe20000410000 */
[----:B------:R-:W2:Y:S01]  /*a650*/  MUFU.EX2 R111, R111 ;  /* 0x0000006f006f7308 */ /* 0x000ea20000000800 */
[----:B---3--:R-:W-:Y:S01]  /*a660*/  FADD.FTZ R21, R75, R76 ;  /* 0x0000004c4b157221 */ /* 0x008fe20000010000 */
[----:B------:R-:W-:Y:S01]  /*a670*/  F2FP.BF16.F32.PACK_AB R76, R98, R93 ;  /* 0x0000005d624c723e */ /* 0x000fe200000010ff */
[----:B------:R-:W-:Y:S01]  /*a680*/  FMUL.FTZ R71, R71, R4 ;  /* 0x0000000447477220 */ /* 0x000fe20000410000 */
[C---:B------:R-:W-:Y:S01]  /*a690*/  F2FP.BF16.F32.PACK_AB R81, R102.reuse, R75 ;  /* 0x0000004b6651723e */ /* 0x040fe200000010ff */
[----:B------:R-:W-:Y:S01]  /*a6a0*/  FADD.FTZ R80, R102, R21 ;  /* 0x0000001566507221 */ /* 0x000fe20000010000 */
[----:B------:R-:W-:Y:S01]  /*a6b0*/  IMAD.MOV.U32 R5, RZ, RZ, R72 ;  /* 0x000000ffff057224 */ /* 0x000fe200078e0048 */
[----:B------:R0:W-:Y:S01]  /*a6c0*/  STSM.16.M88.4 [R2+0x2d300], R76 ;  /* 0x02d3004c02007844 */ /* 0x0001e20000000200 */
[----:B------:R-:W3:Y:S01]  /*a6d0*/  MUFU.EX2 R103, R103 ;  /* 0x0000006700677308 */ /* 0x000ee20000000800 */
[----:B-1----:R-:W-:Y:S01]  /*a6e0*/  FADD.FTZ R0, R110, R3 ;  /* 0x000000036e007221 */ /* 0x002fe20000010000 */
[----:B------:R-:W-:-:S06]  /*a6f0*/  IMAD.MOV.U32 R4, RZ, RZ, R74 ;  /* 0x000000ffff047224 */ /* 0x000fcc00078e004a */
[----:B------:R-:W1:Y:S01]  /*a700*/  MUFU.EX2 R83, R83 ;  /* 0x0000005300537308 */ /* 0x000e620000000800 */
[----:B--2---:R-:W-:-:S07]  /*a710*/  FADD.FTZ R3, R111, R0 ;  /* 0x000000006f037221 */ /* 0x004fce0000010000 */
[----:B------:R-:W2:Y:S01]  /*a720*/  MUFU.EX2 R20, R137 ;  /* 0x0000008900147308 */ /* 0x000ea20000000800 */
[----:B---3--:R-:W-:Y:S01]  /*a730*/  FADD.FTZ R0, R103, R80 ;  /* 0x0000005067007221 */ /* 0x008fe20000010000 */
[----:B------:R-:W-:-:S06]  /*a740*/  F2FP.BF16.F32.PACK_AB R80, R110, R109 ;  /* 0x0000006d6e50723e */ /* 0x000fcc00000010ff */
[----:B------:R-:W3:Y:S01]  /*a750*/  MUFU.EX2 R91, R91 ;  /* 0x0000005b005b7308 */ /* 0x000ee20000000800 */
[C---:B-1----:R-:W-:Y:S01]  /*a760*/  FADD.FTZ R0, R83.reuse, R0 ;  /* 0x0000000053007221 */ /* 0x042fe20000010000 */
[----:B------:R-:W-:-:S06]  /*a770*/  F2FP.BF16.F32.PACK_AB R83, R83, R103 ;  /* 0x000000675353723e */ /* 0x000fcc00000010ff */
[----:B------:R-:W1:Y:S01]  /*a780*/  MUFU.EX2 R95, R95 ;  /* 0x0000005f005f7308 */ /* 0x000e620000000800 */
[C---:B--2---:R-:W-:Y:S01]  /*a790*/  F2FP.BF16.F32.PACK_AB R82, R20.reuse, R111 ;  /* 0x0000006f1452723e */ /* 0x044fe200000010ff */
[----:B------:R-:W-:-:S04]  /*a7a0*/  FADD.FTZ R3, R20, R3 ;  /* 0x0000000314037221 */ /* 0x000fc80000010000 */
[----:B------:R0:W-:Y:S02]  /*a7b0*/  STSM.16.M88.4 [R2+0x2eb00], R80 ;  /* 0x02eb005002007844 */ /* 0x0001e40000000200 */
[----:B------:R-:W2:Y:S01]  /*a7c0*/  MUFU.EX2 R119, R119 ;  /* 0x0000007700777308 */ /* 0x000ea20000000800 */
[----:B---3--:R-:W-:-:S07]  /*a7d0*/  FADD.FTZ R0, R91, R0 ;  /* 0x000000005b007221 */ /* 0x008fce0000010000 */
[----:B------:R-:W3:Y:S01]  /*a7e0*/  MUFU.EX2 R87, R87 ;  /* 0x0000005700577308 */ /* 0x000ee20000000800 */
[C---:B-1----:R-:W-:Y:S01]  /*a7f0*/  F2FP.BF16.F32.PACK_AB R9, R95.reuse, R91 ;  /* 0x0000005b5f09723e */ /* 0x042fe200000010ff */
[----:B------:R-:W-:-:S06]  /*a800*/  FADD.FTZ R0, R95, R0 ;  /* 0x000000005f007221 */ /* 0x000fcc0000010000 */
[----:B------:R-:W1:Y:S01]  /*a810*/  MUFU.EX2 R96, R135 ;  /* 0x0000008700607308 */ /* 0x000e620000000800 */
[----:B--2---:R-:W-:-:S07]  /*a820*/  FADD.FTZ R0, R119, R0 ;  /* 0x0000000077007221 */ /* 0x004fce0000010000 */
[----:B------:R-:W2:Y:S01]  /*a830*/  MUFU.EX2 R138, R138 ;  /* 0x0000008a008a7308 */ /* 0x000ea20000000800 */
[C---:B---3--:R-:W-:Y:S01]  /*a840*/  F2FP.BF16.F32.PACK_AB R11, R87.reuse, R119 ;  /* 0x00000077570b723e */ /* 0x048fe200000010ff */
[----:B------:R-:W-:-:S06]  /*a850*/  FADD.FTZ R0, R87, R0 ;  /* 0x0000000057007221 */ /* 0x000fcc0000010000 */
[----:B------:R-:W3:Y:S01]  /*a860*/  MUFU.EX2 R100, R100 ;  /* 0x0000006400647308 */ /* 0x000ee20000000800 */
[----:B-1----:R-:W-:-:S07]  /*a870*/  FADD.FTZ R3, R96, R3 ;  /* 0x0000000360037221 */ /* 0x002fce0000010000 */
[----:B------:R-:W1:Y:S01]  /*a880*/  MUFU.EX2 R101, R101 ;  /* 0x0000006500657308 */ /* 0x000e620000000800 */
[C---:B--2---:R-:W-:Y:S01]  /*a890*/  F2FP.BF16.F32.PACK_AB R8, R138.reuse, R96 ;  /* 0x000000608a08723e */ /* 0x044fe200000010ff */
[----:B------:R-:W-:-:S04]  /*a8a0*/  FADD.FTZ R3, R138, R3 ;  /* 0x000000038a037221 */ /* 0x000fc80000010000 */
        /* <DEDUP_REMOVED lines=12> */
[----:B------:R-:W-:-:S05]  /*a970*/  UMOV UR38, UR10 ;  /* 0x0000000a00267c82 */ /* 0x000fca0008000000 */
.L_x_2074:
[----:B------:R-:W-:-:S13]  /*a980*/  ISETP.LE.AND P2, PT, RZ, UR38, PT ;  /* 0x00000026ff007c0c */ /* 0x000fda000bf43270 */
[----:B------:R-:W-:Y:S05]  /*a990*/  @!P2 BRA `(.L_x_2084) ;  /* 0x000000400020a947 */ /* 0x000fea0003800000 */
[----:B------:R-:W-:Y:S01]  /*a9a0*/  IMAD.MOV.U32 R5, RZ, RZ, R72 ;  /* 0x000000ffff057224 */ /* 0x000fe200078e0048 */
[----:B------:R-:W-:Y:S01]  /*a9b0*/  UMOV UR39, UR60 ;  /* 0x0000003c00277c82 */ /* 0x000fe20008000000 */
[----:B------:R-:W-:Y:S01]  /*a9c0*/  IMAD.MOV.U32 R4, RZ, RZ, R74 ;  /* 0x000000ffff047224 */ /* 0x000fe200078e004a */
[----:B------:R-:W-:Y:S01]  /*a9d0*/  UMOV UR7, UR36 ;  /* 0x0000002400077c82 */ /* 0x000fe20008000000 */
[----:B------:R-:W-:-:S05]  /*a9e0*/  ULDC UR5, c[0x0][0x9d8] ;  /* 0x0002760000057ab9 */ /* 0x000fca0000000800 */
.L_x_2093:
        /* <DEDUP_REMOVED lines=10> */
.L_x_2086:
[----:B------:R-:W-:Y:S01]  /*aa90*/  ULEA UR4, UR36, UR37, 0x3 ;  /* 0x0000002524047291 */ /* 0x000fe2000f8e183f */
[----:B------:R-:W-:-:S05]  /*aaa0*/  IMAD.U32 R6, RZ, RZ, UR60 ;  /* 0x0000003cff067e24 */ /* 0x000fca000f8e00ff */
[----:B------:R-:W-:-:S04]  /*aab0*/  SHF.L.U32 R6, R6, 0x1f, RZ ;  /* 0x0000001f06067819 */ /* 0x000fc800000006ff */
[----:B------:R1:W2:Y:S01]  /*aac0*/  SYNCS.PHASECHK.TRANS64.TRYWAIT P2, [UR4+0x31c30], R6 ;  /* 0x031c3006ff0075a7 */ /* 0x0002a20008040144 */
[----:B------:R-:W-:Y:S05]  /*aad0*/  @!P0 BRA `(.L_x_2087) ;  /* 0x0000000000048947 */ /* 0x000fea0003800000 */
[----:B------:R-:W-:Y:S01]  /*aae0*/  BPT.TRAP 0x1 ;  /* 0x000000040000795c */ /* 0x000fe20000300000 */
.L_x_2087:
[----:B--2---:R-:W-:Y:S05]  /*aaf0*/  @P2 BRA `(.L_x_2085) ;  /* 0x0000000000082947 */ /* 0x004fea0003800000 */
[----:B------:R-:W2:Y:S02]  /*ab00*/  SYNCS.PHASECHK.TRANS64.TRYWAIT P2, [UR4+0x31c30], R6 ;  /* 0x031c3006ff0075a7 */ /* 0x000ea40008040144 */
[----:B--2---:R-:W-:Y:S05]  /*ab10*/  @!P2 BRA `(.L_x_2088) ;  /* 0x000000cc0078a947 */ /* 0x004fea0003800000 */
.L_x_2085:
        /* <DEDUP_REMOVED lines=30> */
[----:B-1----:R-:W-:Y:S01]  /*ad00*/  VIADD R6, R7, 0x8 ;  /* 0x0000000807067836 */ /* 0x002fe20000000000 */
        /* <DEDUP_REMOVED lines=57> */
[----:B0-----:R-:W-:-:S06]  /*b0a0*/  WARPGROUP.ARRIVE ;  /* 0x00000000000079c5 */ /* 0x001fcc0000000000 */
        /* <DEDUP_REMOVED lines=264> */
[----:B-1----:R-:W-:Y:S05]  /*c130*/  @P3 BRA `(.L_x_2089) ;  /* 0x00000000002c3947 */ /* 0x002fea0003800000 */
[----:B------:R-:W-:Y:S05]  /*c140*/  @!P0 BRA `(.L_x_2090) ;  /* 0x0000000000048947 */ /* 0x000fea0003800000 */
[----:B------:R-:W-:Y:S01]  /*c150*/  BPT.TRAP 0x1 ;  /* 0x000000040000795c */ /* 0x000fe20000300000 */
.L_x_2090:
[----:B------:R-:W-:Y:S01]  /*c160*/  ULEA UR4, UR7, UR37, 0x3 ;  /* 0x0000002507047291 */ /* 0x000fe2000f8e183f */
[----:B------:R-:W-:-:S05]  /*c170*/  IMAD.U32 R6, RZ, RZ, UR39 ;  /* 0x00000027ff067e24 */ /* 0x000fca000f8e00ff */
[----:B------:R-:W-:-:S04]  /*c180*/  SHF.L.U32 R6, R6, 0x1f, RZ ;  /* 0x0000001f06067819 */ /* 0x000fc800000006ff */
[----:B------:R0:W1:Y:S01]  /*c190*/  SYNCS.PHASECHK.TRANS64.TRYWAIT P2, [UR4+0x31c50], R6 ;  /* 0x031c5006ff0075a7 */ /* 0x0000620008040144 */
[----:B------:R-:W-:Y:S05]  /*c1a0*/  @!P0 BRA `(.L_x_2091) ;  /* 0x0000000000048947 */ /* 0x000fea0003800000 */
[----:B------:R-:W-:Y:S01]  /*c1b0*/  BPT.TRAP 0x1 ;  /* 0x000000040000795c */ /* 0x000fe20000300000 */
.L_x_2091:
[----:B-1----:R-:W-:Y:S05]  /*c1c0*/  @P2 BRA `(.L_x_2089) ;  /* 0x0000000000082947 */ /* 0x002fea0003800000 */
[----:B------:R-:W1:Y:S02]  /*c1d0*/  SYNCS.PHASECHK.TRANS64.TRYWAIT P2, [UR4+0x31c50], R6 ;  /* 0x031c5006ff0075a7 */ /* 0x000e640008040144 */
[----:B-1----:R-:W-:Y:S05]  /*c1e0*/  @!P2 BRA `(.L_x_2092) ;  /* 0x000000b400dca947 */ /* 0x002fea0003800000 */
.L_x_2089:
        /* <DEDUP_REMOVED lines=72> */
[----:B------:R-:W-:Y:S01]  /*c670*/  ULDC UR14, c[0x0][0x988] ;  /* 0x00026200000e7ab9 */ /* 0x000fe20000000800 */
[----:B------:R-:W-:Y:S01]  /*c680*/  FMUL.FTZ R128, R134, UR5 ;  /* 0x0000000586807c20 */ /* 0x000fe20008410000 */
[----:B------:R-:W-:Y:S01]  /*c690*/  UMOV UR4, UR14 ;  /* 0x0000000e00047c82 */ /* 0x000fe20008000000 */
        /* <DEDUP_REMOVED lines=263> */
[----:B------:R-:W-:Y:S01]  /*d710*/  FFMA.FTZ R137, R13, UR4, -R131 ;  /* 0x000000040d897c23 */ /* 0x000fe20008010883 */
[----:B------:R-:W-:-:S02]  /*d720*/  IMAD.U32 R13, RZ, RZ, UR36 ;  /* 0x00000024ff0d7e24 */ /* 0x000fc4000f8e00ff */
[----:B------:R-:W-:Y:S01]  /*d730*/  FMUL.FTZ R14, R14, UR4 ;  /* 0x000000040e0e7c20 */ /* 0x000fe20008410000 */
[--C-:B------:R-:W-:Y:S01]  /*d740*/  FFMA.FTZ R15, R9, UR4, -R131.reuse ;  /* 0x00000004090f7c23 */ /* 0x100fe20008010883 */
[----:B------:R-:W-:Y:S01]  /*d750*/  HGMMA.64x96x16.F32.BF16 R24, gdesc[UR32].tnspB, R24, gsb0 ;  /* 0x41600000201879f0 */ /* 0x000fe20008001818 */
[----:B------:R-:W-:Y:S01]  /*d760*/  UIADD3 UR32, UR10, 0xa80, URZ ;  /* 0x00000a800a207890 */ /* 0x000fe2000fffe03f */
[----:B------:R-:W-:Y:S01]  /*d770*/  MUFU.EX2 R77, R14 ;  /* 0x0000000e004d7308 */ /* 0x000fe20000000800 */
[----:B------:R-:W-:Y:S01]  /*d780*/  UIADD3 UR34, UR11, 0x1c0, URZ ;  /* 0x000001c00b227890 */ /* 0x000fe2000fffe03f */
[----:B------:R-:W-:Y:S01]  /*d790*/  @!P1 LEA R13, R13, UR37, 0x3 ;  /* 0x000000250d0d9c11 */ /* 0x000fe2000f8e18ff */
[----:B------:R-:W-:Y:S01]  /*d7a0*/  UMOV UR33, 0xc0000010 ;  /* 0xc000001000217882 */ /* 0x000fe20000000000 */
[----:B------:R-:W-:Y:S01]  /*d7b0*/  UMOV UR35, 0x80000020 ;  /* 0x8000002000237882 */ /* 0x000fe20000000000 */
[--C-:B------:R-:W-:Y:S01]  /*d7c0*/  FFMA.FTZ R9, R17, UR4, -R131.reuse ;  /* 0x0000000411097c23 */ /* 0x100fe20008010883 */
[--C-:B------:R-:W-:Y:S01]  /*d7d0*/  FFMA.FTZ R138, R18, UR4, -R131.reuse ;  /* 0x00000004128a7c23 */ /* 0x100fe20008010883 */
[----:B------:R-:W-:Y:S01]  /*d7e0*/  @!P1 VIADD R13, R13, 0x31c40 ;  /* 0x00031c400d0d9836 */ /* 0x000fe20000000000 */
[----:B------:R-:W0:Y:S01]  /*d7f0*/  MUFU.EX2 R8, R8 ;  /* 0x0000000800087308 */ /* 0x000e220000000800 */
[--C-:B------:R-:W-:Y:S01]  /*d800*/  FFMA.FTZ R129, R129, UR4, -R131.reuse ;  /* 0x0000000481817c23 */ /* 0x100fe20008010883 */
[--C-:B------:R-:W-:Y:S01]  /*d810*/  FFMA.FTZ R17, R106, UR4, -R131.reuse ;  /* 0x000000046a117c23 */ /* 0x100fe20008010883 */
[----:B------:R-:W-:Y:S01]  /*d820*/  FFMA.FTZ R18, R114, UR4, -R131 ;  /* 0x0000000472127c23 */ /* 0x000fe20008010883 */
[----:B------:R-:W-:Y:S01]  /*d830*/  @!P1 PRMT R13, RZ, 0x654, R13 ;  /* 0x00000654ff0d9816 */ /* 0x000fe2000000000d */
        /* <DEDUP_REMOVED lines=11> */
[----:B------:R-:W2:Y:S01]  /*d8f0*/  MUFU.EX2 R136, R136 ;  /* 0x0000008800887308 */ /* 0x000ea20000000800 */
[----:B0-----:R-:W-:Y:S01]  /*d900*/  FFMA.FTZ R14, R77, R0, R8 ;  /* 0x000000004d0e7223 */ /* 0x001fe20000010008 */
[--C-:B------:R-:W-:Y:S01]  /*d910*/  FFMA.FTZ R0, R99, UR4, -R131.reuse ;  /* 0x0000000463007c23 */ /* 0x100fe20008010883 */
[--C-:B------:R-:W-:Y:S01]  /*d920*/  FFMA.FTZ R86, R86, UR4, -R131.reuse ;  /* 0x0000000456567c23 */ /* 0x100fe20008010883 */
[--C-:B------:R-:W-:Y:S01]  /*d930*/  FFMA.FTZ R87, R87, UR4, -R131.reuse ;  /* 0x0000000457577c23 */ /* 0x100fe20008010883 */
[--C-:B------:R-:W-:Y:S01]  /*d940*/  FFMA.FTZ R79, R79, UR4, -R131.reuse ;  /* 0x000000044f4f7c23 */ /* 0x100fe20008010883 */
[--C-:B------:R-:W-:Y:S01]  /*d950*/  FFMA.FTZ R130, R130, UR4, -R131.reuse ;  /* 0x0000000482827c23 */ /* 0x100fe20008010883 */
[----:B------:R-:W-:Y:S01]  /*d960*/  FFMA.FTZ R78, R78, UR4, -R131 ;  /* 0x000000044e4e7c23 */ /* 0x000fe20008010883 */
[----:B------:R-:W0:Y:S01]  /*d970*/  MUFU.EX2 R137, R137 ;  /* 0x0000008900897308 */ /* 0x000e220000000800 */
[----:B-1----:R-:W-:Y:S01]  /*d980*/  FADD.FTZ R99, R15, R14 ;  /* 0x0000000e0f637221 */ /* 0x002fe20000010000 */
[----:B------:R-:W-:-:S02]  /*d990*/  F2FP.BF16.F32.PACK_AB R14, R134, R132 ;  /* 0x00000084860e723e */ /* 0x000fc400000010ff */
[----:B------:R-:W-:-:S04]  /*d9a0*/  ISETP.LT.AND P2, PT, RZ, UR38, PT ;  /* 0x00000026ff007c0c */ /* 0x000fc8000bf41270 */
[----:B------:R-:W1:Y:S01]  /*d9b0*/  MUFU.EX2 R9, R9 ;  /* 0x0000000900097308 */ /* 0x000e620000000800 */
[----:B--2---:R-:W-:Y:S01]  /*d9c0*/  FADD.FTZ R140, R136, R99 ;  /* 0x00000063888c7221 */ /* 0x004fe20000010000 */
[----:B------:R-:W-:-:S06]  /*d9d0*/  FFMA.FTZ R99, R102, UR4, -R131 ;  /* 0x0000000466637c23 */ /* 0x000fcc0008010883 */
[----:B------:R2:W-:Y:S01]  /*d9e0*/  MUFU.EX2 R5, R135 ;  /* 0x0000008700057308 */ /* 0x0005e20000000800 */
[----:B0-----:R-:W-:-:S07]  /*d9f0*/  FADD.FTZ R140, R137, R140 ;  /* 0x0000008c898c7221 */ /* 0x001fce0000010000 */
[----:B------:R-:W0:Y:S01]  /*da00*/  MUFU.EX2 R138, R138 ;  /* 0x0000008a008a7308 */ /* 0x000e220000000800 */
[--C-:B--2---:R-:W-:Y:S01]  /*da10*/  FFMA.FTZ R135, R128, UR4, -R131.reuse ;  /* 0x0000000480877c23 */ /* 0x104fe20008010883 */
[--C-:B------:R-:W-:Y:S01]  /*da20*/  FFMA.FTZ R128, R122, UR4, -R131.reuse ;  /* 0x000000047a807c23 */ /* 0x100fe20008010883 */
[----:B-1----:R-:W-:Y:S01]  /*da30*/  FADD.FTZ R119, R9, R140 ;  /* 0x0000008c09777221 */ /* 0x002fe20000010000 */
[--C-:B------:R-:W-:Y:S01]  /*da40*/  FFMA.FTZ R122, R126, UR4, -R131.reuse ;  /* 0x000000047e7a7c23 */ /* 0x100fe20008010883 */
[----:B------:R-:W-:-:S03]  /*da50*/  FFMA.FTZ R126, R127, UR4, -R131 ;  /* 0x000000047f7e7c23 */ /* 0x000fc60008010883 */
[----:B------:R-:W1:Y:S08]  /*da60*/  MUFU.EX2 R135, R135 ;  /* 0x0000008700877308 */ /* 0x000e700000000800 */
[----:B------:R-:W2:Y:S01]  /*da70*/  MUFU.EX2 R129, R129 ;  /* 0x0000008100817308 */ /* 0x000ea20000000800 */
[C---:B0-----:R-:W-:Y:S01]  /*da80*/  FADD.FTZ R102, R138.reuse, R119 ;  /* 0x000000778a667221 */ /* 0x041fe20000010000 */
[----:B------:R-:W-:-:S06]  /*da90*/  F2FP.BF16.F32.PACK_AB R9, R138, R9 ;  /* 0x000000098a09723e */ /* 0x000fcc00000010ff */
[----:B------:R-:W0:Y:S01]  /*daa0*/  MUFU.EX2 R128, R128 ;  /* 0x0000008000807308 */ /* 0x000e220000000800 */
[----:B-1----:R-:W-:-:S07]  /*dab0*/  FADD.FTZ R102, R135, R102 ;  /* 0x0000006687667221 */ /* 0x002fce0000010000 */
[----:B------:R-:W-:Y:S08]  /*dac0*/  MUFU.EX2 R120, R120 ;  /* 0x0000007800787308 */ /* 0x000ff00000000800 */
[----:B------:R-:W1:Y:S01]  /*dad0*/  MUFU.EX2 R123, R123 ;  /* 0x0000007b007b7308 */ /* 0x000e620000000800 */
[----:B------:R-:W-:Y:S02]  /*dae0*/  WARPGROUP.DEPBAR.LE gsb0, 0x0 ;  /* 0x00008000000079c5 */ /* 0x000fe40000010000 */
[----:B------:R-:W-:-:S05]  /*daf0*/  WARPGROUP.ARRIVE ;  /* 0x00000000000079c5 */ /* 0x000fca0000000000 */
[----:B------:R-:W-:Y:S01]  /*db00*/  MUFU.EX2 R121, R121 ;  /* 0x0000007900797308 */ /* 0x000fe20000000800 */
[----:B------:R-:W-:Y:S01]  /*db10*/  HGMMA.64x96x16.F32.BF16 R24, gdesc[UR32].tnspB, R24, gsb0 ;  /* 0x41600000201879f0 */ /* 0x000fe20008001818 */
[----:B------:R-:W-:Y:S02]  /*db20*/  UIADD3 UR32, UR10, 0xc00, URZ ;  /* 0x00000c000a207890 */ /* 0x000fe4000fffe03f */
[----:B------:R-:W-:-:S04]  /*db30*/  UIADD3 UR34, UR11, 0x200, URZ ;  /* 0x000002000b227890 */ /* 0x000fc8000fffe03f */
[----:B------:R-:W3:Y:S01]  /*db40*/  MUFU.EX2 R122, R122 ;  /* 0x0000007a007a7308 */ /* 0x000ee20000000800 */
[----:B------:R-:W-:Y:S01]  /*db50*/  UMOV UR33, 0xc0000010 ;  /* 0xc000001000217882 */ /* 0x000fe20000000000 */
[----:B------:R-:W-:-:S06]  /*db60*/  UMOV UR35, 0x80000020 ;  /* 0x8000002000237882 */ /* 0x000fcc0000000000 */
[----:B------:R-:W-:Y:S08]  /*db70*/  MUFU.EX2 R124, R124 ;  /* 0x0000007c007c7308 */ /* 0x000ff00000000800 */
[----:B------:R-:W4:Y:S08]  /*db80*/  MUFU.EX2 R126, R126 ;  /* 0x0000007e007e7308 */ /* 0x000f300000000800 */
[----:B------:R-:W-:Y:S08]  /*db90*/  MUFU.EX2 R112, R112 ;  /* 0x0000007000707308 */ /* 0x000ff00000000800 */
[----:B------:R-:W5:Y:S08]  /*dba0*/  MUFU.EX2 R18, R18 ;  /* 0x0000001200127308 */ /* 0x000f700000000800 */
[----:B------:R-:W5:Y:S08]  /*dbb0*/  MUFU.EX2 R113, R113 ;  /* 0x0000007100717308 */ /* 0x000f700000000800 */
[----:B------:R-:W5:Y:S08]  /*dbc0*/  MUFU.EX2 R114, R114 ;  /* 0x0000007200727308 */ /* 0x000f700000000800 */
[----:B------:R-:W-:Y:S08]  /*dbd0*/  MUFU.EX2 R116, R116 ;  /* 0x0000007400747308 */ /* 0x000ff00000000800 */
[----:B------:R-:W5:Y:S08]  /*dbe0*/  MUFU.EX2 R115, R115 ;  /* 0x0000007300737308 */ /* 0x000f700000000800 */
[----:B------:R-:W5:Y:S08]  /*dbf0*/  MUFU.EX2 R117, R117 ;  /* 0x0000007500757308 */ /* 0x000f700000000800 */
[----:B------:R-:W5:Y:S08]  /*dc00*/  MUFU.EX2 R118, R118 ;  /* 0x0000007600767308 */ /* 0x000f700000000800 */
[----:B------:R-:W5:Y:S08]  /*dc10*/  MUFU.EX2 R104, R104 ;  /* 0x0000006800687308 */ /* 0x000f700000000800 */
[----:B------:R-:W5:Y:S01]  /*dc20*/  MUFU.EX2 R17, R17 ;  /* 0x0000001100117308 */ /* 0x000f620000000800 */
[----:B------:R-:W-:-:S02]  /*dc30*/  WARPGROUP.DEPBAR.LE gsb0, 0x0 ;  /* 0x00008000000079c5 */ /* 0x000fc40000010000 */
[----:B------:R-:W-:-:S05]  /*dc40*/  WARPGROUP.ARRIVE ;  /* 0x00000000000079c5 */ /* 0x000fca0000000000 */
[----:B------:R-:W5:Y:S01]  /*dc50*/  MUFU.EX2 R105, R105 ;  /* 0x0000006900697308 */ /* 0x000f620000000800 */
[----:B------:R-:W-:Y:S07]  /*dc60*/  HGMMA.64x96x16.F32.BF16 R24, gdesc[UR32].tnspB, R24, gsb0 ;  /* 0x41600000201879f0 */ /* 0x000fee0008001818 */
[----:B------:R-:W5:Y:S08]  /*dc70*/  MUFU.EX2 R106, R106 ;  /* 0x0000006a006a7308 */ /* 0x000f700000000800 */
[----:B------:R-:W5:Y:S08]  /*dc80*/  MUFU.EX2 R108, R108 ;  /* 0x0000006c006c7308 */ /* 0x000f700000000800 */
[----:B------:R-:W5:Y:S08]  /*dc90*/  MUFU.EX2 R107, R107 ;  /* 0x0000006b006b7308 */ /* 0x000f700000000800 */
[----:B------:R-:W-:Y:S08]  /*dca0*/  MUFU.EX2 R110, R110 ;  /* 0x0000006e006e7308 */ /* 0x000ff00000000800 */
[----:B------:R-:W5:Y:S08]  /*dcb0*/  MUFU.EX2 R109, R109 ;  /* 0x0000006d006d7308 */ /* 0x000f700000000800 */
[----:B------:R-:W5:Y:S08]  /*dcc0*/  MUFU.EX2 R96, R96 ;  /* 0x0000006000607308 */ /* 0x000f700000000800 */
        /* <DEDUP_REMOVED lines=8> */
[----:B------:R-:W-:Y:S01]  /*dd50*/  @!P1 SYNCS.ARRIVE.TRANS64.RED.A1T0 RZ, [R13+URZ], RZ ;  /* 0x000000ff0dff99a7 */ /* 0x000fe2000810043f */
[----:B------:R-:W-:Y:S01]  /*dd60*/  MUFU.EX2 R89, R89 ;  /* 0x0000005900597308 */ /* 0x000fe20000000800 */
[----:B--2---:R-:W-:Y:S01]  /*dd70*/  IMAD.U32 R12, RZ, RZ, UR7 ;  /* 0x00000007ff0c7e24 */ /* 0x004fe2000f8e00ff */
[----:B------:R-:W-:Y:S01]  /*dd80*/  UIADD3 UR7, UR38, -0x1, URZ ;  /* 0xffffffff26077890 */ /* 0x000fe2000fffe03f */
[-C--:B------:R-:W-:Y:S01]  /*dd90*/  FMUL.FTZ R24, R24, R4.reuse ;  /* 0x0000000418187220 */ /* 0x080fe20000410000 */
[-C--:B------:R-:W-:Y:S01]  /*dda0*/  FMUL.FTZ R25, R25, R4.reuse ;  /* 0x0000000419197220 */ /* 0x080fe20000410000 */
[-C--:B------:R-:W-:Y:S01]  /*ddb0*/  FMUL.FTZ R28, R28, R4.reuse ;  /* 0x000000041c1c7220 */ /* 0x080fe20000410000 */
[----:B------:R-:W-:Y:S01]  /*ddc0*/  @!P1 LEA R12, R12, UR37, 0x3 ;  /* 0x000000250c0c9c11 */ /* 0x000fe2000f8e18ff */
[----:B------:R-:W-:Y:S01]  /*ddd0*/  FMUL.FTZ R29, R29, R4 ;  /* 0x000000041d1d7220 */ /* 0x000fe20000410000 */
[----:B------:R-:W-:Y:S01]  /*dde0*/  MUFU.EX2 R92, R92 ;  /* 0x0000005c005c7308 */ /* 0x000fe20000000800 */
[----:B------:R-:W-:Y:S01]  /*ddf0*/  UMOV UR38, UR7 ;  /* 0x0000000700267c82 */ /* 0x000fe20008000000 */
[----:B------:R-:W-:Y:S01]  /*de00*/  UMOV UR7, UR36 ;  /* 0x0000002400077c82 */ /* 0x000fe20008000000 */
[----:B------:R-:W-:-:S02]  /*de10*/  @!P1 VIADD R12, R12, 0x31c60 ;  /* 0x00031c600c0c9836 */ /* 0x000fc40000000000 */
[-C--:B------:R-:W-:Y:S01]  /*de20*/  FMUL.FTZ R32, R32, R4.reuse ;  /* 0x0000000420207220 */ /* 0x080fe20000410000 */
[-C--:B------:R-:W-:Y:S01]  /*de30*/  FMUL.FTZ R33, R33, R4.reuse ;  /* 0x0000000421217220 */ /* 0x080fe20000410000 */
[-C--:B------:R-:W-:Y:S01]  /*de40*/  FMUL.FTZ R36, R36, R4.reuse ;  /* 0x0000000424247220 */ /* 0x080fe20000410000 */
[-C--:B------:R-:W-:Y:S01]  /*de50*/  FMUL.FTZ R37, R37, R4.reuse ;  /* 0x0000000425257220 */ /* 0x080fe20000410000 */
[----:B------:R-:W-:Y:S01]  /*de60*/  @!P1 PRMT R12, RZ, 0x654, R12 ;  /* 0x00000654ff0c9816 */ /* 0x000fe2000000000c */
[----:B------:R-:W-:Y:S01]  /*de70*/  MUFU.EX2 R93, R93 ;  /* 0x0000005d005d7308 */ /* 0x000fe20000000800 */
[-C--:B------:R-:W-:Y:S01]  /*de80*/  FMUL.FTZ R40, R40, R4.reuse ;  /* 0x0000000428287220 */ /* 0x080fe20000410000 */
[-C--:B------:R-:W-:Y:S01]  /*de90*/  FMUL.FTZ R41, R41, R4.reuse ;  /* 0x0000000429297220 */ /* 0x080fe20000410000 */
[----:B------:R2:W-:Y:S01]  /*dea0*/  @!P1 SYNCS.ARRIVE.TRANS64.RED.A1T0 RZ, [R12+URZ], RZ ;  /* 0x000000ff0cff99a7 */ /* 0x0005e2000810043f */
[-C--:B------:R-:W-:Y:S01]  /*deb0*/  FMUL.FTZ R44, R44, R4.reuse ;  /* 0x000000042c2c7220 */ /* 0x080fe20000410000 */
[-C--:B------:R-:W-:Y:S01]  /*dec0*/  FMUL.FTZ R45, R45, R4.reuse ;  /* 0x000000042d2d7220 */ /* 0x080fe20000410000 */
[-C--:B------:R-:W-:Y:S01]  /*ded0*/  FMUL.FTZ R48, R48, R4.reuse ;  /* 0x0000000430307220 */ /* 0x080fe20000410000 */
[-C--:B------:R-:W-:Y:S01]  /*dee0*/  FMUL.FTZ R49, R49, R4.reuse ;  /* 0x0000000431317220 */ /* 0x080fe20000410000 */
[----:B------:R-:W-:Y:S01]  /*def0*/  MUFU.EX2 R86, R86 ;  /* 0x0000005600567308 */ /* 0x000fe20000000800 */
[-C--:B------:R-:W-:Y:S01]  /*df00*/  FMUL.FTZ R52, R52, R4.reuse ;  /* 0x0000000434347220 */ /* 0x080fe20000410000 */
[-C--:B------:R-:W-:Y:S01]  /*df10*/  FMUL.FTZ R53, R53, R4.reuse ;  /* 0x0000000435357220 */ /* 0x080fe20000410000 */
[----:B--2---:R-:W-:Y:S01]  /*df20*/  FFMA.FTZ R12, R4, R3, R6 ;  /* 0x00000003040c7223 */ /* 0x004fe20000010006 */
[-C--:B------:R-:W-:Y:S01]  /*df30*/  FMUL.FTZ R56, R56, R4.reuse ;  /* 0x0000000438387220 */ /* 0x080fe20000410000 */
[-C--:B------:R-:W-:Y:S01]  /*df40*/  FMUL.FTZ R57, R57, R4.reuse ;  /* 0x0000000439397220 */ /* 0x080fe20000410000 */
[----:B------:R-:W-:Y:S01]  /*df50*/  FMUL.FTZ R60, R60, R4 ;  /* 0x000000043c3c7220 */ /* 0x000fe20000410000 */
[C---:B------:R-:W-:Y:S01]  /*df60*/  FADD.FTZ R13, R133.reuse, R12 ;  /* 0x0000000c850d7221 */ /* 0x040fe20000010000 */
[----:B------:R-:W-:Y:S01]  /*df70*/  F2FP.BF16.F32.PACK_AB R12, R133, R6 ;  /* 0x00000006850c723e */ /* 0x000fe200000010ff */
[----:B------:R2:W5:Y:S01]  /*df80*/  MUFU.EX2 R3, R98 ;  /* 0x0000006200037308 */ /* 0x0005620000000800 */
[-C--:B------:R-:W-:Y:S01]  /*df90*/  FMUL.FTZ R61, R61, R4.reuse ;  /* 0x000000043d3d7220 */ /* 0x080fe20000410000 */
[----:B------:R-:W-:Y:S01]  /*dfa0*/  FADD.FTZ R13, R132, R13 ;  /* 0x0000000d840d7221 */ /* 0x000fe20000010000 */
[-C--:B------:R-:W-:Y:S01]  /*dfb0*/  FMUL.FTZ R64, R64, R4.reuse ;  /* 0x0000000440407220 */ /* 0x080fe20000410000 */
[-C--:B------:R-:W-:Y:S01]  /*dfc0*/  FMUL.FTZ R65, R65, R4.reuse ;  /* 0x0000000441417220 */ /* 0x080fe20000410000 */
[----:B------:R-:W-:Y:S01]  /*dfd0*/  FMUL.FTZ R68, R68, R4 ;  /* 0x0000000444447220 */ /* 0x000fe20000410000 */
[----:B------:R-:W-:Y:S01]  /*dfe0*/  FADD.FTZ R6, R134, R13 ;  /* 0x0000000d86067221 */ /* 0x000fe20000010000 */
[----:B------:R-:W-:Y:S01]  /*dff0*/  F2FP.BF16.F32.PACK_AB R13, R15, R8 ;  /* 0x000000080f0d723e */ /* 0x000fe200000010ff */
[--C-:B------:R-:W-:Y:S01]  /*e000*/  FFMA.FTZ R8, R90, UR4, -R131.reuse ;  /* 0x000000045a087c23 */ /* 0x100fe20008010883 */
[--C-:B--2---:R-:W-:Y:S01]  /*e010*/  FFMA.FTZ R98, R91, UR4, -R131.reuse ;  /* 0x000000045b627c23 */ /* 0x104fe20008010883 */
[----:B------:R-:W-:Y:S01]  /*e020*/  FADD.FTZ R111, R7, R6 ;  /* 0x00000006076f7221 */ /* 0x000fe20000010000 */
[--C-:B------:R-:W-:Y:S01]  /*e030*/  FFMA.FTZ R91, R94, UR4, -R131.reuse ;  /* 0x000000045e5b7c23 */ /* 0x100fe20008010883 */
[----:B------:R1:W2:Y:S01]  /*e040*/  MUFU.EX2 R6, R103 ;  /* 0x0000006700067308 */ /* 0x0002a20000000800 */
[----:B------:R-:W-:Y:S01]  /*e050*/  FFMA.FTZ R94, R82, UR4, -R131 ;  /* 0x00000004525e7c23 */ /* 0x000fe20008010883 */
[----:B------:R-:W-:Y:S01]  /*e060*/  FADD.FTZ R90, R10, R111 ;  /* 0x0000006f0a5a7221 */ /* 0x000fe20000010000 */
[----:B------:R-:W-:Y:S01]  /*e070*/  F2FP.BF16.F32.PACK_AB R15, R137, R136 ;  /* 0x00000088890f723e */ /* 0x000fe200000010ff */
[----:B------:R-:W-:Y:S01]  /*e080*/  FMUL.FTZ R69, R69, R4 ;  /* 0x0000000445457220 */ /* 0x000fe20000410000 */
[-C--:B------:R-:W-:Y:S01]  /*e090*/  FMUL.FTZ R26, R26, R77.reuse ;  /* 0x0000004d1a1a7220 */ /* 0x080fe20000410000 */
[----:B------:R-:W-:Y:S01]  /*e0a0*/  FADD.FTZ R111, R11, R90 ;  /* 0x0000005a0b6f7221 */ /* 0x000fe20000010000 */
[----:B------:R-:W-:Y:S01]  /*e0b0*/  FFMA.FTZ R90, R83, UR4, -R131 ;  /* 0x00000004535a7c23 */ /* 0x000fe20008010883 */
[----:B------:R-:W-:Y:S01]  /*e0c0*/  FADD.FTZ R83, R129, R102 ;  /* 0x0000006681537221 */ /* 0x000fe20000010000 */
[----:B------:R3:W2:Y:S01]  /*e0d0*/  MUFU.EX2 R82, R8 ;  /* 0x0000000800527308 */ /* 0x0006a20000000800 */
[----:B------:R-:W-:Y:S01]  /*e0e0*/  FADD.FTZ R132, R20, R111 ;  /* 0x0000006f14847221 */ /* 0x000fe20000010000 */
[----:B------:R5:W-:Y:S01]  /*e0f0*/  STSM.16.M88.4 [R2+0x24300], R12 ;  /* 0x0243000c02007844 */ /* 0x000be20000000200 */
[----:B0-----:R-:W-:Y:S01]  /*e100*/  FADD.FTZ R102, R128, R83 ;  /* 0x0000005380667221 */ /* 0x001fe20000010000 */
[----:B------:R-:W-:Y:S01]  /*e110*/  FFMA.FTZ R83, R75, UR4, -R131 ;  /* 0x000000044b537c23 */ /* 0x000fe20008010883 */
[----:B------:R-:W-:Y:S01]  /*e120*/  FADD.FTZ R111, R21, R132 ;  /* 0x00000084156f7221 */ /* 0x000fe20000010000 */
[----:B------:R-:W-:Y:S01]  /*e130*/  FMUL.FTZ R27, R27, R77 ;  /* 0x0000004d1b1b7220 */ /* 0x000fe20000410000 */
[----:B-1----:R-:W-:Y:S01]  /*e140*/  FADD.FTZ R103, R123, R102 ;  /* 0x000000667b677221 */ /* 0x002fe20000010000 */
[----:B------:R0:W1:Y:S01]  /*e150*/  MUFU.EX2 R75, R98 ;  /* 0x00000062004b7308 */ /* 0x0000620000000800 */
[----:B------:R-:W-:Y:S01]  /*e160*/  FADD.FTZ R132, R120, R111 ;  /* 0x0000006f78847221 */ /* 0x000fe20000010000 */
[----:B---3--:R-:W-:Y:S01]  /*e170*/  F2FP.BF16.F32.PACK_AB R8, R10, R7 ;  /* 0x000000070a08723e */ /* 0x008fe200000010ff */
[----:B------:R-:W-:Y:S01]  /*e180*/  FADD.FTZ R103, R122, R103 ;  /* 0x000000677a677221 */ /* 0x000fe20000010000 */
[----:B------:R-:W-:Y:S01]  /*e190*/  F2FP.BF16.F32.PACK_AB R10, R20, R11 ;  /* 0x0000000b140a723e */ /* 0x000fe200000010ff */
[----:B------:R-:W-:Y:S01]  /*e1a0*/  FADD.FTZ R111, R121, R132 ;  /* 0x00000084796f7221 */ /* 0x000fe20000010000 */
[----:B------:R-:W-:Y:S01]  /*e1b0*/  F2FP.BF16.F32.PACK_AB R11, R129, R135 ;  /* 0x00000087810b723e */ /* 0x000fe200000010ff */
[----:B----4-:R-:W-:Y:S01]  /*e1c0*/  FADD.FTZ R103, R126, R103 ;  /* 0x000000677e677221 */ /* 0x010fe20000010000 */
[----:B------:R3:W-:Y:S01]  /*e1d0*/  MUFU.EX2 R7, R95 ;  /* 0x0000005f00077308 */ /* 0x0007e20000000800 */
[----:B------:R-:W-:Y:S01]  /*e1e0*/  FADD.FTZ R111, R124, R111 ;  /* 0x0000006f7c6f7221 */ /* 0x000fe20000010000 */
[----:B-----5:R-:W-:Y:S01]  /*e1f0*/  F2FP.BF16.F32.PACK_AB R12, R120, R21 ;  /* 0x00000015780c723e */ /* 0x020fe200000010ff */
[----:B------:R-:W-:Y:S01]  /*e200*/  FADD.FTZ R103, R18, R103 ;  /* 0x0000006712677221 */ /* 0x000fe20000010000 */
[----:B------:R4:W-:Y:S01]  /*e210*/  STSM.16.M88.4 [R2+0x25b00], R8 ;  /* 0x025b000802007844 */ /* 0x0009e20000000200 */
[----:B------:R-:W-:Y:S01]  /*e220*/  FADD.FTZ R102, R112, R111 ;  /* 0x0000006f70667221 */ /* 0x000fe20000010000 */
[C---:B------:R-:W-:Y:S01]  /*e230*/  F2FP.BF16.F32.PACK_AB R112, R113.reuse, R112 ;  /* 0x000000707170723e */ /* 0x040fe200000010ff */
[C---:B------:R-:W-:Y:S01]  /*e240*/  FADD.FTZ R20, R114.reuse, R103 ;  /* 0x0000006772147221 */ /* 0x040fe20000010000 */
[----:B------:R-:W5:Y:S01]  /*e250*/  MUFU.EX2 R91, R91 ;  /* 0x0000005b005b7308 */ /* 0x000f620000000800 */
[----:B------:R-:W-:Y:S01]  /*e260*/  FADD.FTZ R111, R113, R102 ;  /* 0x00000066716f7221 */ /* 0x000fe20000010000 */
[----:B------:R-:W-:Y:S01]  /*e270*/  F2FP.BF16.F32.PACK_AB R113, R114, R18 ;  /* 0x000000127271723e */ /* 0x000fe200000010ff */
[----:B------:R-:W-:Y:S01]  /*e280*/  FADD.FTZ R15, R115, R20 ;  /* 0x00000014730f7221 */ /* 0x000fe20000010000 */
[----:B------:R-:W-:Y:S01]  /*e290*/  F2FP.BF16.F32.PACK_AB R13, R123, R128 ;  /* 0x000000807b0d723e */ /* 0x000fe200000010ff */
[----:B------:R-:W-:Y:S01]  /*e2a0*/  FADD.FTZ R14, R116, R111 ;  /* 0x0000006f740e7221 */ /* 0x000fe20000010000 */
[C---:B------:R-:W-:Y:S01]  /*e2b0*/  F2FP.BF16.F32.PACK_AB R114, R117.reuse, R116 ;  /* 0x000000747572723e */ /* 0x040fe200000010ff */
[----:B------:R-:W-:Y:S01]  /*e2c0*/  FADD.FTZ R20, R118, R15 ;  /* 0x0000000f76147221 */ /* 0x000fe20000010000 */
[----:B------:R-:W-:Y:S01]  /*e2d0*/  MUFU.EX2 R94, R94 ;  /* 0x0000005e005e7308 */ /* 0x000fe20000000800 */
[----:B------:R-:W-:Y:S01]  /*e2e0*/  FADD.FTZ R21, R117, R14 ;  /* 0x0000000e75157221 */ /* 0x000fe20000010000 */
[----:B------:R-:W-:Y:S01]  /*e2f0*/  F2FP.BF16.F32.PACK_AB R14, R124, R121 ;  /* 0x000000797c0e723e */ /* 0x000fe200000010ff */
[----:B------:R-:W-:Y:S01]  /*e300*/  FMUL.FTZ R30, R30, R77 ;  /* 0x0000004d1e1e7220 */ /* 0x000fe20000410000 */
[----:B------:R-:W-:Y:S01]  /*e310*/  F2FP.BF16.F32.PACK_AB R15, R126, R122 ;  /* 0x0000007a7e0f723e */ /* 0x000fe200000010ff */
[----:B0-----:R-:W-:Y:S01]  /*e320*/  FADD.FTZ R98, R104, R21 ;  /* 0x0000001568627221 */ /* 0x001fe20000010000 */
[----:B------:R-:W-:Y:S01]  /*e330*/  FADD.FTZ R21, R17, R20 ;  /* 0x0000001411157221 */ /* 0x000fe20000010000 */
[C---:B------:R-:W-:Y:S01]  /*e340*/  F2FP.BF16.F32.PACK_AB R104, R105.reuse, R104 ;  /* 0x000000686968723e */ /* 0x040fe200000010ff */
[----:B------:R-:W0:Y:S01]  /*e350*/  MUFU.EX2 R80, R80 ;  /* 0x0000005000507308 */ /* 0x000e220000000800 */
[----:B---3--:R-:W-:Y:S01]  /*e360*/  FADD.FTZ R95, R105, R98 ;  /* 0x00000062695f7221 */ /* 0x008fe20000010000 */
[----:B------:R-:W-:Y:S01]  /*e370*/  FADD.FTZ R20, R106, R21 ;  /* 0x000000156a147221 */ /* 0x000fe20000010000 */
[----:B------:R3:W-:Y:S01]  /*e380*/  STSM.16.M88.4 [R2+0x27300], R12 ;  /* 0x0273000c02007844 */ /* 0x0007e20000000200 */
[----:B------:R-:W-:Y:S01]  /*e390*/  F2FP.BF16.F32.PACK_AB R115, R118, R115 ;  /* 0x000000737673723e */ /* 0x000fe200000010ff */
[----:B------:R-:W-:Y:S01]  /*e3a0*/  FADD.FTZ R98, R108, R95 ;  /* 0x0000005f6c627221 */ /* 0x000fe20000010000 */
[----:B------:R-:W-:Y:S01]  /*e3b0*/  FADD.FTZ R95, R107, R20 ;  /* 0x000000146b5f7221 */ /* 0x000fe20000010000 */
[----:B------:R-:W-:Y:S01]  /*e3c0*/  F2FP.BF16.F32.PACK_AB R105, R106, R17 ;  /* 0x000000116a69723e */ /* 0x000fe200000010ff */
[----:B------:R0:W-:Y:S01]  /*e3d0*/  MUFU.EX2 R21, R90 ;  /* 0x0000005a00157308 */ /* 0x0001e20000000800 */
[C---:B------:R-:W-:Y:S01]  /*e3e0*/  FADD.FTZ R103, R109.reuse, R98 ;  /* 0x000000626d677221 */ /* 0x040fe20000010000 */
[----:B------:R-:W-:Y:S01]  /*e3f0*/  FADD.FTZ R18, R110, R95 ;  /* 0x0000005f6e127221 */ /* 0x000fe20000010000 */
[----:B------:R-:W-:Y:S01]  /*e400*/  F2FP.BF16.F32.PACK_AB R106, R109, R108 ;  /* 0x0000006c6d6a723e */ /* 0x000fe200000010ff */
[----:B------:R0:W-:Y:S01]  /*e410*/  STSM.16.M88.4 [R2+0x28b00], R112 ;  /* 0x028b007002007844 */ /* 0x0001e20000000200 */
[----:B------:R-:W-:Y:S01]  /*e420*/  FADD.FTZ R20, R96, R103 ;  /* 0x0000006760147221 */ /* 0x000fe20000010000 */
[----:B------:R-:W-:Y:S01]  /*e430*/  FADD.FTZ R95, R3, R18 ;  /* 0x00000012035f7221 */ /* 0x000fe20000010000 */
[C---:B------:R-:W-:Y:S01]  /*e440*/  F2FP.BF16.F32.PACK_AB R96, R97.reuse, R96 ;  /* 0x000000606160723e */ /* 0x040fe200000010ff */
[----:B------:R-:W-:Y:S01]  /*e450*/  MUFU.EX2 R87, R87 ;  /* 0x0000005700577308 */ /* 0x000fe20000000800 */
[----:B------:R-:W-:Y:S01]  /*e460*/  FADD.FTZ R103, R97, R20 ;  /* 0x0000001461677221 */ /* 0x000fe20000010000 */
[C---:B------:R-:W-:Y:S01]  /*e470*/  FADD.FTZ R18, R0.reuse, R95 ;  /* 0x0000005f00127221 */ /* 0x040fe20000010000 */
[----:B------:R-:W-:Y:S01]  /*e480*/  F2FP.BF16.F32.PACK_AB R97, R0, R3 ;  /* 0x000000030061723e */ /* 0x000fe200000010ff */
[----:B------:R-:W-:Y:S01]  /*e490*/  FMUL.FTZ R31, R31, R77 ;  /* 0x0000004d1f1f7220 */ /* 0x000fe20000410000 */
[----:B------:R-:W-:Y:S01]  /*e4a0*/  FADD.FTZ R20, R100, R103 ;  /* 0x0000006764147221 */ /* 0x000fe20000010000 */
[----:B------:R-:W-:Y:S01]  /*e4b0*/  FADD.FTZ R95, R99, R18 ;  /* 0x00000012635f7221 */ /* 0x000fe20000010000 */
[C---:B--2---:R-:W-:Y:S01]  /*e4c0*/  F2FP.BF16.F32.PACK_AB R99, R6.reuse, R99 ;  /* 0x000000630663723e */ /* 0x044fe200000010ff */
[----:B------:R-:W2:Y:S01]  /*e4d0*/  MUFU.EX2 R81, R81 ;  /* 0x0000005100517308 */ /* 0x000ea20000000800 */
[C---:B----4-:R-:W-:Y:S01]  /*e4e0*/  FADD.FTZ R9, R101.reuse, R20 ;  /* 0x0000001465097221 */ /* 0x050fe20000010000 */
[----:B------:R-:W-:Y:S01]  /*e4f0*/  FADD.FTZ R95, R6, R95 ;  /* 0x0000005f065f7221 */ /* 0x000fe20000010000 */
[----:B------:R-:W-:Y:S01]  /*e500*/  F2FP.BF16.F32.PACK_AB R107, R110, R107 ;  /* 0x0000006b6e6b723e */ /* 0x000fe200000010ff */
[----:B------:R-:W-:Y:S01]  /*e510*/  FMUL.FTZ R34, R34, R77 ;  /* 0x0000004d22227220 */ /* 0x000fe20000410000 */
[----:B------:R-:W-:Y:S01]  /*e520*/  FADD.FTZ R8, R88, R9 ;  /* 0x0000000958087221 */ /* 0x000fe20000010000 */
[----:B------:R-:W-:Y:S01]  /*e530*/  FADD.FTZ R10, R82, R95 ;  /* 0x0000005f520a7221 */ /* 0x000fe20000010000 */
[----:B------:R-:W-:Y:S01]  /*e540*/  F2FP.BF16.F32.PACK_AB R98, R101, R100 ;  /* 0x000000646562723e */ /* 0x000fe200000010ff */
[----:B------:R-:W4:Y:S01]  /*e550*/  MUFU.EX2 R84, R84 ;  /* 0x0000005400547308 */ /* 0x000f220000000800 */
[----:B------:R-:W-:Y:S01]  /*e560*/  FADD.FTZ R9, R89, R8 ;  /* 0x0000000859097221 */ /* 0x000fe20000010000 */
[----:B-1----:R-:W-:Y:S01]  /*e570*/  FADD.FTZ R10, R75, R10 ;  /* 0x0000000a4b0a7221 */ /* 0x002fe20000010000 */
[----:B------:R-:W-:Y:S01]  /*e580*/  F2FP.BF16.F32.PACK_AB R88, R89, R88 ;  /* 0x000000585958723e */ /* 0x000fe200000010ff */
[----:B------:R1:W-:Y:S01]  /*e590*/  STSM.16.M88.4 [R2+0x2a300], R104 ;  /* 0x02a3006802007844 */ /* 0x0003e20000000200 */
[----:B------:R-:W-:Y:S01]  /*e5a0*/  FADD.FTZ R0, R92, R9 ;  /* 0x000000095c007221 */ /* 0x000fe20000010000 */
[----:B-----5:R-:W-:Y:S01]  /*e5b0*/  FADD.FTZ R10, R91, R10 ;  /* 0x0000000a5b0a7221 */ /* 0x020fe20000010000 */
[----:B------:R-:W-:Y:S01]  /*e5c0*/  F2FP.BF16.F32.PACK_AB R89, R75, R82 ;  /* 0x000000524b59723e */ /* 0x000fe200000010ff */
[----:B------:R-:W5:Y:S01]  /*e5d0*/  MUFU.EX2 R85, R85 ;  /* 0x0000005500557308 */ /* 0x000f620000000800 */
[----:B------:R-:W-:Y:S01]  /*e5e0*/  FADD.FTZ R3, R93, R0 ;  /* 0x000000005d037221 */ /* 0x000fe20000010000 */
[----:B------:R-:W-:Y:S01]  /*e5f0*/  FADD.FTZ R9, R7, R10 ;  /* 0x0000000a07097221 */ /* 0x000fe20000010000 */
[----:B0-----:R-:W-:Y:S01]  /*e600*/  F2FP.BF16.F32.PACK_AB R90, R93, R92 ;  /* 0x0000005c5d5a723e */ /* 0x001fe200000010ff */
[----:B------:R1:W-:Y:S01]  /*e610*/  STSM.16.M88.4 [R2+0x2bb00], R96 ;  /* 0x02bb006002007844 */ /* 0x0003e20000000200 */
[----:B------:R-:W-:Y:S01]  /*e620*/  FADD.FTZ R0, R80, R3 ;  /* 0x0000000350007221 */ /* 0x000fe20000010000 */
[----:B------:R-:W-:Y:S01]  /*e630*/  FADD.FTZ R6, R94, R9 ;  /* 0x000000095e067221 */ /* 0x000fe20000010000 */
[----:B------:R-:W-:Y:S01]  /*e640*/  F2FP.BF16.F32.PACK_AB R91, R7, R91 ;  /* 0x0000005b075b723e */ /* 0x000fe200000010ff */
[----:B------:R-:W0:Y:S01]  /*e650*/  MUFU.EX2 R11, R130 ;  /* 0x00000082000b7308 */ /* 0x000e220000000800 */
[----:B--2---:R-:W-:Y:S01]  /*e660*/  FADD.FTZ R3, R81, R0 ;  /* 0x0000000051037221 */ /* 0x004fe20000010000 */
[----:B------:R-:W-:Y:S01]  /*e670*/  FADD.FTZ R9, R21, R6 ;  /* 0x0000000615097221 */ /* 0x000fe20000010000 */
[----:B------:R-:W-:Y:S01]  /*e680*/  F2FP.BF16.F32.PACK_AB R80, R81, R80 ;  /* 0x000000505150723e */ /* 0x000fe200000010ff */
[----:B------:R1:W-:Y:S01]  /*e690*/  STSM.16.M88.4 [R2+0x2d300], R88 ;  /* 0x02d3005802007844 */ /* 0x0003e20000000200 */
[----:B------:R-:W-:Y:S01]  /*e6a0*/  F2FP.BF16.F32.PACK_AB R81, R21, R94 ;  /* 0x0000005e1551723e */ /* 0x000fe200000010ff */
[----:B------:R-:W-:Y:S01]  /*e6b0*/  FADD.FTZ R6, R86, R9 ;  /* 0x0000000956067221 */ /* 0x000fe20000010000 */
[----:B----4-:R-:W-:Y:S01]  /*e6c0*/  FADD.FTZ R0, R84, R3 ;  /* 0x0000000354007221 */ /* 0x010fe20000010000 */
[----:B---3--:R2:W3:Y:S01]  /*e6d0*/  MUFU.EX2 R12, R83 ;  /* 0x00000053000c7308 */ /* 0x0084e20000000800 */
[----:B-----5:R-:W-:Y:S01]  /*e6e0*/  F2FP.BF16.F32.PACK_AB R82, R85, R84 ;  /* 0x000000545552723e */ /* 0x020fe200000010ff */
[----:B------:R-:W-:Y:S01]  /*e6f0*/  FADD.FTZ R6, R87, R6 ;  /* 0x0000000657067221 */ /* 0x000fe20000010000 */
[----:B------:R-:W-:Y:S01]  /*e700*/  FADD.FTZ R0, R85, R0 ;  /* 0x0000000055007221 */ /* 0x000fe20000010000 */
[-C--:B------:R-:W-:Y:S01]  /*e710*/  FMUL.FTZ R35, R35, R77.reuse ;  /* 0x0000004d23237220 */ /* 0x080fe20000410000 */
[-C--:B------:R-:W-:Y:S01]  /*e720*/  FMUL.FTZ R38, R38, R77.reuse ;  /* 0x0000004d26267220 */ /* 0x080fe20000410000 */
[-C--:B------:R-:W-:Y:S01]  /*e730*/  FMUL.FTZ R39, R39, R77.reuse ;  /* 0x0000004d27277220 */ /* 0x080fe20000410000 */
[-C--:B------:R-:W-:Y:S01]  /*e740*/  FMUL.FTZ R42, R42, R77.reuse ;  /* 0x0000004d2a2a7220 */ /* 0x080fe20000410000 */
[----:B------:R-:W4:Y:S01]  /*e750*/  MUFU.EX2 R125, R125 ;  /* 0x0000007d007d7308 */ /* 0x000f220000000800 */
[----:B0-----:R-:W-:Y:S01]  /*e760*/  FADD.FTZ R6, R11, R6 ;  /* 0x000000060b067221 */ /* 0x001fe20000010000 */
[----:B--2---:R-:W-:Y:S01]  /*e770*/  F2FP.BF16.F32.PACK_AB R83, R87, R86 ;  /* 0x000000565753723e */ /* 0x004fe200000010ff */
[-C--:B------:R-:W-:Y:S01]  /*e780*/  FMUL.FTZ R43, R43, R77.reuse ;  /* 0x0000004d2b2b7220 */ /* 0x080fe20000410000 */
[-C--:B------:R-:W-:Y:S01]  /*e790*/  FMUL.FTZ R46, R46, R77.reuse ;  /* 0x0000004d2e2e7220 */ /* 0x080fe20000410000 */
[-C--:B------:R-:W-:Y:S01]  /*e7a0*/  FMUL.FTZ R47, R47, R77.reuse ;  /* 0x0000004d2f2f7220 */ /* 0x080fe20000410000 */
[----:B------:R-:W-:Y:S01]  /*e7b0*/  FMUL.FTZ R50, R50, R77 ;  /* 0x0000004d32327220 */ /* 0x000fe20000410000 */
[----:B------:R1:W-:Y:S01]  /*e7c0*/  STSM.16.M88.4 [R2+0x2eb00], R80 ;  /* 0x02eb005002007844 */ /* 0x0003e20000000200 */
[----:B------:R-:W0:Y:S01]  /*e7d0*/  MUFU.EX2 R73, R73 ;  /* 0x0000004900497308 */ /* 0x000e220000000800 */
[C---:B---3--:R-:W-:Y:S01]  /*e7e0*/  F2FP.BF16.F32.PACK_AB R9, R12.reuse, R11 ;  /* 0x0000000b0c09723e */ /* 0x048fe200000010ff */
[----:B------:R-:W-:Y:S01]  /*e7f0*/  FADD.FTZ R6, R12, R6 ;  /* 0x000000060c067221 */ /* 0x000fe20000010000 */
[-C--:B------:R-:W-:Y:S01]  /*e800*/  FMUL.FTZ R51, R51, R77.reuse ;  /* 0x0000004d33337220 */ /* 0x080fe20000410000 */
[-C--:B------:R-:W-:Y:S01]  /*e810*/  FMUL.FTZ R54, R54, R77.reuse ;  /* 0x0000004d36367220 */ /* 0x080fe20000410000 */
[-C--:B------:R-:W-:Y:S01]  /*e820*/  FMUL.FTZ R55, R55, R77.reuse ;  /* 0x0000004d37377220 */ /* 0x080fe20000410000 */
[-C--:B------:R-:W-:Y:S01]  /*e830*/  FMUL.FTZ R58, R58, R77.reuse ;  /* 0x0000004d3a3a7220 */ /* 0x080fe20000410000 */
[-C--:B------:R-:W-:Y:S01]  /*e840*/  FMUL.FTZ R59, R59, R77.reuse ;  /* 0x0000004d3b3b7220 */ /* 0x080fe20000410000 */
[----:B------:R-:W2:Y:S01]  /*e850*/  MUFU.EX2 R76, R76 ;  /* 0x0000004c004c7308 */ /* 0x000ea20000000800 */
[----:B----4-:R-:W-:Y:S01]  /*e860*/  FADD.FTZ R0, R125, R0 ;  /* 0x000000007d007221 */ /* 0x010fe20000010000 */
[-C--:B------:R-:W-:Y:S01]  /*e870*/  FMUL.FTZ R62, R62, R77.reuse ;  /* 0x0000004d3e3e7220 */ /* 0x080fe20000410000 */
[-C--:B------:R-:W-:Y:S01]  /*e880*/  FMUL.FTZ R63, R63, R77.reuse ;  /* 0x0000004d3f3f7220 */ /* 0x080fe20000410000 */
[-C--:B------:R-:W-:Y:S01]  /*e890*/  FMUL.FTZ R66, R66, R77.reuse ;  /* 0x0000004d42427220 */ /* 0x080fe20000410000 */
[-C--:B------:R-:W-:Y:S01]  /*e8a0*/  FMUL.FTZ R67, R67, R77.reuse ;  /* 0x0000004d43437220 */ /* 0x080fe20000410000 */
[-C--:B------:R-:W-:Y:S01]  /*e8b0*/  FMUL.FTZ R70, R70, R77.reuse ;  /* 0x0000004d46467220 */ /* 0x080fe20000410000 */
[----:B------:R-:W-:Y:S01]  /*e8c0*/  FMUL.FTZ R71, R71, R77 ;  /* 0x0000004d47477220 */ /* 0x000fe20000410000 */
[----:B------:R-:W3:Y:S01]  /*e8d0*/  MUFU.EX2 R13, R78 ;  /* 0x0000004e000d7308 */ /* 0x000ee20000000800 */
[C---:B0-----:R-:W-:Y:S01]  /*e8e0*/  F2FP.BF16.F32.PACK_AB R8, R73.reuse, R125 ;  /* 0x0000007d4908723e */ /* 0x041fe200000010ff */
[----:B------:R-:W-:Y:S01]  /*e8f0*/  FADD.FTZ R3, R73, R0 ;  /* 0x0000000049037221 */ /* 0x000fe20000010000 */
[----:B------:R-:W-:-:S05]  /*e900*/  IMAD.MOV.U32 R4, RZ, RZ, R74 ;  /* 0x000000ffff047224 */ /* 0x000fca00078e004a */
[----:B------:R-:W0:Y:S01]  /*e910*/  MUFU.EX2 R79, R79 ;  /* 0x0000004f004f7308 */ /* 0x000e220000000800 */
[----:B--2---:R-:W-:Y:S01]  /*e920*/  F2FP.BF16.F32.PACK_AB R10, R5, R76 ;  /* 0x0000004c050a723e */ /* 0x004fe200000010ff */
[----:B------:R-:W-:-:S04]  /*e930*/  FADD.FTZ R76, R76, R3 ;  /* 0x000000034c4c7221 */ /* 0x000fc80000010000 */
[----:B------:R-:W-:Y:S01]  /*e940*/  FADD.FTZ R3, R5, R76 ;  /* 0x0000004c05037221 */ /* 0x000fe20000010000 */
[----:B------:R-:W-:Y:S02]  /*e950*/  IMAD.MOV.U32 R5, RZ, RZ, R72 ;  /* 0x000000ffff057224 */ /* 0x000fe400078e0048 */
[----:B---3--:R-:W-:Y:S01]  /*e960*/  FADD.FTZ R6, R13, R6 ;  /* 0x000000060d067221 */ /* 0x008fe20000010000 */
        /* <DEDUP_REMOVED lines=11> */
.L_x_2084:
[----:B------:R-:W-:Y:S06]  /*ea20*/  BAR.ARV 0x8, 0x200 ;  /* 0x0208000000007b1d */ /* 0x000fec0000002000 */
[----:B------:R-:W-:Y:S05]  /*ea30*/  @!P0 BRA `(.L_x_2094) ;  /* 0x0000000000048947 */ /* 0x000fea0003800000 */
[----:B------:R-:W-:Y:S01]  /*ea40*/  BPT.TRAP 0x1 ;  /* 0x000000040000795c */ /* 0x000fe20000300000 */
.L_x_2094:
[----:B------:R-:W-:Y:S01]  /*ea50*/  ULEA UR6, UR36, UR37, 0x3 ;  /* 0x0000002524067291 */ /* 0x000fe2000f8e183f */
[----:B------:R-:W-:-:S05]  /*ea60*/  IMAD.U32 R4, RZ, RZ, UR60 ;  /* 0x0000003cff047e24 */ /* 0x000fca000f8e00ff */
[----:B------:R-:W-:-:S04]  /*ea70*/  SHF.L.U32 R4, R4, 0x1f, RZ ;  /* 0x0000001f04047819 */ /* 0x000fc800000006ff */
[----:B------:R2:W3:Y:S01]  /*ea80*/  SYNCS.PHASECHK.TRANS64.TRYWAIT P2, [UR6+0x31c50], R4 ;  /* 0x031c5004ff0075a7 */ /* 0x0004e20008040146 */
[----:B------:R-:W-:Y:S05]  /*ea90*/  @!P0 BRA `(.L_x_2095) ;  /* 0x0000000000048947 */ /* 0x000fea0003800000 */
[----:B------:R-:W-:Y:S01]  /*eaa0*/  BPT.TRAP 0x1 ;  /* 0x000000040000795c */ /* 0x000fe20000300000 */
.L_x_2095:
[----:B---3--:R-:W-:Y:S05]  /*eab0*/  @P2 BRA `(.L_x_2096) ;  /* 0x0000000000082947 */ /* 0x008fea0003800000 */
[----:B------:R-:W3:Y:S02]  /*eac0*/  SYNCS.PHASECHK.TRANS64.TRYWAIT P0, [UR6+0x31c50], R4 ;  /* 0x031c5004ff0075a7 */ /* 0x000ee40008000146 */
[----:B---3--:R-:W-:Y:S05]  /*ead0*/  @!P0 BRA `(.L_x_2097) ;  /* 0x0000008c00b88947 */ /* 0x008fea0003800000 */
.L_x_2096:
[----:B------:R-:W-:Y:S01]  /*eae0*/  UIADD3 UR37, UR37, 0x200, URZ ;  /* 0x0000020025257890 */ /* 0x000fe2000fffe03f */
[----:B------:R-:W-:Y:S01]  /*eaf0*/  WARPGROUP.ARRIVE ;  /* 0x00000000000079c5 */ /* 0x000fe20000000000 */
[----:B------:R-:W-:Y:S01]  /*eb00*/  ULOP3.LUT UR61, UR61, 0x10000, URZ, 0xfc, !UPT ;  /* 0x000100003d3d7892 */ /* 0x000fe2000f8efc3f */
[----:B--23--:R-:W2:Y:S01]  /*eb10*/  SHFL.BFLY PT, R4, R3, 0x2, 0x1f ;  /* 0x0c401f0003047f89 */ /* 0x00cea200000e0000 */
[----:B------:R-:W-:Y:S01]  /*eb20*/  USHF.R.U32.HI UR37, URZ, 0x4, UR37 ;  /* 0x000000043f257899 */ /* 0x000fe20008011625 */
[----:B01----:R-:W-:Y:S01]  /*eb30*/  IMAD.MOV.U32 R9, RZ, RZ, RZ ;  /* 0x000000ffff097224 */ /* 0x003fe200078e00ff */
[----:B------:R-:W-:Y:S01]  /*eb40*/  UMOV UR9, 0xc0000010 ;  /* 0xc000001000097882 */ /* 0x000fe20000000000 */
[----:B------:R-:W-:Y:S01]  /*eb50*/  UMOV UR11, 0x80000020 ;  /* 0x80000020000b7882 */ /* 0x000fe20000000000 */
[----:B------:R-:W-:Y:S01]  /*eb60*/  ULOP3.LUT UR37, UR37, 0x3fff, URZ, 0xc0, !UPT ;  /* 0x00003fff25257892 */ /* 0x000fe2000f8ec03f */
[----:B------:R-:W0:Y:S01]  /*eb70*/  SHFL.BFLY PT, R5, R0, 0x2, 0x1f ;  /* 0x0c401f0000057f89 */ /* 0x000e2200000e0000 */
        /* <DEDUP_REMOVED lines=10> */
[----:B--2---:R-:W-:Y:S01]  /*ec20*/  FADD.FTZ R4, R4, R3 ;  /* 0x0000000304047221 */ /* 0x004fe20000010000 */
[----:B------:R-:W-:Y:S01]  /*ec30*/  UIADD3 UR10, UR5, 0x40, URZ ;  /* 0x00000040050a7890 */ /* 0x000fe2000fffe03f */
[----:B------:R-:W-:Y:S01]  /*ec40*/  IMAD.MOV.U32 R3, RZ, RZ, -0x800000 ;  /* 0xff800000ff037424 */ /* 0x000fe200078e00ff */
[----:B------:R-:W-:Y:S01]  /*ec50*/  UMOV UR9, 0xc0000010 ;  /* 0xc000001000097882 */ /* 0x000fe20000000000 */
[----:B------:R-:W-:Y:S01]  /*ec60*/  UMOV UR11, 0x80000020 ;  /* 0x80000020000b7882 */ /* 0x000fe20000000000 */
[----:B0-----:R-:W-:Y:S01]  /*ec70*/  FADD.FTZ R6, R5, R0 ;  /* 0x0000000005067221 */ /* 0x001fe20000010000 */
[----:B------:R-:W-:Y:S01]  /*ec80*/  IMAD.MOV.U32 R0, RZ, RZ, -0x800000 ;  /* 0xff800000ff007424 */ /* 0x000fe200078e00ff */
[----:B------:R-:W0:Y:S01]  /*ec90*/  SHFL.BFLY PT, R5, R4, 0x1, 0x1f ;  /* 0x0c201f0004057f89 */ /* 0x000e2200000e0000 */
[----:B------:R-:W-:Y:S01]  /*eca0*/  IMAD.U32 R152, RZ, RZ, UR7 ;  /* 0x00000007ff987e24 */ /* 0x000fe2000f8e00ff */
[----:B------:R-:W-:-:S02]  /*ecb0*/  USEL UR36, UR36, URZ, UP0 ;  /* 0x0000003f24247287 */ /* 0x000fc40008000000 */
[----:B------:R-:W1:Y:S01]  /*ecc0*/  SHFL.BFLY PT, R7, R6, 0x1, 0x1f ;  /* 0x0c201f0006077f89 */ /* 0x000e6200000e0000 */
[----:B0-----:R-:W-:Y:S01]  /*ecd0*/  FADD.FTZ R11, R4, R5 ;  /* 0x00000005040b7221 */ /* 0x001fe20000010000 */
[----:B------:R-:W-:Y:S02]  /*ece0*/  IMAD.U32 R4, RZ, RZ, UR6 ;  /* 0x00000006ff047e24 */ /* 0x000fe4000f8e00ff */
[----:B------:R-:W-:Y:S02]  /*ecf0*/  IMAD.MOV.U32 R5, RZ, RZ, RZ ;  /* 0x000000ffff057224 */ /* 0x000fe400078e00ff */
[----:B-1----:R-:W-:Y:S01]  /*ed00*/  FADD.FTZ R12, R6, R7 ;  /* 0x00000007060c7221 */ /* 0x002fe20000010000 */
[----:B------:R-:W-:Y:S01]  /*ed10*/  FSETP.NE.FTZ.AND P0, PT, R11, RZ, PT ;  /* 0x000000ff0b00720b */ /* 0x000fe20003f15000 */
[----:B------:R-:W-:Y:S02]  /*ed20*/  @!P1 VIADD R4, R4, 0x31c60 ;  /* 0x00031c6004049836 */ /* 0x000fe40000000000 */
[----:B------:R-:W-:Y:S01]  /*ed30*/  IMAD.U32 R7, RZ, RZ, UR4 ;  /* 0x00000004ff077e24 */ /* 0x000fe2000f8e00ff */
[----:B------:R-:W-:Y:S01]  /*ed40*/  FSETP.NE.FTZ.AND P2, PT, R12, RZ, PT ;  /* 0x000000ff0c00720b */ /* 0x000fe20003f55000 */
[----:B------:R-:W-:Y:S01]  /*ed50*/  IMAD.U32 R6, RZ, RZ, UR4 ;  /* 0x00000004ff067e24 */ /* 0x000fe2000f8e00ff */
[----:B------:R-:W-:Y:S01]  /*ed60*/  @!P1 PRMT R4, RZ, 0x654, R4 ;  /* 0x00000654ff049816 */ /* 0x000fe20000000004 */
[----:B------:R-:W-:-:S04]  /*ed70*/  USEL UR4, URZ, 0x1, UP0 ;  /* 0x000000013f047887 */ /* 0x000fc80008000000 */
[----:B------:R-:W-:Y:S02]  /*ed80*/  ULOP3.LUT UR60, UR60, UR4, URZ, 0x3c, !UPT ;  /* 0x000000043c3c7292 */ /* 0x000fe4000f8e3c3f */
[----:B------:R-:W0:Y:S01]  /*ed90*/  @P0 MUFU.LG2 R8, R11 ;  /* 0x0000000b00080308 */ /* 0x000e220000000c00 */
[----:B------:R-:W-:-:S03]  /*eda0*/  @P0 FMUL.FTZ R7, R7, 0.69314718246459960938 ;  /* 0x3f31721807070820 */ /* 0x000fc60000410000 */
[----:B------:R-:W-:-:S04]  /*edb0*/  @P2 FMUL.FTZ R6, R6, 0.69314718246459960938 ;  /* 0x3f31721806062820 */ /* 0x000fc80000410000 */
[----:B------:R-:W1:Y:S08]  /*edc0*/  @P2 MUFU.LG2 R10, R12 ;  /* 0x0000000c000a2308 */ /* 0x000e700000000c00 */
[----:B------:R1:W2:Y:S01]  /*edd0*/  @P0 MUFU.RCP R5, R11 ;  /* 0x0000000b00050308 */ /* 0x0002a20000001000 */
[----:B0-----:R-:W-:-:S04]  /*ede0*/  @P0 FMUL.FTZ R8, R8, 0.69314718246459960938 ;  /* 0x3f31721808080820 */ /* 0x001fc80000410000 */
[----:B------:R-:W-:Y:S01]  /*edf0*/  @P0 FFMA.FTZ R3, R7, R74, R8 ;  /* 0x0000004a07030223 */ /* 0x000fe20000010008 */
[----:B------:R-:W-:Y:S02]  /*ee00*/  PLOP3.LUT P0, PT, PT, PT, PT, 0x8, 0x0 ;  /* 0x000000000000781c */ /* 0x000fe40003f0e170 */
[----:B------:R2:W0:Y:S01]  /*ee10*/  @P2 MUFU.RCP R9, R12 ;  /* 0x0000000c00092308 */ /* 0x0004220000001000 */
        /* <DEDUP_REMOVED lines=56> */
[-C--:B--2---:R-:W-:Y:S01]  /*f1a0*/  FMUL.FTZ R12, R24, R5.reuse ;  /* 0x00000005180c7220 */ /* 0x084fe20000410000 */
[----:B------:R-:W-:Y:S01]  /*f1b0*/  FMUL.FTZ R77, R25, R5 ;  /* 0x00000005194d7220 */ /* 0x000fe20000410000 */
[----:B0-----:R-:W-:Y:S01]  /*f1c0*/  FMUL.FTZ R20, R27, R9 ;  /* 0x000000091b147220 */ /* 0x001fe20000410000 */
        /* <DEDUP_REMOVED lines=45> */
.L_x_2067:
[----:B------:R-:W0:Y:S08]  /*f4a0*/  S2UR UR4, SR_CgaCtaId ;  /* 0x00000000000479c3 */ /* 0x000e300000008800 */
[----:B------:R-:W-:Y:S06]  /*f4b0*/  BAR.SYNC.DEFER_BLOCKING 0x5, 0x200 ;  /* 0x0148000000007b1d */ /* 0x000fec0000010000 */
[----:B------:R-:W-:Y:S01]  /*f4c0*/  UMOV UR37, 0x400 ;  /* 0x0000040000257882 */ /* 0x000fe20000000000 */
[----:B------:R-:W-:Y:S01]  /*f4d0*/  BSSY B0, `(.L_x_2098) ;  /* 0x00001d8000007945 */ /* 0x000fe20003800000 */
[----:B0-----:R-:W-:-:S09]  /*f4e0*/  ULEA UR37, UR4, UR37, 0x18 ;  /* 0x0000002504257291 */ /* 0x001fd2000f8ec03f */
[----:B------:R-:W0:Y:S02]  /*f4f0*/  LDS.128 R28, [UR37+0x31cd0] ;  /* 0x031cd025ff1c7984 */ /* 0x000e240008000c00 */
[----:B0-----:R-:W-:Y:S02]  /*f500*/  R2UR UR5, R29 ;  /* 0x000000001d0572ca */ /* 0x001fe400000e0000 */
[----:B------:R-:W-:Y:S01]  /*f510*/  R2UR UR6, R30 ;  /* 0x000000001e0672ca */ /* 0x000fe200000e0000 */
[----:B------:R-:W-:Y:S06]  /*f520*/  BAR.ARV 0x4, 0x200 ;  /* 0x0108000000007b1d */ /* 0x000fec0000002000 */
[----:B------:R-:W-:Y:S08]  /*f530*/  @P0 BRA `(.L_x_2099) ;  /* 0x00000010008c0947 */ /* 0x000ff00003800000 */
[----:B------:R-:W0:Y:S08]  /*f540*/  S2UR UR4, SR_SWINHI ;  /* 0x00000000000479c3 */ /* 0x000e300000002f00 */
[----:B------:R-:W-:Y:S01]  /*f550*/  BAR.SYNC.DEFER_BLOCKING 0x1, 0x180 ;  /* 0x0046000000007b1d */ /* 0x000fe20000010000 */
[----:B------:R-:W-:Y:S02]  /*f560*/  F2FP.BF16.F32.PACK_AB R6, R7, R6 ;  /* 0x000000060706723e */ /* 0x000fe400000010ff */
[----:B------:R-:W-:-:S02]  /*f570*/  F2FP.BF16.F32.PACK_AB R7, R14, R73 ;  /* 0x000000490e07723e */ /* 0x000fc400000010ff */
[----:B------:R-:W-:Y:S01]  /*f580*/  R2UR UR10, R151 ;  /* 0x00000000970a72ca */ /* 0x000fe200000e0000 */
[----:B------:R-:W-:Y:S01]  /*f590*/  ULDC.64 UR12, c[0x0][0x208] ;  /* 0x00008200000c7ab9 */ /* 0x000fe20000000a00 */
[----:B------:R-:W-:Y:S02]  /*f5a0*/  R2UR UR7, R145 ;  /* 0x00000000910772ca */ /* 0x000fe400000e0000 */
[----:B------:R-:W-:Y:S02]  /*f5b0*/  F2FP.BF16.F32.PACK_AB R24, R57, R24 ;  /* 0x000000183918723e */ /* 0x000fe400000010ff */
[----:B------:R-:W-:Y:S02]  /*f5c0*/  F2FP.BF16.F32.PACK_AB R25, R25, R58 ;  /* 0x0000003a1919723e */ /* 0x000fe400000010ff */
[----:B------:R-:W-:Y:S02]  /*f5d0*/  F2FP.BF16.F32.PACK_AB R27, R27, R62 ;  /* 0x0000003e1b1b723e */ /* 0x000fe400000010ff */
[----:B------:R-:W-:-:S05]  /*f5e0*/  R2UR UR14, R19 ;  /* 0x00000000130e72ca */ /* 0x000fca00000e0000 */
[----:B------:R-:W-:Y:S02]  /*f5f0*/  USHF.L.U64.HI UR11, UR7, 0x2, UR10 ;  /* 0x00000002070b7899 */ /* 0x000fe4000801020a */
[----:B------:R-:W-:Y:S01]  /*f600*/  USHF.L.U32 UR10, UR7, 0x2, URZ ;  /* 0x00000002070a7899 */ /* 0x000fe2000800063f */
[----:B------:R-:W-:Y:S01]  /*f610*/  UMOV UR8, UR37 ;  /* 0x0000002500087c82 */ /* 0x000fe20008000000 */
[----:B0-----:R-:W-:Y:S01]  /*f620*/  UMOV UR9, UR4 ;  /* 0x0000000400097c82 */ /* 0x001fe20008000000 */
[----:B------:R-:W-:Y:S02]  /*f630*/  IMAD.U32 R16, RZ, RZ, UR8 ;  /* 0x00000008ff107e24 */ /* 0x000fe4000f8e00ff */
[----:B------:R-:W-:Y:S01]  /*f640*/  IMAD.U32 R17, RZ, RZ, UR9 ;  /* 0x00000009ff117e24 */ /* 0x000fe2000f8e00ff */
[----:B------:R-:W-:Y:S02]  /*f650*/  ULDC.64 UR8, c[0x0][0xc00] ;  /* 0x0003000000087ab9 */ /* 0x000fe40000000a00 */
[----:B------:R-:W-:Y:S01]  /*f660*/  UISETP.NE.U32.AND UP0, UPT, UR8, URZ, UPT ;  /* 0x0000003f0800728c */ /* 0x000fe2000bf05070 */
[----:B------:R-:W-:Y:S01]  /*f670*/  IMAD.WIDE R4, R156, 0x2, R16 ;  /* 0x000000029c047825 */ /* 0x000fe200078e0210 */
[----:B------:R-:W-:-:S02]  /*f680*/  UIADD3 UR4, UP1, UR10, UR8, URZ ;  /* 0x000000080a047290 */ /* 0x000fc4000ff3e03f */
[----:B------:R-:W-:Y:S01]  /*f690*/  UISETP.NE.AND.EX UP0, UPT, UR9, URZ, UPT, UP0 ;  /* 0x0000003f0900728c */ /* 0x000fe2000bf05300 */
[C---:B------:R-:W-:Y:S01]  /*f6a0*/  IADD3 R13, P0, R4.reuse, 0x6020, RZ ;  /* 0x00006020040d7810 */ /* 0x040fe20007f1e0ff */
[----:B------:R-:W-:Y:S01]  /*f6b0*/  UIADD3.X UR7, UR11, UR9, URZ, UP1, !UPT ;  /* 0x000000090b077290 */ /* 0x000fe20008ffe43f */
[C---:B------:R-:W-:Y:S02]  /*f6c0*/  IADD3 R9, P1, R4.reuse, 0x6000, RZ ;  /* 0x0000600004097810 */ /* 0x040fe40007f3e0ff */
[----:B------:R-:W-:Y:S01]  /*f6d0*/  LOP3.LUT R11, R4, 0x180, RZ, 0xc0, !PT ;  /* 0x00000180040b7812 */ /* 0x000fe200078ec0ff */
[----:B------:R-:W-:Y:S01]  /*f6e0*/  ULDC.64 UR8, c[0x0][0xc08] ;  /* 0x0003020000087ab9 */ /* 0x000fe20000000a00 */
[----:B------:R-:W-:Y:S02]  /*f6f0*/  LOP3.LUT R8, R13, 0x180, RZ, 0xc0, !PT ;  /* 0x000001800d087812 */ /* 0x000fe400078ec0ff */
[----:B------:R-:W-:Y:S02]  /*f700*/  LOP3.LUT R10, R9, 0x180, RZ, 0xc0, !PT ;  /* 0x00000180090a7812 */ /* 0x000fe400078ec0ff */
[----:B------:R-:W-:-:S02]  /*f710*/  SHF.R.U64 R11, R11, 0x3, RZ ;  /* 0x000000030b0b7819 */ /* 0x000fc400000012ff */
[----:B------:R-:W-:Y:S02]  /*f720*/  SHF.R.U64 R8, R8, 0x3, RZ ;  /* 0x0000000308087819 */ /* 0x000fe400000012ff */
[----:B------:R-:W-:Y:S02]  /*f730*/  SHF.R.U64 R10, R10, 0x3, RZ ;  /* 0x000000030a0a7819 */ /* 0x000fe400000012ff */
[C---:B------:R-:W-:Y:S02]  /*f740*/  IADD3 R63, P2, R4.reuse, 0x3020, RZ ;  /* 0x00003020043f7810 */ /* 0x040fe40007f5e0ff */
[C---:B------:R-:W-:Y:S02]  /*f750*/  IADD3 R59, P3, R4.reuse, 0x3000, RZ ;  /* 0x00003000043b7810 */ /* 0x040fe40007f7e0ff */
[----:B------:R-:W-:Y:S01]  /*f760*/  IADD3 R29, P4, R4, 0x20, RZ ;  /* 0x00000020041d7810 */ /* 0x000fe20007f9e0ff */
[--C-:B------:R-:W-:Y:S01]  /*f770*/  IMAD.X R15, RZ, RZ, R5.reuse, P2 ;  /* 0x000000ffff0f7224 */ /* 0x100fe200010e0605 */
[----:B------:R-:W-:Y:S01]  /*f780*/  LOP3.LUT R4, R11, R4, RZ, 0x3c, !PT ;  /* 0x000000040b047212 */ /* 0x000fe200078e3cff */
[--C-:B------:R-:W-:Y:S01]  /*f790*/  IMAD.X R11, RZ, RZ, R5.reuse, P1 ;  /* 0x000000ffff0b7224 */ /* 0x100fe200008e0605 */
[----:B------:R-:W-:Y:S01]  /*f7a0*/  LOP3.LUT R8, R8, R13, RZ, 0x3c, !PT ;  /* 0x0000000d08087212 */ /* 0x000fe200078e3cff */
[--C-:B------:R-:W-:Y:S01]  /*f7b0*/  IMAD.X R13, RZ, RZ, R5.reuse, P3 ;  /* 0x000000ffff0d7224 */ /* 0x100fe200018e0605 */
[----:B------:R-:W-:Y:S01]  /*f7c0*/  LOP3.LUT R10, R10, R9, RZ, 0x3c, !PT ;  /* 0x000000090a0a7212 */ /* 0x000fe200078e3cff */
[--C-:B------:R-:W-:Y:S01]  /*f7d0*/  IMAD.X R9, RZ, RZ, R5.reuse, P0 ;  /* 0x000000ffff097224 */ /* 0x100fe200000e0605 */
[----:B------:R-:W-:Y:S01]  /*f7e0*/  MOV R18, R4 ;  /* 0x0000000400127202 */ /* 0x000fe20000000f00 */
[----:B------:R-:W-:Y:S01]  /*f7f0*/  IMAD.X R21, RZ, RZ, R5, P4 ;  /* 0x000000ffff157224 */ /* 0x000fe200020e0605 */
[----:B------:R-:W-:-:S02]  /*f800*/  F2FP.BF16.F32.PACK_AB R5, R20, R75 ;  /* 0x0000004b1405723e */ /* 0x000fc400000010ff */
[----:B------:R-:W-:Y:S02]  /*f810*/  LOP3.LUT R20, R29, 0x180, RZ, 0xc0, !PT ;  /* 0x000001801d147812 */ /* 0x000fe400078ec0ff */
[----:B------:R-:W-:Y:S02]  /*f820*/  F2FP.BF16.F32.PACK_AB R4, R77, R12 ;  /* 0x0000000c4d04723e */ /* 0x000fe400000010ff */
[----:B------:R-:W-:Y:S02]  /*f830*/  LOP3.LUT R26, R63, 0x180, RZ, 0xc0, !PT ;  /* 0x000001803f1a7812 */ /* 0x000fe400078ec0ff */
[----:B------:R-:W-:Y:S01]  /*f840*/  LOP3.LUT R12, R59, 0x180, RZ, 0xc0, !PT ;  /* 0x000001803b0c7812 */ /* 0x000fe200078ec0ff */
[----:B------:R0:W-:Y:S01]  /*f850*/  STSM.16.M88.4 [R18], R4 ;  /* 0x0000000412007844 */ /* 0x0001e20000000200 */
[----:B------:R-:W-:Y:S02]  /*f860*/  SHF.R.U64 R20, R20, 0x3, RZ ;  /* 0x0000000314147819 */ /* 0x000fe400000012ff */
[----:B------:R-:W-:-:S02]  /*f870*/  SHF.R.U64 R26, R26, 0x3, RZ ;  /* 0x000000031a1a7819 */ /* 0x000fc400000012ff */
[----:B------:R-:W-:Y:S02]  /*f880*/  SHF.R.U64 R12, R12, 0x3, RZ ;  /* 0x000000030c0c7819 */ /* 0x000fe400000012ff */
[----:B------:R-:W-:Y:S02]  /*f890*/  LOP3.LUT R20, R20, R29, RZ, 0x3c, !PT ;  /* 0x0000001d14147212 */ /* 0x000fe400078e3cff */
[----:B------:R-:W-:Y:S02]  /*f8a0*/  LOP3.LUT R14, R26, R63, RZ, 0x3c, !PT ;  /* 0x0000003f1a0e7212 */ /* 0x000fe400078e3cff */
[----:B------:R-:W-:Y:S02]  /*f8b0*/  LOP3.LUT R12, R12, R59, RZ, 0x3c, !PT ;  /* 0x0000003b0c0c7212 */ /* 0x000fe400078e3cff */
[----:B------:R-:W-:Y:S02]  /*f8c0*/  MOV R28, R8 ;  /* 0x00000008001c7202 */ /* 0x000fe40000000f00 */
[----:B------:R-:W-:-:S02]  /*f8d0*/  MOV R29, R10 ;  /* 0x0000000a001d7202 */ /* 0x000fc40000000f00 */
[----:B------:R-:W-:Y:S01]  /*f8e0*/  MOV R20, R20 ;  /* 0x0000001400147202 */ /* 0x000fe20000000f00 */
[----:B------:R-:W-:Y:S01]  /*f8f0*/  IMAD.U32 R21, RZ, RZ, UR7 ;  /* 0x00000007ff157e24 */ /* 0x000fe2000f8e00ff */
[----:B------:R-:W-:Y:S02]  /*f900*/  F2FP.BF16.F32.PACK_AB R8, R33, R32 ;  /* 0x000000202108723e */ /* 0x000fe400000010ff */
[----:B------:R-:W-:Y:S02]  /*f910*/  F2FP.BF16.F32.PACK_AB R9, R35, R34 ;  /* 0x000000222309723e */ /* 0x000fe400000010ff */
[----:B------:R-:W-:Y:S02]  /*f920*/  F2FP.BF16.F32.PACK_AB R10, R37, R36 ;  /* 0x00000024250a723e */ /* 0x000fe400000010ff */
[----:B------:R-:W-:Y:S01]  /*f930*/  F2FP.BF16.F32.PACK_AB R11, R39, R38 ;  /* 0x00000026270b723e */ /* 0x000fe200000010ff */
[----:B------:R-:W1:Y:S01]  /*f940*/  LDC R36, c[0x0][0xbe8] ;  /* 0x0002fa00ff247b82 */ /* 0x000e620000000800 */
[----:B------:R-:W-:-:S02]  /*f950*/  MOV R30, R14 ;  /* 0x0000000e001e7202 */ /* 0x000fc40000000f00 */
[----:B------:R-:W-:Y:S01]  /*f960*/  MOV R32, R12 ;  /* 0x0000000c00207202 */ /* 0x000fe20000000f00 */
[----:B------:R2:W-:Y:S01]  /*f970*/  STSM.16.M88.4 [R20], R8 ;  /* 0x0000000814007844 */ /* 0x0005e20000000200 */
[----:B0-----:R-:W-:Y:S02]  /*f980*/  F2FP.BF16.F32.PACK_AB R4, R41, R40 ;  /* 0x000000282904723e */ /* 0x001fe400000010ff */
[----:B------:R-:W-:Y:S02]  /*f990*/  F2FP.BF16.F32.PACK_AB R5, R43, R42 ;  /* 0x0000002a2b05723e */ /* 0x000fe400000010ff */
[----:B------:R-:W-:Y:S02]  /*f9a0*/  F2FP.BF16.F32.PACK_AB R6, R45, R44 ;  /* 0x0000002c2d06723e */ /* 0x000fe400000010ff */
[----:B------:R-:W-:Y:S02]  /*f9b0*/  F2FP.BF16.F32.PACK_AB R7, R47, R46 ;  /* 0x0000002e2f07723e */ /* 0x000fe400000010ff */
[----:B------:R-:W-:-:S02]  /*f9c0*/  F2FP.BF16.F32.PACK_AB R12, R49, R48 ;  /* 0x00000030310c723e */ /* 0x000fc400000010ff */
[----:B------:R-:W-:Y:S01]  /*f9d0*/  F2FP.BF16.F32.PACK_AB R13, R51, R50 ;  /* 0x00000032330d723e */ /* 0x000fe200000010ff */
[----:B------:R-:W-:Y:S01]  /*f9e0*/  STSM.16.M88.4 [R32], R4 ;  /* 0x0000000420007844 */ /* 0x000fe20000000200 */
[----:B------:R-:W-:Y:S02]  /*f9f0*/  F2FP.BF16.F32.PACK_AB R14, R53, R52 ;  /* 0x00000034350e723e */ /* 0x000fe400000010ff */
[----:B------:R-:W-:Y:S01]  /*fa00*/  F2FP.BF16.F32.PACK_AB R15, R55, R54 ;  /* 0x00000036370f723e */ /* 0x000fe200000010ff */
[----:B--2---:R-:W-:Y:S01]  /*fa10*/  IMAD.U32 R20, RZ, RZ, UR4 ;  /* 0x00000004ff147e24 */ /* 0x004fe2000f8e00ff */
[----:B------:R-:W-:Y:S02]  /*fa20*/  F2FP.BF16.F32.PACK_AB R26, R61, R60 ;  /* 0x0000003c3d1a723e */ /* 0x000fe400000010ff */
[----:B------:R-:W-:Y:S01]  /*fa30*/  F2FP.BF16.F32.PACK_AB R8, R65, R64 ;  /* 0x000000404108723e */ /* 0x000fe200000010ff */
[----:B------:R-:W-:Y:S01]  /*fa40*/  STSM.16.M88.4 [R30], R12 ;  /* 0x0000000c1e007844 */ /* 0x000fe20000000200 */
[----:B------:R-:W-:-:S02]  /*fa50*/  F2FP.BF16.F32.PACK_AB R9, R67, R66 ;  /* 0x000000424309723e */ /* 0x000fc400000010ff */
[----:B------:R-:W-:Y:S01]  /*fa60*/  F2FP.BF16.F32.PACK_AB R10, R69, R68 ;  /* 0x00000044450a723e */ /* 0x000fe200000010ff */
[----:B------:R-:W-:Y:S01]  /*fa70*/  STSM.16.M88.4 [R29], R24 ;  /* 0x000000181d007844 */ /* 0x000fe20000000200 */
[----:B------:R-:W-:Y:S02]  /*fa80*/  F2FP.BF16.F32.PACK_AB R11, R71, R70 ;  /* 0x00000046470b723e */ /* 0x000fe400000010ff */
[----:B------:R-:W-:-:S03]  /*fa90*/  PLOP3.LUT P0, PT, PT, PT, UP0, 0x80, 0x0 ;  /* 0x000000000000781c */ /* 0x000fc60003f0f008 */
[----:B------:R0:W-:Y:S01]  /*faa0*/  STSM.16.M88.4 [R28], R8 ;  /* 0x000000081c007844 */ /* 0x0001e20000000200 */
[----:B------:R-:W-:Y:S09]  /*fab0*/  BAR.SYNC.DEFER_BLOCKING 0x1, 0x180 ;  /* 0x0046000000007b1d */ /* 0x000ff20000010000 */
[----:B------:R-:W2:Y:S01]  /*fac0*/  @P0 LDG.E R18, desc[UR12][R20.64] ;  /* 0x0000000c14120981 */ /* 0x000ea2000c1e1900 */
[----:B-1----:R-:W-:Y:S01]  /*fad0*/  ISETP.NE.AND P1, PT, R36, 0x1, PT ;  /* 0x000000012400780c */ /* 0x002fe20003f25270 */
[----:B------:R-:W-:Y:S01]  /*fae0*/  UISETP.NE.U32.AND UP1, UPT, UR8, URZ, UPT ;  /* 0x0000003f0800728c */ /* 0x000fe2000bf25070 */
[----:B0-----:R-:W-:Y:S01]  /*faf0*/  VIADD R8, R23, UR14 ;  /* 0x0000000e17087c36 */ /* 0x001fe20008000000 */
[----:B------:R-:W-:Y:S01]  /*fb00*/  ULDC UR7, c[0x0][0xa88] ;  /* 0x0002a20000077ab9 */ /* 0x000fe20000000800 */
[----:B------:R-:W-:Y:S01]  /*fb10*/  UMOV UR4, URZ ;  /* 0x0000003f00047c82 */ /* 0x000fe20008000000 */
[----:B------:R-:W-:Y:S01]  /*fb20*/  UISETP.NE.AND.EX UP1, UPT, UR9, URZ, UPT, UP1 ;  /* 0x0000003f0900728c */ /* 0x000fe2000bf25310 */
[----:B------:R-:W-:-:S05]  /*fb30*/  IMAD.U32 R7, RZ, RZ, UR7 ;  /* 0x00000007ff077e24 */ /* 0x000fca000f8e00ff */
[----:B------:R-:W-:Y:S02]  /*fb40*/  PLOP3.LUT P2, PT, PT, PT, UP1, 0x80, 0x0 ;  /* 0x000000000000781c */ /* 0x000fe40003f4f018 */
[----:B------:R-:W0:Y:S03]  /*fb50*/  @P1 LDC R5, c[0x0][0xbec] ;  /* 0x0002fb00ff051b82 */ /* 0x000e260000000800 */
[----:B------:R-:W-:-:S04]  /*fb60*/  @UP1 UIADD3 UR8, UP2, UR10, UR8, URZ ;  /* 0x000000080a081290 */ /* 0x000fc8000ff5e03f */
[----:B------:R-:W-:Y:S01]  /*fb70*/  @UP1 UIADD3.X UR9, UR11, UR9, URZ, UP2, !UPT ;  /* 0x000000090b091290 */ /* 0x000fe200097fe43f */
[----:B------:R-:W1:Y:S01]  /*fb80*/  @P1 LDC R6, c[0x0][0xbf0] ;  /* 0x0002fc00ff061b82 */ /* 0x000e620000000800 */
[----:B------:R-:W-:-:S04]  /*fb90*/  IMAD.U32 R10, RZ, RZ, UR8 ;  /* 0x00000008ff0a7e24 */ /* 0x000fc8000f8e00ff */
[----:B------:R-:W-:-:S05]  /*fba0*/  IMAD.U32 R11, RZ, RZ, UR9 ;  /* 0x00000009ff0b7e24 */ /* 0x000fca000f8e00ff */
[----:B------:R3:W5:Y:S01]  /*fbb0*/  @P2 LDG.E R7, desc[UR12][R10.64] ;  /* 0x0000000c0a072981 */ /* 0x000762000c1e1900 */
[----:B--2---:R-:W-:Y:S01]  /*fbc0*/  @P0 R2UR UR4, R18 ;  /* 0x00000000120402ca */ /* 0x004fe200000e0000 */
[----:B01-3--:R-:W-:-:S14]  /*fbd0*/  @P2 BRA `(.L_x_2100) ;  /* 0x0000000000142947 */ /* 0x00bfdc0003800000 */
[----:B------:R-:W-:Y:S05]  /*fbe0*/  @!P0 BRA `(.L_x_2100) ;  /* 0x0000000000108947 */ /* 0x000fea0003800000 */
[----:B------:R-:W-:Y:S02]  /*fbf0*/  ULDC.64 UR8, c[0x0][0x208] ;  /* 0x0000820000087ab9 */ /* 0x000fe40000000a00 */
[----:B------:R-:W2:Y:S04]  /*fc00*/  LDG.E R4, desc[UR8][R20.64] ;  /* 0x0000000814047981 */ /* 0x000ea8000c1e1900 */
[----:B-----5:R-:W2:Y:S02]  /*fc10*/  LDG.E R7, desc[UR8][R20.64+0x4] ;  /* 0x0000040814077981 */ /* 0x020ea4000c1e1900 */
[----:B--2---:R-:W-:-:S07]  /*fc20*/  IMAD.IADD R7, R7, 0x1, -R4 ;  /* 0x0000000107077824 */ /* 0x004fce00078e0a04 */
.L_x_2100:
[----:B------:R-:W-:Y:S01]  /*fc30*/  R2UR UR18, R147 ;  /* 0x00000000931272ca */ /* 0x000fe200000e0000 */
[----:B------:R-:W-:Y:S01]  /*fc40*/  ULDC.64 UR12, c[0x0][0xb90] ;  /* 0x0002e400000c7ab9 */ /* 0x000fe20000000a00 */
[----:B------:R-:W-:Y:S01]  /*fc50*/  R2UR UR16, R151 ;  /* 0x00000000971072ca */ /* 0x000fe200000e0000 */
[----:B------:R-:W-:Y:S01]  /*fc60*/  @P1 IMAD.HI.U32 R5, R8, R5, RZ ;  /* 0x0000000508051227 */ /* 0x000fe200078e00ff */
[----:B------:R-:W-:Y:S01]  /*fc70*/  R2UR UR15, R145 ;  /* 0x00000000910f72ca */ /* 0x000fe200000e0000 */
[----:B------:R-:W-:Y:S01]  /*fc80*/  USHF.R.S32.HI UR9, URZ, 0x1f, UR4 ;  /* 0x0000001f3f097899 */ /* 0x000fe20008011404 */
[----:B------:R-:W-:Y:S01]  /*fc90*/  R2UR UR17, R19 ;  /* 0x00000000131172ca */ /* 0x000fe200000e0000 */
[----:B------:R-:W-:Y:S01]  /*fca0*/  UMOV UR8, UR4 ;  /* 0x0000000400087c82 */ /* 0x000fe20008000000 */
[----:B------:R-:W-:Y:S01]  /*fcb0*/  IMAD.MOV.U32 R4, RZ, RZ, R8 ;  /* 0x000000ffff047224 */ /* 0x000fe200078e0008 */
[----:B------:R-:W-:Y:S01]  /*fcc0*/  @P1 SHF.R.U32.HI R4, RZ, R6, R5 ;  /* 0x00000006ff041219 */ /* 0x000fe20000011605 */
[----:B------:R-:W-:Y:S01]  /*fcd0*/  IMAD R5, R150, 0x20, R144 ;  /* 0x0000002096057824 */ /* 0x000fe200078e0290 */
[----:B------:R-:W0:Y:S01]  /*fce0*/  @P1 LDC R37, c[0x0][0xbec] ;  /* 0x0002fb00ff251b82 */ /* 0x000e220000000800 */
[----:B-----5:R-:W-:Y:S01]  /*fcf0*/  IMAD R41, R7, R36, RZ ;  /* 0x0000002407297224 */ /* 0x020fe200078e02ff */
[----:B------:R-:W-:Y:S01]  /*fd00*/  USHF.R.S32.HI UR14, URZ, 0x1f, UR18 ;  /* 0x0000001f3f0e7899 */ /* 0x000fe20008011412 */
[----:B------:R-:W-:Y:S01]  /*fd10*/  IMAD.MOV R9, RZ, RZ, -R4 ;  /* 0x000000ffff097224 */ /* 0x000fe200078e0a04 */
[----:B------:R-:W-:Y:S01]  /*fd20*/  UIMAD.WIDE.U32 UR10, UR18, UR12, UR8 ;  /* 0x0000000c120a72a5 */ /* 0x000fe2000f8e0008 */
[----:B------:R-:W-:Y:S01]  /*fd30*/  IMAD.WIDE R16, R5, 0x2, R16 ;  /* 0x0000000205107825 */ /* 0x000fe200078e0210 */
[----:B------:R-:W-:Y:S01]  /*fd40*/  UIMAD UR7, UR14, UR12, URZ ;  /* 0x0000000c0e0772a4 */ /* 0x000fe2000f8e023f */
[----:B------:R-:W-:Y:S01]  /*fd50*/  SHF.R.S32.HI R6, RZ, 0x1f, R4 ;  /* 0x0000001fff067819 */ /* 0x000fe20000011404 */
[----:B------:R-:W-:Y:S01]  /*fd60*/  USEL UR16, UR16, URZ, !UP0 ;  /* 0x0000003f10107287 */ /* 0x000fe2000c000000 */
[----:B------:R-:W-:Y:S01]  /*fd70*/  IMAD R9, R36, R9, R8 ;  /* 0x0000000924097224 */ /* 0x000fe200078e0208 */
[----:B------:R-:W-:Y:S01]  /*fd80*/  UIMAD UR7, UR18, UR13, UR7 ;  /* 0x0000000d120772a4 */ /* 0x000fe2000f8e0207 */
[----:B------:R-:W-:Y:S01]  /*fd90*/  IADD3 R11, P2, R16, 0x1800, RZ ;  /* 0x00001800100b7810 */ /* 0x000fe20007f5e0ff */
[----:B------:R-:W-:Y:S01]  /*fda0*/  USEL UR15, UR15, URZ, !UP0 ;  /* 0x0000003f0f0f7287 */ /* 0x000fe2000c000000 */
[----:B------:R-:W-:Y:S01]  /*fdb0*/  VIADD R14, R155, UR17 ;  /* 0x000000119b0e7c36 */ /* 0x000fe20008000000 */
[----:B------:R-:W-:Y:S01]  /*fdc0*/  ULDC.64 UR12, c[0x0][0xb98] ;  /* 0x0002e600000c7ab9 */ /* 0x000fe20000000a00 */
[----:B------:R-:W-:Y:S01]  /*fdd0*/  UIADD3 UR11, UR11, UR7, URZ ;  /* 0x000000070b0b7290 */ /* 0x000fe2000fffe03f */
[----:B------:R-:W-:Y:S01]  /*fde0*/  SHF.R.S32.HI R5, RZ, 0x1f, R9 ;  /* 0x0000001fff057819 */ /* 0x000fe20000011409 */
[----:B------:R-:W-:Y:S01]  /*fdf0*/  UIMAD UR7, UR16, UR12, URZ ;  /* 0x0000000c100772a4 */ /* 0x000fe2000f8e023f */
[----:B------:R-:W-:Y:S01]  /*fe00*/  LOP3.LUT R8, R11, 0x180, RZ, 0xc0, !PT ;  /* 0x000001800b087812 */ /* 0x000fe200078ec0ff */
[----:B------:R-:W-:Y:S01]  /*fe10*/  UIMAD.WIDE.U32 UR10, UR15, UR12, UR10 ;  /* 0x0000000c0f0a72a5 */ /* 0x000fe2000f8e000a */
[----:B------:R-:W-:Y:S01]  /*fe20*/  IMAD.X R7, RZ, RZ, R17, P2 ;  /* 0x000000ffff077224 */ /* 0x000fe200010e0611 */
[----:B------:R-:W-:Y:S01]  /*fe30*/  UIMAD UR7, UR15, UR13, UR7 ;  /* 0x0000000d0f0772a4 */ /* 0x000fe2000f8e0207 */
[----:B------:R-:W-:Y:S01]  /*fe40*/  SHF.R.U64 R8, R8, 0x3, RZ ;  /* 0x0000000308087819 */ /* 0x000fe200000012ff */
[----:B------:R-:W-:Y:S01]  /*fe50*/  ULDC.64 UR20, c[0x0][0x208] ;  /* 0x0000820000147ab9 */ /* 0x000fe20000000a00 */
[----:B------:R-:W-:Y:S01]  /*fe60*/  ULDC.64 UR12, c[0x0][0xb88] ;  /* 0x0002e200000c7ab9 */ /* 0x000fe20000000a00 */
[----:B------:R-:W-:Y:S01]  /*fe70*/  IADD3 R4, P0, R4, UR10, RZ ;  /* 0x0000000a04047c10 */ /* 0x000fe2000ff1e0ff */
[----:B------:R-:W-:Y:S01]  /*fe80*/  IMAD R10, R5, UR12, RZ ;  /* 0x0000000c050a7c24 */ /* 0x000fe2000f8e02ff */
[C---:B------:R-:W-:Y:S01]  /*fe90*/  IADD3 R25, P6, R16.reuse, 0x3000, RZ ;  /* 0x0000300010197810 */ /* 0x040fe20007fde0ff */
[----:B------:R-:W-:Y:S01]  /*fea0*/  IMAD.U32 R13, RZ, RZ, UR7 ;  /* 0x00000007ff0d7e24 */ /* 0x000fe2000f8e00ff */
[----:B------:R-:W-:-:S02]  /*feb0*/  IADD3 R33, P4, R16, 0x6000, RZ ;  /* 0x0000600010217810 */ /* 0x000fc40007f9e0ff */
[----:B------:R-:W-:Y:S02]  /*fec0*/  LOP3.LUT R24, R25, 0x180, RZ, 0xc0, !PT ;  /* 0x0000018019187812 */ /* 0x000fe400078ec0ff */
[----:B------:R-:W-:Y:S01]  /*fed0*/  IADD3.X R5, R6, UR11, R13, P0, !PT ;  /* 0x0000000b06057c10 */ /* 0x000fe200087fe40d */
[----:B------:R-:W-:Y:S01]  /*fee0*/  ULDC.64 UR10, c[0x0][0xb50] ;  /* 0x0002d400000a7ab9 */ /* 0x000fe20000000a00 */
[----:B------:R-:W-:Y:S01]  /*fef0*/  LOP3.LUT R6, R8, R11, RZ, 0x3c, !PT ;  /* 0x0000000b08067212 */ /* 0x000fe200078e3cff */
[C---:B------:R-:W-:Y:S01]  /*ff00*/  IMAD R11, R9.reuse, UR13, R10 ;  /* 0x0000000d090b7c24 */ /* 0x040fe2000f8e020a */
[----:B------:R-:W-:Y:S01]  /*ff10*/  IADD3 R13, P5, R16, 0x4800, RZ ;  /* 0x00004800100d7810 */ /* 0x000fe20007fbe0ff */
[----:B------:R-:W-:Y:S01]  /*ff20*/  IMAD.WIDE.U32 R4, R9, UR12, R4 ;  /* 0x0000000c09047c25 */ /* 0x000fe2000f8e0004 */
[----:B------:R-:W-:Y:S02]  /*ff30*/  LOP3.LUT R32, R33, 0x180, RZ, 0xc0, !PT ;  /* 0x0000018021207812 */ /* 0x000fe400078ec0ff */
[----:B------:R-:W-:Y:S01]  /*ff40*/  LOP3.LUT R12, R13, 0x180, RZ, 0xc0, !PT ;  /* 0x000001800d0c7812 */ /* 0x000fe200078ec0ff */
[----:B------:R-:W-:Y:S01]  /*ff50*/  IMAD.IADD R5, R5, 0x1, R11 ;  /* 0x0000000105057824 */ /* 0x000fe200078e020b */
[----:B------:R-:W-:-:S02]  /*ff60*/  LEA R8, P0, R4, UR10, 0x2 ;  /* 0x0000000a04087c11 */ /* 0x000fc4000f8010ff */
[----:B------:R-:W-:Y:S02]  /*ff70*/  LOP3.LUT R9, R16, 0x180, RZ, 0xc0, !PT ;  /* 0x0000018010097812 */ /* 0x000fe400078ec0ff */
[----:B------:R-:W-:Y:S01]  /*ff80*/  LEA.HI.X R10, R4, UR11, R5, 0x2, P0 ;  /* 0x0000000b040a7c11 */ /* 0x000fe200080f1405 */
[----:B------:R-:W-:Y:S01]  /*ff90*/  SHFL.IDX PT, R20, R8, RZ, 0x1c1f ;  /* 0x001c1fff08147589 */ /* 0x000fe200000e0000 */
[----:B------:R-:W-:Y:S01]  /*ffa0*/  LOP3.LUT P0, RZ, R153, 0x3, RZ, 0xc0, !PT ;  /* 0x0000000399ff7812 */ /* 0x000fe2000780c0ff */
[C---:B------:R-:W-:Y:S01]  /*ffb0*/  VIADD R4, R14.reuse, 0x8 ;  /* 0x000000080e047836 */ /* 0x040fe20000000000 */
[----:B------:R-:W-:Y:S01]  /*ffc0*/  ULDC.64 UR10, c[0x0][0xaa0] ;  /* 0x0002a800000a7ab9 */ /* 0x000fe20000000a00 */
[----:B------:R-:W1:Y:S01]  /*ffd0*/  SHFL.IDX PT, R21, R10, RZ, 0x1c1f ;  /* 0x001c1fff0a157589 */ /* 0x000e6200000e0000 */
[-C--:B------:R-:W-:Y:S02]  /*ffe0*/  ISETP.GE.OR P2, PT, R14, R41.reuse, P0 ;  /* 0x000000290e00720c */ /* 0x080fe40000746670 */
[----:B------:R-:W-:Y:S01]  /*fff0*/  ISETP.GE.OR P0, PT, R4, R41, P0 ;  /* 0x000000290400720c */ /* 0x000fe20000706670 */
[----:B------:R-:W-:Y:S01]  /*10000*/  SHFL.IDX PT, R28, R8, 0x1, 0x1c1f ;  /* 0x003c1f00081c7f89 */ /* 0x000fe200000e0000 */
[----:B------:R-:W-:-:S02]  /*10010*/  IADD3 R5, P3, R16, 0x7800, RZ ;  /* 0x0000780010057810 */ /* 0x000fc40007f7e0ff */
[----:B------:R-:W-:Y:S01]  /*10020*/  SHF.R.U64 R24, R24, 0x3, RZ ;  /* 0x0000000318187819 */ /* 0x000fe200000012ff */
[----:B------:R-:W2:Y:S01]  /*10030*/  SHFL.IDX PT, R29, R10, 0x1, 0x1c1f ;  /* 0x003c1f000a1d7f89 */ /* 0x000ea200000e0000 */
[----:B------:R-:W-:Y:S01]  /*10040*/  UIMAD UR7, UR9, UR10, URZ ;  /* 0x0000000a090772a4 */ /* 0x000fe2000f8e023f */
[----:B------:R-:W-:Y:S01]  /*10050*/  LOP3.LUT R4, R5, 0x180, RZ, 0xc0, !PT ;  /* 0x0000018005047812 */ /* 0x000fe200078ec0ff */
[----:B------:R-:W-:Y:S01]  /*10060*/  UIMAD.WIDE.U32 UR8, UR4, UR10, URZ ;  /* 0x0000000a040872a5 */ /* 0x000fe2000f8e003f */
[----:B------:R-:W-:Y:S02]  /*10070*/  SHF.R.U64 R12, R12, 0x3, RZ ;  /* 0x000000030c0c7819 */ /* 0x000fe400000012ff */
[----:B------:R-:W-:Y:S02]  /*10080*/  SHF.R.U64 R32, R32, 0x3, RZ ;  /* 0x0000000320207819 */ /* 0x000fe400000012ff */
[----:B------:R-:W-:Y:S01]  /*10090*/  SHF.R.U64 R9, R9, 0x3, RZ ;  /* 0x0000000309097819 */ /* 0x000fe200000012ff */
[----:B-1----:R1:W-:Y:S01]  /*100a0*/  @!P2 ST.E desc[UR20][R20.64], R3 ;  /* 0x000000031400a985 */ /* 0x0023e2000c101914 */
[----:B------:R-:W-:Y:S01]  /*100b0*/  UIMAD UR7, UR4, UR11, UR7 ;  /* 0x0000000b040772a4 */ /* 0x000fe2000f8e0207 */
[----:B------:R-:W-:Y:S01]  /*100c0*/  SHF.R.U64 R4, R4, 0x3, RZ ;  /* 0x0000000304047819 */ /* 0x000fe200000012ff */
[----:B------:R-:W-:Y:S01]  /*100d0*/  IMAD.X R19, RZ, RZ, R17, P3 ;  /* 0x000000ffff137224 */ /* 0x000fe200018e0611 */
[----:B------:R-:W-:Y:S01]  /*100e0*/  ULDC.64 UR10, c[0x0][0xae8] ;  /* 0x0002ba00000a7ab9 */ /* 0x000fe20000000a00 */
[----:B------:R-:W-:-:S02]  /*100f0*/  LOP3.LUT R24, R24, R25, RZ, 0x3c, !PT ;  /* 0x0000001918187212 */ /* 0x000fc400078e3cff */
[----:B------:R-:W-:Y:S01]  /*10100*/  LOP3.LUT R12, R12, R13, RZ, 0x3c, !PT ;  /* 0x0000000d0c0c7212 */ /* 0x000fe200078e3cff */
[----:B--2---:R2:W-:Y:S01]  /*10110*/  @!P0 ST.E desc[UR20][R28.64], R0 ;  /* 0x000000001c008985 */ /* 0x0045e2000c101914 */
[----:B------:R-:W-:Y:S02]  /*10120*/  LOP3.LUT R32, R32, R33, RZ, 0x3c, !PT ;  /* 0x0000002120207212 */ /* 0x000fe400078e3cff */
[----:B------:R-:W-:Y:S01]  /*10130*/  LOP3.LUT R8, R9, R16, RZ, 0x3c, !PT ;  /* 0x0000001009087212 */ /* 0x000fe200078e3cff */
[----:B-1----:R-:W1:Y:S01]  /*10140*/  @P1 LDC R21, c[0x0][0xbf0] ;  /* 0x0002fc00ff151b82 */ /* 0x002e620000000800 */
[----:B------:R-:W-:Y:S01]  /*10150*/  UIADD3 UR9, UR9, UR7, URZ ;  /* 0x0000000709097290 */ /* 0x000fe2000fffe03f */
[--C-:B------:R-:W-:Y:S01]  /*10160*/  IMAD.X R25, RZ, RZ, R17.reuse, P6 ;  /* 0x000000ffff197224 */ /* 0x100fe200030e0611 */
[----:B------:R-:W-:Y:S01]  /*10170*/  UIMAD UR4, UR14, UR10, URZ ;  /* 0x0000000a0e0472a4 */ /* 0x000fe2000f8e023f */
[--C-:B------:R-:W-:Y:S01]  /*10180*/  IMAD.X R13, RZ, RZ, R17.reuse, P5 ;  /* 0x000000ffff0d7224 */ /* 0x100fe200028e0611 */
[----:B------:R-:W-:Y:S01]  /*10190*/  LOP3.LUT R18, R4, R5, RZ, 0x3c, !PT ;  /* 0x0000000504127212 */ /* 0x000fe200078e3cff */
[----:B--2---:R-:W-:Y:S01]  /*101a0*/  IMAD R0, R149, 0x60, R150 ;  /* 0x0000006095007824 */ /* 0x004fe200078e0296 */
[----:B------:R-:W-:Y:S01]  /*101b0*/  UIMAD UR4, UR18, UR11, UR4 ;  /* 0x0000000b120472a4 */ /* 0x000fe2000f8e0204 */
[--C-:B------:R-:W-:Y:S01]  /*101c0*/  IMAD.X R33, RZ, RZ, R17.reuse, P4 ;  /* 0x000000ffff217224 */ /* 0x100fe200020e0611 */
[----:B------:R-:W-:Y:S01]  /*101d0*/  UIMAD.WIDE.U32 UR8, UR18, UR10, UR8 ;  /* 0x0000000a120872a5 */ /* 0x000fe2000f8e0008 */
[----:B------:R-:W-:Y:S01]  /*101e0*/  VIADD R28, R0, UR17 ;  /* 0x00000011001c7c36 */ /* 0x000fe20008000000 */
[----:B------:R-:W5:Y:S01]  /*101f0*/  LD.E.128 R4, desc[UR20][R6.64] ;  /* 0x0000001406047980 */ /* 0x000f62000c101d00 */
[----:B------:R-:W-:Y:S01]  /*10200*/  ULDC.64 UR10, c[0x0][0xaf0] ;  /* 0x0002bc00000a7ab9 */ /* 0x000fe20000000a00 */
[----:B------:R-:W-:-:S02]  /*10210*/  IMAD.MOV.U32 R9, RZ, RZ, R17 ;  /* 0x000000ffff097224 */ /* 0x000fc400078e0011 */
[----:B0-----:R-:W-:Y:S01]  /*10220*/  @P1 IMAD.HI.U32 R0, R28, R37, RZ ;  /* 0x000000251c001227 */ /* 0x001fe200078e00ff */
[----:B------:R-:W-:Y:S01]  /*10230*/  UIADD3 UR9, UR9, UR4, URZ ;  /* 0x0000000409097290 */ /* 0x000fe2000fffe03f */
[----:B------:R-:W5:Y:S02]  /*10240*/  LD.E.128 R24, desc[UR20][R24.64] ;  /* 0x0000001418187980 */ /* 0x000f64000c101d00 */
[----:B------:R-:W-:Y:S01]  /*10250*/  IMAD.MOV.U32 R3, RZ, RZ, R28 ;  /* 0x000000ffff037224 */ /* 0x000fe200078e001c */
[----:B------:R-:W-:Y:S01]  /*10260*/  UIMAD UR4, UR16, UR10, URZ ;  /* 0x0000000a100472a4 */ /* 0x000fe2000f8e023f */
[----:B------:R-:W5:Y:S01]  /*10270*/  LD.E.128 R8, desc[UR20][R8.64] ;  /* 0x0000001408087980 */ /* 0x000f62000c101d00 */
[----:B-1----:R-:W-:Y:S01]  /*10280*/  @P1 SHF.R.U32.HI R3, RZ, R21, R0 ;  /* 0x00000015ff031219 */ /* 0x002fe20000011600 */
[----:B------:R-:W-:Y:S02]  /*10290*/  UIMAD.WIDE.U32 UR8, UR15, UR10, UR8 ;  /* 0x0000000a0f0872a5 */ /* 0x000fe4000f8e0008 */
[----:B------:R-:W-:Y:S01]  /*102a0*/  UIMAD UR4, UR15, UR11, UR4 ;  /* 0x0000000b0f0472a4 */ /* 0x000fe2000f8e0204 */
        /* <DEDUP_REMOVED lines=8> */
[C---:B------:R-:W-:Y:S02]  /*10330*/  IMAD R37, R3.reuse, UR11, R0 ;  /* 0x0000000b03257c24 */ /* 0x040fe4000f8e0200 */
[----:B------:R-:W-:Y:S01]  /*10340*/  IMAD.U32 R21, RZ, RZ, UR9 ;  /* 0x00000009ff157e24 */ /* 0x000fe2000f8e00ff */
[----:B------:R-:W-:Y:S01]  /*10350*/  SHF.R.S32.HI R0, RZ, 0x1f, R29 ;  /* 0x0000001fff007819 */ /* 0x000fe2000001141d */
[----:B------:R-:W-:Y:S01]  /*10360*/  IMAD.U32 R20, RZ, RZ, UR8 ;  /* 0x00000008ff147e24 */ /* 0x000fe2000f8e00ff */
[----:B------:R-:W5:Y:S01]  /*10370*/  LD.E.128 R16, desc[UR20][R18.64] ;  /* 0x0000001412107980 */ /* 0x000f62000c101d00 */
[----:B------:R-:W-:Y:S01]  /*10380*/  IMAD.U32 R21, RZ, RZ, UR4 ;  /* 0x00000004ff157e24 */ /* 0x000fe2000f8e00ff */
[----:B------:R-:W-:Y:S01]  /*10390*/  ULDC.64 UR8, c[0x0][0xad8] ;  /* 0x0002b60000087ab9 */ /* 0x000fe20000000a00 */
[----:B------:R-:W-:Y:S01]  /*103a0*/  @!PT LDS RZ, [RZ] ;  /* 0x00000000fffff984 */ /* 0x000fe20000000800 */
[----:B------:R-:W-:Y:S01]  /*103b0*/  @!PT LDS RZ, [RZ] ;  /* 0x00000000fffff984 */ /* 0x000fe20000000800 */
[----:B------:R-:W-:Y:S01]  /*103c0*/  @!PT LDS RZ, [RZ] ;  /* 0x00000000fffff984 */ /* 0x000fe20000000800 */
[----:B------:R-:W-:Y:S01]  /*103d0*/  @!PT LDS RZ, [RZ] ;  /* 0x00000000fffff984 */ /* 0x000fe20000000800 */
[----:B------:R0:W-:Y:S06]  /*103e0*/  MEMBAR.ALL.CTA ;  /* 0x0000000000007992 */ /* 0x0001ec0000008000 */
[----:B0-----:R-:W0:Y:S01]  /*103f0*/  FENCE.VIEW.ASYNC.S ;  /* 0x00000000000073c6 */ /* 0x001e220000000000 */
[----:B------:R-:W-:-:S04]  /*10400*/  IMAD.WIDE.U32 R20, R3, UR10, R20 ;  /* 0x0000000a03147c25 */ /* 0x000fc8000f8e0014 */
[----:B------:R-:W-:Y:S02]  /*10410*/  IMAD R0, R0, UR8, RZ ;  /* 0x0000000800007c24 */ /* 0x000fe4000f8e02ff */
[----:B------:R-:W-:Y:S02]  /*10420*/  IMAD.IADD R21, R21, 0x1, R37 ;  /* 0x0000000115157824 */ /* 0x000fe400078e0225 */
[C---:B------:R-:W-:Y:S02]  /*10430*/  IMAD R3, R29.reuse, UR9, R0 ;  /* 0x000000091d037c24 */ /* 0x040fe4000f8e0200 */
        /* <DEDUP_REMOVED lines=13> */
[----:B------:R-:W-:Y:S02]  /*10510*/  SHF.R.S32.HI R40, RZ, 0x1f, R148 ;  /* 0x0000001fff287819 */ /* 0x000fe40000011494 */
[----:B------:R-:W-:Y:S01]  /*10520*/  SHF.R.S32.HI R42, RZ, 0x1f, R146 ;  /* 0x0000001fff2a7819 */ /* 0x000fe20000011492 */
[----:B------:R-:W-:Y:S06]  /*10530*/  @P0 BRA `(.L_x_2102) ;  /* 0x0000000000340947 */ /* 0x000fec0003800000 */
[----:B------:R-:W-:Y:S01]  /*10540*/  ULDC UR4, c[0x0][0xac8] ;  /* 0x0002b20000047ab9 */ /* 0x000fe20000000800 */
[----:B------:R-:W-:Y:S01]  /*10550*/  ULDC.64 UR8, c[0x0][0x208] ;  /* 0x0000820000087ab9 */ /* 0x000fe20000000a00 */
[----:B------:R-:W-:Y:S02]  /*10560*/  ISETP.GE.AND P1, PT, R146, UR4, PT ;  /* 0x0000000492007c0c */ /* 0x000fe4000bf26270 */
[----:B------:R-:W-:Y:S02]  /*10570*/  ISETP.GE.AND P2, PT, R148, UR4, PT ;  /* 0x0000000494007c0c */ /* 0x000fe4000bf46270 */
[----:B------:R-:W-:-:S09]  /*10580*/  ISETP.GE.AND P0, PT, R144, UR4, PT ;  /* 0x0000000490007c0c */ /* 0x000fd2000bf06270 */
[-C--:B-1----:R-:W-:Y:S02]  /*10590*/  @!P1 LEA R36, P3, R146, R28.reuse, 0x1 ;  /* 0x0000001c92249211 */ /* 0x082fe400078608ff */
[----:B------:R-:W-:Y:S02]  /*105a0*/  @!P2 LEA R38, P4, R148, R28, 0x1 ;  /* 0x0000001c9426a211 */ /* 0x000fe400078808ff */
[----:B--2---:R-:W-:Y:S01]  /*105b0*/  @!P0 IMAD.WIDE R20, R144, 0x2, R28 ;  /* 0x0000000290148825 */ /* 0x004fe200078e021c */
[-C--:B------:R-:W-:Y:S02]  /*105c0*/  @!P1 LEA.HI.X R37, R146, R29.reuse, R42, 0x1, P3 ;  /* 0x0000001d92259211 */ /* 0x080fe400018f0c2a */
[----:B------:R-:W-:Y:S02]  /*105d0*/  @!P2 LEA.HI.X R39, R148, R29, R40, 0x1, P4 ;  /* 0x0000001d9427a211 */ /* 0x000fe400020f0c28 */
[----:B-----5:R3:W-:Y:S04]  /*105e0*/  @!P0 ST.E.128 desc[UR8][R20.64], R8 ;  /* 0x0000000814008985 */ /* 0x0207e8000c101d08 */
[----:B------:R3:W-:Y:S04]  /*105f0*/  @!P1 ST.E.128 desc[UR8][R36.64], R24 ;  /* 0x0000001824009985 */ /* 0x0007e8000c101d08 */
[----:B------:R3:W-:Y:S02]  /*10600*/  @!P2 ST.E.128 desc[UR8][R38.64], R32 ;  /* 0x000000202600a985 */ /* 0x0007e4000c101d08 */
.L_x_2102:
[----:B------:R-:W-:Y:S05]  /*10610*/  BSYNC B1 ;  /* 0x0000000000017941 */ /* 0x000fea0003800000 */
.L_x_2101:
[----:B------:R-:W-:Y:S01]  /*10620*/  VIADD R0, R0, 0x60 ;  /* 0x0000006000007836 */ /* 0x000fe20000000000 */
[----:B---3-5:R3:W4:Y:S04]  /*10630*/  SHFL.IDX PT, R11, R3, 0x1, 0x1c1f ;  /* 0x003c1f00030b7f89 */ /* 0x02872800000e0000 */
[----:B------:R-:W-:Y:S01]  /*10640*/  ISETP.GE.AND P0, PT, R0, R41, PT ;  /* 0x000000290000720c */ /* 0x000fe20003f06270 */
[----:B------:R3:W0:-:S12]  /*10650*/  SHFL.IDX PT, R10, R30, 0x1, 0x1c1f ;  /* 0x003c1f001e0a7f89 */ /* 0x00061800000e0000 */
[----:B---3--:R-:W-:Y:S05]  /*10660*/  @P0 BRA `(.L_x_2103) ;  /* 0x0000000800f80947 */ /* 0x008fea0003800000 */
[----:B------:R-:W-:Y:S01]  /*10670*/  ULDC UR4, c[0x0][0xac8] ;  /* 0x0002b20000047ab9 */ /* 0x000fe20000000800 */
[----:B------:R-:W-:Y:S01]  /*10680*/  ULDC.64 UR8, c[0x0][0x208] ;  /* 0x0000820000087ab9 */ /* 0x000fe20000000a00 */
        /* <DEDUP_REMOVED lines=9> */
[----:B0-----:R-:W-:Y:S01]  /*10720*/  LEA R4, P0, R148, R10, 0x1 ;  /* 0x0000000a94047211 */ /* 0x001fe200078008ff */
[----:B------:R-:W-:-:S03]  /*10730*/  ULDC.64 UR8, c[0x0][0x208] ;  /* 0x0000820000087ab9 */ /* 0x000fc60000000a00 */
[----:B------:R-:W-:-:S05]  /*10740*/  LEA.HI.X R5, R148, R11, R40, 0x1, P0 ;  /* 0x0000000b94057211 */ /* 0x000fca00000f0c28 */
[----:B------:R0:W-:Y:S01]  /*10750*/  ST.E.128 desc[UR8][R4.64], R16 ;  /* 0x0000001004007985 */ /* 0x0001e2000c101d08 */
[----:B------:R-:W-:Y:S05]  /*10760*/  BRA `(.L_x_2103) ;  /* 0x0000000800b87947 */ /* 0x000fea0003800000 */
.L_x_2099:
[----:B------:R-:W-:Y:S01]  /*10770*/  ULDC.64 UR8, c[0x0][0xc00] ;  /* 0x0003000000087ab9 */ /* 0x000fe20000000a00 */
[----:B------:R-:W-:Y:S01]  /*10780*/  R2UR UR4, R145 ;  /* 0x00000000910472ca */ /* 0x000fe200000e0000 */
[----:B------:R-:W-:Y:S01]  /*10790*/  UISETP.NE.U32.AND UP0, UPT, UR8, URZ, UPT ;  /* 0x0000003f0800728c */ /* 0x000fe2000bf05070 */
[----:B------:R-:W0:Y:S01]  /*107a0*/  LDC R11, c[0x0][0xbe8] ;  /* 0x0002fa00ff0b7b82 */ /* 0x000e220000000800 */
[----:B------:R-:W-:Y:S01]  /*107b0*/  ULDC.64 UR10, c[0x0][0x208] ;  /* 0x00008200000a7ab9 */ /* 0x000fe20000000a00 */
[----:B------:R-:W-:Y:S01]  /*107c0*/  R2UR UR7, R147 ;  /* 0x00000000930772ca */ /* 0x000fe200000e0000 */
[----:B------:R-:W-:-:S03]  /*107d0*/  UISETP.NE.AND.EX UP0, UPT, UR9, URZ, UPT, UP0 ;  /* 0x0000003f0900728c */ /* 0x000fc6000bf05300 */
[----:B------:R-:W-:-:S03]  /*107e0*/  ULDC.64 UR8, c[0x0][0xc00] ;  /* 0x0003000000087ab9 */ /* 0x000fc60000000a00 */
[----:B------:R-:W-:Y:S02]  /*107f0*/  PLOP3.LUT P2, PT, PT, PT, UP0, 0x80, 0x0 ;  /* 0x000000000000781c */ /* 0x000fe40003f4f008 */
[----:B------:R-:W-:-:S06]  /*10800*/  UIMAD.WIDE UR8, UR4, 0x4, UR8 ;  /* 0x00000004040878a5 */ /* 0x000fcc000f8e0208 */
[----:B------:R-:W-:Y:S02]  /*10810*/  IMAD.U32 R4, RZ, RZ, UR8 ;  /* 0x00000008ff047e24 */ /* 0x000fe4000f8e00ff */
[----:B------:R-:W-:Y:S01]  /*10820*/  IMAD.U32 R5, RZ, RZ, UR9 ;  /* 0x00000009ff057e24 */ /* 0x000fe2000f8e00ff */
[----:B------:R-:W-:-:S04]  /*10830*/  ULDC.64 UR8, c[0x0][0xc08] ;  /* 0x0003020000087ab9 */ /* 0x000fc80000000a00 */
[----:B------:R-:W2:Y:S01]  /*10840*/  @P2 LDG.E R3, desc[UR10][R4.64] ;  /* 0x0000000a04032981 */ /* 0x000ea2000c1e1900 */
[----:B------:R-:W-:Y:S01]  /*10850*/  UISETP.NE.U32.AND UP1, UPT, UR8, URZ, UPT ;  /* 0x0000003f0800728c */ /* 0x000fe2000bf25070 */
[----:B------:R-:W1:Y:S03]  /*10860*/  S2R R8, SR_TID.X ;  /* 0x0000000000087919 */ /* 0x000e660000002100 */
[----:B------:R-:W-:Y:S01]  /*10870*/  UISETP.NE.AND.EX UP1, UPT, UR9, URZ, UPT, UP1 ;  /* 0x0000003f0900728c */ /* 0x000fe2000bf25310 */
[----:B0-----:R-:W-:-:S05]  /*10880*/  ISETP.NE.AND P0, PT, R11, 0x1, PT ;  /* 0x000000010b00780c */ /* 0x001fca0003f05270 */
[----:B------:R-:W-:-:S05]  /*10890*/  PLOP3.LUT P3, PT, PT, PT, UP1, 0x80, 0x0 ;  /* 0x000000000000781c */ /* 0x000fca0003f6f018 */
[----:B------:R-:W-:Y:S02]  /*108a0*/  @UP1 ULDC.64 UR8, c[0x0][0xc08] ;  /* 0x0003020000081ab9 */ /* 0x000fe40000000a00 */
[----:B------:R-:W-:Y:S01]  /*108b0*/  @UP1 UIMAD.WIDE UR8, UR4, 0x4, UR8 ;  /* 0x00000004040818a5 */ /* 0x000fe2000f8e0208 */
[----:B------:R-:W0:Y:S02]  /*108c0*/  @P0 LDC R9, c[0x0][0xbec] ;  /* 0x0002fb00ff090b82 */ /* 0x000e240000000800 */
[----:B------:R-:W-:Y:S02]  /*108d0*/  ULDC UR4, c[0x0][0xa88] ;  /* 0x0002a20000047ab9 */ /* 0x000fe40000000800 */
[----:B------:R-:W-:Y:S01]  /*108e0*/  IMAD.U32 R0, RZ, RZ, UR4 ;  /* 0x00000004ff007e24 */ /* 0x000fe2000f8e00ff */
[----:B------:R-:W-:Y:S01]  /*108f0*/  UMOV UR4, URZ ;  /* 0x0000003f00047c82 */ /* 0x000fe20008000000 */
[----:B------:R-:W-:Y:S02]  /*10900*/  IMAD.U32 R6, RZ, RZ, UR8 ;  /* 0x00000008ff067e24 */ /* 0x000fe4000f8e00ff */
[----:B------:R-:W-:-:S05]  /*10910*/  IMAD.U32 R7, RZ, RZ, UR9 ;  /* 0x00000009ff077e24 */ /* 0x000fca000f8e00ff */
[----:B------:R3:W5:Y:S01]  /*10920*/  @P3 LDG.E R0, desc[UR10][R6.64] ;  /* 0x0000000a06003981 */ /* 0x000762000c1e1900 */
[----:B------:R-:W-:Y:S01]  /*10930*/  USHF.R.S32.HI UR11, URZ, 0x1f, UR7 ;  /* 0x0000001f3f0b7899 */ /* 0x000fe20008011407 */
[----:B-1----:R-:W-:-:S05]  /*10940*/  VIADD R8, R8, 0xffffff80 ;  /* 0xffffff8008087836 */ /* 0x002fca0000000000 */
[----:B------:R-:W-:Y:S02]  /*10950*/  ISETP.GE.AND P1, PT, R8, 0xc0, PT ;  /* 0x000000c00800780c */ /* 0x000fe40003f26270 */
[----:B--2---:R-:W-:-:S13]  /*10960*/  @P2 R2UR UR4, R3 ;  /* 0x00000000030422ca */ /* 0x004fda00000e0000 */
[----:B------:R-:W-:Y:S01]  /*10970*/  USHF.R.S32.HI UR10, URZ, 0x1f, UR4 ;  /* 0x0000001f3f0a7899 */ /* 0x000fe20008011404 */
[----:B0--3--:R-:W-:Y:S11]  /*10980*/  @P3 BRA `(.L_x_2104) ;  /* 0x0000000000143947 */ /* 0x009ff60003800000 */
[----:B------:R-:W-:Y:S05]  /*10990*/  @!P2 BRA `(.L_x_2104) ;  /* 0x000000000010a947 */ /* 0x000fea0003800000 */
[----:B------:R-:W-:Y:S02]  /*109a0*/  ULDC.64 UR8, c[0x0][0x208] ;  /* 0x0000820000087ab9 */ /* 0x000fe40000000a00 */
[----:B------:R-:W2:Y:S04]  /*109b0*/  LDG.E R3, desc[UR8][R4.64] ;  /* 0x0000000804037981 */ /* 0x000ea8000c1e1900 */
[----:B-----5:R-:W2:Y:S02]  /*109c0*/  LDG.E R0, desc[UR8][R4.64+0x4] ;  /* 0x0000040804007981 */ /* 0x020ea4000c1e1900 */
[----:B--2---:R-:W-:-:S07]  /*109d0*/  IMAD.IADD R0, R0, 0x1, -R3 ;  /* 0x0000000100007824 */ /* 0x004fce00078e0a03 */
.L_x_2104:
[----:B------:R-:W-:Y:S01]  /*109e0*/  R2UR UR8, R145 ;  /* 0x00000000910872ca */ /* 0x000fe200000e0000 */
[----:B------:R-:W-:Y:S01]  /*109f0*/  BSSY B1, `(.L_x_2105) ;  /* 0x0000031000017945 */ /* 0x000fe20003800000 */
[----:B------:R-:W-:-:S11]  /*10a00*/  R2UR UR7, R151 ;  /* 0x00000000970772ca */ /* 0x000fd600000e0000 */
[----:B------:R-:W-:Y:S02]  /*10a10*/  USEL UR12, UR8, URZ, !UP0 ;  /* 0x0000003f080c7287 */ /* 0x000fe4000c000000 */
[----:B------:R-:W-:Y:S01]  /*10a20*/  USEL UR13, UR7, URZ, !UP0 ;  /* 0x0000003f070d7287 */ /* 0x000fe2000c000000 */
[----:B------:R-:W-:Y:S11]  /*10a30*/  @P1 BRA `(.L_x_2106) ;  /* 0x0000000000b01947 */ /* 0x000ff60003800000 */
[----:B------:R-:W0:Y:S01]  /*10a40*/  S2R R4, SR_TID.X ;  /* 0x0000000000047919 */ /* 0x000e220000002100 */
[----:B------:R-:W1:Y:S01]  /*10a50*/  LDC R5, c[0x0][0xbe8] ;  /* 0x0002fa00ff057b82 */ /* 0x000e620000000800 */
[----:B------:R-:W-:-:S13]  /*10a60*/  R2UR UR7, R19 ;  /* 0x00000000130772ca */ /* 0x000fda00000e0000 */
[----:B------:R-:W-:Y:S02]  /*10a70*/  IMAD.U32 R6, RZ, RZ, UR7 ;  /* 0x00000007ff067e24 */ /* 0x000fe4000f8e00ff */
[----:B-1---5:R-:W-:-:S03]  /*10a80*/  IMAD R3, R0, R5, RZ ;  /* 0x0000000500037224 */ /* 0x022fc600078e02ff */
[----:B0-----:R-:W-:-:S04]  /*10a90*/  IADD3 R6, R6, -0x80, R4 ;  /* 0xffffff8006067810 */ /* 0x001fc80007ffe004 */
[----:B------:R-:W-:-:S13]  /*10aa0*/  ISETP.GE.AND P1, PT, R6, R3, PT ;  /* 0x000000030600720c */ /* 0x000fda0003f26270 */
[----:B------:R-:W-:Y:S05]  /*10ab0*/  @P1 BRA `(.L_x_2106) ;  /* 0x0000000000901947 */ /* 0x000fea0003800000 */
[----:B------:R-:W-:Y:S01]  /*10ac0*/  ISETP.NE.AND P1, PT, R5, 0x1, PT ;  /* 0x000000010500780c */ /* 0x000fe20003f25270 */
[----:B------:R-:W-:Y:S01]  /*10ad0*/  ULDC.64 UR14, c[0x0][0xb90] ;  /* 0x0002e400000e7ab9 */ /* 0x000fe20000000a00 */
[----:B------:R-:W-:Y:S01]  /*10ae0*/  R2UR UR16, R147 ;  /* 0x00000000931072ca */ /* 0x000fe200000e0000 */
[----:B------:R-:W-:Y:S01]  /*10af0*/  UIMAD UR7, UR11, UR14, URZ ;  /* 0x0000000e0b0772a4 */ /* 0x000fe2000f8e023f */
[----:B------:R-:W-:Y:S01]  /*10b00*/  IMAD.MOV.U32 R4, RZ, RZ, R6 ;  /* 0x000000ffff047224 */ /* 0x000fe200078e0006 */
[----:B------:R-:W-:Y:S01]  /*10b10*/  UMOV UR8, UR4 ;  /* 0x0000000400087c82 */ /* 0x000fe20008000000 */
[----:B------:R-:W-:-:S07]  /*10b20*/  UMOV UR9, UR10 ;  /* 0x0000000a00097c82 */ /* 0x000fce0008000000 */
[----:B------:R-:W0:Y:S02]  /*10b30*/  @P1 LDC R3, c[0x0][0xbec] ;  /* 0x0002fb00ff031b82 */ /* 0x000e240000000800 */
[----:B------:R-:W-:Y:S02]  /*10b40*/  UIMAD.WIDE.U32 UR8, UR16, UR14, UR8 ;  /* 0x0000000e100872a5 */ /* 0x000fe4000f8e0008 */
[----:B------:R-:W-:-:S03]  /*10b50*/  UIMAD UR7, UR16, UR15, UR7 ;  /* 0x0000000f100772a4 */ /* 0x000fc6000f8e0207 */
[----:B------:R-:W-:Y:S01]  /*10b60*/  ULDC.64 UR14, c[0x0][0xb98] ;  /* 0x0002e600000e7ab9 */ /* 0x000fe20000000a00 */
[----:B------:R-:W1:Y:S01]  /*10b70*/  @P1 LDC R8, c[0x0][0xbf0] ;  /* 0x0002fc00ff081b82 */ /* 0x000e620000000800 */
[----:B------:R-:W-:Y:S02]  /*10b80*/  UIADD3 UR9, UR9, UR7, URZ ;  /* 0x0000000709097290 */ /* 0x000fe4000fffe03f */
[----:B------:R-:W-:Y:S02]  /*10b90*/  UIMAD UR7, UR13, UR14, URZ ;  /* 0x0000000e0d0772a4 */ /* 0x000fe4000f8e023f */
[----:B------:R-:W-:Y:S02]  /*10ba0*/  UIMAD.WIDE.U32 UR8, UR12, UR14, UR8 ;  /* 0x0000000e0c0872a5 */ /* 0x000fe4000f8e0008 */
[----:B------:R-:W-:Y:S01]  /*10bb0*/  UIMAD UR7, UR12, UR15, UR7 ;  /* 0x0000000f0c0772a4 */ /* 0x000fe2000f8e0207 */
[----:B------:R-:W-:Y:S02]  /*10bc0*/  ULDC.64 UR16, c[0x0][0x208] ;  /* 0x0000820000107ab9 */ /* 0x000fe40000000a00 */
[----:B------:R-:W-:Y:S01]  /*10bd0*/  ULDC.64 UR14, c[0x0][0xb88] ;  /* 0x0002e200000e7ab9 */ /* 0x000fe20000000a00 */
[----:B0-----:R-:W-:-:S05]  /*10be0*/  @P1 IMAD.HI.U32 R3, R6, R3, RZ ;  /* 0x0000000306031227 */ /* 0x001fca00078e00ff */
[----:B-1----:R-:W-:Y:S01]  /*10bf0*/  @P1 SHF.R.U32.HI R4, RZ, R8, R3 ;  /* 0x00000008ff041219 */ /* 0x002fe20000011603 */
[----:B------:R-:W-:-:S04]  /*10c00*/  IMAD.U32 R8, RZ, RZ, UR7 ;  /* 0x00000007ff087e24 */ /* 0x000fc8000f8e00ff */
[----:B------:R-:W-:-:S04]  /*10c10*/  IMAD.MOV R3, RZ, RZ, -R4 ;  /* 0x000000ffff037224 */ /* 0x000fc800078e0a04 */
[----:B------:R-:W-:Y:S01]  /*10c20*/  IMAD R3, R5, R3, R6 ;  /* 0x0000000305037224 */ /* 0x000fe200078e0206 */
[----:B------:R-:W-:Y:S02]  /*10c30*/  SHF.R.S32.HI R5, RZ, 0x1f, R4 ;  /* 0x0000001fff057819 */ /* 0x000fe40000011404 */
        /* <DEDUP_REMOVED lines=12> */
.L_x_2106:
[----:B------:R-:W-:Y:S05]  /*10d00*/  BSYNC B1 ;  /* 0x0000000000017941 */ /* 0x000fea0003800000 */
.L_x_2105:
[----:B------:R-:W1:Y:S01]  /*10d10*/  @P0 LDC R5, c[0x0][0xbf0] ;  /* 0x0002fc00ff050b82 */ /* 0x000e620000000800 */
[----:B------:R-:W-:Y:S01]  /*10d20*/  R2UR UR16, R19 ;  /* 0x00000000131072ca */ /* 0x000fe200000e0000 */
[----:B------:R-:W-:Y:S01]  /*10d30*/  ULDC.64 UR14, c[0x0][0xaa0] ;  /* 0x0002a800000e7ab9 */ /* 0x000fe20000000a00 */
[----:B------:R-:W-:Y:S01]  /*10d40*/  R2UR UR17, R147 ;  /* 0x00000000931172ca */ /* 0x000fe200000e0000 */
[----:B------:R-:W-:Y:S01]  /*10d50*/  UIMAD UR7, UR10, UR14, URZ ;  /* 0x0000000e0a0772a4 */ /* 0x000fe2000f8e023f */
[----:B0-----:R-:W-:Y:S01]  /*10d60*/  IMAD R3, R149, 0x60, R150 ;  /* 0x0000006095037824 */ /* 0x001fe200078e0296 */
[----:B------:R-:W-:Y:S01]  /*10d70*/  UIMAD.WIDE.U32 UR8, UR4, UR14, URZ ;  /* 0x0000000e040872a5 */ /* 0x000fe2000f8e003f */
[----:B------:R-:W-:Y:S01]  /*10d80*/  BSSY B1, `(.L_x_2107) ;  /* 0x000003a000017945 */ /* 0x000fe20003800000 */
[----:B------:R-:W-:Y:S01]  /*10d90*/  UIMAD UR7, UR4, UR15, UR7 ;  /* 0x0000000f040772a4 */ /* 0x000fe2000f8e0207 */
[----:B------:R-:W-:Y:S02]  /*10da0*/  SHF.R.S32.HI R16, RZ, 0x1f, R148 ;  /* 0x0000001fff107819 */ /* 0x000fe40000011494 */
[----:B------:R-:W-:Y:S01]  /*10db0*/  ULDC.64 UR14, c[0x0][0xae8] ;  /* 0x0002ba00000e7ab9 */ /* 0x000fe20000000a00 */
[----:B------:R-:W-:Y:S01]  /*10dc0*/  UIADD3 UR9, UR9, UR7, URZ ;  /* 0x0000000709097290 */ /* 0x000fe2000fffe03f */
[----:B------:R-:W-:Y:S01]  /*10dd0*/  SHF.R.S32.HI R17, RZ, 0x1f, R146 ;  /* 0x0000001fff117819 */ /* 0x000fe20000011492 */
[----:B------:R-:W-:Y:S01]  /*10de0*/  UIMAD UR4, UR11, UR14, URZ ;  /* 0x0000000e0b0472a4 */ /* 0x000fe2000f8e023f */
[----:B------:R-:W-:Y:S01]  /*10df0*/  VIADD R6, R3, UR16 ;  /* 0x0000001003067c36 */ /* 0x000fe20008000000 */
[----:B------:R-:W-:-:S02]  /*10e00*/  UIMAD.WIDE.U32 UR8, UR17, UR14, UR8 ;  /* 0x0000000e110872a5 */ /* 0x000fc4000f8e0008 */
[----:B------:R-:W-:Y:S01]  /*10e10*/  UIMAD UR4, UR17, UR15, UR4 ;  /* 0x0000000f110472a4 */ /* 0x000fe2000f8e0204 */
[----:B------:R-:W-:Y:S01]  /*10e20*/  @P0 IMAD.HI.U32 R4, R6, R9, RZ ;  /* 0x0000000906040227 */ /* 0x000fe200078e00ff */
[----:B------:R-:W-:Y:S02]  /*10e30*/  ULDC.64 UR10, c[0x0][0xaf0] ;  /* 0x0002bc00000a7ab9 */ /* 0x000fe40000000a00 */
[----:B------:R-:W-:Y:S01]  /*10e40*/  UIADD3 UR9, UR9, UR4, URZ ;  /* 0x0000000409097290 */ /* 0x000fe2000fffe03f */
[----:B------:R-:W-:Y:S01]  /*10e50*/  IMAD.MOV.U32 R3, RZ, RZ, R6 ;  /* 0x000000ffff037224 */ /* 0x000fe200078e0006 */
        /* <DEDUP_REMOVED lines=12> */
[----:B------:R-:W-:Y:S01]  /*10f20*/  SHF.R.S32.HI R6, RZ, 0x1f, R7 ;  /* 0x0000001fff067819 */ /* 0x000fe20000011407 */
[----:B------:R-:W-:Y:S01]  /*10f30*/  IMAD.U32 R5, RZ, RZ, UR4 ;  /* 0x00000004ff057e24 */ /* 0x000fe2000f8e00ff */
[----:B------:R-:W-:Y:S01]  /*10f40*/  ULDC.64 UR8, c[0x0][0xad8] ;  /* 0x0002b60000087ab9 */ /* 0x000fe20000000a00 */
[----:B------:R-:W-:-:S02]  /*10f50*/  IMAD R9, R3, UR11, R8 ;  /* 0x0000000b03097c24 */ /* 0x000fc4000f8e0208 */
        /* <DEDUP_REMOVED lines=25> */
[----:B------:R3:W-:Y:S04]  /*110f0*/  @!P2 ST.E.128 desc[UR8][R8.64], RZ ;  /* 0x000000ff0800a985 */ /* 0x0007e8000c101d08 */
[----:B------:R3:W-:Y:S04]  /*11100*/  @!P3 ST.E.128 desc[UR8][R12.64], RZ ;  /* 0x000000ff0c00b985 */ /* 0x0007e8000c101d08 */
[----:B------:R3:W-:Y:S02]  /*11110*/  @!P4 ST.E.128 desc[UR8][R14.64], RZ ;  /* 0x000000ff0e00c985 */ /* 0x0007e4000c101d08 */
.L_x_2108:
[----:B------:R-:W-:Y:S05]  /*11120*/  BSYNC B1 ;  /* 0x0000000000017941 */ /* 0x000fea0003800000 */
.L_x_2107:
        /* <DEDUP_REMOVED lines=10> */
[-C--:B-1-3--:R-:W-:Y:S02]  /*111d0*/  @!P3 LEA R8, P0, R146, R4.reuse, 0x1 ;  /* 0x000000049208b211 */ /* 0x08afe400078008ff */
[----:B------:R-:W-:Y:S02]  /*111e0*/  @!P4 LEA R10, P1, R148, R4, 0x1 ;  /* 0x00000004940ac211 */ /* 0x000fe400078208ff */
[----:B0---4-:R-:W-:Y:S01]  /*111f0*/  @!P2 IMAD.WIDE R6, R144, 0x2, R4 ;  /* 0x000000029006a825 */ /* 0x011fe200078e0204 */
[-C--:B------:R-:W-:Y:S02]  /*11200*/  @!P3 LEA.HI.X R9, R146, R5.reuse, R17, 0x1, P0 ;  /* 0x000000059209b211 */ /* 0x080fe400000f0c11 */
[----:B------:R-:W-:Y:S02]  /*11210*/  @!P4 LEA.HI.X R11, R148, R5, R16, 0x1, P1 ;  /* 0x00000005940bc211 */ /* 0x000fe400008f0c10 */
[----:B------:R2:W-:Y:S04]  /*11220*/  @!P2 ST.E.128 desc[UR8][R6.64], RZ ;  /* 0x000000ff0600a985 */ /* 0x0005e8000c101d08 */
[----:B------:R2:W-:Y:S04]  /*11230*/  @!P3 ST.E.128 desc[UR8][R8.64], RZ ;  /* 0x000000ff0800b985 */ /* 0x0005e8000c101d08 */
[----:B------:R2:W-:Y:S02]  /*11240*/  @!P4 ST.E.128 desc[UR8][R10.64], RZ ;  /* 0x000000ff0a00c985 */ /* 0x0005e4000c101d08 */
.L_x_2103:
[----:B------:R-:W-:Y:S05]  /*11250*/  BSYNC B0 ;  /* 0x0000000000007941 */ /* 0x000fea0003800000 */
.L_x_2098:
[----:B------:R-:W-:Y:S02]  /*11260*/  ULDC UR4, c[0x0][0xc3c] ;  /* 0x00030f0000047ab9 */ /* 0x000fe40000000800 */
[----:B------:R-:W-:-:S13]  /*11270*/  ISETP.GE.AND P0, PT, R31, UR4, PT ;  /* 0x000000041f007c0c */ /* 0x000fda000bf06270 */
[----:B------:R-:W-:Y:S05]  /*11280*/  @!P0 BRA `(.L_x_2109) ;  /* 0xfffffefc002c8947 */ /* 0x000fea000383ffff */
[----:B------:R-:W-:Y:S05]  /*11290*/  EXIT ;  /* 0x000000000000794d */ /* 0x000fea0003800000 */
.L_x_2062:
[----:B------:R-:W-:-:S08]  /*112a0*/  NOP ;  /* 0x0000000000007918 */ /* 0x000fd00000000000 */
[----:B0-----:R-:W0:-:S00]  /*112b0*/  USETMAXREG.DEALLOC.CTAPOOL 0x20 ;  /* 0x00000020000079c8 */ /* 0x001e0000080e0500 */
        /* <DEDUP_REMOVED lines=14> */
.L_x_2110:
[----:B0-----:R-:W0:Y:S01]  /*113a0*/  S2R R2, SR_TID.X ;  /* 0x0000000000027919 */ /* 0x001e220000002100 */
[----:B------:R-:W-:Y:S01]  /*113b0*/  ULDC UR4, c[0x0][0xc3c] ;  /* 0x00030f0000047ab9 */ /* 0x000fe20000000800 */
[----:B------:R-:W-:Y:S01]  /*113c0*/  ULDC.64 UR6, c[0x0][0x208] ;  /* 0x0000820000067ab9 */ /* 0x000fe20000000a00 */
        /* <DEDUP_REMOVED lines=8> */
[----:B------:R-:W0:Y:S01]  /*11450*/  S2UR UR6, SR_CTAID.X ;  /* 0x00000000000679c3 */ /* 0x000e220000002500 */
[C---:B------:R-:W-:Y:S01]  /*11460*/  ISETP.GE.U32.AND P2, PT, R5.reuse, 0x2, PT ;  /* 0x000000020500780c */ /* 0x040fe20003f46070 */
[----:B------:R-:W-:Y:S01]  /*11470*/  UMOV UR4, URZ ;  /* 0x0000003f00047c82 */ /* 0x000fe20008000000 */
[C---:B------:R-:W-:Y:S01]  /*11480*/  ISETP.GE.U32.AND P3, PT, R5.reuse, 0x4, PT ;  /* 0x000000040500780c */ /* 0x040fe20003f66070 */
[----:B------:R-:W-:Y:S01]  /*11490*/  IMAD.MOV.U32 R16, RZ, RZ, RZ ;  /* 0x000000ffff107224 */ /* 0x000fe200078e00ff */
[C---:B------:R-:W-:Y:S02]  /*114a0*/  ISETP.GE.U32.AND P4, PT, R5.reuse, 0x8, PT ;  /* 0x000000080500780c */ /* 0x040fe40003f86070 */
[----:B------:R-:W-:Y:S01]  /*114b0*/  ISETP.GE.U32.AND P5, PT, R5, 0x10, PT ;  /* 0x000000100500780c */ /* 0x000fe20003fa6070 */
[----:B--2---:R-:W1:Y:S02]  /*114c0*/  SHFL.UP PT, R4, R0, 0x1, RZ ;  /* 0x0420000000047989 */ /* 0x004e6400000e00ff */
        /* <DEDUP_REMOVED lines=14> */
[----:B------:R-:W1:Y:S02]  /*115b0*/  SHFL.IDX PT, R4, R6, 0x1f, 0x1f ;  /* 0x03e01f0006047f89 */ /* 0x000e6400000e0000 */
[----:B-1----:R-:W-:-:S04]  /*115c0*/  IMAD R4, R4, UR5, RZ ;  /* 0x0000000504047c24 */ /* 0x002fc8000f8e02ff */
[----:B------:R-:W-:Y:S01]  /*115d0*/  IMAD.MOV.U32 R9, RZ, RZ, R4 ;  /* 0x000000ffff097224 */ /* 0x000fe200078e0004 */
[----:B0-----:R-:W-:-:S13]  /*115e0*/  ISETP.GT.AND P6, PT, R4, UR6, PT ;  /* 0x0000000604007c0c */ /* 0x001fda000bfc4270 */
[----:B------:R-:W-:Y:S05]  /*115f0*/  @P6 BRA `(.L_x_2112) ;  /* 0x0000000000a46947 */ /* 0x000fea0003800000 */
[----:B------:R-:W0:Y:S01]  /*11600*/  LDC R6, c[0x0][0xc3c] ;  /* 0x00030f00ff067b82 */ /* 0x000e220000000800 */
[----:B------:R-:W-:Y:S01]  /*11610*/  IMAD.MOV.U32 R4, RZ, RZ, R9 ;  /* 0x000000ffff047224 */ /* 0x000fe200078e0009 */
[----:B------:R-:W-:Y:S01]  /*11620*/  UMOV UR4, URZ ;  /* 0x0000003f00047c82 */ /* 0x000fe20008000000 */
[----:B------:R-:W-:Y:S01]  /*11630*/  ULDC UR7, c[0x0][0xc3c] ;  /* 0x00030f0000077ab9 */ /* 0x000fe20000000800 */
[----:B------:R-:W-:-:S05]  /*11640*/  ULDC UR5, c[0x0][0xc38] ;  /* 0x00030e0000057ab9 */ /* 0x000fca0000000800 */
.L_x_2116:
        /* <DEDUP_REMOVED lines=9> */
[----:B------:R-:W0:Y:S01]  /*116e0*/  LDC.64 R2, c[0x0][0xc80] ;  /* 0x00032000ff027b82 */ /* 0x000e220000000a00 */
[----:B------:R-:W-:Y:S01]  /*116f0*/  ULDC.64 UR8, c[0x0][0x208] ;  /* 0x0000820000087ab9 */ /* 0x000fe20000000a00 */
[----:B0-----:R-:W-:-:S05]  /*11700*/  IMAD.WIDE R2, R7, 0x4, R2 ;  /* 0x0000000407027825 */ /* 0x001fca00078e0202 */
[----:B------:R0:W5:Y:S02]  /*11710*/  LDG.E R0, desc[UR8][R2.64] ;  /* 0x0000000802007981 */ /* 0x000164000c1e1900 */
.L_x_2115:
[----:B------:R-:W-:Y:S05]  /*11720*/  BSYNC B0 ;  /* 0x0000000000007941 */ /* 0x000fea0003800000 */
.L_x_2114:
        /* <DEDUP_REMOVED lines=20> */
[----:B------:R-:W-:Y:S02]  /*11870*/  IMAD.MOV.U32 R6, RZ, RZ, R9 ;  /* 0x000000ffff067224 */ /* 0x000fe400078e0009 */
[----:B------:R-:W-:-:S07]  /*11880*/  IMAD.MOV.U32 R9, RZ, RZ, R3 ;  /* 0x000000ffff097224 */ /* 0x000fce00078e0003 */
.L_x_2112:
[----:B------:R-:W-:Y:S01]  /*11890*/  IMAD.IADD R9, R4, 0x1, -R9 ;  /* 0x0000000104097824 */ /* 0x000fe200078e0a09 */
[----:B------:R-:W-:-:S03]  /*118a0*/  ULDC.64 UR8, c[0x0][0x208] ;  /* 0x0000820000087ab9 */ /* 0x000fc60000000a00 */
        /* <DEDUP_REMOVED lines=20> */
.L_x_2117:
[----:B-1----:R-:W-:Y:S02]  /*119f0*/  IMAD R16, R16, UR5, R9 ;  /* 0x0000000510107c24 */ /* 0x002fe4000f8e0209 */
[----:B0-----:R-:W-:Y:S01]  /*11a00*/  IMAD.MOV.U32 R11, RZ, RZ, R10 ;  /* 0x000000ffff0b7224 */ /* 0x001fe200078e000a */
[----:B------:R-:W-:Y:S01]  /*11a10*/  IABS R10, R4 ;  /* 0x00000004000a7213 */ /* 0x000fe20000000000 */
[----:B------:R-:W-:Y:S01]  /*11a20*/  IMAD.MOV.U32 R2, RZ, RZ, RZ ;  /* 0x000000ffff027224 */ /* 0x000fe200078e00ff */
[----:B------:R-:W-:Y:S01]  /*11a30*/  IADD3 R9, -R16, UR6, RZ ;  /* 0x0000000610097c10 */ /* 0x000fe2000fffe1ff */
[----:B------:R-:W-:Y:S02]  /*11a40*/  IMAD R11, R11, R8, RZ ;  /* 0x000000080b0b7224 */ /* 0x000fe400078e02ff */
[----:B------:R-:W-:Y:S01]  /*11a50*/  IMAD.MOV R10, RZ, RZ, -R10 ;  /* 0x000000ffff0a7224 */ /* 0x000fe200078e0a0a */
[----:B------:R-:W-:Y:S01]  /*11a60*/  IABS R6, R9 ;  /* 0x0000000900067213 */ /* 0x000fe20000000000 */
        /* <DEDUP_REMOVED lines=51> */
.L_x_2113:
[----:B------:R-:W-:Y:S02]  /*11da0*/  IMAD.MOV.U32 R17, RZ, RZ, RZ ;  /* 0x000000ffff117224 */ /* 0x000fe400078e00ff */
[----:B------:R-:W-:Y:S02]  /*11db0*/  IMAD.U32 R16, RZ, RZ, UR6 ;  /* 0x00000006ff107e24 */ /* 0x000fe4000f8e00ff */
[----:B------:R-:W-:-:S07]  /*11dc0*/  IMAD.MOV.U32 R18, RZ, RZ, RZ ;  /* 0x000000ffff127224 */ /* 0x000fce00078e00ff */
.L_x_2118:
[----:B------:R-:W-:-:S13]  /*11dd0*/  ISETP.NE.AND P0, PT, R5, RZ, PT ;  /* 0x000000ff0500720c */ /* 0x000fda0003f05270 */
[----:B------:R-:W0:Y:S01]  /*11de0*/  @!P0 S2R R3, SR_CgaCtaId ;  /* 0x0000000000038919 */ /* 0x000e220000008800 */
[----:B------:R-:W-:-:S04]  /*11df0*/  @!P0 MOV R0, 0x400 ;  /* 0x0000040000008802 */ /* 0x000fc80000000f00 */
[----:B0-----:R-:W-:-:S05]  /*11e00*/  @!P0 LEA R0, R3, R0, 0x18 ;  /* 0x0000000003008211 */ /* 0x001fca00078ec0ff */
[----:B------:R2:W-:Y:S01]  /*11e10*/  @!P0 STS.128 [R0+0x31cd0], R16 ;  /* 0x031cd01000008388 */ /* 0x0005e20000000c00 */
[----:B------:R-:W-:Y:S06]  /*11e20*/  BAR.ARV 0x5, 0x200 ;  /* 0x0148000000007b1d */ /* 0x000fec0000002000 */
.L_x_2111:
        /* <DEDUP_REMOVED lines=33> */
.L_x_2223:
[----:B0---4-:R-:W0:Y:S01]  /*12040*/  LDC.64 R2, c[0x0][0xc88] ;  /* 0x00032200ff027b82 */ /* 0x011e220000000a00 */
[----:B------:R-:W-:Y:S01]  /*12050*/  ULDC.64 UR4, c[0x0][0x208] ;  /* 0x0000820000047ab9 */ /* 0x000fe20000000a00 */
[----:B0-----:R-:W-:-:S05]  /*12060*/  IMAD.WIDE R2, R19, 0x4, R2 ;  /* 0x0000000413027825 */ /* 0x001fca00078e0202 */
[----:B------:R-:W2:Y:S01]  /*12070*/  LDG.E R9, desc[UR4][R2.64] ;  /* 0x0000000402097981 */ /* 0x000ea2000c1e1900 */
[----:B------:R-:W-:Y:S05]  /*12080*/  YIELD ;  /* 0x0000000000007946 */ /* 0x000fea0003800000 */
[----:B------:R-:W-:Y:S01]  /*12090*/  ULDC.64 UR4, c[0x0][0xa28] ;  /* 0x00028a0000047ab9 */ /* 0x000fe20000000a00 */
[----:B------:R-:W-:Y:S01]  /*120a0*/  IMAD.MOV.U32 R0, RZ, RZ, RZ ;  /* 0x000000ffff007224 */ /* 0x000fe200078e00ff */
[----:B------:R-:W-:Y:S01]  /*120b0*/  ISETP.NE.U32.AND P0, PT, RZ, UR4, PT ;  /* 0x00000004ff007c0c */ /* 0x000fe2000bf05070 */
[----:B------:R-:W-:Y:S01]  /*120c0*/  ULDC.64 UR10, c[0x0][0x208] ;  /* 0x00008200000a7ab9 */ /* 0x000fe20000000a00 */
[----:B------:R-:W-:Y:S01]  /*120d0*/  IMAD.MOV.U32 R6, RZ, RZ, RZ ;  /* 0x000000ffff067224 */ /* 0x000fe200078e00ff */
[----:B------:R-:W-:Y:S01]  /*120e0*/  ULDC.64 UR8, c[0x0][0xa18] ;  /* 0x0002860000087ab9 */ /* 0x000fe20000000a00 */
[----:B------:R-:W-:Y:S01]  /*120f0*/  ISETP.NE.AND.EX P0, PT, RZ, UR5, PT, P0 ;  /* 0x00000005ff007c0c */ /* 0x000fe2000bf05300 */
[----:B------:R-:W-:Y:S01]  /*12100*/  ULDC.64 UR6, c[0x0][0xa08] ;  /* 0x0002820000067ab9 */ /* 0x000fe20000000a00 */
        /* <DEDUP_REMOVED lines=39> */
[----:B------:R-:W-:Y:S02]  /*12380*/  ULDC.64 UR4, c[0x0][0x208] ;  /* 0x0000820000047ab9 */ /* 0x000fe40000000a00 */
[----:B------:R-:W0:Y:S04]  /*12390*/  LDG.E R7, desc[UR4][R2.64] ;  /* 0x0000000402077981 */ /* 0x000e28000c1e1900 */
[----:B------:R-:W0:Y:S02]  /*123a0*/  LDG.E R2, desc[UR4][R2.64+0x4] ;  /* 0x0000040402027981 */ /* 0x000e24000c1e1900 */
[----:B0-----:R-:W-:-:S05]  /*123b0*/  IMAD.IADD R8, R2, 0x1, -R7 ;  /* 0x0000000102087824 */ /* 0x001fca00078e0a07 */
[----:B------:R1:W-:Y:S02]  /*123c0*/  STL [R1+0x14], R8 ;  /* 0x0000140801007387 */ /* 0x0003e40000100800 */
.L_x_2120:
[----:B------:R-:W-:Y:S01]  /*123d0*/  ULDC.64 UR4, c[0x0][0xa20] ;  /* 0x0002880000047ab9 */ /* 0x000fe20000000a00 */
[----:B-----5:R-:W-:Y:S01]  /*123e0*/  IMAD.IADD R28, R28, 0x1, R0 ;  /* 0x000000011c1c7824 */ /* 0x020fe200078e0200 */
[----:B------:R-:W-:Y:S01]  /*123f0*/  ISETP.NE.U32.AND P1, PT, RZ, UR4, PT ;  /* 0x00000004ff007c0c */ /* 0x000fe2000bf25070 */
[----:B------:R-:W-:-:S03]  /*12400*/  IMAD.MOV.U32 R26, RZ, RZ, R9 ;  /* 0x000000ffff1a7224 */ /* 0x000fc600078e0009 */
[----:B------:R-:W-:-:S13]  /*12410*/  ISETP.NE.AND.EX P1, PT, RZ, UR5, PT, P1 ;  /* 0x00000005ff007c0c */ /* 0x000fda000bf25310 */
[----:B------:R-:W-:Y:S05]  /*12420*/  @!P1 BRA `(.L_x_2121) ;  /* 0x0000000000149947 */ /* 0x000fea0003800000 */
[----:B------:R-:W-:Y:S01]  /*12430*/  IADD3 R2, P0, R24, UR4, RZ ;  /* 0x0000000418027c10 */ /* 0x000fe2000ff1e0ff */
[----:B------:R-:W-:-:S03]  /*12440*/  ULDC.64 UR6, c[0x0][0x208] ;  /* 0x0000820000067ab9 */ /* 0x000fc60000000a00 */
[----:B------:R-:W-:-:S05]  /*12450*/  IADD3.X R3, R25, UR5, RZ, P0, !PT ;  /* 0x0000000519037c10 */ /* 0x000fca00087fe4ff */
[----:B------:R2:W5:Y:S01]  /*12460*/  LDG.E R6, desc[UR6][R2.64] ;  /* 0x0000000602067981 */ /* 0x000562000c1e1900 */
[----:B------:R-:W-:Y:S05]  /*12470*/  BRA `(.L_x_2122) ;  /* 0x0000000000147947 */ /* 0x000fea0003800000 */
.L_x_2121:
[----:B------:R-:W-:Y:S05]  /*12480*/  @!P0 BRA `(.L_x_2122) ;  /* 0x0000000000108947 */ /* 0x000fea0003800000 */
[----:B------:R-:W-:Y:S02]  /*12490*/  ULDC.64 UR4, c[0x0][0x208] ;  /* 0x0000820000047ab9 */ /* 0x000fe40000000a00 */
[----:B------:R-:W2:Y:S04]  /*124a0*/  LDG.E R6, desc[UR4][R4.64] ;  /* 0x0000000404067981 */ /* 0x000ea8000c1e1900 */
[----:B------:R-:W2:Y:S02]  /*124b0*/  LDG.E R4, desc[UR4][R4.64+0x4] ;  /* 0x0000040404047981 */ /* 0x000ea4000c1e1900 */
[----:B--2---:R-:W-:-:S07]  /*124c0*/  IMAD.IADD R6, R4, 0x1, -R6 ;  /* 0x0000000104067824 */ /* 0x004fce00078e0a06 */
.L_x_2122:
[----:B-----5:R-:W-:Y:S01]  /*124d0*/  IMAD.IADD R6, R6, 0x1, -R0 ;  /* 0x0000000106067824 */ /* 0x020fe200078e0a00 */
[----:B------:R-:W-:Y:S01]  /*124e0*/  BSSY B7, `(.L_x_2123) ;  /* 0x0000428000077945 */ /* 0x000fe20003800000 */
[----:B------:R-:W3:Y:S01]  /*124f0*/  LDC R0, c[0x0][0x448] ;  /* 0x00011200ff007b82 */ /* 0x000ee20000000800 */
[----:B--2---:R-:W-:-:S04]  /*12500*/  IMAD R2, R17, 0xc0, RZ ;  /* 0x000000c011027824 */ /* 0x004fc800078e02ff */
[----:B------:R-:W-:Y:S01]  /*12510*/  VIADD R2, R2, 0xbf ;  /* 0x000000bf02027836 */ /* 0x000fe20000000000 */
[----:B---3--:R-:W-:-:S13]  /*12520*/  ISETP.NE.AND P0, PT, R0, 0x1, PT ;  /* 0x000000010000780c */ /* 0x008fda0003f05270 */
[----:B------:R-:W2:Y:S08]  /*12530*/  @P0 LDC R3, c[0x0][0x44c] ;  /* 0x00011300ff030b82 */ /* 0x000eb00000000800 */
[----:B------:R-:W3:Y:S01]  /*12540*/  @P0 LDC R0, c[0x0][0x450] ;  /* 0x00011400ff000b82 */ /* 0x000ee20000000800 */
[----:B--2---:R-:W-:-:S05]  /*12550*/  @P0 IMAD.HI.U32 R3, R2, R3, RZ ;  /* 0x0000000302030227 */ /* 0x004fca00078e00ff */
[----:B---3--:R-:W-:Y:S01]  /*12560*/  @P0 SHF.R.U32.HI R2, RZ, R0, R3 ;  /* 0x00000000ff020219 */ /* 0x008fe20000011603 */
[C---:B------:R-:W-:Y:S01]  /*12570*/  VIADD R0, R6.reuse, 0x8f ;  /* 0x0000008f06007836 */ /* 0x040fe20000000000 */
[----:B------:R-:W-:-:S03]  /*12580*/  IADD3 R6, R6, 0x90, -R8 ;  /* 0x0000009006067810 */ /* 0x000fc60007ffe808 */
[----:B------:R-:W-:-:S04]  /*12590*/  IMAD.HI R0, R0, 0x38e38e39, RZ ;  /* 0x38e38e3900007827 */ /* 0x000fc800078e02ff */
[----:B------:R-:W-:Y:S01]  /*125a0*/  IMAD.IADD R2, R6, 0x1, R2 ;  /* 0x0000000106027824 */ /* 0x000fe200078e0202 */
[----:B------:R-:W-:-:S03]  /*125b0*/  SHF.R.U32.HI R3, RZ, 0x1f, R0 ;  /* 0x0000001fff037819 */ /* 0x000fc60000011600 */
[----:B------:R-:W-:Y:S01]  /*125c0*/  IMAD.HI R2, R2, 0x38e38e39, RZ ;  /* 0x38e38e3902027827 */ /* 0x000fe200078e02ff */
[----:B------:R-:W-:-:S04]  /*125d0*/  LEA.HI.SX32 R3, R0, R3, 0x1b ;  /* 0x0000000300037211 */ /* 0x000fc800078fdaff */
[----:B------:R-:W-:-:S04]  /*125e0*/  SHF.R.U32.HI R0, RZ, 0x1f, R2 ;  /* 0x0000001fff007819 */ /* 0x000fc80000011602 */
[----:B------:R-:W-:-:S04]  /*125f0*/  LEA.HI.SX32 R0, R2, R0, 0x1b ;  /* 0x0000000002007211 */ /* 0x000fc800078fdaff */
[----:B------:R-:W-:-:S04]  /*12600*/  VIMNMX R4, R3, R0, PT ;  /* 0x0000000003047248 */ /* 0x000fc80003fe0100 */
[----:B------:R-:W-:Y:S01]  /*12610*/  ISETP.GT.AND P0, PT, R4, RZ, PT ;  /* 0x000000ff0400720c */ /* 0x000fe20003f04270 */
[----:B------:R2:W-:-:S12]  /*12620*/  STL [R1+0xc], R4 ;  /* 0x00000c0401007387 */ /* 0x0005d80000100800 */
[----:B--2---:R-:W-:Y:S05]  /*12630*/  @P0 BRA `(.L_x_2124) ;  /* 0x0000000000480947 */ /* 0x004fea0003800000 */
[----:B------:R-:W2:Y:S02]  /*12640*/  S2R R4, SR_TID.X ;  /* 0x0000000000047919 */ /* 0x000ea40000002100 */
[----:B--2---:R-:W-:-:S04]  /*12650*/  LOP3.LUT R4, R4, 0x7f, RZ, 0xc0, !PT ;  /* 0x0000007f04047812 */ /* 0x004fc800078ec0ff */
[----:B------:R-:W-:-:S13]  /*12660*/  ISETP.NE.AND P0, PT, R4, RZ, PT ;  /* 0x000000ff0400720c */ /* 0x000fda0003f05270 */
[----:B------:R-:W-:Y:S05]  /*12670*/  @P0 BRA `(.L_x_2125) ;  /* 0x0000004000380947 */ /* 0x000fea0003800000 */
[----:B------:R-:W2:Y:S01]  /*12680*/  S2R R5, SR_LANEID ;  /* 0x0000000000057919 */ /* 0x000ea20000000000 */
[----:B------:R-:W-:Y:S01]  /*12690*/  VOTEU.ANY UR4, UPT, PT ;  /* 0x0000000000047886 */ /* 0x000fe200038e0100 */
[----:B------:R-:W3:Y:S01]  /*126a0*/  LDC.64 R2, c[0x0][0xc60] ;  /* 0x00031800ff027b82 */ /* 0x000ee20000000a00 */
[----:B------:R-:W2:Y:S01]  /*126b0*/  FLO.U32 R0, UR4 ;  /* 0x0000000400007d00 */ /* 0x000ea200080e0000 */
[----:B------:R-:W-:Y:S01]  /*126c0*/  ULDC.64 UR6, c[0x0][0x208] ;  /* 0x0000820000067ab9 */ /* 0x000fe20000000a00 */
        /* <DEDUP_REMOVED lines=9> */
.L_x_2124:
        /* <DEDUP_REMOVED lines=15> */
[----:B01----:R-:W-:Y:S02]  /*12850*/  IMAD.MOV.U32 R8, RZ, RZ, 0x70 ;  /* 0x00000070ff087424 */ /* 0x003fe400078e00ff */
[----:B------:R-:W-:Y:S02]  /*12860*/  IMAD.MOV.U32 R12, RZ, RZ, 0x1 ;  /* 0x00000001ff0c7424 */ /* 0x000fe400078e00ff */
[----:B------:R-:W-:-:S07]  /*12870*/  IMAD.MOV.U32 R13, RZ, RZ, RZ ;  /* 0x000000ffff0d7224 */ /* 0x000fce00078e00ff */
[----:B------:R-:W-:-:S07]  /*12880*/  LEPC R20, `(.L_x_2127) ;  /* 0x000000001014794e */ /* 0x000fce0000000000 */
[----:B--2---:R-:W-:Y:S05]  /*12890*/  CALL.ABS.NOINC R2 ;  /* 0x0000000002007343 */ /* 0x004fea0003c00000 */
.L_x_2127:
[----:B------:R-:W-:Y:S05]  /*128a0*/  BSYNC B6 ;  /* 0x0000000000067941 */ /* 0x000fea0003800000 */
.L_x_2126:
        /* <DEDUP_REMOVED lines=15> */
[----:B01----:R-:W-:Y:S02]  /*129a0*/  IMAD.MOV.U32 R8, RZ, RZ, 0x70 ;  /* 0x00000070ff087424 */ /* 0x003fe400078e00ff */
[----:B------:R-:W-:Y:S02]  /*129b0*/  IMAD.MOV.U32 R12, RZ, RZ, 0x1 ;  /* 0x00000001ff0c7424 */ /* 0x000fe400078e00ff */
[----:B--2---:R-:W-:-:S07]  /*129c0*/  IMAD.MOV.U32 R13, RZ, RZ, RZ ;  /* 0x000000ffff0d7224 */ /* 0x004fce00078e00ff */
[----:B------:R-:W-:-:S07]  /*129d0*/  LEPC R20, `(.L_x_2130) ;  /* 0x000000001014794e */ /* 0x000fce0000000000 */
[----:B---3--:R-:W-:Y:S05]  /*129e0*/  CALL.ABS.NOINC R2 ;  /* 0x0000000002007343 */ /* 0x008fea0003c00000 */
.L_x_2130:
        /* <DEDUP_REMOVED lines=15> */
.L_x_2129:
[----:B------:R-:W-:Y:S05]  /*12ae0*/  BSYNC B6 ;  /* 0x0000000000067941 */ /* 0x000fea0003800000 */
.L_x_2128:
[----:B------:R-:W-:Y:S01]  /*12af0*/  ULDC.64 UR4, c[0x0][0x9f8] ;  /* 0x00027e0000047ab9 */ /* 0x000fe20000000a00 */
[----:B------:R-:W-:Y:S01]  /*12b00*/  ULDC.64 UR6, c[0x0][0x208] ;  /* 0x0000820000067ab9 */ /* 0x000fe20000000a00 */
[----:B------:R-:W-:Y:S01]  /*12b10*/  ISETP.NE.U32.AND P0, PT, RZ, UR4, PT ;  /* 0x00000004ff007c0c */ /* 0x000fe2000bf05070 */
[----:B------:R-:W2:Y:S01]  /*12b20*/  LDL R20, [R1+0xc] ;  /* 0x00000c0001147983 */ /* 0x000ea20000100800 */
[----:B------:R-:W3:Y:S02]  /*12b30*/  LDC.64 R2, c[0x0][0x418] ;  /* 0x00010600ff027b82 */ /* 0x000ee40000000a00 */
[----:B------:R-:W-:-:S13]  /*12b40*/  ISETP.NE.AND.EX P0, PT, RZ, UR5, PT, P0 ;  /* 0x00000005ff007c0c */ /* 0x000fda000bf05300 */
[----:B------:R-:W-:-:S04]  /*12b50*/  @P0 IADD3 R24, P1, R24, UR4, RZ ;  /* 0x0000000418180c10 */ /* 0x000fc8000ff3e0ff */
[----:B------:R-:W-:Y:S01]  /*12b60*/  @P0 IADD3.X R25, R25, UR5, RZ, P1, !PT ;  /* 0x0000000519190c10 */ /* 0x000fe20008ffe4ff */
[----:B------:R-:W-:-:S04]  /*12b70*/  ULDC.64 UR4, c[0x0][0xa08] ;  /* 0x0002820000047ab9 */ /* 0x000fc80000000a00 */
[----:B------:R2:W4:Y:S01]  /*12b80*/  @P0 LDG.E R26, desc[UR6][R24.64] ;  /* 0x00000006181a0981 */ /* 0x000522000c1e1900 */
[----:B---3--:R-:W-:Y:S01]  /*12b90*/  LOP3.LUT P0, RZ, R2, UR4, RZ, 0xfc, !PT ;  /* 0x0000000402ff7c12 */ /* 0x008fe2000f80fcff */
[----:B------:R-:W-:-:S03]  /*12ba0*/  UMOV UR4, 0xffffffff ;  /* 0xffffffff00047882 */ /* 0x000fc60000000000 */
[----:B------:R-:W-:Y:S01]  /*12bb0*/  LOP3.LUT P0, RZ, R3, UR5, RZ, 0xfc, P0 ;  /* 0x0000000503ff7c12 */ /* 0x000fe2000800fcff */
[----:B--2---:R-:W-:Y:S01]  /*12bc0*/  VIADD R25, R20, 0xffffffff ;  /* 0xffffffff14197836 */ /* 0x004fe20000000000 */
[----:B----4-:R-:W-:Y:S02]  /*12bd0*/  SHF.R.S32.HI R29, RZ, 0x1f, R26 ;  /* 0x0000001fff1d7819 */ /* 0x010fe4000001141a */
[----:B------:R-:W-:Y:S01]  /*12be0*/  SEL R24, R26, RZ, !P0 ;  /* 0x000000ff1a187207 */ /* 0x000fe20004000000 */
[----:B------:R-:W-:Y:S08]  /*12bf0*/  BRA.DIV UR4, `(.L_x_2131) ;  /* 0x0000004e04887947 */ /* 0x000ff0000b800000 */
[----:B------:R-:W2:Y:S02]  /*12c00*/  S2R R0, SR_TID.X ;  /* 0x0000000000007919 */ /* 0x000ea40000002100 */
[----:B--2---:R-:W-:-:S04]  /*12c10*/  SHF.R.U32.HI R0, RZ, 0x5, R0 ;  /* 0x00000005ff007819 */ /* 0x004fc80000011600 */
[----:B------:R-:W-:-:S05]  /*12c20*/  LOP3.LUT R0, R0, 0x3, RZ, 0xc0, !PT ;  /* 0x0000000300007812 */ /* 0x000fca00078ec0ff */
[----:B------:R2:W3:Y:S02]  /*12c30*/  SHFL.IDX PT, R14, R0, RZ, 0x1f ;  /* 0x00001fff000e7589 */ /* 0x0004e400000e0000 */
.L_x_2239:
[----:B------:R-:W-:Y:S02]  /*12c40*/  PLOP3.LUT P1, PT, PT, PT, PT, 0x8, 0x0 ;  /* 0x000000000000781c */ /* 0x000fe40003f2e170 */
[----:B---3--:R-:W-:Y:S02]  /*12c50*/  ISETP.NE.AND P0, PT, R14, RZ, PT ;  /* 0x000000ff0e00720c */ /* 0x008fe40003f05270 */
[----:B--2---:R-:W-:-:S05]  /*12c60*/  P2R R0, PR, RZ, 0x2 ;  /* 0x00000002ff007803 */ /* 0x004fca0000000000 */
[----:B------:R2:W-:Y:S06]  /*12c70*/  STL [R1], R0 ;  /* 0x0000000001007387 */ /* 0x0005ec0000100800 */
[----:B------:R-:W-:Y:S05]  /*12c80*/  @P0 BRA `(.L_x_2132) ;  /* 0x00000004001c0947 */ /* 0x000fea0003800000 */
[----:B------:R-:W-:-:S03]  /*12c90*/  UMOV UR4, 0xffffffff ;  /* 0xffffffff00047882 */ /* 0x000fc60000000000 */
[----:B------:R-:W-:Y:S05]  /*12ca0*/  BRA.DIV UR4, `(.L_x_2133) ;  /* 0x0000004e04907947 */ /* 0x000fea000b800000 */
[----:B------:R-:W-:-:S13]  /*12cb0*/  ELECT P6, URZ, PT ;  /* 0x00000000003f782f */ /* 0x000fda00038c0000 */
.L_x_2242:
[----:B------:R-:W-:Y:S05]  /*12cc0*/  @!P6 BRA `(.L_x_2132) ;  /* 0x00000004000ce947 */ /* 0x000fea0003800000 */
[----:B------:R-:W-:-:S04]  /*12cd0*/  ISETP.NE.U32.AND P0, PT, R2, RZ, PT ;  /* 0x000000ff0200720c */ /* 0x000fc80003f05070 */
[----:B------:R-:W-:-:S13]  /*12ce0*/  ISETP.NE.AND.EX P0, PT, R3, RZ, PT, P0 ;  /* 0x000000ff0300720c */ /* 0x000fda0003f05300 */
[----:B------:R-:W-:Y:S05]  /*12cf0*/  @!P0 BRA `(.L_x_2134) ;  /* 0x0000000000488947 */ /* 0x000fea0003800000 */
[----:B------:R-:W3:Y:S01]  /*12d00*/  LDC R6, c[0x0][0x43c] ;  /* 0x00010f00ff067b82 */ /* 0x000ee20000000800 */
[----:B------:R-:W-:Y:S01]  /*12d10*/  ULDC.64 UR4, c[0x0][0x428] ;  /* 0x00010a0000047ab9 */ /* 0x000fe20000000a00 */
        /* <DEDUP_REMOVED lines=16> */
.L_x_2134:
[----:B--2---:R-:W-:Y:S01]  /*12e20*/  IMAD R0, R23, 0x8, R22 ;  /* 0x0000000817007824 */ /* 0x004fe200078e0216 */
[----:B---3--:R-:W-:-:S04]  /*12e30*/  SHF.L.U32 R2, R27, 0x1f, RZ ;  /* 0x0000001f1b027819 */ /* 0x008fc800000006ff */
[----:B------:R-:W2:Y:S02]  /*12e40*/  SYNCS.PHASECHK.TRANS64.TRYWAIT P0, [R0+URZ+0x31c40], R2 ;  /* 0x031c4002000075a7 */ /* 0x000ea4000800017f */
[----:B--2---:R-:W-:Y:S05]  /*12e50*/  @!P0 BRA `(.L_x_2135) ;  /* 0x0000004c00448947 */ /* 0x004fea0003800000 */
.L_x_2243:
        /* <DEDUP_REMOVED lines=11> */
.L_x_2136:
[----:B------:R-:W-:Y:S01]  /*12f10*/  R2UR UR9, R0 ;  /* 0x00000000000972ca */ /* 0x000fe200000e0000 */
[----:B--2---:R-:W-:Y:S01]  /*12f20*/  IMAD R0, R23, 0x6c00, R22 ;  /* 0x00006c0017007824 */ /* 0x004fe200078e0216 */
        /* <DEDUP_REMOVED lines=22> */
[----:B--2---:R-:W-:Y:S01]  /*13090*/  UMOV UR8, UR15 ;  /* 0x0000000f00087c82 */ /* 0x004fe20008000000 */
[----:B------:R-:W-:Y:S02]  /*130a0*/  UMOV UR10, UR16 ;  /* 0x00000010000a7c82 */ /* 0x000fe40008000000 */
[----:B------:R2:W-:Y:S02]  /*130b0*/  UTMALDG.4D [UR8], [UR4], desc[UR6] ;  /* 0x00000608040075b4 */ /* 0x0005e40008019000 */
[----:B--2---:R-:W-:Y:S01]  /*130c0*/  UMOV UR8, UR17 ;  /* 0x0000001100087c82 */ /* 0x004fe20008000000 */
[----:B------:R-:W-:-:S02]  /*130d0*/  UMOV UR10, UR14 ;  /* 0x0000000e000a7c82 */ /* 0x000fc40008000000 */
[----:B------:R3:W-:Y:S02]  /*130e0*/  UTMALDG.4D [UR8], [UR4], desc[UR6] ;  /* 0x00000608040075b4 */ /* 0x0007e40008019000 */
[----:B---3--:R-:W-:Y:S01]  /*130f0*/  NOP ;  /* 0x0000000000007918 */ /* 0x008fe20000000000 */
.L_x_2132:
[----:B------:R-:W3:Y:S04]  /*13100*/  LDL.LU R4, [R1+0x10] ;  /* 0x0000100001047983 */ /* 0x000ee80000300800 */
[----:B------:R-:W4:Y:S04]  /*13110*/  LDL.LU R6, [R1+0x8] ;  /* 0x0000080001067983 */ /* 0x000f280000300800 */
[----:B------:R-:W5:Y:S01]  /*13120*/  LDL.LU R3, [R1+0x18] ;  /* 0x0000180001037983 */ /* 0x000f620000300800 */
[----:B------:R-:W-:Y:S05]  /*13130*/  WARPSYNC.ALL ;  /* 0x0000000000007948 */ /* 0x000fea0003800000 */
[----:B------:R-:W-:Y:S01]  /*13140*/  ULDC.64 UR6, c[0x0][0xa00] ;  /* 0x0002800000067ab9 */ /* 0x000fe20000000a00 */
[----:B------:R-:W-:Y:S01]  /*13150*/  ULDC.64 UR4, c[0x0][0x298] ;  /* 0x0000a60000047ab9 */ /* 0x000fe20000000a00 */
[----:B------:R-:W-:Y:S01]  /*13160*/  BAR.SYNC.DEFER_BLOCKING 0x8, 0x200 ;  /* 0x0208000000007b1d */ /* 0x000fe20000010000 */
[----:B------:R-:W-:Y:S01]  /*13170*/  ISETP.NE.U32.AND P0, PT, RZ, UR6, PT ;  /* 0x00000006ff007c0c */ /* 0x000fe2000bf05070 */
[----:B--2---:R-:W-:-:S03]  /*13180*/  VIADD R0, R22, 0xda00 ;  /* 0x0000da0016007836 */ /* 0x004fc60000000000 */
[----:B------:R-:W-:Y:S01]  /*13190*/  ISETP.NE.AND.EX P0, PT, RZ, UR7, PT, P0 ;  /* 0x00000007ff007c0c */ /* 0x000fe2000bf05300 */
[----:B------:R-:W-:Y:S01]  /*131a0*/  BSSY B6, `(.L_x_2137) ;  /* 0x0000020000067945 */ /* 0x000fe20003800000 */
[----:B------:R-:W-:Y:S02]  /*131b0*/  LOP3.LUT P1, RZ, R0, 0x1bf, RZ, 0xc0, !PT ;  /* 0x000001bf00ff7812 */ /* 0x000fe4000782c0ff */
[----:B---3--:R-:W-:-:S05]  /*131c0*/  SHF.R.S32.HI R2, RZ, 0x1f, R4 ;  /* 0x0000001fff027819 */ /* 0x008fca0000011404 */
[----:B------:R-:W-:Y:S01]  /*131d0*/  IMAD R2, R2, UR4, RZ ;  /* 0x0000000402027c24 */ /* 0x000fe2000f8e02ff */
[----:B-----5:R-:W-:-:S03]  /*131e0*/  SEL R3, R3, RZ, !P0 ;  /* 0x000000ff03037207 */ /* 0x020fc60004000000 */
[----:B------:R-:W-:Y:S01]  /*131f0*/  IMAD R0, R4, UR5, R2 ;  /* 0x0000000504007c24 */ /* 0x000fe2000f8e0202 */
[----:B----4-:R-:W-:Y:S01]  /*13200*/  SEL R2, R6, RZ, !P0 ;  /* 0x000000ff06027207 */ /* 0x010fe20004000000 */
[----:B------:R-:W-:-:S05]  /*13210*/  IMAD.WIDE.U32 R4, R4, UR4, RZ ;  /* 0x0000000404047c25 */ /* 0x000fca000f8e00ff */
[----:B------:R-:W-:Y:S04]  /*13220*/  STL.64 [R1+0x20], R4 ;  /* 0x0000200401007387 */ /* 0x000fe80000100a00 */
[----:B------:R2:W-:Y:S04]  /*13230*/  STL [R1+0x8], R2 ;  /* 0x0000080201007387 */ /* 0x0005e80000100800 */
[----:B------:R3:W-:Y:S01]  /*13240*/  STL [R1+0x2c], R3 ;  /* 0x00002c0301007387 */ /* 0x0007e20000100800 */
[----:B--2---:R-:W-:Y:S01]  /*13250*/  IMAD.IADD R2, R5, 0x1, R0 ;  /* 0x0000000105027824 */ /* 0x004fe200078e0200 */
[----:B------:R-:W-:-:S05]  /*13260*/  SHF.R.S32.HI R0, RZ, 0x1f, R18 ;  /* 0x0000001fff007819 */ /* 0x000fca0000011412 */
        /* <DEDUP_REMOVED lines=19> */
.L_x_2138:
[----:B------:R-:W-:Y:S05]  /*133a0*/  BSYNC B6 ;  /* 0x0000000000067941 */ /* 0x000fea0003800000 */
.L_x_2137:
        /* <DEDUP_REMOVED lines=8> */
[----:B------:R-:W4:Y:S01]  /*13430*/  LDL.LU R4, [R1+0x8] ;  /* 0x0000080001047983 */ /* 0x000f220000300800 */
[----:B------:R-:W4:Y:S01]  /*13440*/  S2R R10, SR_TID.X ;  /* 0x00000000000a7919 */ /* 0x000f220000002100 */
[----:B------:R-:W4:Y:S01]  /*13450*/  S2R R11, SR_TID.X ;  /* 0x00000000000b7919 */ /* 0x000f220000002100 */
[----:B---3--:R-:W-:-:S13]  /*13460*/  ISETP.NE.AND P1, PT, R9, 0x1, PT ;  /* 0x000000010900780c */ /* 0x008fda0003f25270 */
[----:B------:R-:W3:Y:S08]  /*13470*/  @P1 LDC R5, c[0x0][0x450] ;  /* 0x00011400ff051b82 */ /* 0x000ef00000000800 */
[----:B01----:R-:W0:Y:S01]  /*13480*/  @P1 LDC R8, c[0x0][0x44c] ;  /* 0x00011300ff081b82 */ /* 0x003e220000000800 */
[----:B--2---:R-:W-:Y:S02]  /*13490*/  IMAD.MOV.U32 R3, RZ, RZ, R0 ;  /* 0x000000ffff037224 */ /* 0x004fe400078e0000 */
[----:B----4-:R-:W-:-:S02]  /*134a0*/  IMAD R0, R20, UR4, RZ ;  /* 0x0000000414007c24 */ /* 0x010fc4000f8e02ff */
[C---:B------:R-:W-:Y:S01]  /*134b0*/  IMAD.WIDE.U32 R2, R18.reuse, UR4, R2 ;  /* 0x0000000412027c25 */ /* 0x040fe2000f8e0002 */
[----:B------:R-:W1:Y:S03]  /*134c0*/  S2R R20, SR_TID.X ;  /* 0x0000000000147919 */ /* 0x000e660000002100 */
[----:B------:R-:W-:Y:S01]  /*134d0*/  IMAD R0, R18, UR5, R0 ;  /* 0x0000000512007c24 */ /* 0x000fe2000f8e0200 */
[----:B------:R-:W-:-:S03]  /*134e0*/  ULDC.64 UR4, c[0x0][0x2e0] ;  /* 0x0000b80000047ab9 */ /* 0x000fc60000000a00 */
[----:B------:R-:W-:Y:S02]  /*134f0*/  IMAD.IADD R3, R3, 0x1, R0 ;  /* 0x0000000103037824 */ /* 0x000fe400078e0200 */
[----:B------:R-:W-:Y:S02]  /*13500*/  IMAD R0, R21, UR4, RZ ;  /* 0x0000000415007c24 */ /* 0x000fe4000f8e02ff */
[----:B------:R-:W2:Y:S01]  /*13510*/  S2R R21, SR_TID.X ;  /* 0x0000000000157919 */ /* 0x000ea20000002100 */
[----:B------:R-:W-:-:S04]  /*13520*/  IMAD.WIDE.U32 R2, R4, UR4, R2 ;  /* 0x0000000404027c25 */ /* 0x000fc8000f8e0002 */
[----:B------:R-:W-:Y:S01]  /*13530*/  IMAD R0, R4, UR5, R0 ;  /* 0x0000000504007c24 */ /* 0x000fe2000f8e0200 */
[----:B------:R-:W-:Y:S01]  /*13540*/  ULDC.64 UR4, c[0x0][0x2d0] ;  /* 0x0000b40000047ab9 */ /* 0x000fe20000000a00 */
[----:B------:R-:W4:Y:S02]  /*13550*/  @P1 LDC R4, c[0x0][0x44c] ;  /* 0x00011300ff041b82 */ /* 0x000f240000000800 */
[----:B------:R-:W-:Y:S01]  /*13560*/  IMAD.IADD R3, R3, 0x1, R0 ;  /* 0x0000000103037824 */ /* 0x000fe200078e0200 */
[----:B-1----:R-:W-:-:S04]  /*13570*/  LOP3.LUT R20, R20, 0x7f, RZ, 0xc0, !PT ;  /* 0x0000007f14147812 */ /* 0x002fc800078ec0ff */
[----:B------:R-:W-:Y:S01]  /*13580*/  SHF.R.U32.HI R20, RZ, 0x2, R20 ;  /* 0x00000002ff147819 */ /* 0x000fe20000011614 */
[----:B--2---:R-:W-:Y:S02]  /*13590*/  IMAD.SHL.U32 R6, R21, 0x20, RZ ;  /* 0x0000002015067824 */ /* 0x004fe400078e00ff */
[----:B------:R-:W-:-:S03]  /*135a0*/  IMAD.SHL.U32 R21, R10, 0x8, RZ ;  /* 0x000000080a157824 */ /* 0x000fc600078e00ff */
        /* <DEDUP_REMOVED lines=9> */
[----:B---3--:R-:W-:-:S04]  /*13640*/  @P1 SHF.R.U32.HI R4, RZ, R5, R0 ;  /* 0x00000005ff041219 */ /* 0x008fc80000011600 */
        /* <DEDUP_REMOVED lines=15> */
[----:B0-----:R-:W-:Y:S01]  /*13740*/  @P1 IMAD.HI.U32 R8, R7, R8, RZ ;  /* 0x0000000807081227 */ /* 0x001fe200078e00ff */
        /* <DEDUP_REMOVED lines=13> */
[----:B------:R-:W-:Y:S01]  /*13820*/  IMAD.IADD R3, R3, 0x1, R7 ;  /* 0x0000000103037824 */ /* 0x000fe200078e0207 */
[----:B------:R-:W-:Y:S02]  /*13830*/  ISETP.GE.AND P2, PT, R20, UR4, PT ;  /* 0x0000000414007c0c */ /* 0x000fe4000bf46270 */
        /* <DEDUP_REMOVED lines=12> */
[----:B------:R-:W-:Y:S01]  /*13900*/  IMAD R17, R17, 0xc0, R21 ;  /* 0x000000c011117824 */ /* 0x000fe200078e0215 */
[----:B------:R-:W-:Y:S02]  /*13910*/  ULDC.64 UR4, c[0x0][0x208] ;  /* 0x0000820000047ab9 */ /* 0x000fe40000000a00 */
[----:B------:R-:W0:Y:S04]  /*13920*/  SHFL.IDX PT, R3, R0, RZ, 0x1c1f ;  /* 0x001c1fff00037589 */ /* 0x000e2800000e0000 */
[----:B------:R-:W-:Y:S01]  /*13930*/  SHFL.IDX PT, R14, R7, 0x1, 0x1c1f ;  /* 0x003c1f00070e7f89 */ /* 0x000fe200000e0000 */
[----:B--2---:R-:W-:-:S03]  /*13940*/  IMAD R5, R2, R9, RZ ;  /* 0x0000000902057224 */ /* 0x004fc600078e02ff */
[----:B------:R-:W1:Y:S02]  /*13950*/  SHFL.IDX PT, R2, R4, RZ, 0x1c1f ;  /* 0x001c1fff04027589 */ /* 0x000e6400000e0000 */
        /* <DEDUP_REMOVED lines=54> */
.L_x_2256:
[----:B------:R-:W-:Y:S01]  /*13cc0*/  VIADD R0, R17, 0xa0 ;  /* 0x000000a011007836 */ /* 0x000fe20000000000 */
[----:B------:R-:W-:-:S04]  /*13cd0*/  ULDC.64 UR4, c[0x0][0x208] ;  /* 0x0000820000047ab9 */ /* 0x000fc80000000a00 */
[----:B------:R-:W-:Y:S01]  /*13ce0*/  ISETP.GE.AND P3, PT, R0, R5, PT ;  /* 0x000000050000720c */ /* 0x000fe20003f66270 */
[----:B------:R-:W-:-:S12]  /*13cf0*/  VIADD R0, R22, 0x31c00 ;  /* 0x00031c0016007836 */ /* 0x000fd80000000000 */
        /* <DEDUP_REMOVED lines=10> */
.L_x_2140:
        /* <DEDUP_REMOVED lines=8> */
[----:B------:R-:W-:Y:S01]  /*13e20*/  LEA.HI R2, R3, R3, RZ, 0x1 ;  /* 0x0000000303027211 */ /* 0x000fe200078f08ff */
[----:B------:R0:W-:Y:S03]  /*13e30*/  STL [R1+0x28], R3 ;  /* 0x0000280301007387 */ /* 0x0001e60000100800 */
[----:B------:R-:W-:-:S05]  /*13e40*/  LOP3.LUT R2, R2, 0xfffffffe, RZ, 0xc0, !PT ;  /* 0xfffffffe02027812 */ /* 0x000fca00078ec0ff */
[----:B------:R-:W-:-:S05]  /*13e50*/  IMAD.IADD R2, R3, 0x1, -R2 ;  /* 0x0000000103027824 */ /* 0x000fca00078e0a02 */
[----:B0-----:R-:W-:Y:S01]  /*13e60*/  SHF.L.U32 R3, R2, 0x1f, RZ ;  /* 0x0000001f02037819 */ /* 0x001fe200000006ff */
[----:B------:R-:W-:Y:S01]  /*13e70*/  NOP ;  /* 0x0000000000007918 */ /* 0x000fe20000000000 */
[----:B------:R-:W2:Y:S01]  /*13e80*/  LDL R4, [R1+0xc] ;  /* 0x00000c0001047983 */ /* 0x000ea20000100800 */
[----:B------:R0:W-:Y:S01]  /*13e90*/  SYNCS.ARRIVE.TRANS64.A1T0 RZ, [R22+URZ+0x31c00], RZ ;  /* 0x031c00ff16ff79a7 */ /* 0x0001e2000810003f */
[----:B------:R-:W-:Y:S01]  /*13ea0*/  BSSY B0, `(.L_x_2141) ;  /* 0x0000004000007945 */ /* 0x000fe20003800000 */
[----:B------:R-:W1:Y:S01]  /*13eb0*/  SYNCS.PHASECHK.TRANS64.TRYWAIT P0, [R22+URZ+0x31c20], R3 ;  /* 0x031c2003160075a7 */ /* 0x000e62000800017f */
[----:B--2---:R-:W-:Y:S02]  /*13ec0*/  ISETP.GE.AND P1, PT, R4, 0x2, PT ;  /* 0x000000020400780c */ /* 0x004fe40003f26270 */
[----:B01----:R-:W-:Y:S11]  /*13ed0*/  @!P0 BRA `(.L_x_2142) ;  /* 0x0000004400588947 */ /* 0x003ff60003800000 */
.L_x_2257:
[----:B------:R-:W-:Y:S05]  /*13ee0*/  BSYNC B0 ;  /* 0x0000000000007941 */ /* 0x000fea0003800000 */
.L_x_2141:
[----:B------:R-:W-:Y:S04]  /*13ef0*/  BSSY B0, `(.L_x_2143) ;  /* 0x0000226000007945 */ /* 0x000fe80003800000 */
[----:B------:R-:W-:Y:S05]  /*13f00*/  @!P1 BRA `(.L_x_2144) ;  /* 0x0000002000909947 */ /* 0x000fea0003800000 */
[----:B------:R-:W2:Y:S01]  /*13f10*/  LDL R4, [R1+0xc] ;  /* 0x00000c0001047983 */ /* 0x000ea20000100800 */
[----:B------:R-:W-:Y:S01]  /*13f20*/  BSSY B2, `(.L_x_2145) ;  /* 0x00000bc000027945 */ /* 0x000fe20003800000 */
[C---:B--2---:R-:W-:Y:S01]  /*13f30*/  LOP3.LUT R2, R4.reuse, 0x1, RZ, 0xc0, !PT ;  /* 0x0000000104027812 */ /* 0x044fe200078ec0ff */
[----:B------:R-:W-:-:S03]  /*13f40*/  VIADD R7, R4, 0xfffffffe ;  /* 0xfffffffe04077836 */ /* 0x000fc60000000000 */
[----:B------:R-:W-:Y:S01]  /*13f50*/  ISETP.NE.U32.AND P0, PT, R2, 0x1, PT ;  /* 0x000000010200780c */ /* 0x000fe20003f05070 */
[----:B------:R-:W-:-:S12]  /*13f60*/  IMAD.MOV.U32 R6, RZ, RZ, R7 ;  /* 0x000000ffff067224 */ /* 0x000fd800078e0007 */
[----:B------:R-:W-:Y:S05]  /*13f70*/  @!P0 BRA `(.L_x_2146) ;  /* 0x0000000800d88947 */ /* 0x000fea0003800000 */
        /* <DEDUP_REMOVED lines=11> */
[----:B------:R-:W-:Y:S01]  /*14030*/  ISETP.NE.U32.AND P0, PT, RZ, UR4, PT ;  /* 0x00000004ff007c0c */ /* 0x000fe2000bf05070 */
[----:B------:R-:W-:-:S03]  /*14040*/  IMAD.MOV.U32 R6, RZ, RZ, R7 ;  /* 0x000000ffff067224 */ /* 0x000fc600078e0007 */
[----:B------:R-:W-:-:S13]  /*14050*/  ISETP.NE.AND.EX P0, PT, RZ, UR5, PT, P0 ;  /* 0x00000005ff007c0c */ /* 0x000fda000bf05300 */
        /* <DEDUP_REMOVED lines=19> */
.L_x_2149:
[----:B0-----:R-:W-:Y:S01]  /*14190*/  IMAD R3, R8, 0x8, R22 ;  /* 0x0000000808037824 */ /* 0x001fe200078e0216 */
[----:B------:R-:W-:Y:S01]  /*141a0*/  SHF.L.U32 R2, R9, 0x1f, RZ ;  /* 0x0000001f09027819 */ /* 0x000fe200000006ff */
[----:B------:R-:W-:Y:S03]  /*141b0*/  BSSY B3, `(.L_x_2150) ;  /* 0x0000003000037945 */ /* 0x000fe60003800000 */
[----:B------:R-:W0:Y:S02]  /*141c0*/  SYNCS.PHASECHK.TRANS64.TRYWAIT P0, [R3+URZ+0x31c40], R2 ;  /* 0x031c4002030075a7 */ /* 0x000e24000800017f */
[----:B0-----:R-:W-:Y:S05]  /*141d0*/  @!P0 BRA `(.L_x_2151) ;  /* 0x0000004000ac8947 */ /* 0x001fea0003800000 */
.L_x_2258:
[----:B------:R-:W-:Y:S05]  /*141e0*/  BSYNC B3 ;  /* 0x0000000000037941 */ /* 0x000fea0003800000 */
.L_x_2150:
        /* <DEDUP_REMOVED lines=12> */
.L_x_2153:
[----:B------:R-:W-:Y:S05]  /*142b0*/  BSYNC B3 ;  /* 0x0000000000037941 */ /* 0x000fea0003800000 */
.L_x_2152:
        /* <DEDUP_REMOVED lines=11> */
.L_x_2154:
        /* <DEDUP_REMOVED lines=16> */
.L_x_2155:
        /* <DEDUP_REMOVED lines=16> */
.L_x_2156:
        /* <DEDUP_REMOVED lines=15> */
.L_x_2259:
[----:B------:R-:W-:Y:S05]  /*14660*/  BSYNC B3 ;  /* 0x0000000000037941 */ /* 0x000fea0003800000 */
.L_x_2157:
        /* <DEDUP_REMOVED lines=12> */
.L_x_2160:
[----:B------:R-:W-:Y:S05]  /*14730*/  BSYNC B3 ;  /* 0x0000000000037941 */ /* 0x000fea0003800000 */
.L_x_2159:
        /* <DEDUP_REMOVED lines=11> */
.L_x_2161:
        /* <DEDUP_REMOVED lines=15> */
.L_x_2162:
        /* <DEDUP_REMOVED lines=15> */
.L_x_2163:
        /* <DEDUP_REMOVED lines=12> */
.L_x_2148:
[----:B------:R-:W-:Y:S05]  /*14a90*/  BSYNC B1 ;  /* 0x0000000000017941 */ /* 0x000fea0003800000 */
.L_x_2147:
[----:B------:R-:W2:Y:S01]  /*14aa0*/  LDL.LU R2, [R1+0xc] ;  /* 0x00000c0001027983 */ /* 0x000ea20000300800 */
[----:B------:R-:W-:Y:S02]  /*14ab0*/  IMAD.MOV.U32 R23, RZ, RZ, R8 ;  /* 0x000000ffff177224 */ /* 0x000fe400078e0008 */
[----:B------:R-:W-:Y:S02]  /*14ac0*/  IMAD.MOV.U32 R27, RZ, RZ, R9 ;  /* 0x000000ffff1b7224 */ /* 0x000fe400078e0009 */
[----:B--2---:R-:W-:-:S07]  /*14ad0*/  VIADD R6, R2, 0xfffffffd ;  /* 0xfffffffd02067836 */ /* 0x004fce0000000000 */
.L_x_2146:
[----:B------:R-:W-:Y:S05]  /*14ae0*/  BSYNC B2 ;  /* 0x0000000000027941 */ /* 0x000fea0003800000 */
.L_x_2145:
[----:B------:R-:W-:-:S13]  /*14af0*/  ISETP.NE.AND P0, PT, R7, RZ, PT ;  /* 0x000000ff0700720c */ /* 0x000fda0003f05270 */
[----:B------:R-:W-:Y:S05]  /*14b00*/  @!P0 BRA `(.L_x_2144) ;  /* 0x0000001400908947 */ /* 0x000fea0003800000 */
[----:B------:R-:W-:-:S07]  /*14b10*/  IMAD.MOV.U32 R4, RZ, RZ, R24 ;  /* 0x000000ffff047224 */ /* 0x000fce00078e0018 */
.L_x_2198:
        /* <DEDUP_REMOVED lines=33> */
.L_x_2166:
[----:B0-----:R-:W-:Y:S01]  /*14d30*/  IMAD R3, R7, 0x8, R22 ;  /* 0x0000000807037824 */ /* 0x001fe200078e0216 */
[----:B------:R-:W-:Y:S01]  /*14d40*/  SHF.L.U32 R2, R8, 0x1f, RZ ;  /* 0x0000001f08027819 */ /* 0x000fe200000006ff */
[----:B------:R-:W-:Y:S03]  /*14d50*/  BSSY B2, `(.L_x_2167) ;  /* 0x0000003000027945 */ /* 0x000fe60003800000 */
[----:B------:R-:W0:Y:S02]  /*14d60*/  SYNCS.PHASECHK.TRANS64.TRYWAIT P0, [R3+URZ+0x31c40], R2 ;  /* 0x031c4002030075a7 */ /* 0x000e24000800017f */
[----:B0-----:R-:W-:Y:S05]  /*14d70*/  @!P0 BRA `(.L_x_2168) ;  /* 0x0000003400ec8947 */ /* 0x001fea0003800000 */
.L_x_2260:
[----:B------:R-:W-:Y:S05]  /*14d80*/  BSYNC B2 ;  /* 0x0000000000027941 */ /* 0x000fea0003800000 */
.L_x_2167:
        /* <DEDUP_REMOVED lines=12> */
.L_x_2170:
[----:B------:R-:W-:Y:S05]  /*14e50*/  BSYNC B2 ;  /* 0x0000000000027941 */ /* 0x000fea0003800000 */
.L_x_2169:
        /* <DEDUP_REMOVED lines=11> */
.L_x_2171:
        /* <DEDUP_REMOVED lines=16> */
.L_x_2172:
        /* <DEDUP_REMOVED lines=16> */
.L_x_2173:
        /* <DEDUP_REMOVED lines=15> */
.L_x_2261:
[----:B------:R-:W-:Y:S05]  /*15200*/  BSYNC B2 ;  /* 0x0000000000027941 */ /* 0x000fea0003800000 */
.L_x_2174:
        /* <DEDUP_REMOVED lines=11> */
.L_x_2177:
[----:B------:R-:W-:Y:S05]  /*152c0*/  BSYNC B2 ;  /* 0x0000000000027941 */ /* 0x000fea0003800000 */
.L_x_2176:
        /* <DEDUP_REMOVED lines=10> */
.L_x_2178:
        /* <DEDUP_REMOVED lines=15> */
.L_x_2179:
        /* <DEDUP_REMOVED lines=15> */
.L_x_2180:
        /* <DEDUP_REMOVED lines=12> */
.L_x_2165:
[----:B------:R-:W-:Y:S05]  /*15610*/  BSYNC B1 ;  /* 0x0000000000017941 */ /* 0x000fea0003800000 */
.L_x_2164:
        /* <DEDUP_REMOVED lines=32> */
.L_x_2183:
[----:B------:R-:W-:Y:S01]  /*15820*/  IMAD R2, R23, 0x8, R22 ;  /* 0x0000000817027824 */ /* 0x000fe200078e0216 */
[----:B0-----:R-:W-:Y:S01]  /*15830*/  SHF.L.U32 R3, R27, 0x1f, RZ ;  /* 0x0000001f1b037819 */ /* 0x001fe200000006ff */
[----:B------:R-:W-:Y:S03]  /*15840*/  BSSY B2, `(.L_x_2184) ;  /* 0x0000003000027945 */ /* 0x000fe60003800000 */
[----:B------:R-:W0:Y:S02]  /*15850*/  SYNCS.PHASECHK.TRANS64.TRYWAIT P0, [R2+URZ+0x31c40], R3 ;  /* 0x031c4003020075a7 */ /* 0x000e24000800017f */
[----:B0-----:R-:W-:Y:S05]  /*15860*/  @!P0 BRA `(.L_x_2185) ;  /* 0x0000002c00588947 */ /* 0x001fea0003800000 */
.L_x_2262:
[----:B------:R-:W-:Y:S05]  /*15870*/  BSYNC B2 ;  /* 0x0000000000027941 */ /* 0x000fea0003800000 */
.L_x_2184:
        /* <DEDUP_REMOVED lines=12> */
.L_x_2187:
[----:B------:R-:W-:Y:S05]  /*15940*/  BSYNC B2 ;  /* 0x0000000000027941 */ /* 0x000fea0003800000 */
.L_x_2186:
        /* <DEDUP_REMOVED lines=12> */
.L_x_2188:
        /* <DEDUP_REMOVED lines=16> */
.L_x_2189:
        /* <DEDUP_REMOVED lines=16> */
.L_x_2190:
        /* <DEDUP_REMOVED lines=15> */
.L_x_2263:
[----:B------:R-:W-:Y:S05]  /*15d00*/  BSYNC B2 ;  /* 0x0000000000027941 */ /* 0x000fea0003800000 */
.L_x_2191:
        /* <DEDUP_REMOVED lines=11> */
.L_x_2194:
[----:B------:R-:W-:Y:S05]  /*15dc0*/  BSYNC B2 ;  /* 0x0000000000027941 */ /* 0x000fea0003800000 */
.L_x_2193:
        /* <DEDUP_REMOVED lines=10> */
.L_x_2195:
        /* <DEDUP_REMOVED lines=15> */
.L_x_2196:
        /* <DEDUP_REMOVED lines=15> */
.L_x_2197:
        /* <DEDUP_REMOVED lines=12> */
.L_x_2182:
[----:B------:R-:W-:Y:S05]  /*16110*/  BSYNC B1 ;  /* 0x0000000000017941 */ /* 0x000fea0003800000 */
.L_x_2181:
[C---:B------:R-:W-:Y:S01]  /*16120*/  ISETP.GT.AND P0, PT, R6.reuse, 0x1, PT ;  /* 0x000000010600780c */ /* 0x040fe20003f04270 */
[----:B------:R-:W-:-:S12]  /*16130*/  VIADD R6, R6, 0xfffffffe ;  /* 0xfffffffe06067836 */ /* 0x000fd80000000000 */
[----:B------:R-:W-:Y:S05]  /*16140*/  @P0 BRA `(.L_x_2198) ;  /* 0xffffffe800740947 */ /* 0x000fea000383ffff */
.L_x_2144:
[----:B------:R-:W-:Y:S05]  /*16150*/  BSYNC B0 ;  /* 0x0000000000007941 */ /* 0x000fea0003800000 */
.L_x_2143:
        /* <DEDUP_REMOVED lines=18> */
.L_x_2200:
[----:B------:R-:W-:Y:S05]  /*16280*/  BSYNC B0 ;  /* 0x0000000000007941 */ /* 0x000fea0003800000 */
.L_x_2199:
[----:B------:R-:W2:Y:S01]  /*16290*/  LDL.LU R0, [R1] ;  /* 0x0000000001007983 */ /* 0x000ea20000300800 */
[----:B------:R-:W-:Y:S01]  /*162a0*/  BSSY B0, `(.L_x_2201) ;  /* 0x0000046000007945 */ /* 0x000fe20003800000 */
[----:B--2---:R-:W-:-:S13]  /*162b0*/  ISETP.NE.AND P0, PT, R0, RZ, PT ;  /* 0x000000ff0000720c */ /* 0x004fda0003f05270 */
[----:B------:R-:W-:Y:S05]  /*162c0*/  @!P0 BRA `(.L_x_2202) ;  /* 0x00000004000c8947 */ /* 0x000fea0003800000 */
[----:B0-----:R-:W-:Y:S01]  /*162d0*/  IMAD R3, R23, 0x8, R22 ;  /* 0x0000000817037824 */ /* 0x001fe200078e0216 */
[----:B------:R-:W-:Y:S01]  /*162e0*/  SHF.L.U32 R0, R27, 0x1f, RZ ;  /* 0x0000001f1b007819 */ /* 0x000fe200000006ff */
[----:B------:R-:W-:Y:S01]  /*162f0*/  BSSY B1, `(.L_x_2203) ;  /* 0x0000004000017945 */ /* 0x000fe20003800000 */
[----:B------:R-:W-:Y:S02]  /*16300*/  ISETP.NE.AND P1, PT, R8, RZ, PT ;  /* 0x000000ff0800720c */ /* 0x000fe40003f25270 */
[----:B------:R-:W0:Y:S02]  /*16310*/  SYNCS.PHASECHK.TRANS64.TRYWAIT P0, [R3+URZ+0x31c60], R0 ;  /* 0x031c6000030075a7 */ /* 0x000e24000800017f */
[----:B0-----:R-:W-:Y:S09]  /*16320*/  @!P0 BRA `(.L_x_2204) ;  /* 0x0000002000d08947 */ /* 0x001ff20003800000 */
.L_x_2264:
[----:B------:R-:W-:Y:S05]  /*16330*/  BSYNC B1 ;  /* 0x0000000000017941 */ /* 0x000fea0003800000 */
.L_x_2203:
        /* <DEDUP_REMOVED lines=9> */
.L_x_2206:
[----:B------:R-:W-:Y:S05]  /*163d0*/  BSYNC B1 ;  /* 0x0000000000017941 */ /* 0x000fea0003800000 */
.L_x_2205:
        /* <DEDUP_REMOVED lines=10> */
.L_x_2207:
        /* <DEDUP_REMOVED lines=15> */
.L_x_2208:
        /* <DEDUP_REMOVED lines=15> */
.L_x_2209:
        /* <DEDUP_REMOVED lines=10> */
.L_x_2202:
[----:B------:R-:W-:Y:S05]  /*16700*/  BSYNC B0 ;  /* 0x0000000000007941 */ /* 0x000fea0003800000 */
.L_x_2201:
[----:B------:R-:W-:-:S05]  /*16710*/  VIADD R23, R23, 0x1 ;  /* 0x0000000117177836 */ /* 0x000fca0000000000 */
[----:B------:R-:W-:-:S04]  /*16720*/  ISETP.NE.AND P0, PT, R23, 0x2, PT ;  /* 0x000000021700780c */ /* 0x000fc80003f05270 */
[----:B------:R-:W-:Y:S02]  /*16730*/  SEL R0, RZ, 0x1, P0 ;  /* 0x00000001ff007807 */ /* 0x000fe40000000000 */
[----:B------:R-:W-:Y:S02]  /*16740*/  SEL R23, R23, RZ, P0 ;  /* 0x000000ff17177207 */ /* 0x000fe40000000000 */
[----:B------:R-:W-:-:S07]  /*16750*/  LOP3.LUT R27, R27, R0, RZ, 0x3c, !PT ;  /* 0x000000001b1b7212 */ /* 0x000fce00078e3cff */
.L_x_2125:
[----:B------:R-:W-:Y:S05]  /*16760*/  BSYNC B7 ;  /* 0x0000000000077941 */ /* 0x000fea0003800000 */
.L_x_2123:
[----:B------:R-:W2:Y:S02]  /*16770*/  LDL R0, [R1+0x30] ;  /* 0x0000300001007983 */ /* 0x000ea40000100800 */
[----:B--2---:R-:W-:-:S13]  /*16780*/  ISETP.NE.AND P0, PT, R0, RZ, PT ;  /* 0x000000ff0000720c */ /* 0x004fda0003f05270 */
[----:B------:R-:W-:Y:S05]  /*16790*/  @!P0 BRA `(.L_x_2210) ;  /* 0x0000000000248947 */ /* 0x000fea0003800000 */
[----:B------:R-:W-:Y:S05]  /*167a0*/  WARPSYNC.ALL ;  /* 0x0000000000007948 */ /* 0x000fea0003800000 */
[----:B------:R-:W2:Y:S08]  /*167b0*/  S2UR UR5, SR_CgaCtaId ;  /* 0x00000000000579c3 */ /* 0x000eb00000008800 */
[----:B------:R-:W-:Y:S06]  /*167c0*/  BAR.SYNC.DEFER_BLOCKING 0x5, 0x200 ;  /* 0x0148000000007b1d */ /* 0x000fec0000010000 */
[----:B------:R-:W-:-:S02]  /*167d0*/  UMOV UR4, 0x400 ;  /* 0x0000040000047882 */ /* 0x000fc40000000000 */
[----:B--2---:R-:W-:-:S06]  /*167e0*/  ULEA UR4, UR5, UR4, 0x18 ;  /* 0x0000000405047291 */ /* 0x004fcc000f8ec03f */
[----:B0-----:R-:W-:-:S05]  /*167f0*/  IMAD.U32 R22, RZ, RZ, UR4 ;  /* 0x00000004ff167e24 */ /* 0x001fca000f8e00ff */
[----:B------:R0:W2:Y:S01]  /*16800*/  LDS.128 R16, [R22+0x31cd0] ;  /* 0x031cd00016107984 */ /* 0x0000a20000000c00 */
[----:B------:R-:W-:Y:S06]  /*16810*/  BAR.ARV 0x4, 0x200 ;  /* 0x0108000000007b1d */ /* 0x000fec0000002000 */
[----:B------:R-:W-:Y:S05]  /*16820*/  BRA `(.L_x_2211) ;  /* 0x0000000800d87947 */ /* 0x000fea0003800000 */
.L_x_2210:
[----:B------:R-:W0:Y:S01]  /*16830*/  S2R R0, SR_TID.X ;  /* 0x0000000000007919 */ /* 0x000e220000002100 */
[----:B------:R-:W-:Y:S01]  /*16840*/  UMOV UR4, 0xffffffff ;  /* 0xffffffff00047882 */ /* 0x000fe20000000000 */
[----:B01----:R-:W-:-:S04]  /*16850*/  LOP3.LUT R8, R0, 0x1f, RZ, 0xc0, !PT ;  /* 0x0000001f00087812 */ /* 0x003fc800078ec0ff */
[----:B------:R-:W-:Y:S01]  /*16860*/  ISETP.NE.AND P0, PT, R8, 0x1f, PT ;  /* 0x0000001f0800780c */ /* 0x000fe20003f05270 */
[----:B------:R-:W-:-:S12]  /*16870*/  BRA.DIV UR4, `(.L_x_2212) ;  /* 0x0000001e04907947 */ /* 0x000fd8000b800000 */
[----:B------:R-:W-:Y:S01]  /*16880*/  IMAD.IADD R5, R19, 0x1, R8 ;  /* 0x0000000113057824 */ /* 0x000fe200078e0208 */
[----:B------:R-:W-:Y:S01]  /*16890*/  ULDC UR4, c[0x0][0xc3c] ;  /* 0x00030f0000047ab9 */ /* 0x000fe20000000800 */
[----:B------:R-:W-:-:S03]  /*168a0*/  ULDC.64 UR6, c[0x0][0x208] ;  /* 0x0000820000067ab9 */ /* 0x000fc60000000a00 */
[----:B------:R-:W-:-:S13]  /*168b0*/  ISETP.GE.OR P1, PT, R5, UR4, !P0 ;  /* 0x0000000405007c0c */ /* 0x000fda000c726670 */
[----:B------:R-:W0:Y:S02]  /*168c0*/  @!P1 LDC.64 R2, c[0x0][0xc80] ;  /* 0x00032000ff029b82 */ /* 0x000e240000000a00 */
[----:B0-----:R-:W-:-:S06]  /*168d0*/  @!P1 IMAD.WIDE R2, R5, 0x4, R2 ;  /* 0x0000000405029825 */ /* 0x001fcc00078e0202 */
        /* <DEDUP_REMOVED lines=9> */
[----:B------:R-:W0:Y:S02]  /*16970*/  SHFL.UP PT, R14, R17, 0x1, RZ ;  /* 0x04200000110e7989 */ /* 0x000e2400000e00ff */
[----:B0-----:R-:W-:-:S05]  /*16980*/  SEL R4, R14, RZ, P1 ;  /* 0x000000ff0e047207 */ /* 0x001fca0000800000 */
[----:B------:R-:W-:-:S05]  /*16990*/  IMAD.IADD R4, R17, 0x1, R4 ;  /* 0x0000000111047824 */ /* 0x000fca00078e0204 */
[----:B------:R-:W0:Y:S02]  /*169a0*/  SHFL.UP PT, R14, R4, 0x2, RZ ;  /* 0x04400000040e7989 */ /* 0x000e2400000e00ff */
[----:B0-----:R-:W-:-:S05]  /*169b0*/  SEL R5, R14, RZ, P2 ;  /* 0x000000ff0e057207 */ /* 0x001fca0001000000 */
[----:B------:R-:W-:Y:S02]  /*169c0*/  IMAD.IADD R6, R4, 0x1, R5 ;  /* 0x0000000104067824 */ /* 0x000fe400078e0205 */
[----:B------:R-:W-:Y:S04]  /*169d0*/  SHFL.IDX PT, R5, R16, 0x1, 0x1f ;  /* 0x00201f0010057f89 */ /* 0x000fe800000e0000 */
        /* <DEDUP_REMOVED lines=10> */
.L_x_2274:
[----:B------:R-:W-:Y:S02]  /*16a80*/  ULDC UR4, c[0x0][0xc38] ;  /* 0x00030e0000047ab9 */ /* 0x000fe40000000800 */
[----:B------:R-:W-:-:S04]  /*16a90*/  IMAD.U32 R4, RZ, RZ, UR4 ;  /* 0x00000004ff047e24 */ /* 0x000fc8000f8e00ff */
[----:B-1----:R-:W-:-:S04]  /*16aa0*/  IMAD R14, R14, R4, RZ ;  /* 0x000000040e0e7224 */ /* 0x002fc800078e02ff */
[----:B------:R-:W-:-:S05]  /*16ab0*/  IMAD.IADD R5, R5, 0x1, R14 ;  /* 0x0000000105057824 */ /* 0x000fca00078e020e */
[----:B------:R-:W-:-:S13]  /*16ac0*/  ISETP.GT.AND P6, PT, R5, R0, PT ;  /* 0x000000000500720c */ /* 0x000fda0003fc4270 */
[----:B------:R-:W-:Y:S05]  /*16ad0*/  @P6 BRA `(.L_x_2213) ;  /* 0x0000000000a06947 */ /* 0x000fea0003800000 */
.L_x_2218:
[----:B------:R-:W1:Y:S01]  /*16ae0*/  LDC R2, c[0x0][0xc3c] ;  /* 0x00030f00ff027b82 */ /* 0x000e620000000800 */
[----:B------:R-:W-:-:S05]  /*16af0*/  VIADD R19, R19, 0x1f ;  /* 0x0000001f13137836 */ /* 0x000fca0000000000 */
[----:B-1----:R-:W-:-:S13]  /*16b00*/  ISETP.GE.AND P6, PT, R19, R2, PT ;  /* 0x000000021300720c */ /* 0x002fda0003fc6270 */
[----:B------:R-:W-:Y:S05]  /*16b10*/  @P6 BRA `(.L_x_2214) ;  /* 0x0000000400d86947 */ /* 0x000fea0003800000 */
[----:B0-----:R-:W0:Y:S01]  /*16b20*/  S2R R3, SR_TID.X ;  /* 0x0000000000037919 */ /* 0x001e220000002100 */
[----:B------:R-:W-:Y:S01]  /*16b30*/  BSSY B0, `(.L_x_2215) ;  /* 0x000000a000007945 */ /* 0x000fe20003800000 */
[----:B------:R-:W-:Y:S01]  /*16b40*/  IMAD.MOV.U32 R17, RZ, RZ, RZ ;  /* 0x000000ffff117224 */ /* 0x000fe200078e00ff */
[----:B0-----:R-:W-:-:S05]  /*16b50*/  LOP3.LUT R3, R3, 0x1f, RZ, 0xc0, !PT ;  /* 0x0000001f03037812 */ /* 0x001fca00078ec0ff */
[----:B------:R-:W-:-:S05]  /*16b60*/  IMAD.IADD R7, R19, 0x1, R3 ;  /* 0x0000000113077824 */ /* 0x000fca00078e0203 */
[----:B------:R-:W-:-:S13]  /*16b70*/  ISETP.GE.OR P6, PT, R7, R2, !P0 ;  /* 0x000000020700720c */ /* 0x000fda00047c6670 */
[----:B------:R-:W-:Y:S05]  /*16b80*/  @P6 BRA `(.L_x_2216) ;  /* 0x0000000000106947 */ /* 0x000fea0003800000 */
[----:B------:R-:W0:Y:S01]  /*16b90*/  LDC.64 R2, c[0x0][0xc80] ;  /* 0x00032000ff027b82 */ /* 0x000e220000000a00 */
[----:B------:R-:W-:Y:S01]  /*16ba0*/  ULDC.64 UR4, c[0x0][0x208] ;  /* 0x0000820000047ab9 */ /* 0x000fe20000000a00 */
[----:B0-----:R-:W-:-:S05]  /*16bb0*/  IMAD.WIDE R2, R7, 0x4, R2 ;  /* 0x0000000407027825 */ /* 0x001fca00078e0202 */
[----:B------:R0:W5:Y:S02]  /*16bc0*/  LDG.E R17, desc[UR4][R2.64] ;  /* 0x0000000402117981 */ /* 0x000164000c1e1900 */
.L_x_2216:
[----:B------:R-:W-:Y:S05]  /*16bd0*/  BSYNC B0 ;  /* 0x0000000000007941 */ /* 0x000fea0003800000 */
.L_x_2215:
[----:B------:R-:W-:-:S03]  /*16be0*/  UMOV UR4, 0xffffffff ;  /* 0xffffffff00047882 */ /* 0x000fc60000000000 */
[----:B------:R-:W-:Y:S05]  /*16bf0*/  BRA.DIV UR4, `(.L_x_2217) ;  /* 0x0000001e04d87947 */ /* 0x000fea000b800000 */
[----:B-----5:R-:W1:Y:S02]  /*16c00*/  SHFL.UP PT, R14, R17, 0x1, RZ ;  /* 0x04200000110e7989 */ /* 0x020e6400000e00ff */
        /* <DEDUP_REMOVED lines=15> */
.L_x_2282:
[----:B------:R-:W-:Y:S02]  /*16d00*/  ULDC UR4, c[0x0][0xc38] ;  /* 0x00030e0000047ab9 */ /* 0x000fe40000000800 */
[----:B------:R-:W-:-:S04]  /*16d10*/  IMAD.U32 R4, RZ, RZ, UR4 ;  /* 0x00000004ff047e24 */ /* 0x000fc8000f8e00ff */
[----:B-1----:R-:W-:-:S04]  /*16d20*/  IMAD R14, R14, R4, RZ ;  /* 0x000000040e0e7224 */ /* 0x002fc800078e02ff */
[----:B------:R-:W-:-:S05]  /*16d30*/  IMAD.IADD R5, R14, 0x1, R5 ;  /* 0x000000010e057824 */ /* 0x000fca00078e0205 */
[----:B------:R-:W-:-:S13]  /*16d40*/  ISETP.GT.AND P6, PT, R5, R0, PT ;  /* 0x000000000500720c */ /* 0x000fda0003fc4270 */
[----:B------:R-:W-:Y:S05]  /*16d50*/  @!P6 BRA `(.L_x_2218) ;  /* 0xfffffffc0060e947 */ /* 0x000fea000383ffff */
.L_x_2213:
        /* <DEDUP_REMOVED lines=8> */
.L_x_2286:
[----:B------:R-:W-:Y:S01]  /*16de0*/  ISETP.NE.AND P0, PT, R2, RZ, PT ;  /* 0x000000ff0200720c */ /* 0x000fe20003f05270 */
[----:B------:R-:W-:-:S12]  /*16df0*/  IMAD.MOV.U32 R14, RZ, RZ, RZ ;  /* 0x000000ffff0e7224 */ /* 0x000fd800078e00ff */
[----:B------:R-:W-:Y:S05]  /*16e00*/  @!P0 BRA `(.L_x_2220) ;  /* 0x0000000000108947 */ /* 0x000fea0003800000 */
[----:B------:R-:W-:Y:S01]  /*16e10*/  UMOV UR4, 0xffffffff ;  /* 0xffffffff00047882 */ /* 0x000fe20000000000 */
[----:B------:R-:W-:Y:S02]  /*16e20*/  VIADD R12, R6, 0xffffffff ;  /* 0xffffffff060c7836 */ /* 0x000fe40000000000 */
[----:B------:R-:W-:Y:S05]  /*16e30*/  BRA.DIV UR4, `(.L_x_2221) ;  /* 0x00000022044c7947 */ /* 0x000fea000b800000 */
[----:B------:R3:W4:Y:S02]  /*16e40*/  SHFL.IDX PT, R14, R3, R12, 0x1f ;  /* 0x00001f0c030e7589 */ /* 0x00072400000e0000 */
.L_x_2220:
[----:B0--3--:R-:W0:Y:S01]  /*16e50*/  LDC.64 R2, c[0x0][0xc90] ;  /* 0x00032400ff027b82 */ /* 0x009e220000000a00 */
[----:B------:R-:W-:Y:S01]  /*16e60*/  IMAD.IADD R19, R6, 0x1, R19 ;  /* 0x0000000106137824 */ /* 0x000fe200078e0213 */
[----:B------:R-:W-:-:S03]  /*16e70*/  ULDC.64 UR4, c[0x0][0x208] ;  /* 0x0000820000047ab9 */ /* 0x000fc60000000a00 */
[----:B0-----:R-:W-:-:S05]  /*16e80*/  IMAD.WIDE R2, R19, 0x4, R2 ;  /* 0x0000000413027825 */ /* 0x001fca00078e0202 */
[----:B-1----:R0:W2:Y:S01]  /*16e90*/  LDG.E R6, desc[UR4][R2.64] ;  /* 0x0000000402067981 */ /* 0x0020a2000c1e1900 */
[----:B----4-:R-:W-:-:S04]  /*16ea0*/  IMAD R16, R14, R4, R16 ;  /* 0x000000040e107224 */ /* 0x010fc800078e0210 */
[----:B------:R-:W-:Y:S02]  /*16eb0*/  IMAD.IADD R0, R0, 0x1, -R16 ;  /* 0x0000000100007824 */ /* 0x000fe400078e0a10 */
[----:B0-----:R-:W-:Y:S02]  /*16ec0*/  IMAD.MOV.U32 R2, RZ, RZ, RZ ;  /* 0x000000ffff027224 */ /* 0x001fe400078e00ff */
[----:B--2---:R-:W-:-:S05]  /*16ed0*/  IMAD R5, R17, R6, RZ ;  /* 0x0000000611057224 */ /* 0x004fca00078e02ff */
[----:B------:R-:W-:-:S04]  /*16ee0*/  IABS R7, R5 ;  /* 0x0000000500077213 */ /* 0x000fc80000000000 */
[----:B------:R-:W0:Y:S08]  /*16ef0*/  I2F.RP R8, R7 ;  /* 0x0000000700087306 */ /* 0x000e300000209400 */
[----:B0-----:R-:W0:Y:S02]  /*16f00*/  MUFU.RCP R8, R8 ;  /* 0x0000000800087308 */ /* 0x001e240000001000 */
[----:B0-----:R-:W-:Y:S01]  /*16f10*/  VIADD R9, R8, 0xffffffe ;  /* 0x0ffffffe08097836 */ /* 0x001fe20000000000 */
        /* <DEDUP_REMOVED lines=54> */
.L_x_2214:
[----:B------:R-:W-:Y:S01]  /*17280*/  UMOV UR4, URZ ;  /* 0x0000003f00047c82 */ /* 0x000fe20008000000 */
[----:B------:R-:W-:Y:S01]  /*17290*/  UMOV UR5, URZ ;  /* 0x0000003f00057c82 */ /* 0x000fe20008000000 */
[----:B------:R-:W-:Y:S01]  /*172a0*/  ULDC UR6, c[0x0][0xc3c] ;  /* 0x00030f0000067ab9 */ /* 0x000fe20000000800 */
[----:B------:R-:W-:Y:S02]  /*172b0*/  IMAD.MOV.U32 R16, RZ, RZ, R0 ;  /* 0x000000ffff107224 */ /* 0x000fe400078e0000 */
[----:B------:R-:W-:Y:S02]  /*172c0*/  IMAD.U32 R17, RZ, RZ, UR4 ;  /* 0x00000004ff117e24 */ /* 0x000fe4000f8e00ff */
[----:B------:R-:W-:Y:S02]  /*172d0*/  IMAD.U32 R18, RZ, RZ, UR5 ;  /* 0x00000005ff127e24 */ /* 0x000fe4000f8e00ff */
[----:B------:R-:W-:-:S07]  /*172e0*/  IMAD.U32 R19, RZ, RZ, UR6 ;  /* 0x00000006ff137e24 */ /* 0x000fce000f8e00ff */
.L_x_2222:
        /* <DEDUP_REMOVED lines=10> */
.L_x_2211:
[----:B------:R-:W-:Y:S02]  /*17390*/  ULDC UR4, c[0x0][0xc3c] ;  /* 0x00030f0000047ab9 */ /* 0x000fe40000000800 */
[----:B--2---:R-:W-:-:S13]  /*173a0*/  ISETP.GE.AND P0, PT, R19, UR4, PT ;  /* 0x0000000413007c0c */ /* 0x004fda000bf06270 */
[----:B------:R-:W-:Y:S05]  /*173b0*/  @!P0 BRA `(.L_x_2223) ;  /* 0xffffffac00208947 */ /* 0x000fea000383ffff */
[----:B------:R-:W-:Y:S05]  /*173c0*/  BSYNC B8 ;  /* 0x0000000000087941 */ /* 0x000fea0003800000 */
.L_x_2119:
        /* <DEDUP_REMOVED lines=12> */
.L_x_2289:
[----:B------:R-:W-:Y:S05]  /*17490*/  BSYNC B0 ;  /* 0x0000000000007941 */ /* 0x000fea0003800000 */
.L_x_2224:
[----:B------:R-:W-:-:S03]  /*174a0*/  UMOV UR4, 0xffffffff ;  /* 0xffffffff00047882 */ /* 0x000fc60000000000 */
[----:B------:R-:W-:Y:S05]  /*174b0*/  BRA.DIV UR4, `(.L_x_2226) ;  /* 0x0000001a04e47947 */ /* 0x000fea000b800000 */
[----:B0-----:R-:W0:Y:S02]  /*174c0*/  S2R R0, SR_TID.X ;  /* 0x0000000000007919 */ /* 0x001e240000002100 */
[----:B0-----:R-:W-:-:S04]  /*174d0*/  SHF.R.U32.HI R0, RZ, 0x5, R0 ;  /* 0x00000005ff007819 */ /* 0x001fc80000011600 */
[----:B------:R-:W-:-:S05]  /*174e0*/  LOP3.LUT R0, R0, 0x3, RZ, 0xc0, !PT ;  /* 0x0000000300007812 */ /* 0x000fca00078ec0ff */
[----:B------:R0:W2:Y:S02]  /*174f0*/  SHFL.IDX PT, R14, R0, RZ, 0x1f ;  /* 0x00001fff000e7589 */ /* 0x0000a400000e0000 */
.L_x_2292:
[----:B--2---:R-:W-:Y:S01]  /*17500*/  ISETP.NE.AND P0, PT, R14, RZ, PT ;  /* 0x000000ff0e00720c */ /* 0x004fe20003f05270 */
[----:B------:R-:W-:-:S12]  /*17510*/  BSSY B0, `(.L_x_2227) ;  /* 0x0000026000007945 */ /* 0x000fd80003800000 */
[----:B------:R-:W-:Y:S05]  /*17520*/  @P0 BRA `(.L_x_2228) ;  /* 0x0000000000900947 */ /* 0x000fea0003800000 */
[----:B------:R-:W-:-:S03]  /*17530*/  UMOV UR4, 0xffffffff ;  /* 0xffffffff00047882 */ /* 0x000fc60000000000 */
[----:B------:R-:W-:Y:S05]  /*17540*/  BRA.DIV UR4, `(.L_x_2229) ;  /* 0x0000001a04f47947 */ /* 0x000fea000b800000 */
[----:B------:R-:W-:-:S13]  /*17550*/  ELECT P6, URZ, PT ;  /* 0x00000000003f782f */ /* 0x000fda00038c0000 */
.L_x_2295:
[----:B------:R-:W-:Y:S05]  /*17560*/  @!P6 BRA `(.L_x_2228) ;  /* 0x000000000080e947 */ /* 0x000fea0003800000 */
[----:B0-----:R-:W2:Y:S02]  /*17570*/  LDL R0, [R1+0x34] ;  /* 0x0000340001007983 */ /* 0x001ea40000100800 */
[----:B--2---:R-:W-:-:S13]  /*17580*/  R2UR UR4, R0 ;  /* 0x00000000000472ca */ /* 0x004fda00000e0000 */
[----:B------:R-:W-:-:S06]  /*17590*/  ULOP3.LUT UR4, UR4, 0x2, URZ, 0xfc, !UPT ;  /* 0x0000000204047892 */ /* 0x000fcc000f8efc3f */
[----:B------:R-:W-:-:S05]  /*175a0*/  IMAD.U32 R0, RZ, RZ, UR4 ;  /* 0x00000004ff007e24 */ /* 0x000fca000f8e00ff */
[----:B------:R-:W-:-:S13]  /*175b0*/  ISETP.NE.AND P2, PT, R0, 0x3, PT ;  /* 0x000000030000780c */ /* 0x000fda0003f45270 */
[----:B------:R-:W-:Y:S05]  /*175c0*/  @!P2 BRA `(.L_x_2230) ;  /* 0x000000000004a947 */ /* 0x000fea0003800000 */
[----:B------:R-:W-:Y:S01]  /*175d0*/  BPT.TRAP 0x1 ;  /* 0x000000040000795c */ /* 0x000fe20000300000 */
.L_x_2230:
        /* <DEDUP_REMOVED lines=12> */
.L_x_2296:
[----:B------:R-:W2:Y:S02]  /*176a0*/  SYNCS.PHASECHK.TRANS64.TRYWAIT P0, [R7+URZ], R2 ;  /* 0x00000002070075a7 */ /* 0x000ea4000800017f */
[----:B--2---:R-:W-:Y:S05]  /*176b0*/  @!P0 BRA `(.L_x_2232) ;  /* 0x0000001800cc8947 */ /* 0x004fea0003800000 */
.L_x_2297:
[----:B------:R-:W-:Y:S05]  /*176c0*/  @!P2 BRA `(.L_x_2233) ;  /* 0x000000000004a947 */ /* 0x000fea0003800000 */
[----:B------:R-:W-:Y:S01]  /*176d0*/  BPT.TRAP 0x1 ;  /* 0x000000040000795c */ /* 0x000fe20000300000 */
.L_x_2233:
[----:B------:R-:W-:-:S04]  /*176e0*/  VIADD R0, R9, 0x31c60 ;  /* 0x00031c6009007836 */ /* 0x000fc80000000000 */
[----:B------:R-:W-:-:S04]  /*176f0*/  IMAD R4, R23, 0x8, R0 ;  /* 0x0000000817047824 */ /* 0x000fc800078e0200 */
[----:B------:R-:W4:Y:S02]  /*17700*/  SYNCS.PHASECHK.TRANS64.TRYWAIT P0, [R4+URZ], R3 ;  /* 0x00000003040075a7 */ /* 0x000f24000800017f */
[----:B----4-:R-:W-:Y:S05]  /*17710*/  @!P0 BRA `(.L_x_2234) ;  /* 0x0000001800c88947 */ /* 0x010fea0003800000 */
.L_x_2298:
[----:B------:R-:W-:-:S07]  /*17720*/  IMAD R5, R5, 0x8, R0 ;  /* 0x0000000805057824 */ /* 0x000fce00078e0200 */
.L_x_2235:
[----:B------:R0:W0:Y:S02]  /*17730*/  SYNCS.PHASECHK.TRANS64.TRYWAIT P0, [R5+URZ], R2 ;  /* 0x00000002050075a7 */ /* 0x000024000800017f */
[----:B0-----:R-:W-:Y:S05]  /*17740*/  @!P0 NANOSLEEP.SYNCS 0x989680 ;  /* 0x009896800000895d */ /* 0x001fea0003900000 */
[----:B------:R-:W0:Y:S02]  /*17750*/  @!P0 SYNCS.PHASECHK.TRANS64 P0, [R5+URZ], R2 ;  /* 0x00000002050085a7 */ /* 0x000e24000800007f */
[----:B0-----:R-:W-:Y:S05]  /*17760*/  @!P0 BRA `(.L_x_2235) ;  /* 0xfffffffc00f08947 */ /* 0x001fea000383ffff */
.L_x_2228:
[----:B------:R-:W-:Y:S05]  /*17770*/  BSYNC B0 ;  /* 0x0000000000007941 */ /* 0x000fea0003800000 */
.L_x_2227:
[----:B------:R-:W-:Y:S05]  /*17780*/  EXIT ;  /* 0x000000000000794d */ /* 0x000fea0003800000 */
.L_x_2069:
[----:B0-----:R-:W-:-:S04]  /*17790*/  IMAD.U32 R3, RZ, RZ, UR37 ;  /* 0x00000025ff037e24 */ /* 0x001fc8000f8e00ff */
[----:B------:R0:W1:Y:S03]  /*177a0*/  SYNCS.PHASECHK.TRANS64.TRYWAIT P1, [R3+URZ+0x31c00], R0 ;  /* 0x031c0000030075a7 */ /* 0x000066000802017f */
[----:B-1----:R-:W-:Y:S05]  /*177b0*/  @!P1 NANOSLEEP.SYNCS 0x989680 ;  /* 0x009896800000995d */ /* 0x002fea0003900000 */
[----:B------:R-:W1:Y:S02]  /*177c0*/  @!P1 SYNCS.PHASECHK.TRANS64 P1, [R3+URZ+0x31c00], R0 ;  /* 0x031c0000030095a7 */ /* 0x000e64000802007f */
[----:B-1----:R-:W-:Y:S05]  /*177d0*/  @!P1 BRA `(.L_x_2069) ;  /* 0xfffffffc00ec9947 */ /* 0x002fea000383ffff */
[----:B------:R-:W-:Y:S05]  /*177e0*/  BRA `(.L_x_2236) ;  /* 0xfffffea000c07947 */ /* 0x000fea000383ffff */
.L_x_2073:
[----:B-1----:R1:W2:Y:S02]  /*177f0*/  SYNCS.PHASECHK.TRANS64.TRYWAIT P2, [R0+URZ+0x31c30], R3 ;  /* 0x031c3003000075a7 */ /* 0x0022a4000804017f */
[----:B--2---:R-:W-:Y:S05]  /*17800*/  @!P2 NANOSLEEP.SYNCS 0x989680 ;  /* 0x009896800000a95d */ /* 0x004fea0003900000 */
[----:B------:R-:W2:Y:S02]  /*17810*/  @!P2 SYNCS.PHASECHK.TRANS64 P2, [R0+URZ+0x31c30], R3 ;  /* 0x031c30030000a5a7 */ /* 0x000ea4000804007f */
[----:B--2---:R-:W-:Y:S05]  /*17820*/  @!P2 BRA `(.L_x_2073) ;  /* 0xfffffffc00f0a947 */ /* 0x004fea000383ffff */
[----:B------:R-:W-:Y:S05]  /*17830*/  BRA `(.L_x_2072) ;  /* 0xfffffea000e47947 */ /* 0x000fea000383ffff */
.L_x_2078:
[----:B-1----:R-:W-:-:S04]  /*17840*/  IMAD.U32 R8, RZ, RZ, UR4 ;  /* 0x00000004ff087e24 */ /* 0x002fc8000f8e00ff */
[----:B------:R1:W2:Y:S03]  /*17850*/  SYNCS.PHASECHK.TRANS64.TRYWAIT P3, [R8+URZ+0x31c30], R7 ;  /* 0x031c3007080075a7 */ /* 0x0002a6000806017f */
[----:B--2---:R-:W-:Y:S05]  /*17860*/  @!P3 NANOSLEEP.SYNCS 0x989680 ;  /* 0x009896800000b95d */ /* 0x004fea0003900000 */
[----:B------:R-:W2:Y:S02]  /*17870*/  @!P3 SYNCS.PHASECHK.TRANS64 P3, [R8+URZ+0x31c30], R7 ;  /* 0x031c30070800b5a7 */ /* 0x000ea4000806007f */
[----:B--2---:R-:W-:Y:S05]  /*17880*/  @!P3 BRA `(.L_x_2078) ;  /* 0xfffffffc00ecb947 */ /* 0x004fea000383ffff */
[----:B------:R-:W-:Y:S05]  /*17890*/  BRA `(.L_x_2075) ;  /* 0xfffffee400cc7947 */ /* 0x000fea000383ffff */
.L_x_2082:
[----:B-1----:R-:W-:-:S04]  /*178a0*/  IMAD.U32 R8, RZ, RZ, UR4 ;  /* 0x00000004ff087e24 */ /* 0x002fc8000f8e00ff */
[----:B------:R1:W2:Y:S03]  /*178b0*/  SYNCS.PHASECHK.TRANS64.TRYWAIT P3, [R8+URZ+0x31c50], R7 ;  /* 0x031c5007080075a7 */ /* 0x0002a6000806017f */
[----:B--2---:R-:W-:Y:S05]  /*178c0*/  @!P3 NANOSLEEP.SYNCS 0x989680 ;  /* 0x009896800000b95d */ /* 0x004fea0003900000 */
[----:B------:R-:W2:Y:S02]  /*178d0*/  @!P3 SYNCS.PHASECHK.TRANS64 P3, [R8+URZ+0x31c50], R7 ;  /* 0x031c50070800b5a7 */ /* 0x000ea4000806007f */
[----:B--2---:R-:W-:Y:S05]  /*178e0*/  @!P3 BRA `(.L_x_2082) ;  /* 0xfffffffc00ecb947 */ /* 0x004fea000383ffff */
[----:B------:R-:W-:Y:S05]  /*178f0*/  BRA `(.L_x_2079) ;  /* 0xfffffefc00687947 */ /* 0x000fea000383ffff */
.L_x_2088:
[----:B--2---:R-:W-:-:S04]  /*17900*/  IMAD.U32 R7, RZ, RZ, UR4 ;  /* 0x00000004ff077e24 */ /* 0x004fc8000f8e00ff */
[----:B------:R2:W3:Y:S03]  /*17910*/  SYNCS.PHASECHK.TRANS64.TRYWAIT P2, [R7+URZ+0x31c30], R6 ;  /* 0x031c3006070075a7 */ /* 0x0004e6000804017f */
[----:B---3--:R-:W-:Y:S05]  /*17920*/  @!P2 NANOSLEEP.SYNCS 0x989680 ;  /* 0x009896800000a95d */ /* 0x008fea0003900000 */
[----:B------:R-:W3:Y:S02]  /*17930*/  @!P2 SYNCS.PHASECHK.TRANS64 P2, [R7+URZ+0x31c30], R6 ;  /* 0x031c30060700a5a7 */ /* 0x000ee4000804007f */
[----:B---3--:R-:W-:Y:S05]  /*17940*/  @!P2 BRA `(.L_x_2088) ;  /* 0xfffffffc00eca947 */ /* 0x008fea000383ffff */
[----:B------:R-:W-:Y:S05]  /*17950*/  BRA `(.L_x_2085) ;  /* 0xffffff3000707947 */ /* 0x000fea000383ffff */
.L_x_2092:
[----:B-1----:R-:W-:-:S04]  /*17960*/  IMAD.U32 R7, RZ, RZ, UR4 ;  /* 0x00000004ff077e24 */ /* 0x002fc8000f8e00ff */
[----:B------:R1:W2:Y:S03]  /*17970*/  SYNCS.PHASECHK.TRANS64.TRYWAIT P2, [R7+URZ+0x31c50], R6 ;  /* 0x031c5006070075a7 */ /* 0x0002a6000804017f */
[----:B--2---:R-:W-:Y:S05]  /*17980*/  @!P2 NANOSLEEP.SYNCS 0x989680 ;  /* 0x009896800000a95d */ /* 0x004fea0003900000 */
[----:B------:R-:W2:Y:S02]  /*17990*/  @!P2 SYNCS.PHASECHK.TRANS64 P2, [R7+URZ+0x31c50], R6 ;  /* 0x031c50060700a5a7 */ /* 0x000ea4000804007f */
[----:B--2---:R-:W-:Y:S05]  /*179a0*/  @!P2 BRA `(.L_x_2092) ;  /* 0xfffffffc00eca947 */ /* 0x004fea000383ffff */
[----:B------:R-:W-:Y:S05]  /*179b0*/  BRA `(.L_x_2089) ;  /* 0xffffff48000c7947 */ /* 0x000fea000383ffff */
.L_x_2097:
[----:B---3--:R-:W-:-:S04]  /*179c0*/  IMAD.U32 R5, RZ, RZ, UR6 ;  /* 0x00000006ff057e24 */ /* 0x008fc8000f8e00ff */
[----:B------:R3:W4:Y:S03]  /*179d0*/  SYNCS.PHASECHK.TRANS64.TRYWAIT P0, [R5+URZ+0x31c50], R4 ;  /* 0x031c5004050075a7 */ /* 0x000726000800017f */
[----:B----4-:R-:W-:Y:S05]  /*179e0*/  @!P0 NANOSLEEP.SYNCS 0x989680 ;  /* 0x009896800000895d */ /* 0x010fea0003900000 */
[----:B------:R-:W4:Y:S02]  /*179f0*/  @!P0 SYNCS.PHASECHK.TRANS64 P0, [R5+URZ+0x31c50], R4 ;  /* 0x031c5004050085a7 */ /* 0x000f24000800007f */
[----:B----4-:R-:W-:Y:S05]  /*17a00*/  @!P0 BRA `(.L_x_2097) ;  /* 0xfffffffc00ec8947 */ /* 0x010fea000383ffff */
[----:B------:R-:W-:Y:S05]  /*17a10*/  BRA `(.L_x_2096) ;  /* 0xffffff7000307947 */ /* 0x000fea000383ffff */
.L_x_2131:
        /* <DEDUP_REMOVED lines=11> */
.L_x_2238:
[----:B------:R-:W-:Y:S05]  /*17ad0*/  BSYNC B0 ;  /* 0x0000000000007941 */ /* 0x000fea0003800000 */
.L_x_2237:
[----:B------:R-:W-:Y:S05]  /*17ae0*/  BRA `(.L_x_2239) ;  /* 0xffffffb000547947 */ /* 0x000fea000383ffff */
.L_x_2133:
[----:B------:R-:W-:Y:S01]  /*17af0*/  BSSY B0, `(.L_x_2240) ;  /* 0x0000006000007945 */ /* 0x000fe20003800000 */
[----:B------:R-:W-:-:S07]  /*17b00*/  IMAD.MOV.U32 R15, RZ, RZ, -0x1 ;  /* 0xffffffffff0f7424 */ /* 0x000fce00078e00ff */
[----:B012---:R-:W-:Y:S05]  /*17b10*/  WARPSYNC.COLLECTIVE R15, `(.L_x_2241) ;  /* 0x000000000f0c7348 */ /* 0x007fea0003c00000 */
[----:B------:R-:W-:Y:S02]  /*17b20*/  ELECT P6, UR62, PT ;  /* 0x00000000003e782f */ /* 0x000fe400038c0000 */
[----:B------:R-:W-:Y:S01]  /*17b30*/  MOV R14, UR62 ;  /* 0x0000003e000e7c02 */ /* 0x000fe20008000f00 */
[----:B012---:R-:W-:Y:S10]  /*17b40*/  ENDCOLLECTIVE ;  /* 0x000000000000791b */ /* 0x007ff40003800000 */
.L_x_2241:
[----:B------:R-:W-:Y:S05]  /*17b50*/  BSYNC B0 ;  /* 0x0000000000007941 */ /* 0x000fea0003800000 */
.L_x_2240:
[----:B------:R-:W-:Y:S05]  /*17b60*/  BRA `(.L_x_2242) ;  /* 0xffffffb000547947 */ /* 0x000fea000383ffff */
.L_x_2135:
[----:B--2---:R2:W3:Y:S02]  /*17b70*/  SYNCS.PHASECHK.TRANS64.TRYWAIT P0, [R0+URZ+0x31c40], R2 ;  /* 0x031c4002000075a7 */ /* 0x0044e4000800017f */
[----:B---3--:R-:W-:Y:S05]  /*17b80*/  @!P0 NANOSLEEP.SYNCS 0x989680 ;  /* 0x009896800000895d */ /* 0x008fea0003900000 */
[----:B------:R-:W3:Y:S02]  /*17b90*/  @!P0 SYNCS.PHASECHK.TRANS64 P0, [R0+URZ+0x31c40], R2 ;  /* 0x031c4002000085a7 */ /* 0x000ee4000800007f */
[----:B---3--:R-:W-:Y:S05]  /*17ba0*/  @!P0 BRA `(.L_x_2135) ;  /* 0xfffffffc00f08947 */ /* 0x008fea000383ffff */
[----:B------:R-:W-:Y:S05]  /*17bb0*/  BRA `(.L_x_2243) ;  /* 0xffffffb000a87947 */ /* 0x000fea000383ffff */
.L_x_2139:
        /* <DEDUP_REMOVED lines=12> */
.L_x_2244:
[----:B------:R-:W-:Y:S02]  /*17c80*/  IMAD.MOV.U32 R13, RZ, RZ, R0 ;  /* 0x000000ffff0d7224 */ /* 0x000fe400078e0000 */
[----:B------:R-:W-:-:S07]  /*17c90*/  IMAD.MOV.U32 R2, RZ, RZ, R14 ;  /* 0x000000ffff027224 */ /* 0x000fce00078e000e */
[----:B------:R-:W-:Y:S05]  /*17ca0*/  WARPSYNC.COLLECTIVE R15, `(.L_x_2245) ;  /* 0x000000000f087348 */ /* 0x000fea0003c00000 */
[----:B------:R0:W1:Y:S02]  /*17cb0*/  SHFL.IDX P6, R14, R13, R12, R11 ;  /* 0x0000000c0d0e7389 */ /* 0x00006400000c000b */
[----:B01----:R-:W-:Y:S01]  /*17cc0*/  ENDCOLLECTIVE ;  /* 0x000000000000791b */ /* 0x003fe20003800000 */
.L_x_2245:
[----:B------:R-:W-:Y:S01]  /*17cd0*/  ULDC.64 UR4, c[0x0][0x208] ;  /* 0x0000820000047ab9 */ /* 0x000fe20000000a00 */
[----:B------:R-:W-:Y:S02]  /*17ce0*/  IMAD.MOV.U32 R13, RZ, RZ, R4 ;  /* 0x000000ffff0d7224 */ /* 0x000fe400078e0004 */
[----:B------:R-:W-:Y:S02]  /*17cf0*/  IMAD.MOV.U32 R12, RZ, RZ, 0x1 ;  /* 0x00000001ff0c7424 */ /* 0x000fe400078e00ff */
[----:B------:R-:W-:-:S05]  /*17d00*/  IMAD.MOV.U32 R3, RZ, RZ, R14 ;  /* 0x000000ffff037224 */ /* 0x000fca00078e000e */
[----:B------:R-:W-:-:S05]  /*17d10*/  @!P4 LEA R3, P3, R20, R3, 0x1 ;  /* 0x000000031403c211 */ /* 0x000fca00078608ff */
[----:B------:R-:W-:Y:S01]  /*17d20*/  @!P4 IMAD.X R2, RZ, RZ, R2, P3 ;  /* 0x000000ffff02c224 */ /* 0x000fe200018e0602 */
[----:B------:R-:W-:-:S04]  /*17d30*/  ISETP.GE.AND P3, PT, R8, R5, PT ;  /* 0x000000050800720c */ /* 0x000fc80003f66270 */
        /* <DEDUP_REMOVED lines=12> */
.L_x_2246:
[----:B------:R-:W-:Y:S02]  /*17e00*/  IMAD.MOV.U32 R13, RZ, RZ, R0 ;  /* 0x000000ffff0d7224 */ /* 0x000fe400078e0000 */
[----:B------:R-:W-:-:S07]  /*17e10*/  IMAD.MOV.U32 R2, RZ, RZ, R14 ;  /* 0x000000ffff027224 */ /* 0x000fce00078e000e */
[----:B------:R-:W-:Y:S05]  /*17e20*/  WARPSYNC.COLLECTIVE R15, `(.L_x_2247) ;  /* 0x000000000f087348 */ /* 0x000fea0003c00000 */
[----:B------:R0:W1:Y:S02]  /*17e30*/  SHFL.IDX P6, R14, R13, R12, R11 ;  /* 0x0000000c0d0e7389 */ /* 0x00006400000c000b */
[----:B01----:R-:W-:Y:S01]  /*17e40*/  ENDCOLLECTIVE ;  /* 0x000000000000791b */ /* 0x003fe20003800000 */
.L_x_2247:
        /* <DEDUP_REMOVED lines=18> */
.L_x_2248:
[----:B------:R-:W-:-:S05]  /*17f70*/  VIADD R2, R17, 0x40 ;  /* 0x0000004011027836 */ /* 0x000fca0000000000 */
[----:B------:R-:W-:Y:S01]  /*17f80*/  ISETP.GE.AND P3, PT, R2, R5, PT ;  /* 0x000000050200720c */ /* 0x000fe20003f66270 */
[----:B------:R-:W-:Y:S02]  /*17f90*/  IMAD.MOV.U32 R13, RZ, RZ, R0 ;  /* 0x000000ffff0d7224 */ /* 0x000fe400078e0000 */
[----:B------:R-:W-:-:S10]  /*17fa0*/  IMAD.MOV.U32 R2, RZ, RZ, R14 ;  /* 0x000000ffff027224 */ /* 0x000fd400078e000e */
[----:B------:R-:W-:Y:S05]  /*17fb0*/  WARPSYNC.COLLECTIVE R15, `(.L_x_2249) ;  /* 0x000000000f087348 */ /* 0x000fea0003c00000 */
[----:B------:R0:W1:Y:S02]  /*17fc0*/  SHFL.IDX P6, R14, R13, R12, R11 ;  /* 0x0000000c0d0e7389 */ /* 0x00006400000c000b */
[----:B01----:R-:W-:Y:S01]  /*17fd0*/  ENDCOLLECTIVE ;  /* 0x000000000000791b */ /* 0x003fe20003800000 */
.L_x_2249:
        /* <DEDUP_REMOVED lines=18> */
.L_x_2250:
[----:B------:R-:W-:Y:S02]  /*18100*/  IMAD.MOV.U32 R13, RZ, RZ, R0 ;  /* 0x000000ffff0d7224 */ /* 0x000fe400078e0000 */
[----:B------:R-:W-:-:S05]  /*18110*/  VIADD R0, R17, 0x60 ;  /* 0x0000006011007836 */ /* 0x000fca0000000000 */
[----:B------:R-:W-:Y:S01]  /*18120*/  ISETP.GE.AND P3, PT, R0, R5, PT ;  /* 0x000000050000720c */ /* 0x000fe20003f66270 */
[----:B------:R-:W-:-:S12]  /*18130*/  IMAD.MOV.U32 R4, RZ, RZ, R14 ;  /* 0x000000ffff047224 */ /* 0x000fd800078e000e */
[----:B------:R-:W-:Y:S05]  /*18140*/  WARPSYNC.COLLECTIVE R15, `(.L_x_2251) ;  /* 0x000000000f087348 */ /* 0x000fea0003c00000 */
[----:B------:R0:W1:Y:S02]  /*18150*/  SHFL.IDX P6, R14, R13, R12, R11 ;  /* 0x0000000c0d0e7389 */ /* 0x00006400000c000b */
[----:B01----:R-:W-:Y:S01]  /*18160*/  ENDCOLLECTIVE ;  /* 0x000000000000791b */ /* 0x003fe20003800000 */
.L_x_2251:
[----:B------:R-:W-:Y:S01]  /*18170*/  ULDC.64 UR4, c[0x0][0x208] ;  /* 0x0000820000047ab9 */ /* 0x000fe20000000a00 */
[----:B------:R-:W-:Y:S02]  /*18180*/  IMAD.MOV.U32 R13, RZ, RZ, R6 ;  /* 0x000000ffff0d7224 */ /* 0x000fe400078e0006 */
[----:B------:R-:W-:Y:S02]  /*18190*/  IMAD.MOV.U32 R12, RZ, RZ, RZ ;  /* 0x000000ffff0c7224 */ /* 0x000fe400078e00ff */
[----:B------:R-:W-:-:S05]  /*181a0*/  IMAD.MOV.U32 R2, RZ, RZ, R14 ;  /* 0x000000ffff027224 */ /* 0x000fca00078e000e */
[----:B------:R-:W-:-:S05]  /*181b0*/  @!P3 LEA R2, P5, R20, R2, 0x1 ;  /* 0x000000021402b211 */ /* 0x000fca00078a08ff */
[----:B------:R-:W-:-:S05]  /*181c0*/  @!P3 IMAD.X R3, RZ, RZ, R4, P5 ;  /* 0x000000ffff03b224 */ /* 0x000fca00028e0604 */
        /* <DEDUP_REMOVED lines=9> */
.L_x_2252:
[----:B------:R-:W-:-:S05]  /*18260*/  VIADD R2, R17, 0x80 ;  /* 0x0000008011027836 */ /* 0x000fca0000000000 */
[----:B------:R-:W-:Y:S01]  /*18270*/  ISETP.GE.AND P3, PT, R2, R5, PT ;  /* 0x000000050200720c */ /* 0x000fe20003f66270 */
[----:B------:R-:W-:Y:S02]  /*18280*/  IMAD.MOV.U32 R13, RZ, RZ, R7 ;  /* 0x000000ffff0d7224 */ /* 0x000fe400078e0007 */
[----:B------:R-:W-:-:S10]  /*18290*/  IMAD.MOV.U32 R0, RZ, RZ, R14 ;  /* 0x000000ffff007224 */ /* 0x000fd400078e000e */
[----:B------:R-:W-:Y:S05]  /*182a0*/  WARPSYNC.COLLECTIVE R15, `(.L_x_2253) ;  /* 0x000000000f087348 */ /* 0x000fea0003c00000 */
[----:B------:R0:W1:Y:S02]  /*182b0*/  SHFL.IDX P6, R14, R13, R12, R11 ;  /* 0x0000000c0d0e7389 */ /* 0x00006400000c000b */
[----:B01----:R-:W-:Y:S01]  /*182c0*/  ENDCOLLECTIVE ;  /* 0x000000000000791b */ /* 0x003fe20003800000 */
.L_x_2253:
[----:B------:R-:W-:Y:S01]  /*182d0*/  ULDC.64 UR4, c[0x0][0x208] ;  /* 0x0000820000047ab9 */ /* 0x000fe20000000a00 */
[----:B------:R-:W-:Y:S02]  /*182e0*/  IMAD.MOV.U32 R13, RZ, RZ, R6 ;  /* 0x000000ffff0d7224 */ /* 0x000fe400078e0006 */
[----:B------:R-:W-:Y:S02]  /*182f0*/  IMAD.MOV.U32 R12, RZ, RZ, 0x1 ;  /* 0x00000001ff0c7424 */ /* 0x000fe400078e00ff */
[----:B------:R-:W-:-:S05]  /*18300*/  IMAD.MOV.U32 R4, RZ, RZ, R14 ;  /* 0x000000ffff047224 */ /* 0x000fca00078e000e */
        /* <DEDUP_REMOVED lines=13> */
.L_x_2254:
[----:B------:R-:W-:Y:S02]  /*183e0*/  IMAD.MOV.U32 R13, RZ, RZ, R7 ;  /* 0x000000ffff0d7224 */ /* 0x000fe400078e0007 */
[----:B------:R-:W-:-:S07]  /*183f0*/  IMAD.MOV.U32 R6, RZ, RZ, R14 ;  /* 0x000000ffff067224 */ /* 0x000fce00078e000e */
[----:B------:R-:W-:Y:S05]  /*18400*/  WARPSYNC.COLLECTIVE R15, `(.L_x_2255) ;  /* 0x000000000f087348 */ /* 0x000fea0003c00000 */
[----:B------:R0:W1:Y:S02]  /*18410*/  SHFL.IDX P6, R14, R13, R12, R11 ;  /* 0x0000000c0d0e7389 */ /* 0x00006400000c000b */
[----:B01----:R-:W-:Y:S01]  /*18420*/  ENDCOLLECTIVE ;  /* 0x000000000000791b */ /* 0x003fe20003800000 */
.L_x_2255:
[----:B------:R-:W-:Y:S05]  /*18430*/  BRA `(.L_x_2256) ;  /* 0xffffffb800207947 */ /* 0x000fea000383ffff */
.L_x_2142:
[----:B0-----:R0:W1:Y:S02]  /*18440*/  SYNCS.PHASECHK.TRANS64.TRYWAIT P0, [R22+URZ+0x31c20], R3 ;  /* 0x031c2003160075a7 */ /* 0x001064000800017f */
[----:B-1----:R-:W-:Y:S05]  /*18450*/  @!P0 NANOSLEEP.SYNCS 0x989680 ;  /* 0x009896800000895d */ /* 0x002fea0003900000 */
[----:B------:R-:W1:Y:S02]  /*18460*/  @!P0 SYNCS.PHASECHK.TRANS64 P0, [R22+URZ+0x31c20], R3 ;  /* 0x031c2003160085a7 */ /* 0x000e64000800007f */
[----:B-1----:R-:W-:Y:S05]  /*18470*/  @!P0 BRA `(.L_x_2142) ;  /* 0xfffffffc00f08947 */ /* 0x002fea000383ffff */
[----:B------:R-:W-:Y:S05]  /*18480*/  BRA `(.L_x_2257) ;  /* 0xffffffb800947947 */ /* 0x000fea000383ffff */
.L_x_2151:
[----:B0-----:R0:W2:Y:S02]  /*18490*/  SYNCS.PHASECHK.TRANS64.TRYWAIT P0, [R3+URZ+0x31c40], R2 ;  /* 0x031c4002030075a7 */ /* 0x0010a4000800017f */
[----:B--2---:R-:W-:Y:S05]  /*184a0*/  @!P0 NANOSLEEP.SYNCS 0x989680 ;  /* 0x009896800000895d */ /* 0x004fea0003900000 */
[----:B------:R-:W2:Y:S02]  /*184b0*/  @!P0 SYNCS.PHASECHK.TRANS64 P0, [R3+URZ+0x31c40], R2 ;  /* 0x031c4002030085a7 */ /* 0x000ea4000800007f */
[----:B--2---:R-:W-:Y:S05]  /*184c0*/  @!P0 BRA `(.L_x_2151) ;  /* 0xfffffffc00f08947 */ /* 0x004fea000383ffff */
[----:B------:R-:W-:Y:S05]  /*184d0*/  BRA `(.L_x_2258) ;  /* 0xffffffbc00407947 */ /* 0x000fea000383ffff */
.L_x_2158:
[----:B0-----:R0:W1:Y:S02]  /*184e0*/  SYNCS.PHASECHK.TRANS64.TRYWAIT P0, [R3+URZ+0x60], R2 ;  /* 0x00006002030075a7 */ /* 0x001064000800017f */
[----:B-1----:R-:W-:Y:S05]  /*184f0*/  @!P0 NANOSLEEP.SYNCS 0x989680 ;  /* 0x009896800000895d */ /* 0x002fea0003900000 */
[----:B------:R-:W1:Y:S02]  /*18500*/  @!P0 SYNCS.PHASECHK.TRANS64 P0, [R3+URZ+0x60], R2 ;  /* 0x00006002030085a7 */ /* 0x000e64000800007f */
[----:B-1----:R-:W-:Y:S05]  /*18510*/  @!P0 BRA `(.L_x_2158) ;  /* 0xfffffffc00f08947 */ /* 0x002fea000383ffff */
[----:B------:R-:W-:Y:S05]  /*18520*/  BRA `(.L_x_2259) ;  /* 0xffffffc0004c7947 */ /* 0x000fea000383ffff */
.L_x_2168:
[----:B0-----:R0:W2:Y:S02]  /*18530*/  SYNCS.PHASECHK.TRANS64.TRYWAIT P0, [R3+URZ+0x31c40], R2 ;  /* 0x031c4002030075a7 */ /* 0x0010a4000800017f */
[----:B--2---:R-:W-:Y:S05]  /*18540*/  @!P0 NANOSLEEP.SYNCS 0x989680 ;  /* 0x009896800000895d */ /* 0x004fea0003900000 */
[----:B------:R-:W2:Y:S02]  /*18550*/  @!P0 SYNCS.PHASECHK.TRANS64 P0, [R3+URZ+0x31c40], R2 ;  /* 0x031c4002030085a7 */ /* 0x000ea4000800007f */
[----:B--2---:R-:W-:Y:S05]  /*18560*/  @!P0 BRA `(.L_x_2168) ;  /* 0xfffffffc00f08947 */ /* 0x004fea000383ffff */
[----:B------:R-:W-:Y:S05]  /*18570*/  BRA `(.L_x_2260) ;  /* 0xffffffc800007947 */ /* 0x000fea000383ffff */
.L_x_2175:
[----:B0-----:R0:W1:Y:S02]  /*18580*/  SYNCS.PHASECHK.TRANS64.TRYWAIT P0, [R12+URZ+0x60], R27 ;  /* 0x0000601b0c0075a7 */ /* 0x001064000800017f */
[----:B-1----:R-:W-:Y:S05]  /*18590*/  @!P0 NANOSLEEP.SYNCS 0x989680 ;  /* 0x009896800000895d */ /* 0x002fea0003900000 */
[----:B------:R-:W1:Y:S02]  /*185a0*/  @!P0 SYNCS.PHASECHK.TRANS64 P0, [R12+URZ+0x60], R27 ;  /* 0x0000601b0c0085a7 */ /* 0x000e64000800007f */
[----:B-1----:R-:W-:Y:S05]  /*185b0*/  @!P0 BRA `(.L_x_2175) ;  /* 0xfffffffc00f08947 */ /* 0x002fea000383ffff */
[----:B------:R-:W-:Y:S05]  /*185c0*/  BRA `(.L_x_2261) ;  /* 0xffffffcc000c7947 */ /* 0x000fea000383ffff */
.L_x_2185:
[----:B0-----:R0:W2:Y:S02]  /*185d0*/  SYNCS.PHASECHK.TRANS64.TRYWAIT P0, [R2+URZ+0x31c40], R3 ;  /* 0x031c4003020075a7 */ /* 0x0010a4000800017f */
[----:B--2---:R-:W-:Y:S05]  /*185e0*/  @!P0 NANOSLEEP.SYNCS 0x989680 ;  /* 0x009896800000895d */ /* 0x004fea0003900000 */
[----:B------:R-:W2:Y:S02]  /*185f0*/  @!P0 SYNCS.PHASECHK.TRANS64 P0, [R2+URZ+0x31c40], R3 ;  /* 0x031c4003020085a7 */ /* 0x000ea4000800007f */
[----:B--2---:R-:W-:Y:S05]  /*18600*/  @!P0 BRA `(.L_x_2185) ;  /* 0xfffffffc00f08947 */ /* 0x004fea000383ffff */
[----:B------:R-:W-:Y:S05]  /*18610*/  BRA `(.L_x_2262) ;  /* 0xffffffd000947947 */ /* 0x000fea000383ffff */
.L_x_2192:
[----:B0-----:R0:W1:Y:S02]  /*18620*/  SYNCS.PHASECHK.TRANS64.TRYWAIT P0, [R8+URZ+0x60], R2 ;  /* 0x00006002080075a7 */ /* 0x001064000800017f */
[----:B-1----:R-:W-:Y:S05]  /*18630*/  @!P0 NANOSLEEP.SYNCS 0x989680 ;  /* 0x009896800000895d */ /* 0x002fea0003900000 */
[----:B------:R-:W1:Y:S02]  /*18640*/  @!P0 SYNCS.PHASECHK.TRANS64 P0, [R8+URZ+0x60], R2 ;  /* 0x00006002080085a7 */ /* 0x000e64000800007f */
[----:B-1----:R-:W-:Y:S05]  /*18650*/  @!P0 BRA `(.L_x_2192) ;  /* 0xfffffffc00f08947 */ /* 0x002fea000383ffff */
[----:B------:R-:W-:Y:S05]  /*18660*/  BRA `(.L_x_2263) ;  /* 0xffffffd400a47947 */ /* 0x000fea000383ffff */
.L_x_2204:
[----:B0-----:R0:W1:Y:S02]  /*18670*/  SYNCS.PHASECHK.TRANS64.TRYWAIT P0, [R3+URZ+0x31c60], R0 ;  /* 0x031c6000030075a7 */ /* 0x001064000800017f */
[----:B-1----:R-:W-:Y:S05]  /*18680*/  @!P0 NANOSLEEP.SYNCS 0x989680 ;  /* 0x009896800000895d */ /* 0x002fea0003900000 */
[----:B------:R-:W1:Y:S02]  /*18690*/  @!P0 SYNCS.PHASECHK.TRANS64 P0, [R3+URZ+0x31c60], R0 ;  /* 0x031c6000030085a7 */ /* 0x000e64000800007f */
[----:B-1----:R-:W-:Y:S05]  /*186a0*/  @!P0 BRA `(.L_x_2204) ;  /* 0xfffffffc00f08947 */ /* 0x002fea000383ffff */
[----:B------:R-:W-:Y:S05]  /*186b0*/  BRA `(.L_x_2264) ;  /* 0xffffffdc001c7947 */ /* 0x000fea000383ffff */
.L_x_2212:
[----:B------:R-:W-:Y:S01]  /*186c0*/  BSSY B0, `(.L_x_2265) ;  /* 0x0000008000007945 */ /* 0x000fe20003800000 */
[----:B------:R-:W-:Y:S02]  /*186d0*/  IMAD.MOV.U32 R13, RZ, RZ, R16 ;  /* 0x000000ffff0d7224 */ /* 0x000fe400078e0010 */
[----:B------:R-:W-:Y:S02]  /*186e0*/  IMAD.MOV.U32 R12, RZ, RZ, RZ ;  /* 0x000000ffff0c7224 */ /* 0x000fe400078e00ff */
[----:B------:R-:W-:Y:S02]  /*186f0*/  IMAD.MOV.U32 R11, RZ, RZ, 0x1f ;  /* 0x0000001fff0b7424 */ /* 0x000fe400078e00ff */
[----:B------:R-:W-:-:S07]  /*18700*/  IMAD.MOV.U32 R15, RZ, RZ, -0x1 ;  /* 0xffffffffff0f7424 */ /* 0x000fce00078e00ff */
[----:B------:R-:W-:Y:S05]  /*18710*/  WARPSYNC.COLLECTIVE R15, `(.L_x_2266) ;  /* 0x000000000f087348 */ /* 0x000fea0003c00000 */
[----:B------:R0:W1:Y:S02]  /*18720*/  SHFL.IDX P6, R14, R13, R12, R11 ;  /* 0x0000000c0d0e7389 */ /* 0x00006400000c000b */
[----:B01----:R-:W-:Y:S01]  /*18730*/  ENDCOLLECTIVE ;  /* 0x000000000000791b */ /* 0x003fe20003800000 */
.L_x_2266:
[----:B------:R-:W-:Y:S05]  /*18740*/  BSYNC B0 ;  /* 0x0000000000007941 */ /* 0x000fea0003800000 */
.L_x_2265:
        /* <DEDUP_REMOVED lines=9> */
.L_x_2267:
[----:B------:R-:W-:Y:S01]  /*187e0*/  ULDC UR4, c[0x0][0xc3c] ;  /* 0x00030f0000047ab9 */ /* 0x000fe20000000800 */
[----:B------:R-:W-:Y:S01]  /*187f0*/  ULDC.64 UR6, c[0x0][0x208] ;  /* 0x0000820000067ab9 */ /* 0x000fe20000000a00 */
        /* <DEDUP_REMOVED lines=17> */
.L_x_2268:
[----:B------:R-:W-:Y:S01]  /*18910*/  IMAD.MOV.U32 R12, RZ, RZ, 0x2 ;  /* 0x00000002ff0c7424 */ /* 0x000fe200078e00ff */
[----:B------:R-:W-:-:S05]  /*18920*/  SEL R4, R14, RZ, P1 ;  /* 0x000000ff0e047207 */ /* 0x000fca0000800000 */
[----:B------:R-:W-:-:S04]  /*18930*/  IMAD.IADD R4, R17, 0x1, R4 ;  /* 0x0000000111047824 */ /* 0x000fc800078e0204 */
[----:B------:R-:W-:-:S07]  /*18940*/  IMAD.MOV.U32 R13, RZ, RZ, R4 ;  /* 0x000000ffff0d7224 */ /* 0x000fce00078e0004 */
[----:B------:R-:W-:Y:S05]  /*18950*/  WARPSYNC.COLLECTIVE R15, `(.L_x_2269) ;  /* 0x000000000f087348 */ /* 0x000fea0003c00000 */
[----:B------:R0:W1:Y:S02]  /*18960*/  SHFL.UP P6, R14, R13, R12, R11 ;  /* 0x0400000c0d0e7389 */ /* 0x00006400000c000b */
[----:B01----:R-:W-:Y:S01]  /*18970*/  ENDCOLLECTIVE ;  /* 0x000000000000791b */ /* 0x003fe20003800000 */
.L_x_2269:
[----:B------:R-:W-:Y:S01]  /*18980*/  IMAD.MOV.U32 R12, RZ, RZ, 0x4 ;  /* 0x00000004ff0c7424 */ /* 0x000fe200078e00ff */
[----:B------:R-:W-:-:S05]  /*18990*/  SEL R3, R14, RZ, P2 ;  /* 0x000000ff0e037207 */ /* 0x000fca0001000000 */
[----:B------:R-:W-:-:S04]  /*189a0*/  IMAD.IADD R6, R4, 0x1, R3 ;  /* 0x0000000104067824 */ /* 0x000fc800078e0203 */
[----:B------:R-:W-:-:S07]  /*189b0*/  IMAD.MOV.U32 R13, RZ, RZ, R6 ;  /* 0x000000ffff0d7224 */ /* 0x000fce00078e0006 */
[----:B------:R-:W-:Y:S05]  /*189c0*/  WARPSYNC.COLLECTIVE R15, `(.L_x_2270) ;  /* 0x000000000f087348 */ /* 0x000fea0003c00000 */
[----:B------:R0:W1:Y:S02]  /*189d0*/  SHFL.UP P6, R14, R13, R12, R11 ;  /* 0x0400000c0d0e7389 */ /* 0x00006400000c000b */
[----:B01----:R-:W-:Y:S01]  /*189e0*/  ENDCOLLECTIVE ;  /* 0x000000000000791b */ /* 0x003fe20003800000 */
.L_x_2270:
[----:B------:R-:W-:Y:S01]  /*189f0*/  IMAD.MOV.U32 R12, RZ, RZ, 0x8 ;  /* 0x00000008ff0c7424 */ /* 0x000fe200078e00ff */
[----:B------:R-:W-:-:S05]  /*18a00*/  SEL R3, R14, RZ, P3 ;  /* 0x000000ff0e037207 */ /* 0x000fca0001800000 */
[----:B------:R-:W-:-:S04]  /*18a10*/  IMAD.IADD R2, R6, 0x1, R3 ;  /* 0x0000000106027824 */ /* 0x000fc800078e0203 */
[----:B------:R-:W-:-:S07]  /*18a20*/  IMAD.MOV.U32 R13, RZ, RZ, R2 ;  /* 0x000000ffff0d7224 */ /* 0x000fce00078e0002 */
[----:B------:R-:W-:Y:S05]  /*18a30*/  WARPSYNC.COLLECTIVE R15, `(.L_x_2271) ;  /* 0x000000000f087348 */ /* 0x000fea0003c00000 */
[----:B------:R0:W1:Y:S02]  /*18a40*/  SHFL.UP P6, R14, R13, R12, R11 ;  /* 0x0400000c0d0e7389 */ /* 0x00006400000c000b */
[----:B01----:R-:W-:Y:S01]  /*18a50*/  ENDCOLLECTIVE ;  /* 0x000000000000791b */ /* 0x003fe20003800000 */
.L_x_2271:
[----:B------:R-:W-:Y:S01]  /*18a60*/  IMAD.MOV.U32 R12, RZ, RZ, 0x10 ;  /* 0x00000010ff0c7424 */ /* 0x000fe200078e00ff */
[----:B------:R-:W-:-:S05]  /*18a70*/  SEL R3, R14, RZ, P4 ;  /* 0x000000ff0e037207 */ /* 0x000fca0002000000 */
[----:B------:R-:W-:-:S04]  /*18a80*/  IMAD.IADD R3, R2, 0x1, R3 ;  /* 0x0000000102037824 */ /* 0x000fc800078e0203 */
[----:B------:R-:W-:-:S07]  /*18a90*/  IMAD.MOV.U32 R13, RZ, RZ, R3 ;  /* 0x000000ffff0d7224 */ /* 0x000fce00078e0003 */
[----:B------:R-:W-:Y:S05]  /*18aa0*/  WARPSYNC.COLLECTIVE R15, `(.L_x_2272) ;  /* 0x000000000f087348 */ /* 0x000fea0003c00000 */
[----:B------:R0:W1:Y:S02]  /*18ab0*/  SHFL.UP P6, R14, R13, R12, R11 ;  /* 0x0400000c0d0e7389 */ /* 0x00006400000c000b */
[----:B01----:R-:W-:Y:S01]  /*18ac0*/  ENDCOLLECTIVE ;  /* 0x000000000000791b */ /* 0x003fe20003800000 */
.L_x_2272:
        /* <DEDUP_REMOVED lines=8> */
.L_x_2273:
[----:B------:R-:W-:Y:S05]  /*18b50*/  BRA `(.L_x_2274) ;  /* 0xffffffdc00c87947 */ /* 0x000fea000383ffff */
.L_x_2217:
[----:B------:R-:W-:Y:S01]  /*18b60*/  BSSY B0, `(.L_x_2275) ;  /* 0x0000008000007945 */ /* 0x000fe20003800000 */
[----:B-----5:R-:W-:Y:S02]  /*18b70*/  IMAD.MOV.U32 R13, RZ, RZ, R17 ;  /* 0x000000ffff0d7224 */ /* 0x020fe400078e0011 */
[----:B------:R-:W-:Y:S02]  /*18b80*/  IMAD.MOV.U32 R12, RZ, RZ, 0x1 ;  /* 0x00000001ff0c7424 */ /* 0x000fe400078e00ff */
[----:B------:R-:W-:Y:S02]  /*18b90*/  IMAD.MOV.U32 R11, RZ, RZ, RZ ;  /* 0x000000ffff0b7224 */ /* 0x000fe400078e00ff */
[----:B------:R-:W-:-:S07]  /*18ba0*/  IMAD.MOV.U32 R15, RZ, RZ, -0x1 ;  /* 0xffffffffff0f7424 */ /* 0x000fce00078e00ff */
[----:B0-----:R-:W-:Y:S05]  /*18bb0*/  WARPSYNC.COLLECTIVE R15, `(.L_x_2276) ;  /* 0x000000000f087348 */ /* 0x001fea0003c00000 */
[----:B------:R1:W2:Y:S02]  /*18bc0*/  SHFL.UP P6, R14, R13, R12, R11 ;  /* 0x0400000c0d0e7389 */ /* 0x0002a400000c000b */
[----:B012---:R-:W-:Y:S01]  /*18bd0*/  ENDCOLLECTIVE ;  /* 0x000000000000791b */ /* 0x007fe20003800000 */
.L_x_2276:
[----:B------:R-:W-:Y:S05]  /*18be0*/  BSYNC B0 ;  /* 0x0000000000007941 */ /* 0x000fea0003800000 */
.L_x_2275:
        /* <DEDUP_REMOVED lines=8> */
.L_x_2277:
[----:B------:R-:W-:Y:S01]  /*18c70*/  IMAD.MOV.U32 R12, RZ, RZ, 0x4 ;  /* 0x00000004ff0c7424 */ /* 0x000fe200078e00ff */
[----:B------:R-:W-:-:S05]  /*18c80*/  SEL R2, R14, RZ, P2 ;  /* 0x000000ff0e027207 */ /* 0x000fca0001000000 */
[----:B------:R-:W-:-:S04]  /*18c90*/  IMAD.IADD R2, R13, 0x1, R2 ;  /* 0x000000010d027824 */ /* 0x000fc800078e0202 */
[----:B------:R-:W-:-:S07]  /*18ca0*/  IMAD.MOV.U32 R13, RZ, RZ, R2 ;  /* 0x000000ffff0d7224 */ /* 0x000fce00078e0002 */
[----:B------:R-:W-:Y:S05]  /*18cb0*/  WARPSYNC.COLLECTIVE R15, `(.L_x_2278) ;  /* 0x000000000f087348 */ /* 0x000fea0003c00000 */
[----:B------:R0:W1:Y:S02]  /*18cc0*/  SHFL.UP P6, R14, R13, R12, R11 ;  /* 0x0400000c0d0e7389 */ /* 0x00006400000c000b */
[----:B01----:R-:W-:Y:S01]  /*18cd0*/  ENDCOLLECTIVE ;  /* 0x000000000000791b */ /* 0x003fe20003800000 */
.L_x_2278:
[----:B------:R-:W-:Y:S01]  /*18ce0*/  IMAD.MOV.U32 R12, RZ, RZ, 0x8 ;  /* 0x00000008ff0c7424 */ /* 0x000fe200078e00ff */
[----:B------:R-:W-:-:S05]  /*18cf0*/  SEL R3, R14, RZ, P3 ;  /* 0x000000ff0e037207 */ /* 0x000fca0001800000 */
[----:B------:R-:W-:-:S04]  /*18d00*/  IMAD.IADD R3, R2, 0x1, R3 ;  /* 0x0000000102037824 */ /* 0x000fc800078e0203 */
[----:B------:R-:W-:-:S07]  /*18d10*/  IMAD.MOV.U32 R13, RZ, RZ, R3 ;  /* 0x000000ffff0d7224 */ /* 0x000fce00078e0003 */
[----:B------:R-:W-:Y:S05]  /*18d20*/  WARPSYNC.COLLECTIVE R15, `(.L_x_2279) ;  /* 0x000000000f087348 */ /* 0x000fea0003c00000 */
[----:B------:R0:W1:Y:S02]  /*18d30*/  SHFL.UP P6, R14, R13, R12, R11 ;  /* 0x0400000c0d0e7389 */ /* 0x00006400000c000b */
[----:B01----:R-:W-:Y:S01]  /*18d40*/  ENDCOLLECTIVE ;  /* 0x000000000000791b */ /* 0x003fe20003800000 */
.L_x_2279:
[----:B------:R-:W-:Y:S01]  /*18d50*/  IMAD.MOV.U32 R12, RZ, RZ, 0x10 ;  /* 0x00000010ff0c7424 */ /* 0x000fe200078e00ff */
[----:B------:R-:W-:-:S05]  /*18d60*/  SEL R4, R14, RZ, P4 ;  /* 0x000000ff0e047207 */ /* 0x000fca0002000000 */
[----:B------:R-:W-:-:S04]  /*18d70*/  IMAD.IADD R4, R3, 0x1, R4 ;  /* 0x0000000103047824 */ /* 0x000fc800078e0204 */
[----:B------:R-:W-:-:S07]  /*18d80*/  IMAD.MOV.U32 R13, RZ, RZ, R4 ;  /* 0x000000ffff0d7224 */ /* 0x000fce00078e0004 */
[----:B------:R-:W-:Y:S05]  /*18d90*/  WARPSYNC.COLLECTIVE R15, `(.L_x_2280) ;  /* 0x000000000f087348 */ /* 0x000fea0003c00000 */
[----:B------:R0:W1:Y:S02]  /*18da0*/  SHFL.UP P6, R14, R13, R12, R11 ;  /* 0x0400000c0d0e7389 */ /* 0x00006400000c000b */
[----:B01----:R-:W-:Y:S01]  /*18db0*/  ENDCOLLECTIVE ;  /* 0x000000000000791b */ /* 0x003fe20003800000 */
.L_x_2280:
        /* <DEDUP_REMOVED lines=8> */
.L_x_2281:
[----:B------:R-:W-:Y:S05]  /*18e40*/  BRA `(.L_x_2282) ;  /* 0xffffffdc00ac7947 */ /* 0x000fea000383ffff */
.L_x_2219:
[----:B------:R-:W-:Y:S01]  /*18e50*/  BSSY B0, `(.L_x_2283) ;  /* 0x0000006000007945 */ /* 0x000fe20003800000 */
[----:B------:R-:W-:Y:S01]  /*18e60*/  PLOP3.LUT P6, PT, P6, PT, PT, 0x8, 0x0 ;  /* 0x000000000000781c */ /* 0x000fe200037ce170 */
[----:B------:R-:W-:-:S12]  /*18e70*/  IMAD.MOV.U32 R15, RZ, RZ, -0x1 ;  /* 0xffffffffff0f7424 */ /* 0x000fd800078e00ff */
[----:B0-----:R-:W-:Y:S05]  /*18e80*/  WARPSYNC.COLLECTIVE R15, `(.L_x_2284) ;  /* 0x000000000f087348 */ /* 0x001fea0003c00000 */
[----:B------:R-:W-:Y:S01]  /*18e90*/  VOTE.ANY R14, PT, P6 ;  /* 0x00000000000e7806 */ /* 0x000fe200030e0100 */
[----:B0-----:R-:W-:Y:S06]  /*18ea0*/  ENDCOLLECTIVE ;  /* 0x000000000000791b */ /* 0x001fec0003800000 */
.L_x_2284:
[----:B------:R-:W-:Y:S05]  /*18eb0*/  BSYNC B0 ;  /* 0x0000000000007941 */ /* 0x000fea0003800000 */
.L_x_2283:
        /* <DEDUP_REMOVED lines=9> */
.L_x_2285:
[----:B------:R-:W-:Y:S01]  /*18f50*/  IMAD.MOV.U32 R17, RZ, RZ, R14 ;  /* 0x000000ffff117224 */ /* 0x000fe200078e000e */
[----:B------:R-:W-:Y:S06]  /*18f60*/  BRA `(.L_x_2286) ;  /* 0xffffffdc009c7947 */ /* 0x000fec000383ffff */
.L_x_2221:
[----:B------:R-:W-:Y:S01]  /*18f70*/  BSSY B0, `(.L_x_2287) ;  /* 0x0000007000007945 */ /* 0x000fe20003800000 */
[----:B------:R-:W-:Y:S02]  /*18f80*/  IMAD.MOV.U32 R13, RZ, RZ, R3 ;  /* 0x000000ffff0d7224 */ /* 0x000fe400078e0003 */
[----:B------:R-:W-:Y:S02]  /*18f90*/  IMAD.MOV.U32 R11, RZ, RZ, 0x1f ;  /* 0x0000001fff0b7424 */ /* 0x000fe400078e00ff */
[----:B------:R-:W-:-:S07]  /*18fa0*/  IMAD.MOV.U32 R15, RZ, RZ, -0x1 ;  /* 0xffffffffff0f7424 */ /* 0x000fce00078e00ff */
[----:B012---:R-:W-:Y:S05]  /*18fb0*/  WARPSYNC.COLLECTIVE R15, `(.L_x_2288) ;  /* 0x000000000f087348 */ /* 0x007fea0003c00000 */
[----:B------:R3:W4:Y:S02]  /*18fc0*/  SHFL.IDX P6, R14, R13, R12, R11 ;  /* 0x0000000c0d0e7389 */ /* 0x00072400000c000b */
[----:B01234-:R-:W-:Y:S01]  /*18fd0*/  ENDCOLLECTIVE ;  /* 0x000000000000791b */ /* 0x01ffe20003800000 */
.L_x_2288:
[----:B------:R-:W-:Y:S05]  /*18fe0*/  BSYNC B0 ;  /* 0x0000000000007941 */ /* 0x000fea0003800000 */
.L_x_2287:
[----:B------:R-:W-:Y:S05]  /*18ff0*/  BRA `(.L_x_2220) ;  /* 0xffffffdc00947947 */ /* 0x000fea000383ffff */
.L_x_2225:
[----:B0-----:R0:W2:Y:S02]  /*19000*/  SYNCS.PHASECHK.TRANS64.TRYWAIT P0, [R9+URZ+0x31c20], R0 ;  /* 0x031c2000090075a7 */ /* 0x0010a4000800017f */
[----:B--2---:R-:W-:Y:S05]  /*19010*/  @!P0 NANOSLEEP.SYNCS 0x989680 ;  /* 0x009896800000895d */ /* 0x004fea0003900000 */
[----:B------:R-:W2:Y:S02]  /*19020*/  @!P0 SYNCS.PHASECHK.TRANS64 P0, [R9+URZ+0x31c20], R0 ;  /* 0x031c2000090085a7 */ /* 0x000ea4000800007f */
[----:B--2---:R-:W-:Y:S05]  /*19030*/  @!P0 BRA `(.L_x_2225) ;  /* 0xfffffffc00f08947 */ /* 0x004fea000383ffff */
[----:B------:R-:W-:Y:S05]  /*19040*/  BRA `(.L_x_2289) ;  /* 0xffffffe400107947 */ /* 0x000fea000383ffff */
.L_x_2226:
        /* <DEDUP_REMOVED lines=11> */
.L_x_2291:
[----:B------:R-:W-:Y:S05]  /*19100*/  BSYNC B0 ;  /* 0x0000000000007941 */ /* 0x000fea0003800000 */
.L_x_2290:
[----:B------:R-:W-:Y:S05]  /*19110*/  BRA `(.L_x_2292) ;  /* 0xffffffe000f87947 */ /* 0x000fea000383ffff */
.L_x_2229:
[----:B------:R-:W-:Y:S01]  /*19120*/  BSSY B1, `(.L_x_2293) ;  /* 0x0000006000017945 */ /* 0x000fe20003800000 */
[----:B------:R-:W-:-:S07]  /*19130*/  IMAD.MOV.U32 R15, RZ, RZ, -0x1 ;  /* 0xffffffffff0f7424 */ /* 0x000fce00078e00ff */
[----:B01-3--:R-:W-:Y:S05]  /*19140*/  WARPSYNC.COLLECTIVE R15, `(.L_x_2294) ;  /* 0x000000000f0c7348 */ /* 0x00bfea0003c00000 */
[----:B------:R-:W-:Y:S02]  /*19150*/  ELECT P6, UR62, PT ;  /* 0x00000000003e782f */ /* 0x000fe400038c0000 */
[----:B------:R-:W-:Y:S01]  /*19160*/  MOV R14, UR62 ;  /* 0x0000003e000e7c02 */ /* 0x000fe20008000f00 */
[----:B01-3--:R-:W-:Y:S10]  /*19170*/  ENDCOLLECTIVE ;  /* 0x000000000000791b */ /* 0x00bff40003800000 */
.L_x_2294:
[----:B------:R-:W-:Y:S05]  /*19180*/  BSYNC B1 ;  /* 0x0000000000017941 */ /* 0x000fea0003800000 */
.L_x_2293:
[----:B------:R-:W-:Y:S05]  /*19190*/  BRA `(.L_x_2295) ;  /* 0xffffffe000f07947 */ /* 0x000fea000383ffff */
.L_x_2231:
[----:B0-----:R0:W2:Y:S02]  /*191a0*/  SYNCS.PHASECHK.TRANS64.TRYWAIT P0, [R6+URZ], R3 ;  /* 0x00000003060075a7 */ /* 0x0010a4000800017f */
[----:B--2---:R-:W-:Y:S05]  /*191b0*/  @!P0 NANOSLEEP.SYNCS 0x989680 ;  /* 0x009896800000895d */ /* 0x004fea0003900000 */
[----:B------:R-:W2:Y:S02]  /*191c0*/  @!P0 SYNCS.PHASECHK.TRANS64 P0, [R6+URZ], R3 ;  /* 0x00000003060085a7 */ /* 0x000ea4000800007f */
[----:B--2---:R-:W-:Y:S05]  /*191d0*/  @!P0 BRA `(.L_x_2231) ;  /* 0xfffffffc00f08947 */ /* 0x004fea000383ffff */
[----:B------:R-:W-:Y:S05]  /*191e0*/  BRA `(.L_x_2296) ;  /* 0xffffffe4002c7947 */ /* 0x000fea000383ffff */
.L_x_2232:
[----:B--2---:R2:W4:Y:S02]  /*191f0*/  SYNCS.PHASECHK.TRANS64.TRYWAIT P0, [R7+URZ], R2 ;  /* 0x00000002070075a7 */ /* 0x004524000800017f */
[----:B----4-:R-:W-:Y:S05]  /*19200*/  @!P0 NANOSLEEP.SYNCS 0x989680 ;  /* 0x009896800000895d */ /* 0x010fea0003900000 */
[----:B------:R-:W4:Y:S02]  /*19210*/  @!P0 SYNCS.PHASECHK.TRANS64 P0, [R7+URZ], R2 ;  /* 0x00000002070085a7 */ /* 0x000f24000800007f */
[----:B----4-:R-:W-:Y:S05]  /*19220*/  @!P0 BRA `(.L_x_2232) ;  /* 0xfffffffc00f08947 */ /* 0x010fea000383ffff */
[----:B------:R-:W-:Y:S05]  /*19230*/  BRA `(.L_x_2297) ;  /* 0xffffffe400207947 */ /* 0x000fea000383ffff */
.L_x_2234:
[----:B----4-:R4:W0:Y:S02]  /*19240*/  SYNCS.PHASECHK.TRANS64.TRYWAIT P0, [R4+URZ], R3 ;  /* 0x00000003040075a7 */ /* 0x010824000800017f */
[----:B0-----:R-:W-:Y:S05]  /*19250*/  @!P0 NANOSLEEP.SYNCS 0x989680 ;  /* 0x009896800000895d */ /* 0x001fea0003900000 */
[----:B------:R-:W0:Y:S02]  /*19260*/  @!P0 SYNCS.PHASECHK.TRANS64 P0, [R4+URZ], R3 ;  /* 0x00000003040085a7 */ /* 0x000e24000800007f */
[----:B0-----:R-:W-:Y:S05]  /*19270*/  @!P0 BRA `(.L_x_2234) ;  /* 0xfffffffc00f08947 */ /* 0x001fea000383ffff */
[----:B------:R-:W-:Y:S05]  /*19280*/  BRA `(.L_x_2298) ;  /* 0xffffffe400247947 */ /* 0x000fea000383ffff */
.L_x_2299:
        /* <DEDUP_REMOVED lines=15> */
.L_x_2731:


//--------------------- .text._ZN7cutlass13device_kernelIN5flash11enable_sm90INS1_16FlashAttnFwdSm90INS1_25CollectiveMainloopFwdSm90ILi2EN4cute5tupleIJNS5_1CILi1EEES8_S8_EEENS6_IJNS7_ILi192EEENS7_ILi144EEENS7_ILi96EEEEEELi96ENS_10bfloat16_tEfNS_4arch4Sm90ELb1ELb0ELb1ELb1ELb0ELb1ELb0ELb0ELb1ELb1ELb0ELb0EEENS1_21CollectiveEpilogueFwdINS6_IJSA_SC_SB_EEES9_SE_SG_Li384ELb1ELb1ELb0ELb0EEENS1_36VarlenDynamicPersistentTileSchedulerILi192ELi144ELi384ELi128ELb0ELb1ELb1ELb1ELb1ELb1EEEEEEEEEvNT_6ParamsE --------------------------
	.section	.text._ZN7cutlass13device_kernelIN5flash11enable_sm90INS1_16FlashAttnFwdSm90INS1_25CollectiveMainloopFwdSm90ILi2EN4cute5tupleIJNS5_1CILi1EEES8_S8_EEENS6_IJNS7_ILi192EEENS7_ILi144EEENS7_ILi96EEEEEELi96ENS_10bfloat16_tEfNS_4arch4Sm90ELb1ELb0ELb1ELb1ELb0ELb1ELb0ELb0ELb1ELb1ELb0ELb0EEENS1_21CollectiveEpilogueFwdINS6_IJSA_SC_SB_EEES9_SE_SG_Li384ELb1ELb1ELb0ELb0EEENS1_36VarlenDynamicPersistentTileSchedulerILi192ELi144ELi384ELi128ELb0ELb1ELb1ELb1ELb1ELb1EEEEEEEEEvNT_6ParamsE,"ax",@progbits
	.align	128
.text._ZN7cutlass13device_kernelIN5flash11enable_sm90INS1_16FlashAttnFwdSm90INS1_25CollectiveMainloopFwdSm90ILi2EN4cute5tupleIJNS5_1CILi1EEES8_S8_EEENS6_IJNS7_ILi192EEENS7_ILi144EEENS7_ILi96EEEEEELi96ENS_10bfloat16_tEfNS_4arch4Sm90ELb1ELb0ELb1ELb1ELb0ELb1ELb0ELb0ELb1ELb1ELb0ELb0EEENS1_21CollectiveEpilogueFwdINS6_IJSA_SC_SB_EEES9_SE_SG_Li384ELb1ELb1ELb0ELb0EEENS1_36VarlenDynamicPersistentTileSchedulerILi192ELi144ELi384ELi128ELb0ELb1ELb1ELb1ELb1ELb1EEEEEEEEEvNT_6ParamsE:
        .type           _ZN7cutlass13device_kernelIN5flash11enable_sm90INS1_16FlashAttnFwdSm90INS1_25CollectiveMainloopFwdSm90ILi2EN4cute5tupleIJNS5_1CILi1EEES8_S8_EEENS6_IJNS7_ILi192EEENS7_ILi144EEENS7_ILi96EEEEEELi96ENS_10bfloat16_tEfNS_4arch4Sm90ELb1ELb0ELb1ELb1ELb0ELb1ELb0ELb0ELb1ELb1ELb0ELb0EEENS1_21CollectiveEpilogueFwdINS6_IJSA_SC_SB_EEES9_SE_SG_Li384ELb1ELb1ELb0ELb0EEENS1_36VarlenDynamicPersistentTileSchedulerILi192ELi144ELi384ELi128ELb0ELb1ELb1ELb1ELb1ELb1EEEEEEEEEvNT_6ParamsE,@function
        .size           _ZN7cutlass13device_kernelIN5flash11enable_sm90INS1_16FlashAttnFwdSm90INS1_25CollectiveMainloopFwdSm90ILi2EN4cute5tupleIJNS5_1CILi1EEES8_S8_EEENS6_IJNS7_ILi192EEENS7_ILi144EEENS7_ILi96EEEEEELi96ENS_10bfloat16_tEfNS_4arch4Sm90ELb1ELb0ELb1ELb1ELb0ELb1ELb0ELb0ELb1ELb1ELb0ELb0EEENS1_21CollectiveEpilogueFwdINS6_IJSA_SC_SB_EEES9_SE_SG_Li384ELb1ELb1ELb0ELb0EEENS1_36VarlenDynamicPersistentTileSchedulerILi192ELi144ELi384ELi128ELb0ELb1ELb1ELb1ELb1ELb1EEEEEEEEEvNT_6ParamsE,(.L_x_2732 - _ZN7cutlass13device_kernelIN5flash11enable_sm90INS1_16FlashAttnFwdSm90INS1_25CollectiveMainloopFwdSm90ILi2EN4cute5tupleIJNS5_1CILi1EEES8_S8_EEENS6_IJNS7_ILi192EEENS7_ILi144EEENS7_ILi96EEEEEELi96ENS_10bfloat16_tEfNS_4arch4Sm90ELb1ELb0ELb1ELb1ELb0ELb1ELb0ELb0ELb1ELb1ELb0ELb0EEENS1_21CollectiveEpilogueFwdINS6_IJSA_SC_SB_EEES9_SE_SG_Li384ELb1ELb1ELb0ELb0EEENS1_36VarlenDynamicPersistentTileSchedulerILi192ELi144ELi384ELi128ELb0ELb1ELb1ELb1ELb1ELb1EEEEEEEEEvNT_6ParamsE)
        .other          _ZN7cutlass13device_kernelIN5flash11enable_sm90INS1_16FlashAttnFwdSm90INS1_25CollectiveMainloopFwdSm90ILi2EN4cute5tupleIJNS5_1CILi1EEES8_S8_EEENS6_IJNS7_ILi192EEENS7_ILi144EEENS7_ILi96EEEEEELi96ENS_10bfloat16_tEfNS_4arch4Sm90ELb1ELb0ELb1ELb1ELb0ELb1ELb0ELb0ELb1ELb1ELb0ELb0EEENS1_21CollectiveEpilogueFwdINS6_IJSA_SC_SB_EEES9_SE_SG_Li384ELb1ELb1ELb0ELb0EEENS1_36VarlenDynamicPersistentTileSchedulerILi192ELi144ELi384ELi128ELb0ELb1ELb1ELb1ELb1ELb1EEEEEEEEEvNT_6ParamsE,@"STO_CUDA_ENTRY STV_DEFAULT"
_ZN7cutlass13device_kernelIN5flash11enable_sm90INS1_16FlashAttnFwdSm90INS1_25CollectiveMainloopFwdSm90ILi2EN4cute5tupleIJNS5_1CILi1EEES8_S8_EEENS6_IJNS7_ILi192EEENS7_ILi144EEENS7_ILi96EEEEEELi96ENS_10bfloat16_tEfNS_4arch4Sm90ELb1ELb0ELb1ELb1ELb0ELb1ELb0ELb0ELb1ELb1ELb0ELb0EEENS1_21CollectiveEpilogueFwdINS6_IJSA_SC_SB_EEES9_SE_SG_Li384ELb1ELb1ELb0ELb0EEENS1_36VarlenDynamicPersistentTileSchedulerILi192ELi144ELi384ELi128ELb0ELb1ELb1ELb1ELb1ELb1EEEEEEEEEvNT_6ParamsE:
        /* <DEDUP_REMOVED lines=24> */
.L_x_2301:
[----:B------:R-:W-:Y:S05]  /*0180*/  BSYNC B0 ;  /* 0x0000000000007941 */ /* 0x000fea0003800000 */
.L_x_2300:
        /* <DEDUP_REMOVED lines=41> */
.L_x_2302:
        /* <DEDUP_REMOVED lines=22> */
.L_x_2303:
        /* <DEDUP_REMOVED lines=18> */
.L_x_2304:
        /* <DEDUP_REMOVED lines=22> */
.L_x_2305:
        /* <DEDUP_REMOVED lines=22> */
.L_x_2306:
[----:B0-----:R-:W-:Y:S01]  /*0960*/  UMOV UR4, 0x1 ;  /* 0x0000000100047882 */ /* 0x001fe20000000000 */
[----:B------:R-:W-:Y:S01]  /*0970*/  PLOP3.LUT P0, PT, PT, PT, UP0, 0x80, 0x0 ;  /* 0x000000000000781c */ /* 0x000fe20003f0f008 */
[----:B------:R-:W-:Y:S01]  /*0980*/  USEL UR4, UR4, 0x2, !UP0 ;  /* 0x0000000204047887 */ /* 0x000fe2000c000000 */
[----:B------:R-:W-:Y:S01]  /*0990*/  NOP ;  /* 0x0000000000007918 */ /* 0x000fe20000000000 */
[----:B------:R-:W-:Y:S04]  /*09a0*/  BSSY B9, `(.L_x_2307) ;  /* 0x00024f0000097945 */ /* 0x000fe80003800000 */
[----:B------:R-:W-:-:S05]  /*09b0*/  IMAD.U32 R2, RZ, RZ, UR4 ;  /* 0x00000004ff027e24 */ /* 0x000fca000f8e00ff */
[----:B------:R0:W-:Y:S01]  /*09c0*/  STL [R1+0xb0], R2 ;  /* 0x0000b00201007387 */ /* 0x0001e20000100800 */
[----:B-12-4-:R-:W-:Y:S06]  /*09d0*/  BAR.SYNC.DEFER_BLOCKING 0x0 ;  /* 0x0000000000007b1d */ /* 0x016fec0000010000 */
[----:B------:R-:W-:Y:S05]  /*09e0*/  @!P0 BRA `(.L_x_2308) ;  /* 0x000001d000648947 */ /* 0x000fea0003800000 */
.L_x_2309:
[----:B------:R-:W-:-:S08]  /*09f0*/  NOP ;  /* 0x0000000000007918 */ /* 0x000fd00000000000 */
[----:B------:R-:W1:Y:S02]  /*0a00*/  USETMAXREG.TRY_ALLOC.CTAPOOL UP0, 0xa0 ;  /* 0x000000a0000079c8 */ /* 0x000e640008000600 */
[----:B-1----:R-:W-:-:S13]  /*0a10*/  PLOP3.LUT P0, PT, PT, PT, UP0, 0x80, 0x0 ;  /* 0x000000000000781c */ /* 0x002fda0003f0f008 */
[----:B------:R-:W-:Y:S05]  /*0a20*/  @!P0 BRA `(.L_x_2309) ;  /* 0xfffffffc00f08947 */ /* 0x000fea000383ffff */
[----:B------:R-:W2:Y:S01]  /*0a30*/  LDL.LU R0, [R1+0x44] ;  /* 0x0000440001007983 */ /* 0x000ea20000300800 */
[----:B0-----:R-:W0:Y:S01]  /*0a40*/  S2R R2, SR_TID.X ;  /* 0x0000000000027919 */ /* 0x001e220000002100 */
        /* <DEDUP_REMOVED lines=14> */
[----:B------:R1:W-:Y:S01]  /*0b30*/  STL [R1+0x44], R0 ;  /* 0x0000440001007387 */ /* 0x0003e20000100800 */
[----:B0-----:R-:W-:-:S13]  /*0b40*/  ISETP.GE.AND P0, PT, R111, UR4, PT ;  /* 0x000000046f007c0c */ /* 0x001fda000bf06270 */
[----:B-1----:R-:W-:Y:S05]  /*0b50*/  @P0 BRA `(.L_x_2310) ;  /* 0x0000024c00500947 */ /* 0x002fea0003800000 */
[----:B------:R-:W2:Y:S01]  /*0b60*/  LDL R2, [R1+0xb0] ;  /* 0x0000b00001027983 */ /* 0x000ea20000100800 */
[----:B------:R-:W-:Y:S01]  /*0b70*/  R2UR UR4, R16 ;  /* 0x00000000100472ca */ /* 0x000fe200000e0000 */
[----:B------:R-:W0:-:S12]  /*0b80*/  S2R R0, SR_TID.X ;  /* 0x0000000000007919 */ /* 0x000e180000002100 */
[----:B------:R-:W-:Y:S01]  /*0b90*/  UIADD3 UR4, UR4, 0xda00, URZ ;  /* 0x0000da0004047890 */ /* 0x000fe2000fffe03f */
[----:B0-----:R-:W-:-:S05]  /*0ba0*/  VIADD R19, R0, 0xffffff80 ;  /* 0xffffff8000137836 */ /* 0x001fca0000000000 */
[----:B------:R-:W-:Y:S02]  /*0bb0*/  SHF.R.S32.HI R0, RZ, 0x1f, R19 ;  /* 0x0000001fff007819 */ /* 0x000fe40000011413 */
[-C--:B------:R-:W-:Y:S02]  /*0bc0*/  LEA.HI R13, R19, R19.reuse, RZ, 0x1 ;  /* 0x00000013130d7211 */ /* 0x080fe400078f08ff */
[CC--:B------:R-:W-:Y:S02]  /*0bd0*/  LEA.HI R3, R0.reuse, R19.reuse, RZ, 0x4 ;  /* 0x0000001300037211 */ /* 0x0c0fe400078f20ff */
[----:B------:R-:W-:Y:S02]  /*0be0*/  LEA.HI R7, R0, R19, RZ, 0x5 ;  /* 0x0000001300077211 */ /* 0x000fe400078f28ff */
[----:B------:R-:W-:Y:S02]  /*0bf0*/  SHF.R.S32.HI R144, RZ, 0x1, R13 ;  /* 0x00000001ff907819 */ /* 0x000fe4000001140d */
[----:B------:R-:W-:-:S02]  /*0c00*/  SHF.R.S32.HI R9, RZ, 0x5, R7 ;  /* 0x00000005ff097819 */ /* 0x000fc40000011407 */
[C---:B------:R-:W-:Y:S02]  /*0c10*/  LEA.HI R10, R13.reuse, R144, RZ, 0x1 ;  /* 0x000000900d0a7211 */ /* 0x040fe400078f08ff */
[----:B------:R-:W-:Y:S02]  /*0c20*/  LOP3.LUT R13, R13, 0xfffffffe, RZ, 0xc0, !PT ;  /* 0xfffffffe0d0d7812 */ /* 0x000fe400078ec0ff */
[----:B------:R-:W-:-:S03]  /*0c30*/  LOP3.LUT R11, R10, 0x7fffffe, RZ, 0xc0, !PT ;  /* 0x07fffffe0a0b7812 */ /* 0x000fc600078ec0ff */
[----:B------:R-:W-:Y:S02]  /*0c40*/  IMAD.IADD R13, R19, 0x1, -R13 ;  /* 0x00000001130d7824 */ /* 0x000fe400078e0a0d */
[----:B------:R-:W-:Y:S02]  /*0c50*/  IMAD.IADD R11, R144, 0x1, -R11 ;  /* 0x00000001900b7824 */ /* 0x000fe400078e0a0b */
[----:B------:R-:W-:Y:S01]  /*0c60*/  IMAD.SHL.U32 R22, R13, 0x8, RZ ;  /* 0x000000080d167824 */ /* 0x000fe200078e00ff */
[----:B--2---:R-:W-:Y:S02]  /*0c70*/  R2UR UR5, R2 ;  /* 0x00000000020572ca */ /* 0x004fe400000e0000 */
[----:B------:R-:W-:-:S05]  /*0c80*/  LOP3.LUT R2, R3, 0xfffffff0, RZ, 0xc0, !PT ;  /* 0xfffffff003027812 */ /* 0x000fca00078ec0ff */
[----:B------:R-:W-:Y:S01]  /*0c90*/  IMAD.IADD R4, R19, 0x1, -R2 ;  /* 0x0000000113047824 */ /* 0x000fe200078e0a02 */
[----:B------:R-:W-:-:S03]  /*0ca0*/  LEA.HI R2, R0, R19, RZ, 0x7 ;  /* 0x0000001300027211 */ /* 0x000fc600078f38ff */
[--C-:B------:R-:W-:Y:S01]  /*0cb0*/  IMAD R15, R9, 0x10, R4.reuse ;  /* 0x00000010090f7824 */ /* 0x100fe200078e0204 */
[----:B------:R-:W-:Y:S01]  /*0cc0*/  SHF.R.S32.HI R5, RZ, 0x1f, R4 ;  /* 0x0000001fff057819 */ /* 0x000fe20000011404 */
[----:B------:R-:W-:Y:S01]  /*0cd0*/  ULOP3.LUT UR5, UR5, 0x1, URZ, 0xfc, !UPT ;  /* 0x0000000105057892 */ /* 0x000fe2000f8efc3f */
[----:B------:R-:W-:Y:S02]  /*0ce0*/  SHF.R.S32.HI R18, RZ, 0x7, R2 ;  /* 0x00000007ff127819 */ /* 0x000fe40000011402 */
[CC--:B------:R-:W-:Y:S02]  /*0cf0*/  LEA.HI R6, R5.reuse, R4.reuse, RZ, 0x3 ;  /* 0x0000000405067211 */ /* 0x0c0fe400078f18ff */
[----:B------:R-:W-:-:S03]  /*0d00*/  LEA.HI R5, R5, R4, RZ, 0x2 ;  /* 0x0000000405057211 */ /* 0x000fc600078f10ff */
[----:B------:R-:W-:Y:S01]  /*0d10*/  IMAD.SHL.U32 R8, R6, 0x10, RZ ;  /* 0x0000001006087824 */ /* 0x000fe200078e00ff */
[----:B------:R-:W-:Y:S02]  /*0d20*/  LOP3.LUT R7, R5, 0x7fffffc, RZ, 0xc0, !PT ;  /* 0x07fffffc05077812 */ /* 0x000fe400078ec0ff */
[----:B------:R-:W-:Y:S02]  /*0d30*/  SHF.R.S32.HI R6, RZ, 0x4, R3 ;  /* 0x00000004ff067819 */ /* 0x000fe40000011403 */
[----:B------:R-:W-:Y:S01]  /*0d40*/  LOP3.LUT R8, R8, 0x7fffff80, RZ, 0xc0, !PT ;  /* 0x7fffff8008087812 */ /* 0x000fe200078ec0ff */
[----:B------:R-:W-:Y:S01]  /*0d50*/  IMAD.IADD R7, R4, 0x1, -R7 ;  /* 0x0000000104077824 */ /* 0x000fe200078e0a07 */
[----:B------:R-:W-:Y:S01]  /*0d60*/  LEA.HI R3, R3, R6, RZ, 0x1 ;  /* 0x0000000603037211 */ /* 0x000fe200078f08ff */
[----:B------:R-:W-:Y:S01]  /*0d70*/  IMAD R14, R6, 0x8, R11 ;  /* 0x00000008060e7824 */ /* 0x000fe200078e020b */
[----:B------:R-:W-:Y:S01]  /*0d80*/  LEA.HI R4, R0, R19, RZ, 0x2 ;  /* 0x0000001300047211 */ /* 0x000fe200078f10ff */
[----:B------:R-:W-:Y:S01]  /*0d90*/  IMAD R8, R9, 0x100, R8 ;  /* 0x0000010009087824 */ /* 0x000fe200078e0208 */
[----:B------:R-:W-:Y:S01]  /*0da0*/  LOP3.LUT R9, R2, 0xffffff80, RZ, 0xc0, !PT ;  /* 0xffffff8002097812 */ /* 0x000fe200078ec0ff */
[----:B------:R-:W-:Y:S01]  /*0db0*/  IMAD.HI R2, R18, 0x55555556, RZ ;  /* 0x5555555612027827 */ /* 0x000fe200078e02ff */
[----:B------:R-:W-:-:S02]  /*0dc0*/  LOP3.LUT R3, R3, 0x1ffffffe, RZ, 0xc0, !PT ;  /* 0x1ffffffe03037812 */ /* 0x000fc400078ec0ff */
[----:B------:R-:W-:Y:S01]  /*0dd0*/  LOP3.LUT R0, R4, 0xfffffffc, RZ, 0xc0, !PT ;  /* 0xfffffffc04007812 */ /* 0x000fe200078ec0ff */
[C---:B------:R-:W-:Y:S01]  /*0de0*/  IMAD.IADD R17, R19.reuse, 0x1, -R9 ;  /* 0x0000000113117824 */ /* 0x040fe200078e0a09 */
[----:B------:R-:W-:Y:S01]  /*0df0*/  SHF.R.S32.HI R5, RZ, 0x2, R5 ;  /* 0x00000002ff057819 */ /* 0x000fe20000011405 */
[----:B------:R-:W-:Y:S02]  /*0e00*/  IMAD.IADD R3, R6, 0x1, -R3 ;  /* 0x0000000106037824 */ /* 0x000fe400078e0a03 */
[----:B------:R-:W-:Y:S01]  /*0e10*/  IMAD.IADD R6, R19, 0x1, -R0 ;  /* 0x0000000113067824 */ /* 0x000fe200078e0a00 */
[----:B------:R-:W-:Y:S01]  /*0e20*/  SHF.R.S32.HI R9, RZ, 0x1f, R17 ;  /* 0x0000001fff097819 */ /* 0x000fe20000011411 */
[----:B------:R-:W-:Y:S02]  /*0e30*/  IMAD.SHL.U32 R0, R3, 0x8, RZ ;  /* 0x0000000803007824 */ /* 0x000fe400078e00ff */
[----:B------:R-:W-:Y:S01]  /*0e40*/  IMAD.SHL.U32 R5, R5, 0x40, RZ ;  /* 0x0000004005057824 */ /* 0x000fe200078e00ff */
[----:B------:R-:W-:Y:S01]  /*0e50*/  LEA.HI R10, R9, R17, RZ, 0x2 ;  /* 0x00000011090a7211 */ /* 0x000fe200078f10ff */
[----:B------:R-:W-:Y:S01]  /*0e60*/  IMAD R7, R7, 0x10, R8 ;  /* 0x0000001007077824 */ /* 0x000fe200078e0208 */
[----:B------:R-:W-:-:S02]  /*0e70*/  LEA.HI R3, R6, R6, RZ, 0x1 ;  /* 0x0000000606037211 */ /* 0x000fc400078f08ff */
[--C-:B------:R-:W-:Y:S02]  /*0e80*/  SHF.R.S32.HI R11, RZ, 0x2, R10.reuse ;  /* 0x00000002ff0b7819 */ /* 0x100fe4000001140a */
[----:B------:R-:W-:Y:S02]  /*0e90*/  SHF.R.S32.HI R12, RZ, 0x1f, R10 ;  /* 0x0000001fff0c7819 */ /* 0x000fe4000001140a */
[----:B------:R-:W-:Y:S02]  /*0ea0*/  LEA.HI R9, R9, R17, RZ, 0x5 ;  /* 0x0000001109097211 */ /* 0x000fe400078f28ff */
[----:B------:R-:W-:Y:S02]  /*0eb0*/  LEA.HI R12, R12, R11, RZ, 0x3 ;  /* 0x0000000b0c0c7211 */ /* 0x000fe400078f18ff */
[----:B------:R-:W-:Y:S02]  /*0ec0*/  LOP3.LUT R3, R3, 0x1ffffffe, RZ, 0xc0, !PT ;  /* 0x1ffffffe03037812 */ /* 0x000fe400078ec0ff */
[----:B------:R-:W-:-:S02]  /*0ed0*/  LOP3.LUT R12, R12, 0xfffffff8, RZ, 0xc0, !PT ;  /* 0xfffffff80c0c7812 */ /* 0x000fc400078ec0ff */
[----:B------:R-:W-:Y:S01]  /*0ee0*/  LOP3.LUT R5, R5, 0x40, RZ, 0xc0, !PT ;  /* 0x0000004005057812 */ /* 0x000fe200078ec0ff */
[----:B------:R-:W-:Y:S01]  /*0ef0*/  IMAD.IADD R3, R6, 0x1, -R3 ;  /* 0x0000000106037824 */ /* 0x000fe200078e0a03 */
[----:B------:R-:W-:Y:S01]  /*0f00*/  LEA.HI R8, R2, R2, RZ, 0x1 ;  /* 0x0000000202087211 */ /* 0x000fe200078f08ff */
[----:B------:R-:W-:Y:S01]  /*0f10*/  IMAD.IADD R12, R11, 0x1, -R12 ;  /* 0x000000010b0c7824 */ /* 0x000fe200078e0a0c */
[----:B------:R-:W-:Y:S02]  /*0f20*/  SHF.R.S32.HI R9, RZ, 0x5, R9 ;  /* 0x00000005ff097819 */ /* 0x000fe40000011409 */
[----:B------:R-:W-:Y:S01]  /*0f30*/  LOP3.LUT R2, R5, 0x8, R0, 0xf8, !PT ;  /* 0x0000000805027812 */ /* 0x000fe200078ef800 */
[----:B------:R-:W-:Y:S01]  /*0f40*/  IMAD R8, R8, -0x3, R18 ;  /* 0xfffffffd08087824 */ /* 0x000fe200078e0212 */
[----:B------:R-:W-:Y:S01]  /*0f50*/  SHF.R.S32.HI R6, RZ, 0x2, R4 ;  /* 0x00000002ff067819 */ /* 0x000fe20000011404 */
[----:B------:R-:W-:Y:S01]  /*0f60*/  IMAD R9, R9, 0x10, R12 ;  /* 0x0000001009097824 */ /* 0x000fe200078e020c */
[----:B------:R-:W-:Y:S01]  /*0f70*/  SHF.R.U32.HI R5, RZ, 0x3, R5 ;  /* 0x00000003ff057819 */ /* 0x000fe20000011605 */
[----:B------:R-:W-:Y:S01]  /*0f80*/  IMAD.U32 R0, R15, 0x20, R0 ;  /* 0x000000200f007824 */ /* 0x000fe200078e0000 */
[----:B------:R-:W-:-:S02]  /*0f90*/  SHF.R.S32.HI R4, RZ, 0x1f, R4 ;  /* 0x0000001fff047819 */ /* 0x000fc40000011404 */
[----:B------:R-:W-:Y:S02]  /*0fa0*/  CS2R R18, SRZ ;  /* 0x0000000000127805 */ /* 0x000fe4000001ff00 */
[----:B------:R-:W-:Y:S01]  /*0fb0*/  LOP3.LUT R2, R2, R5, RZ, 0x3c, !PT ;  /* 0x0000000502027212 */ /* 0x000fe200078e3cff */
[----:B------:R-:W-:Y:S01]  /*0fc0*/  IMAD R5, R8, 0x40, R9 ;  /* 0x0000004008057824 */ /* 0x000fe200078e0209 */
[----:B------:R-:W-:Y:S01]  /*0fd0*/  LEA.HI R4, R4, R6, RZ, 0x2 ;  /* 0x0000000604047211 */ /* 0x000fe200078f10ff */
[----:B------:R0:W-:Y:S01]  /*0fe0*/  STL [R1+0xac], R0 ;  /* 0x0000ac0001007387 */ /* 0x0001e20000100800 */
[----:B------:R-:W-:Y:S01]  /*0ff0*/  IMAD.SHL.U32 R8, R13, 0x4, RZ ;  /* 0x000000040d087824 */ /* 0x000fe200078e00ff */
[----:B------:R-:W-:Y:S01]  /*1000*/  LOP3.LUT R10, R10, 0x7ffffffc, RZ, 0xc0, !PT ;  /* 0x7ffffffc0a0a7812 */ /* 0x000fe200078ec0ff */
[----:B------:R-:W-:Y:S01]  /*1010*/  IMAD.IADD R7, R2, 0x1, R7 ;  /* 0x0000000102077824 */ /* 0x000fe200078e0207 */
[----:B------:R-:W-:Y:S01]  /*1020*/  LOP3.LUT R4, R4, 0xfffffffc, RZ, 0xc0, !PT ;  /* 0xfffffffc04047812 */ /* 0x000fe200078ec0ff */
[----:B------:R-:W-:Y:S04]  /*1030*/  STL [R1+0xa8], R5 ;  /* 0x0000a80501007387 */ /* 0x000fe80000100800 */
[----:B------:R-:W-:Y:S01]  /*1040*/  STL [R1+0xa0], RZ ;  /* 0x0000a0ff01007387 */ /* 0x000fe20000100800 */
[----:B0-----:R-:W-:-:S05]  /*1050*/  IMAD.U32 R0, RZ, RZ, UR5 ;  /* 0x00000005ff007e24 */ /* 0x001fca000f8e00ff */
[----:B------:R0:W-:Y:S04]  /*1060*/  STL [R1+0x60], R0 ;  /* 0x0000600001007387 */ /* 0x0001e80000100800 */
[----:B------:R-:W-:Y:S04]  /*1070*/  STL [R1+0x40], RZ ;  /* 0x000040ff01007387 */ /* 0x000fe80000100800 */
[----:B------:R-:W-:Y:S01]  /*1080*/  STL [R1+0x38], RZ ;  /* 0x000038ff01007387 */ /* 0x000fe20000100800 */
[----:B0-----:R-:W-:Y:S02]  /*1090*/  IMAD.IADD R0, R6, 0x1, -R4 ;  /* 0x0000000106007824 */ /* 0x001fe400078e0a04 */
[----:B------:R-:W-:-:S02]  /*10a0*/  IMAD.U32 R4, RZ, RZ, UR4 ;  /* 0x00000004ff047e24 */ /* 0x000fc4000f8e00ff */
[----:B------:R-:W-:Y:S01]  /*10b0*/  VIADD R6, R8, 0x20 ;  /* 0x0000002008067836 */ /* 0x000fe20000000000 */
[----:B------:R0:W-:Y:S04]  /*10c0*/  STL [R1+0x8c], R0 ;  /* 0x00008c0001007387 */ /* 0x0001e80000100800 */
[----:B------:R-:W-:Y:S04]  /*10d0*/  STL [R1+0x50], R8 ;  /* 0x0000500801007387 */ /* 0x000fe80000100800 */
[----:B------:R1:W-:Y:S01]  /*10e0*/  STL [R1+0xa4], R4 ;  /* 0x0000a40401007387 */ /* 0x0003e20000100800 */
[----:B0-----:R-:W-:-:S05]  /*10f0*/  IMAD.SHL.U32 R0, R0, 0x40, RZ ;  /* 0x0000004000007824 */ /* 0x001fca00078e00ff */
[----:B------:R-:W-:Y:S01]  /*1100*/  LOP3.LUT R2, R0, 0xc0, RZ, 0xc0, !PT ;  /* 0x000000c000027812 */ /* 0x000fe200078ec0ff */
[----:B------:R-:W-:Y:S01]  /*1110*/  VIADD R0, R8, 0x10 ;  /* 0x0000001008007836 */ /* 0x000fe20000000000 */
[----:B-1----:R-:W-:-:S03]  /*1120*/  SHF.R.S32.HI R4, RZ, 0x1f, R144 ;  /* 0x0000001fff047819 */ /* 0x002fc60000011490 */
[----:B------:R-:W-:Y:S01]  /*1130*/  STL [R1+0x48], R2 ;  /* 0x0000480201007387 */ /* 0x000fe20000100800 */
[----:B------:R-:W-:-:S03]  /*1140*/  SHF.R.U32.HI R4, RZ, 0x3, R2 ;  /* 0x00000003ff047819 */ /* 0x000fc60000011602 */
[----:B------:R0:W-:Y:S04]  /*1150*/  STL [R1+0x6c], R0 ;  /* 0x00006c0001007387 */ /* 0x0001e80000100800 */
[----:B------:R1:W-:Y:S01]  /*1160*/  STL [R1+0x68], R6 ;  /* 0x0000680601007387 */ /* 0x0003e20000100800 */
[----:B0-----:R-:W-:Y:S01]  /*1170*/  LOP3.LUT R0, R2, 0x8, R22, 0xf8, !PT ;  /* 0x0000000802007812 */ /* 0x001fe200078ef816 */
[----:B------:R-:W-:Y:S02]  /*1180*/  IMAD.SHL.U32 R2, R14, 0x20, RZ ;  /* 0x000000200e027824 */ /* 0x000fe400078e00ff */
[----:B-1----:R-:W-:Y:S01]  /*1190*/  VIADD R6, R8, 0x8 ;  /* 0x0000000808067836 */ /* 0x002fe20000000000 */
[----:B------:R-:W-:-:S04]  /*11a0*/  LOP3.LUT R0, R0, R4, RZ, 0x3c, !PT ;  /* 0x0000000400007212 */ /* 0x000fc800078e3cff */
[----:B------:R0:W-:Y:S04]  /*11b0*/  STL [R1+0x74], R6 ;  /* 0x0000740601007387 */ /* 0x0001e80000100800 */
[----:B------:R1:W-:Y:S04]  /*11c0*/  STL [R1+0x58], R4 ;  /* 0x0000580401007387 */ /* 0x0003e80000100800 */
[----:B------:R2:W-:Y:S01]  /*11d0*/  STL [R1+0x5c], R2 ;  /* 0x00005c0201007387 */ /* 0x0005e20000100800 */
[C---:B0-----:R-:W-:Y:S02]  /*11e0*/  VIADD R6, R8.reuse, 0x28 ;  /* 0x0000002808067836 */ /* 0x041fe40000000000 */
[----:B-1----:R-:W-:-:S02]  /*11f0*/  VIADD R4, R8, 0x18 ;  /* 0x0000001808047836 */ /* 0x002fc40000000000 */
[----:B--2---:R-:W-:-:S03]  /*1200*/  IMAD.IADD R2, R2, 0x1, R0 ;  /* 0x0000000102027824 */ /* 0x004fc600078e0200 */
[----:B------:R0:W-:Y:S01]  /*1210*/  STL [R1+0x78], R4 ;  /* 0x0000780401007387 */ /* 0x0001e20000100800 */
[----:B------:R-:W-:-:S03]  /*1220*/  IMAD R0, R3, 0x8, R5 ;  /* 0x0000000803007824 */ /* 0x000fc600078e0205 */
[----:B------:R1:W-:Y:S01]  /*1230*/  STL [R1+0x80], R6 ;  /* 0x0000800601007387 */ /* 0x0003e20000100800 */
[----:B0-----:R-:W-:Y:S02]  /*1240*/  IMAD.IADD R4, R17, 0x1, -R10 ;  /* 0x0000000111047824 */ /* 0x001fe400078e0a0a */
[----:B------:R-:W-:-:S03]  /*1250*/  IMAD R17, R7, 0x2, R16 ;  /* 0x0000000207117824 */ /* 0x000fc600078e0210 */
[----:B------:R1:W-:Y:S04]  /*1260*/  STL [R1+0x90], R4 ;  /* 0x0000900401007387 */ /* 0x0003e80000100800 */
[----:B------:R1:W-:Y:S04]  /*1270*/  STL [R1+0x88], R2 ;  /* 0x0000880201007387 */ /* 0x0003e80000100800 */
[----:B------:R1:W-:Y:S02]  /*1280*/  STL [R1+0x94], R0 ;  /* 0x0000940001007387 */ /* 0x0003e40000100800 */
.L_x_2458:
[----:B01-34-:R-:W0:Y:S01]  /*1290*/  LDC.64 R2, c[0x0][0xc88] ;  /* 0x00032200ff027b82 */ /* 0x01be220000000a00 */
[----:B------:R-:W-:Y:S01]  /*12a0*/  ULDC.64 UR4, c[0x0][0x208] ;  /* 0x0000820000047ab9 */ /* 0x000fe20000000a00 */
[----:B0-----:R-:W-:-:S05]  /*12b0*/  IMAD.WIDE R2, R111, 0x4, R2 ;  /* 0x000000046f027825 */ /* 0x001fca00078e0202 */
[----:B--2---:R0:W2:Y:S01]  /*12c0*/  LDG.E R11, desc[UR4][R2.64] ;  /* 0x00000004020b7981 */ /* 0x0040a2000c1e1900 */
[----:B------:R-:W-:Y:S05]  /*12d0*/  YIELD ;  /* 0x0000000000007946 */ /* 0x000fea0003800000 */
[----:B------:R-:W-:Y:S01]  /*12e0*/  ULDC.64 UR4, c[0x0][0xa28] ;  /* 0x00028a0000047ab9 */ /* 0x000fe20000000a00 */
[----:B------:R-:W-:Y:S01]  /*12f0*/  ULDC.64 UR8, c[0x0][0xa18] ;  /* 0x0002860000087ab9 */ /* 0x000fe20000000a00 */
[----:B------:R-:W-:Y:S01]  /*1300*/  ISETP.NE.U32.AND P1, PT, RZ, UR4, PT ;  /* 0x00000004ff007c0c */ /* 0x000fe2000bf25070 */
[----:B------:R-:W-:Y:S01]  /*1310*/  ULDC.64 UR10, c[0x0][0x208] ;  /* 0x00008200000a7ab9 */ /* 0x000fe20000000a00 */
[----:B0-----:R-:W-:Y:S01]  /*1320*/  IMAD.MOV.U32 R3, RZ, RZ, RZ ;  /* 0x000000ffff037224 */ /* 0x001fe200078e00ff */
[----:B------:R-:W-:Y:S01]  /*1330*/  ULDC.64 UR6, c[0x0][0xa08] ;  /* 0x0002820000067ab9 */ /* 0x000fe20000000a00 */
[----:B------:R-:W-:Y:S01]  /*1340*/  ISETP.NE.AND.EX P1, PT, RZ, UR5, PT, P1 ;  /* 0x00000005ff007c0c */ /* 0x000fe2000bf25310 */
[----:B------:R-:W-:Y:S01]  /*1350*/  IMAD.MOV.U32 R79, RZ, RZ, RZ ;  /* 0x000000ffff4f7224 */ /* 0x000fe200078e00ff */
[----:B------:R-:W-:-:S04]  /*1360*/  ISETP.NE.U32.AND P0, PT, RZ, UR6, PT ;  /* 0x00000006ff007c0c */ /* 0x000fc8000bf05070 */
[----:B------:R-:W-:Y:S02]  /*1370*/  ISETP.NE.AND.EX P0, PT, RZ, UR7, PT, P0 ;  /* 0x00000007ff007c0c */ /* 0x000fe4000bf05300 */
[----:B--2---:R-:W-:Y:S01]  /*1380*/  SHF.R.S32.HI R0, RZ, 0x1f, R11 ;  /* 0x0000001fff007819 */ /* 0x004fe2000001140b */
[----:B------:R-:W-:-:S04]  /*1390*/  IMAD.SHL.U32 R28, R11, 0x4, RZ ;  /* 0x000000040b1c7824 */ /* 0x000fc800078e00ff */
        /* <DEDUP_REMOVED lines=10> */
[----:B------:R-:W-:Y:S01]  /*1440*/  ULDC.64 UR4, c[0x0][0x418] ;  /* 0x0001060000047ab9 */ /* 0x000fe20000000a00 */
[----:B------:R-:W-:-:S10]  /*1450*/  IADD3.X R9, R29, UR7, RZ, P3, !PT ;  /* 0x000000071d097c10 */ /* 0x000fd40009ffe4ff */
[----:B------:R-:W-:Y:S01]  /*1460*/  @P2 IADD3 R6, P1, R28, UR8, RZ ;  /* 0x000000081c062c10 */ /* 0x000fe2000ff3e0ff */
[----:B------:R-:W-:Y:S01]  /*1470*/  UISETP.NE.U32.AND UP0, UPT, UR4, URZ, UPT ;  /* 0x0000003f0400728c */ /* 0x000fe2000bf05070 */
[----:B------:R0:W5:Y:S02]  /*1480*/  @P0 LDG.E R79, desc[UR10][R8.64] ;  /* 0x0000000a084f0981 */ /* 0x000164000c1e1900 */
[----:B------:R-:W-:Y:S01]  /*1490*/  @P2 IADD3.X R7, R29, UR9, RZ, P1, !PT ;  /* 0x000000091d072c10 */ /* 0x000fe20008ffe4ff */
[----:B------:R-:W-:-:S04]  /*14a0*/  ULDC UR4, c[0x0][0x424] ;  /* 0x0001090000047ab9 */ /* 0x000fc80000000800 */
[----:B------:R-:W2:Y:S01]  /*14b0*/  @P2 LDG.E R10, desc[UR10][R6.64] ;  /* 0x0000000a060a2981 */ /* 0x000ea2000c1e1900 */
        /* <DEDUP_REMOVED lines=8> */
[----:B--2---:R0:W-:Y:S01]  /*1540*/  STL [R1+0x2c], R10 ;  /* 0x00002c0a01007387 */ /* 0x0041e20000100800 */
[----:B------:R-:W-:Y:S05]  /*1550*/  @P2 BRA `(.L_x_2311) ;  /* 0x00000000002c2947 */ /* 0x000fea0003800000 */
[----:B------:R-:W-:Y:S02]  /*1560*/  ULDC.64 UR4, c[0x0][0xa00] ;  /* 0x0002800000047ab9 */ /* 0x000fe40000000a00 */
[----:B------:R-:W-:-:S04]  /*1570*/  ISETP.NE.U32.AND P1, PT, RZ, UR4, PT ;  /* 0x00000004ff007c0c */ /* 0x000fc8000bf25070 */
[----:B------:R-:W-:-:S13]  /*1580*/  ISETP.NE.AND.EX P1, PT, RZ, UR5, PT, P1 ;  /* 0x00000005ff007c0c */ /* 0x000fda000bf25310 */
[----:B------:R-:W-:Y:S05]  /*1590*/  @!P1 BRA `(.L_x_2311) ;  /* 0x00000000001c9947 */ /* 0x000fea0003800000 */
[----:B0-----:R-:W0:Y:S01]  /*15a0*/  LDC.64 R4, c[0x0][0xa00] ;  /* 0x00028000ff047b82 */ /* 0x001e220000000a00 */
[----:B------:R-:W-:Y:S01]  /*15b0*/  ULDC.64 UR4, c[0x0][0x208] ;  /* 0x0000820000047ab9 */ /* 0x000fe20000000a00 */
[----:B0-----:R-:W-:-:S05]  /*15c0*/  IMAD.WIDE R4, R27, 0x4, R4 ;  /* 0x000000041b047825 */ /* 0x001fca00078e0204 */
[----:B------:R-:W2:Y:S04]  /*15d0*/  LDG.E R0, desc[UR4][R4.64] ;  /* 0x0000000404007981 */ /* 0x000ea8000c1e1900 */
[----:B------:R-:W2:Y:S02]  /*15e0*/  LDG.E R7, desc[UR4][R4.64+0x4] ;  /* 0x0000040404077981 */ /* 0x000ea4000c1e1900 */
[----:B--2---:R-:W-:-:S05]  /*15f0*/  IMAD.IADD R10, R7, 0x1, -R0 ;  /* 0x00000001070a7824 */ /* 0x004fca00078e0a00 */
[----:B------:R1:W-:Y:S02]  /*1600*/  STL [R1+0x2c], R10 ;  /* 0x00002c0a01007387 */ /* 0x0003e40000100800 */
.L_x_2311:
[----:B------:R-:W-:Y:S01]  /*1610*/  ULDC.64 UR4, c[0x0][0xa20] ;  /* 0x0002880000047ab9 */ /* 0x000fe20000000a00 */
[----:B------:R2:W-:Y:S01]  /*1620*/  STL [R1+0x9c], R110 ;  /* 0x00009c6e01007387 */ /* 0x0005e20000100800 */
[----:B------:R-:W-:-:S04]  /*1630*/  ISETP.NE.U32.AND P1, PT, RZ, UR4, PT ;  /* 0x00000004ff007c0c */ /* 0x000fc8000bf25070 */
[----:B------:R-:W-:-:S13]  /*1640*/  ISETP.NE.AND.EX P1, PT, RZ, UR5, PT, P1 ;  /* 0x00000005ff007c0c */ /* 0x000fda000bf25310 */
[----:B--2---:R-:W-:Y:S05]  /*1650*/  @!P1 BRA `(.L_x_2312) ;  /* 0x0000000000149947 */ /* 0x004fea0003800000 */
[----:B0-----:R-:W-:Y:S01]  /*1660*/  IADD3 R4, P0, R28, UR4, RZ ;  /* 0x000000041c047c10 */ /* 0x001fe2000ff1e0ff */
[----:B------:R-:W-:-:S03]  /*1670*/  ULDC.64 UR6, c[0x0][0x208] ;  /* 0x0000820000067ab9 */ /* 0x000fc60000000a00 */
[----:B------:R-:W-:-:S05]  /*1680*/  IADD3.X R5, R29, UR5, RZ, P0, !PT ;  /* 0x000000051d057c10 */ /* 0x000fca00087fe4ff */
[----:B------:R2:W5:Y:S01]  /*1690*/  LDG.E R26, desc[UR6][R4.64] ;  /* 0x00000006041a7981 */ /* 0x000562000c1e1900 */
[----:B------:R-:W-:Y:S05]  /*16a0*/  BRA `(.L_x_2313) ;  /* 0x0000000000147947 */ /* 0x000fea0003800000 */
.L_x_2312:
[----:B------:R-:W-:Y:S05]  /*16b0*/  @!P0 BRA `(.L_x_2313) ;  /* 0x0000000000108947 */ /* 0x000fea0003800000 */
[----:B------:R-:W-:Y:S02]  /*16c0*/  ULDC.64 UR4, c[0x0][0x208] ;  /* 0x0000820000047ab9 */ /* 0x000fe40000000a00 */
[----:B0-----:R-:W2:Y:S04]  /*16d0*/  LDG.E R5, desc[UR4][R8.64] ;  /* 0x0000000408057981 */ /* 0x001ea8000c1e1900 */
[----:B------:R-:W2:Y:S02]  /*16e0*/  LDG.E R26, desc[UR4][R8.64+0x4] ;  /* 0x00000404081a7981 */ /* 0x000ea4000c1e1900 */
[----:B--2---:R-:W-:-:S07]  /*16f0*/  IMAD.IADD R26, R26, 0x1, -R5 ;  /* 0x000000011a1a7824 */ /* 0x004fce00078e0a05 */
.L_x_2313:
[----:B------:R-:W-:Y:S01]  /*1700*/  ULDC.64 UR4, c[0x0][0xa10] ;  /* 0x0002840000047ab9 */ /* 0x000fe20000000a00 */
[----:B------:R-:W-:Y:S01]  /*1710*/  ULDC.64 UR6, c[0x0][0x208] ;  /* 0x0000820000067ab9 */ /* 0x000fe20000000a00 */
[----:B------:R-:W-:Y:S01]  /*1720*/  ISETP.NE.U32.AND P0, PT, RZ, UR4, PT ;  /* 0x00000004ff007c0c */ /* 0x000fe2000bf05070 */
[----:B0-----:R-:W0:Y:S03]  /*1730*/  LDC R8, c[0x0][0x448] ;  /* 0x00011200ff087b82 */ /* 0x001e260000000800 */
[----:B------:R-:W-:Y:S01]  /*1740*/  ISETP.NE.AND.EX P0, PT, RZ, UR5, PT, P0 ;  /* 0x00000005ff007c0c */ /* 0x000fe2000bf05300 */
[----:B------:R-:W-:-:S12]  /*1750*/  ULDC.64 UR4, c[0x0][0xa30] ;  /* 0x00028c0000047ab9 */ /* 0x000fd80000000a00 */
[----:B--2---:R-:W2:Y:S02]  /*1760*/  @P0 LDC.64 R4, c[0x0][0xa10] ;  /* 0x00028400ff040b82 */ /* 0x004ea40000000a00 */
[----:B--2---:R-:W-:-:S05]  /*1770*/  @P0 IMAD.WIDE R4, R27, 0x4, R4 ;  /* 0x000000041b040825 */ /* 0x004fca00078e0204 */
[----:B------:R-:W2:Y:S04]  /*1780*/  @P0 LDG.E R0, desc[UR6][R4.64] ;  /* 0x0000000604000981 */ /* 0x000ea8000c1e1900 */
[----:B------:R3:W2:Y:S01]  /*1790*/  @P0 LDG.E R9, desc[UR6][R4.64+0x4] ;  /* 0x0000040604090981 */ /* 0x0006a2000c1e1900 */
[----:B------:R-:W-:Y:S01]  /*17a0*/  ISETP.NE.U32.AND P1, PT, RZ, UR4, PT ;  /* 0x00000004ff007c0c */ /* 0x000fe2000bf25070 */
[----:B-----5:R-:W-:-:S03]  /*17b0*/  IMAD.MOV.U32 R106, RZ, RZ, R26 ;  /* 0x000000ffff6a7224 */ /* 0x020fc600078e001a */
[----:B------:R-:W-:-:S13]  /*17c0*/  ISETP.NE.AND.EX P1, PT, RZ, UR5, PT, P1 ;  /* 0x00000005ff007c0c */ /* 0x000fda000bf25310 */
[----:B------:R-:W-:-:S04]  /*17d0*/  @P1 IADD3 R6, P2, R28, UR4, RZ ;  /* 0x000000041c061c10 */ /* 0x000fc8000ff5e0ff */
[----:B------:R-:W-:-:S05]  /*17e0*/  @P1 IADD3.X R7, R29, UR5, RZ, P2, !PT ;  /* 0x000000051d071c10 */ /* 0x000fca00097fe4ff */
[----:B------:R4:W5:Y:S01]  /*17f0*/  @P1 LDG.E R106, desc[UR6][R6.64] ;  /* 0x00000006066a1981 */ /* 0x000962000c1e1900 */
[----:B0-----:R-:W-:Y:S01]  /*1800*/  ISETP.NE.AND P1, PT, R8, 0x1, PT ;  /* 0x000000010800780c */ /* 0x001fe20003f25270 */
[----:B------:R-:W-:Y:S02]  /*1810*/  IMAD R12, R109, 0xc0, RZ ;  /* 0x000000c06d0c7824 */ /* 0x000fe400078e02ff */
[----:B------:R-:W-:Y:S02]  /*1820*/  IMAD.IADD R8, R26, 0x1, -R3 ;  /* 0x000000011a087824 */ /* 0x000fe400078e0a03 */
[----:B---3--:R-:W-:Y:S01]  /*1830*/  VIADD R4, R12, 0xbf ;  /* 0x000000bf0c047836 */ /* 0x008fe20000000000 */
[----:B------:R0:W-:Y:S01]  /*1840*/  STL [R1+0x84], R12 ;  /* 0x0000840c01007387 */ /* 0x0001e20000100800 */
[----:B------:R-:W-:-:S05]  /*1850*/  IMAD.MOV R82, RZ, RZ, -R8 ;  /* 0x000000ffff527224 */ /* 0x000fca00078e0a08 */
[----:B------:R-:W-:Y:S01]  /*1860*/  VIMNMX R82, RZ, R82, !PT ;  /* 0x00000052ff527248 */ /* 0x000fe20007fe0100 */
[----:B------:R-:W3:Y:S08]  /*1870*/  @P1 LDC R11, c[0x0][0x44c] ;  /* 0x00011300ff0b1b82 */ /* 0x000ef00000000800 */
[----:B------:R-:W1:Y:S01]  /*1880*/  @P1 LDC R5, c[0x0][0x450] ;  /* 0x00011400ff051b82 */ /* 0x000e620000000800 */
[----:B--2---:R-:W-:-:S02]  /*1890*/  @P0 IMAD.IADD R2, R9, 0x1, -R0 ;  /* 0x0000000109020824 */ /* 0x004fc400078e0a00 */
[----:B---3--:R-:W-:-:S04]  /*18a0*/  @P1 IMAD.HI.U32 R0, R4, R11, RZ ;  /* 0x0000000b04001227 */ /* 0x008fc800078e00ff */
[----:B----4-:R-:W-:Y:S01]  /*18b0*/  IMAD.IADD R6, R8, 0x1, R2 ;  /* 0x0000000108067824 */ /* 0x010fe200078e0202 */
[----:B-1----:R-:W-:-:S03]  /*18c0*/  @P1 SHF.R.U32.HI R4, RZ, R5, R0 ;  /* 0x00000005ff041219 */ /* 0x002fc60000011600 */
[C---:B------:R-:W-:Y:S01]  /*18d0*/  VIADD R0, R6.reuse, 0x8f ;  /* 0x0000008f06007836 */ /* 0x040fe20000000000 */
[----:B------:R-:W-:Y:S01]  /*18e0*/  IADD3 R113, R6, 0x90, -R10 ;  /* 0x0000009006717810 */ /* 0x000fe20007ffe80a */
[----:B------:R0:W-:Y:S02]  /*18f0*/  STL [R1+0x30], R6 ;  /* 0x0000300601007387 */ /* 0x0001e40000100800 */
[----:B------:R-:W-:-:S04]  /*1900*/  IMAD.HI R0, R0, 0x38e38e39, RZ ;  /* 0x38e38e3900007827 */ /* 0x000fc800078e02ff */
[----:B------:R-:W-:Y:S01]  /*1910*/  IMAD.IADD R4, R113, 0x1, R4 ;  /* 0x0000000171047824 */ /* 0x000fe200078e0204 */
[----:B------:R-:W-:-:S03]  /*1920*/  SHF.R.U32.HI R3, RZ, 0x1f, R0 ;  /* 0x0000001fff037819 */ /* 0x000fc60000011600 */
[----:B------:R-:W-:Y:S01]  /*1930*/  IMAD.HI R4, R4, 0x38e38e39, RZ ;  /* 0x38e38e3904047827 */ /* 0x000fe200078e02ff */
[----:B------:R-:W-:-:S04]  /*1940*/  LEA.HI.SX32 R114, R0, R3, 0x1b ;  /* 0x0000000300727211 */ /* 0x000fc800078fdaff */
[----:B------:R-:W-:-:S04]  /*1950*/  SHF.R.U32.HI R5, RZ, 0x1f, R4 ;  /* 0x0000001fff057819 */ /* 0x000fc80000011604 */
[----:B------:R-:W-:-:S04]  /*1960*/  LEA.HI.SX32 R5, R4, R5, 0x1b ;  /* 0x0000000504057211 */ /* 0x000fc800078fdaff */
[----:B------:R-:W-:-:S05]  /*1970*/  VIMNMX R5, R114, R5, PT ;  /* 0x0000000572057248 */ /* 0x000fca0003fe0100 */
        /* <DEDUP_REMOVED lines=33> */
.L_x_2316:
[----:B------:R-:W-:Y:S05]  /*1b90*/  BSYNC B6 ;  /* 0x0000000000067941 */ /* 0x000fea0003800000 */
.L_x_2315:
        /* <DEDUP_REMOVED lines=20> */
.L_x_2318:
[----:B------:R-:W-:Y:S05]  /*1ce0*/  BSYNC B6 ;  /* 0x0000000000067941 */ /* 0x000fea0003800000 */
.L_x_2317:
[----:B------:R-:W2:Y:S01]  /*1cf0*/  LDL.64 R14, [R1+0x50] ;  /* 0x00005000010e7983 */ /* 0x000ea20000100a00 */
[----:B------:R-:W-:Y:S01]  /*1d00*/  ULDC.64 UR4, c[0x0][0x9f8] ;  /* 0x00027e0000047ab9 */ /* 0x000fe20000000a00 */
[----:B------:R-:W-:Y:S01]  /*1d10*/  ULDC.64 UR6, c[0x0][0x208] ;  /* 0x0000820000067ab9 */ /* 0x000fe20000000a00 */
[----:B------:R-:W-:Y:S01]  /*1d20*/  ISETP.NE.U32.AND P0, PT, RZ, UR4, PT ;  /* 0x00000004ff007c0c */ /* 0x000fe2000bf05070 */
[----:B------:R-:W3:Y:S01]  /*1d30*/  LDL.64 R40, [R1+0x50] ;  /* 0x0000500001287983 */ /* 0x000ee20000100a00 */
[----:B------:R-:W0:Y:S02]  /*1d40*/  LDC.64 R70, c[0x0][0x408] ;  /* 0x00010200ff467b82 */ /* 0x000e240000000a00 */
[----:B------:R-:W-:-:S06]  /*1d50*/  ISETP.NE.AND.EX P0, PT, RZ, UR5, PT, P0 ;  /* 0x00000005ff007c0c */ /* 0x000fcc000bf05300 */
[----:B------:R-:W1:Y:S07]  /*1d60*/  LDC.64 R76, c[0x0][0x3f8] ;  /* 0x0000fe00ff4c7b82 */ /* 0x000e6e0000000a00 */
[----:B------:R-:W-:Y:S01]  /*1d70*/  @P0 IADD3 R4, P1, R28, UR4, RZ ;  /* 0x000000041c040c10 */ /* 0x000fe2000ff3e0ff */
[----:B------:R-:W4:Y:S03]  /*1d80*/  LDC.64 R32, c[0x0][0x300] ;  /* 0x0000c000ff207b82 */ /* 0x000f260000000a00 */
[----:B------:R-:W-:Y:S01]  /*1d90*/  @P0 IADD3.X R5, R29, UR5, RZ, P1, !PT ;  /* 0x000000051d050c10 */ /* 0x000fe20008ffe4ff */
[----:B------:R-:W-:Y:S01]  /*1da0*/  IMAD.IADD R79, R79, 0x1, R26 ;  /* 0x000000014f4f7824 */ /* 0x000fe200078e021a */
[----:B------:R-:W0:Y:S01]  /*1db0*/  S2R R20, SR_TID.X ;  /* 0x0000000000147919 */ /* 0x000e220000002100 */
[----:B------:R-:W-:Y:S01]  /*1dc0*/  SHF.R.S32.HI R8, RZ, 0x1f, R110 ;  /* 0x0000001fff087819 */ /* 0x000fe2000001146e */
[----:B------:R-:W-:Y:S01]  /*1dd0*/  ULDC.64 UR4, c[0x0][0x308] ;  /* 0x0000c20000047ab9 */ /* 0x000fe20000000a00 */
[----:B------:R0:W3:Y:S01]  /*1de0*/  @P0 LDG.E R27, desc[UR6][R4.64] ;  /* 0x00000006041b0981 */ /* 0x0000e2000c1e1900 */
[----:B------:R-:W-:Y:S01]  /*1df0*/  SHF.R.S32.HI R11, RZ, 0x1f, R79 ;  /* 0x0000001fff0b7819 */ /* 0x000fe2000001144f */
[----:B------:R-:W-:-:S02]  /*1e00*/  ULDC.64 UR6, c[0x0][0xa08] ;  /* 0x0002820000067ab9 */ /* 0x000fc40000000a00 */
[----:B------:R-:W3:Y:S01]  /*1e10*/  LDL R26, [R1+0x48] ;  /* 0x00004800011a7983 */ /* 0x000ee20000100800 */
[----:B------:R-:W-:-:S03]  /*1e20*/  ISETP.NE.U32.AND P0, PT, RZ, UR6, PT ;  /* 0x00000006ff007c0c */ /* 0x000fc6000bf05070 */
[----:B------:R-:W3:Y:S01]  /*1e30*/  LDL.LU R39, [R1+0x44] ;  /* 0x0000440001277983 */ /* 0x000ee20000300800 */
[----:B------:R-:W-:Y:S01]  /*1e40*/  ISETP.NE.AND.EX P0, PT, RZ, UR7, PT, P0 ;  /* 0x00000007ff007c0c */ /* 0x000fe2000bf05300 */
[-C--:B----4-:R-:W-:Y:S02]  /*1e50*/  IMAD R0, R11, R32.reuse, RZ ;  /* 0x000000200b007224 */ /* 0x090fe400078e02ff */
[----:B------:R-:W-:-:S04]  /*1e60*/  IMAD.WIDE.U32 R6, R79, R32, RZ ;  /* 0x000000204f067225 */ /* 0x000fc800078e00ff */
[----:B------:R-:W-:-:S04]  /*1e70*/  IMAD R3, R79, R33, R0 ;  /* 0x000000214f037224 */ /* 0x000fc800078e0200 */
[----:B------:R-:W-:Y:S02]  /*1e80*/  IMAD.IADD R7, R7, 0x1, R3 ;  /* 0x0000000107077824 */ /* 0x000fe400078e0203 */
[----:B------:R-:W-:Y:S01]  /*1e90*/  IMAD R3, R8, UR4, RZ ;  /* 0x0000000408037c24 */ /* 0x000fe2000f8e02ff */
[----:B0-----:R-:W-:Y:S01]  /*1ea0*/  SHF.R.U32.HI R38, RZ, 0x7, R20 ;  /* 0x00000007ff267819 */ /* 0x001fe20000011614 */
[C---:B------:R-:W-:Y:S01]  /*1eb0*/  IMAD.WIDE.U32 R4, R110.reuse, UR4, R6 ;  /* 0x000000046e047c25 */ /* 0x040fe2000f8e0006 */
[----:B------:R-:W-:Y:S02]  /*1ec0*/  SHF.R.S32.HI R36, RZ, 0x1f, R144 ;  /* 0x0000001fff247819 */ /* 0x000fe40000011490 */
[----:B------:R-:W-:Y:S01]  /*1ed0*/  SHF.R.S32.HI R23, RZ, 0x1f, R22 ;  /* 0x0000001fff177819 */ /* 0x000fe20000011416 */
[----:B------:R-:W-:Y:S01]  /*1ee0*/  IMAD R3, R110, UR5, R3 ;  /* 0x000000056e037c24 */ /* 0x000fe2000f8e0203 */
[----:B-----5:R-:W-:Y:S01]  /*1ef0*/  SHF.R.S32.HI R37, RZ, 0x1f, R106 ;  /* 0x0000001fff257819 */ /* 0x020fe2000001146a */
[----:B------:R-:W-:Y:S01]  /*1f00*/  ULDC.64 UR4, c[0x0][0x310] ;  /* 0x0000c40000047ab9 */ /* 0x000fe20000000a00 */
[----:B------:R-:W-:Y:S01]  /*1f10*/  VIADD R81, R22, 0x50 ;  /* 0x0000005016517836 */ /* 0x000fe20000000000 */
[----:B--2---:R-:W0:Y:S01]  /*1f20*/  LDC R15, c[0x0][0x3f4] ;  /* 0x0000fd00ff0f7b82 */ /* 0x004e220000000800 */
[----:B---3--:R-:W-:Y:S01]  /*1f30*/  IMAD.MOV.U32 R40, RZ, RZ, R14 ;  /* 0x000000ffff287224 */ /* 0x008fe200078e000e */
[----:B------:R-:W-:Y:S01]  /*1f40*/  ISETP.NE.AND P6, PT, R38, 0x1, PT ;  /* 0x000000012600780c */ /* 0x000fe20003fc5270 */
[----:B------:R-:W-:-:S03]  /*1f50*/  IMAD.IADD R5, R5, 0x1, R3 ;  /* 0x0000000105057824 */ /* 0x000fc600078e0203 */
[----:B------:R-:W-:-:S05]  /*1f60*/  SHF.R.S32.HI R41, RZ, 0x1f, R40 ;  /* 0x0000001fff297819 */ /* 0x000fca0000011428 */
[----:B------:R2:W-:Y:S01]  /*1f70*/  STL [R1+0x54], R41 ;  /* 0x0000542901007387 */ /* 0x0005e20000100800 */
[----:B------:R-:W-:-:S03]  /*1f80*/  IMAD.WIDE.U32 R68, R144, R70, R40 ;  /* 0x0000004690447225 */ /* 0x000fc600078e0028 */
[----:B------:R-:W3:Y:S01]  /*1f90*/  LDL R42, [R1+0x5c] ;  /* 0x00005c00012a7983 */ /* 0x000ee20000100800 */
[----:B-1----:R-:W-:-:S03]  /*1fa0*/  IMAD.WIDE.U32 R74, R144, R76, R40 ;  /* 0x0000004c904a7225 */ /* 0x002fc600078e0028 */
[----:B------:R-:W4:Y:S04]  /*1fb0*/  LDL R40, [R1+0x8c] ;  /* 0x00008c0001287983 */ /* 0x000f280000100800 */
[----:B--2---:R-:W2:Y:S01]  /*1fc0*/  LDL R41, [R1+0x58] ;  /* 0x0000580001297983 */ /* 0x004ea20000100800 */
[----:B------:R-:W-:Y:S02]  /*1fd0*/  SHF.R.S32.HI R0, RZ, 0x1f, R27 ;  /* 0x0000001fff007819 */ /* 0x000fe4000001141b */
[----:B------:R-:W-:Y:S02]  /*1fe0*/  SEL R27, R27, RZ, !P0 ;  /* 0x000000ff1b1b7207 */ /* 0x000fe40004000000 */
[----:B------:R-:W-:-:S05]  /*1ff0*/  SEL R13, R0, RZ, !P0 ;  /* 0x000000ff000d7207 */ /* 0x000fca0004000000 */
        /* <DEDUP_REMOVED lines=26> */
[----:B------:R-:W-:Y:S01]  /*21a0*/  IMAD R8, R36, R70, RZ ;  /* 0x0000004624087224 */ /* 0x000fe200078e02ff */
[----:B------:R-:W-:Y:S01]  /*21b0*/  ISETP.GE.AND P0, PT, R4, UR4, PT ;  /* 0x0000000404007c0c */ /* 0x000fe2000bf06270 */
[----:B------:R-:W-:Y:S01]  /*21c0*/  VIADD R6, R22, 0x40 ;  /* 0x0000004016067836 */ /* 0x000fe20000000000 */
[----:B------:R-:W-:Y:S01]  /*21d0*/  ISETP.GE.AND P1, PT, R5, UR4, PT ;  /* 0x0000000405007c0c */ /* 0x000fe2000bf26270 */
[----:B------:R-:W-:Y:S01]  /*21e0*/  IMAD R21, R144, R71, R8 ;  /* 0x0000004790157224 */ /* 0x000fe200078e0208 */
[----:B------:R-:W-:-:S02]  /*21f0*/  SEL R8, RZ, 0x4, P0 ;  /* 0x00000004ff087807 */ /* 0x000fc40000000000 */
[----:B------:R-:W-:Y:S02]  /*2200*/  SEL R9, RZ, 0x8, P1 ;  /* 0x00000008ff097807 */ /* 0x000fe40000800000 */
[----:B------:R-:W-:Y:S02]  /*2210*/  ISETP.GE.AND P0, PT, R6, UR4, PT ;  /* 0x0000000406007c0c */ /* 0x000fe4000bf06270 */
[----:B------:R-:W-:Y:S02]  /*2220*/  LOP3.LUT R7, R9, R7, R8, 0xfe, !PT ;  /* 0x0000000709077212 */ /* 0x000fe400078efe08 */
[----:B------:R-:W-:Y:S02]  /*2230*/  SEL R12, RZ, 0x10, P0 ;  /* 0x00000010ff0c7807 */ /* 0x000fe40000000000 */
[-C--:B0-----:R-:W-:Y:S01]  /*2240*/  ISETP.GE.AND P3, PT, R4, R15.reuse, PT ;  /* 0x0000000f0400720c */ /* 0x081fe20003f66270 */
[----:B------:R-:W-:Y:S01]  /*2250*/  IMAD R13, R13, UR6, RZ ;  /* 0x000000060d0d7c24 */ /* 0x000fe2000f8e02ff */
[----:B------:R-:W-:Y:S01]  /*2260*/  LOP3.LUT R12, R7, R12, RZ, 0xfc, !PT ;  /* 0x0000000c070c7212 */ /* 0x000fe200078efcff */
[----:B------:R-:W-:Y:S01]  /*2270*/  IMAD R7, R36, R76, RZ ;  /* 0x0000004c24077224 */ /* 0x000fe200078e02ff */
[-C--:B------:R-:W-:Y:S01]  /*2280*/  ISETP.GE.AND P0, PT, R22, R15.reuse, PT ;  /* 0x0000000f1600720c */ /* 0x080fe20003f06270 */
[----:B------:R-:W-:Y:S01]  /*2290*/  IMAD.WIDE.U32 R34, R144, R70, R22 ;  /* 0x0000004690227225 */ /* 0x000fe200078e0016 */
[----:B------:R-:W-:-:S02]  /*22a0*/  ISETP.GE.AND P1, PT, R0, R15, PT ;  /* 0x0000000f0000720c */ /* 0x000fc40003f26270 */
[----:B------:R-:W-:Y:S01]  /*22b0*/  LOP3.LUT R39, R39, 0xfffffffe, RZ, 0xc0, !PT ;  /* 0xfffffffe27277812 */ /* 0x000fe200078ec0ff */
[C---:B------:R-:W-:Y:S02]  /*22c0*/  IMAD R13, R27.reuse, UR7, R13 ;  /* 0x000000071b0d7c24 */ /* 0x040fe4000f8e020d */
[----:B------:R-:W-:Y:S01]  /*22d0*/  IMAD.WIDE.U32 R30, R27, UR6, R30 ;  /* 0x000000061b1e7c25 */ /* 0x000fe2000f8e001e */
[----:B------:R-:W-:-:S03]  /*22e0*/  SEL R9, R15, RZ, P1 ;  /* 0x000000ff0f097207 */ /* 0x000fc60000800000 */
[----:B------:R-:W-:Y:S01]  /*22f0*/  IMAD R27, R144, R77, R7 ;  /* 0x0000004d901b7224 */ /* 0x000fe200078e0207 */
[----:B------:R-:W-:Y:S01]  /*2300*/  SEL R7, R15, RZ, P0 ;  /* 0x000000ff0f077207 */ /* 0x000fe20000000000 */
[----:B------:R-:W-:Y:S02]  /*2310*/  IMAD.IADD R35, R35, 0x1, R21 ;  /* 0x0000000123237824 */ /* 0x000fe400078e0215 */
[----:B------:R-:W-:Y:S01]  /*2320*/  IMAD.IADD R69, R21, 0x1, R69 ;  /* 0x0000000115457824 */ /* 0x000fe200078e0245 */
[----:B------:R-:W-:Y:S02]  /*2330*/  SEL R21, R15, RZ, P3 ;  /* 0x000000ff0f157207 */ /* 0x000fe40001800000 */
[----:B------:R-:W-:Y:S01]  /*2340*/  @P3 LOP3.LUT R39, R39, 0x1, RZ, 0xfc, !PT ;  /* 0x0000000127273812 */ /* 0x000fe200078efcff */
        /* <DEDUP_REMOVED lines=9> */
[----:B------:R-:W-:-:S02]  /*23e0*/  LOP3.LUT R39, R39, 0xfffffffd, RZ, 0xc0, !PT ;  /* 0xfffffffd27277812 */ /* 0x000fc400078ec0ff */
[CC--:B------:R-:W-:Y:S02]  /*23f0*/  LEA.HI R7, R9.reuse, R8.reuse, RZ, 0x3 ;  /* 0x0000000809077211 */ /* 0x0c0fe400078f18ff */
[----:B------:R-:W-:Y:S02]  /*2400*/  LEA.HI R10, R9, R8, RZ, 0x5 ;  /* 0x00000008090a7211 */ /* 0x000fe400078f28ff */
[----:B------:R-:W-:Y:S02]  /*2410*/  LEA.HI R9, R27, R20, RZ, 0x3 ;  /* 0x000000141b097211 */ /* 0x000fe400078f18ff */
[----:B------:R-:W-:Y:S02]  /*2420*/  LEA.HI R8, R21, R14, RZ, 0x3 ;  /* 0x0000000e15087211 */ /* 0x000fe400078f18ff */
[----:B------:R-:W-:Y:S02]  /*2430*/  LEA.HI R20, R27, R20, RZ, 0x5 ;  /* 0x000000141b147211 */ /* 0x000fe400078f28ff */
[----:B------:R-:W-:-:S02]  /*2440*/  LEA.HI R21, R21, R14, RZ, 0x5 ;  /* 0x0000000e15157211 */ /* 0x000fc400078f28ff */
[----:B------:R-:W-:Y:S02]  /*2450*/  SHF.R.S32.HI R27, RZ, 0x5, R20 ;  /* 0x00000005ff1b7819 */ /* 0x000fe40000011414 */
[----:B------:R-:W-:Y:S02]  /*2460*/  SHF.R.S32.HI R14, RZ, 0x5, R10 ;  /* 0x00000005ff0e7819 */ /* 0x000fe4000001140a */
[----:B------:R-:W-:Y:S02]  /*2470*/  SHF.R.S32.HI R21, RZ, 0x5, R21 ;  /* 0x00000005ff157819 */ /* 0x000fe40000011415 */
[C---:B------:R-:W-:Y:S02]  /*2480*/  LOP3.LUT R20, R26.reuse, 0x18, R8, 0xf8, !PT ;  /* 0x000000181a147812 */ /* 0x040fe400078ef808 */
[----:B------:R-:W-:Y:S02]  /*2490*/  LOP3.LUT R10, R26, 0x18, R7, 0xf8, !PT ;  /* 0x000000181a0a7812 */ /* 0x000fe400078ef807 */
[----:B------:R-:W-:Y:S01]  /*24a0*/  IADD3 R78, P2, R144, R79, RZ ;  /* 0x0000004f904e7210 */ /* 0x000fe20007f5e0ff */
[----:B------:R-:W-:-:S04]  /*24b0*/  IMAD.WIDE.U32 R34, R106, R70, R34 ;  /* 0x000000466a227225 */ /* 0x000fc800078e0022 */
[----:B------:R-:W-:Y:S01]  /*24c0*/  IMAD.X R79, R36, 0x1, R11, P2 ;  /* 0x00000001244f7824 */ /* 0x000fe200010e060b */
[----:B------:R-:W-:Y:S01]  /*24d0*/  ISETP.GE.AND P2, PT, R81, UR4, PT ;  /* 0x0000000451007c0c */ /* 0x000fe2000bf46270 */
[----:B------:R-:W-:Y:S01]  /*24e0*/  IMAD.WIDE.U32 R68, R106, R70, R68 ;  /* 0x000000466a447225 */ /* 0x000fe200078e0044 */
[----:B------:R-:W-:-:S03]  /*24f0*/  LOP3.LUT R26, R26, 0x18, R9, 0xf8, !PT ;  /* 0x000000181a1a7812 */ /* 0x000fc600078ef809 */
[----:B------:R-:W-:Y:S01]  /*2500*/  IMAD.SHL.U32 R108, R15, 0x2, RZ ;  /* 0x000000020f6c7824 */ /* 0x000fe200078e00ff */
[----:B------:R-:W-:Y:S01]  /*2510*/  SEL R15, RZ, 0x20, P2 ;  /* 0x00000020ff0f7807 */ /* 0x000fe20001000000 */
[----:B------:R-:W-:Y:S01]  /*2520*/  IMAD R93, R33, 0x90, RZ ;  /* 0x00000090215d7824 */ /* 0x000fe200078e02ff */
[----:B------:R-:W-:Y:S01]  /*2530*/  LOP3.LUT R80, R7, 0xfffffff8, RZ, 0xc0, !PT ;  /* 0xfffffff807507812 */ /* 0x000fe200078ec0ff */
[----:B------:R-:W-:Y:S01]  /*2540*/  IMAD R95, R77, 0x90, RZ ;  /* 0x000000904d5f7824 */ /* 0x000fe200078e02ff */
[----:B------:R-:W-:Y:S01]  /*2550*/  LOP3.LUT R11, R9, 0xfffffff8, RZ, 0xc0, !PT ;  /* 0xfffffff8090b7812 */ /* 0x000fe200078ec0ff */
[----:B------:R-:W-:-:S04]  /*2560*/  IMAD.WIDE.U32 R72, R106, R76, R72 ;  /* 0x0000004c6a487225 */ /* 0x000fc800078e0048 */
[----:B------:R-:W-:-:S04]  /*2570*/  IMAD.WIDE.U32 R74, R106, R76, R74 ;  /* 0x0000004c6a4a7225 */ /* 0x000fc800078e004a */
[----:B------:R-:W-:Y:S01]  /*2580*/  IMAD.WIDE.U32 R32, R32, 0x90, RZ ;  /* 0x0000009020207825 */ /* 0x000fe200078e00ff */
[----:B------:R-:W-:-:S03]  /*2590*/  SHF.R.S32.HI R102, RZ, 0x1f, R80 ;  /* 0x0000001fff667819 */ /* 0x000fc60000011450 */
[----:B------:R-:W-:Y:S01]  /*25a0*/  IMAD.IADD R88, R31, 0x1, R13 ;  /* 0x000000011f587824 */ /* 0x000fe200078e020d */
[----:B------:R-:W-:Y:S01]  /*25b0*/  SHF.R.S32.HI R100, RZ, 0x1f, R11 ;  /* 0x0000001fff647819 */ /* 0x000fe2000001140b */
[----:B------:R-:W-:Y:S02]  /*25c0*/  VIADD R111, R38, 0x8 ;  /* 0x00000008266f7836 */ /* 0x000fe40000000000 */
[----:B------:R-:W-:Y:S01]  /*25d0*/  IMAD.IADD R93, R33, 0x1, R93 ;  /* 0x00000001215d7824 */ /* 0x000fe200078e025d */
[----:B------:R-:W-:Y:S01]  /*25e0*/  @!P6 BAR.SYNC.DEFER_BLOCKING 0x9, 0x100 ;  /* 0x024400000000eb1d */ /* 0x000fe20000010000 */
[----:B----4-:R-:W-:Y:S01]  /*25f0*/  LOP3.LUT P3, RZ, R40, 0x2, RZ, 0xc0, !PT ;  /* 0x0000000228ff7812 */ /* 0x010fe2000786c0ff */
[----:B---3--:R-:W-:Y:S01]  /*2600*/  IMAD R21, R21, 0x1200, R42 ;  /* 0x0000120015157824 */ /* 0x008fe200078e022a */
[----:B--2---:R-:W-:-:S11]  /*2610*/  LOP3.LUT R20, R20, R41, RZ, 0x3c, !PT ;  /* 0x0000002914147212 */ /* 0x004fd600078e3cff */
[----:B------:R-:W-:-:S05]  /*2620*/  @P3 LOP3.LUT R39, R39, 0x2, RZ, 0xfc, !PT ;  /* 0x0000000227273812 */ /* 0x000fca00078efcff */
[----:B------:R0:W-:Y:S01]  /*2630*/  STL [R1+0x44], R39 ;  /* 0x0000442701007387 */ /* 0x0001e20000100800 */
[----:B------:R-:W-:Y:S01]  /*2640*/  LOP3.LUT R105, R10, R41, RZ, 0x3c, !PT ;  /* 0x000000290a697212 */ /* 0x000fe200078e3cff */
[----:B------:R-:W-:Y:S02]  /*2650*/  IMAD R10, R37, R70, RZ ;  /* 0x00000046250a7224 */ /* 0x000fe400078e02ff */
[----:B------:R-:W-:Y:S02]  /*2660*/  IMAD.IADD R104, R21, 0x1, R20 ;  /* 0x0000000115687824 */ /* 0x000fe400078e0214 */
[----:B------:R-:W-:Y:S02]  /*2670*/  IMAD R85, R106, R71, R10 ;  /* 0x000000476a557224 */ /* 0x000fe400078e020a */
[----:B------:R-:W-:Y:S02]  /*2680*/  IMAD R21, R71, 0x90, RZ ;  /* 0x0000009047157824 */ /* 0x000fe400078e02ff */
[----:B------:R-:W-:-:S04]  /*2690*/  IMAD.WIDE.U32 R70, R70, 0x90, RZ ;  /* 0x0000009046467825 */ /* 0x000fc800078e00ff */
[----:B------:R-:W-:Y:S01]  /*26a0*/  IMAD R37, R37, R76, RZ ;  /* 0x0000004c25257224 */ /* 0x000fe200078e02ff */
[----:B------:R-:W-:Y:S01]  /*26b0*/  LOP3.LUT R26, R26, R41, RZ, 0x3c, !PT ;  /* 0x000000291a1a7212 */ /* 0x000fe200078e3cff */
[--C-:B------:R-:W-:Y:S02]  /*26c0*/  IMAD R14, R14, 0x1200, R42.reuse ;  /* 0x000012000e0e7824 */ /* 0x100fe400078e022a */
[----:B------:R-:W-:Y:S01]  /*26d0*/  IMAD.IADD R94, R71, 0x1, R21 ;  /* 0x00000001475e7824 */ /* 0x000fe200078e0215 */
[----:B------:R-:W-:Y:S01]  /*26e0*/  LOP3.LUT R21, R12, R15, RZ, 0xfc, !PT ;  /* 0x0000000f0c157212 */ /* 0x000fe200078efcff */
[----:B------:R-:W-:Y:S01]  /*26f0*/  IMAD R37, R106, R77, R37 ;  /* 0x0000004d6a257224 */ /* 0x000fe200078e0225 */
[----:B------:R-:W-:Y:S01]  /*2700*/  LOP3.LUT R10, R8, 0xfffffff8, RZ, 0xc0, !PT ;  /* 0xfffffff8080a7812 */ /* 0x000fe200078ec0ff */
[----:B------:R-:W-:Y:S02]  /*2710*/  IMAD R27, R27, 0x1200, R42 ;  /* 0x000012001b1b7824 */ /* 0x000fe400078e022a */
[----:B------:R-:W-:Y:S01]  /*2720*/  IMAD.WIDE.U32 R76, R76, 0x90, RZ ;  /* 0x000000904c4c7825 */ /* 0x000fe200078e00ff */
[----:B------:R-:W-:-:S02]  /*2730*/  LOP3.LUT R13, R21, 0x2, RZ, 0xc0, !PT ;  /* 0x00000002150d7812 */ /* 0x000fc400078ec0ff */
[C---:B------:R-:W-:Y:S01]  /*2740*/  LOP3.LUT R15, R21.reuse, 0x8, RZ, 0xc0, !PT ;  /* 0x00000008150f7812 */ /* 0x040fe200078ec0ff */
[----:B------:R-:W-:Y:S01]  /*2750*/  IMAD.IADD R105, R14, 0x1, R105 ;  /* 0x000000010e697824 */ /* 0x000fe200078e0269 */
[----:B------:R-:W-:Y:S01]  /*2760*/  LOP3.LUT R14, R21, 0x4, RZ, 0xc0, !PT ;  /* 0x00000004150e7812 */ /* 0x000fe200078ec0ff */
[----:B------:R-:W-:Y:S01]  /*2770*/  IMAD.IADD R87, R35, 0x1, R85 ;  /* 0x0000000123577824 */ /* 0x000fe200078e0255 */
[----:B------:R-:W-:Y:S01]  /*2780*/  LOP3.LUT R20, R21, 0x10, RZ, 0xc0, !PT ;  /* 0x0000001015147812 */ /* 0x000fe200078ec0ff */
[----:B------:R-:W-:Y:S01]  /*2790*/  IMAD.IADD R103, R27, 0x1, R26 ;  /* 0x000000011b677824 */ /* 0x000fe200078e021a */
[----:B------:R-:W-:Y:S01]  /*27a0*/  SHF.R.S32.HI R101, RZ, 0x1f, R10 ;  /* 0x0000001fff657819 */ /* 0x000fe2000001140a */
[----:B------:R-:W-:Y:S01]  /*27b0*/  IMAD.IADD R95, R77, 0x1, R95 ;  /* 0x000000014d5f7824 */ /* 0x000fe200078e025f */
[----:B------:R-:W-:Y:S01]  /*27c0*/  LOP3.LUT R12, R12, 0x1, RZ, 0xc0, !PT ;  /* 0x000000010c0c7812 */ /* 0x000fe200078ec0ff */
[----:B------:R-:W-:Y:S01]  /*27d0*/  IMAD.IADD R85, R85, 0x1, R69 ;  /* 0x0000000155557824 */ /* 0x000fe200078e0245 */
[----:B------:R-:W-:Y:S01]  /*27e0*/  LOP3.LUT R21, R21, 0x20, RZ, 0xc0, !PT ;  /* 0x0000002015157812 */ /* 0x000fe200078ec0ff */
[----:B------:R-:W-:-:S02]  /*27f0*/  IMAD.IADD R86, R73, 0x1, R37 ;  /* 0x0000000149567824 */ /* 0x000fc400078e0225 */
[----:B0-----:R-:W-:-:S07]  /*2800*/  IMAD.IADD R83, R37, 0x1, R75 ;  /* 0x0000000125537824 */ /* 0x001fce00078e024b */
.L_x_2374:
[----:B------:R-:W2:Y:S01]  /*2810*/  LDL R26, [R1+0x8c] ;  /* 0x00008c00011a7983 */ /* 0x000ea20000100800 */
[----:B0-----:R-:W0:Y:S03]  /*2820*/  LDC.64 R96, c[0x0][0x2e8] ;  /* 0x0000ba00ff607b82 */ /* 0x001e260000000a00 */
[----:B---3--:R-:W3:Y:S01]  /*2830*/  LDL R37, [R1+0x88] ;  /* 0x0000880001257983 */ /* 0x008ee20000100800 */
[----:B------:R-:W-:-:S04]  /*2840*/  VIADD R43, R24, 0xffffffff ;  /* 0xffffffff182b7836 */ /* 0x000fc80000000000 */
[----:B-1----:R-:W1:Y:S01]  /*2850*/  LDC R107, c[0x0][0x3f4] ;  /* 0x0000fd00ff6b7b82 */ /* 0x002e620000000800 */
[----:B------:R-:W-:Y:S01]  /*2860*/  SHF.R.S32.HI R36, RZ, 0x1f, R43 ;  /* 0x0000001fff247819 */ /* 0x000fe2000001142b */
[-C--:B------:R-:W-:Y:S02]  /*2870*/  IMAD R27, R93, R43.reuse, RZ ;  /* 0x0000002b5d1b7224 */ /* 0x080fe400078e02ff */
[----:B------:R-:W-:-:S04]  /*2880*/  IMAD.WIDE.U32 R64, R32, R43, RZ ;  /* 0x0000002b20407225 */ /* 0x000fc800078e00ff */
[----:B------:R-:W-:Y:S01]  /*2890*/  IMAD R27, R36, R32, R27 ;  /* 0x00000020241b7224 */ /* 0x000fe200078e021b */
[----:B------:R-:W-:-:S03]  /*28a0*/  IADD3 R24, P2, R90, R64, RZ ;  /* 0x000000405a187210 */ /* 0x000fc60007f5e0ff */
[----:B------:R-:W-:-:S04]  /*28b0*/  IMAD.IADD R98, R65, 0x1, R27 ;  /* 0x0000000141627824 */ /* 0x000fc800078e021b */
[----:B------:R-:W-:Y:S01]  /*28c0*/  IMAD.X R27, R98, 0x1, R89, P2 ;  /* 0x00000001621b7824 */ /* 0x000fe200010e0659 */
[----:B0-----:R-:W-:-:S04]  /*28d0*/  LEA R40, P3, R24, R96, 0x1 ;  /* 0x0000006018287211 */ /* 0x001fc800078608ff */
[----:B------:R-:W-:Y:S02]  /*28e0*/  LEA.HI.X R41, R24, R97, R27, 0x1, P3 ;  /* 0x0000006118297211 */ /* 0x000fe400018f0c1b */
[----:B-1----:R-:W-:Y:S01]  /*28f0*/  ISETP.GE.AND P3, PT, R107, 0x1, PT ;  /* 0x000000016b00780c */ /* 0x002fe20003f66270 */
[----:B------:R-:W-:Y:S05]  /*2900*/  YIELD ;  /* 0x0000000000007946 */ /* 0x000fea0003800000 */
[----:B------:R-:W-:Y:S01]  /*2910*/  BSSY B0, `(.L_x_2319) ;  /* 0x000041c000007945 */ /* 0x000fe20003800000 */
[----:B------:R-:W-:Y:S01]  /*2920*/  ISETP.GT.AND P2, PT, R43, R82, PT ;  /* 0x000000522b00720c */ /* 0x000fe20003f44270 */
[----:B------:R-:W-:Y:S01]  /*2930*/  IMAD.MOV.U32 R24, RZ, RZ, R43 ;  /* 0x000000ffff187224 */ /* 0x000fe200078e002b */
[----:B--2---:R-:W-:Y:S01]  /*2940*/  LOP3.LUT P4, RZ, R26, 0x2, RZ, 0xc0, !PT ;  /* 0x000000021aff7812 */ /* 0x004fe2000788c0ff */
[----:B---3--:R-:W-:-:S04]  /*2950*/  IMAD R84, R18, 0x3600, R37 ;  /* 0x0000360012547824 */ /* 0x008fc800078e0225 */
[----:B------:R-:W-:-:S08]  /*2960*/  VIADD R26, R84, 0x10 ;  /* 0x00000010541a7836 */ /* 0x000fd00000000000 */
[C---:B------:R-:W-:Y:S02]  /*2970*/  @P4 VIADD R26, R84.reuse, 0xfffffff0 ;  /* 0xfffffff0541a4836 */ /* 0x040fe40000000000 */
[--C-:B------:R-:W-:Y:S02]  /*2980*/  IMAD R84, R84, 0x2, R25.reuse ;  /* 0x0000000254547824 */ /* 0x100fe400078e0219 */
        /* <DEDUP_REMOVED lines=40> */
[----:B------:R-:W-:Y:S01]  /*2c10*/  ULDC.64 UR6, c[0x0][0x208] ;  /* 0x0000820000067ab9 */ /* 0x000fe20000000a00 */
        /* <DEDUP_REMOVED lines=36> */
.L_x_2323:
[----:B------:R-:W-:Y:S05]  /*2e60*/  BSYNC B1 ;  /* 0x0000000000017941 */ /* 0x000fea0003800000 */
.L_x_2322:
[----:B------:R-:W2:Y:S01]  /*2e70*/  LDL R26, [R1+0x60] ;  /* 0x00006000011a7983 */ /* 0x000ea20000100800 */
[----:B0----5:R-:W-:Y:S02]  /*2e80*/  IMAD.MOV.U32 R36, RZ, RZ, R43 ;  /* 0x000000ffff247224 */ /* 0x021fe400078e002b */
        /* <DEDUP_REMOVED lines=32> */
[----:B------:R-:W-:Y:S02]  /*3090*/  PRMT R62, R37, 0x7610, R62 ;  /* 0x00007610253e7816 */ /* 0x000fe4000000003e */
[----:B------:R-:W-:Y:S02]  /*30a0*/  PRMT R99, R99, 0x5410, R38 ;  /* 0x0000541063637816 */ /* 0x000fe40000000026 */
[----:B--2---:R-:W-:Y:S01]  /*30b0*/  R2UR UR4, R26 ;  /* 0x000000001a0472ca */ /* 0x004fe200000e0000 */
[----:B------:R-:W-:-:S05]  /*30c0*/  IMAD.MOV.U32 R26, RZ, RZ, R42 ;  /* 0x000000ffff1a7224 */ /* 0x000fca00078e002a */
[----:B------:R-:W-:Y:S01]  /*30d0*/  PRMT R110, R26, 0x7610, R110 ;  /* 0x000076101a6e7816 */ /* 0x000fe2000000006e */
[----:B------:R-:W-:-:S05]  /*30e0*/  IMAD.MOV.U32 R26, RZ, RZ, R50 ;  /* 0x000000ffff1a7224 */ /* 0x000fca00078e0032 */
[----:B------:R-:W-:Y:S01]  /*30f0*/  PRMT R124, R26, 0x7610, R124 ;  /* 0x000076101a7c7816 */ /* 0x000fe2000000007c */
[----:B------:R-:W-:Y:S01]  /*3100*/  IMAD.MOV.U32 R26, RZ, RZ, R58 ;  /* 0x000000ffff1a7224 */ /* 0x000fe200078e003a */
[----:B------:R-:W-:-:S04]  /*3110*/  UISETP.NE.AND UP0, UPT, UR4, 0x3, UPT ;  /* 0x000000030400788c */ /* 0x000fc8000bf05270 */
[----:B------:R-:W-:Y:S01]  /*3120*/  PRMT R110, R110, 0x5410, R26 ;  /* 0x000054106e6e7816 */ /* 0x000fe2000000001a */
[----:B------:R-:W-:Y:S01]  /*3130*/  IMAD.MOV.U32 R26, RZ, RZ, R44 ;  /* 0x000000ffff1a7224 */ /* 0x000fe200078e002c */
[----:B------:R-:W-:-:S04]  /*3140*/  PLOP3.LUT P3, PT, PT, PT, UP0, 0x80, 0x0 ;  /* 0x000000000000781c */ /* 0x000fc80003f6f008 */
[----:B------:R-:W-:Y:S01]  /*3150*/  PRMT R115, R26, 0x7610, R115 ;  /* 0x000076101a737816 */ /* 0x000fe20000000073 */
[----:B------:R-:W-:-:S03]  /*3160*/  IMAD.MOV.U32 R26, RZ, RZ, R57 ;  /* 0x000000ffff1a7224 */ /* 0x000fc600078e0039 */
[----:B------:R-:W-:Y:S02]  /*3170*/  PRMT R115, R115, 0x5410, R36 ;  /* 0x0000541073737816 */ /* 0x000fe40000000024 */
[----:B------:R-:W-:Y:S01]  /*3180*/  PRMT R129, R26, 0x7610, R129 ;  /* 0x000076101a817816 */ /* 0x000fe20000000081 */
[----:B------:R-:W-:-:S05]  /*3190*/  IMAD.MOV.U32 R26, RZ, RZ, R64 ;  /* 0x000000ffff1a7224 */ /* 0x000fca00078e0040 */
[----:B------:R-:W-:Y:S01]  /*31a0*/  PRMT R112, R112, 0x5410, R26 ;  /* 0x0000541070707816 */ /* 0x000fe2000000001a */
[----:B------:R-:W-:Y:S06]  /*31b0*/  @!P3 BRA `(.L_x_2324) ;  /* 0x000000000004b947 */ /* 0x000fec0003800000 */
[----:B------:R-:W-:Y:S01]  /*31c0*/  BPT.TRAP 0x1 ;  /* 0x000000040000795c */ /* 0x000fe20000300000 */
.L_x_2324:
[----:B------:R-:W2:Y:S01]  /*31d0*/  LDL R36, [R1+0x40] ;  /* 0x0000400001247983 */ /* 0x000ea20000100800 */
[----:B------:R-:W-:Y:S01]  /*31e0*/  IMAD R26, R18, 0x8, R16 ;  /* 0x00000008121a7824 */ /* 0x000fe200078e0210 */
[----:B------:R-:W-:Y:S01]  /*31f0*/  BSSY B1, `(.L_x_2325) ;  /* 0x0000004000017945 */ /* 0x000fe20003800000 */
[----:B--2---:R-:W-:-:S04]  /*3200*/  SHF.L.U32 R92, R36, 0x1f, RZ ;  /* 0x0000001f245c7819 */ /* 0x004fc800000006ff */
[----:B------:R-:W0:Y:S02]  /*3210*/  SYNCS.PHASECHK.TRANS64.TRYWAIT P5, [R26+URZ+0x31c90], R92 ;  /* 0x031c905c1a0075a7 */ /* 0x000e2400080a017f */
[----:B0-----:R-:W-:Y:S05]  /*3220*/  @!P5 BRA `(.L_x_2326) ;  /* 0x0000022400a4d947 */ /* 0x001fea0003800000 */
.L_x_2623:
[----:B------:R-:W-:Y:S05]  /*3230*/  BSYNC B1 ;  /* 0x0000000000017941 */ /* 0x000fea0003800000 */
.L_x_2325:
        /* <DEDUP_REMOVED lines=12> */
[----:B------:R-:W-:Y:S02]  /*3300*/  PRMT R60, R62, 0x5432, R60 ;  /* 0x000054323e3c7816 */ /* 0x000fe4000000003c */
[----:B------:R-:W-:Y:S02]  /*3310*/  SHF.R.U32.HI R66, RZ, 0x10, R97 ;  /* 0x00000010ff427819 */ /* 0x000fe40000011661 */
[----:B------:R-:W-:-:S02]  /*3320*/  LOP3.LUT R97, R37, 0xffff0000, RZ, 0xc0, !PT ;  /* 0xffff000025617812 */ /* 0x000fc400078ec0ff */
[----:B------:R-:W-:Y:S02]  /*3330*/  LOP3.LUT R62, R61, 0xffff0000, RZ, 0xc0, !PT ;  /* 0xffff00003d3e7812 */ /* 0x000fe400078ec0ff */
[C---:B------:R-:W-:Y:S01]  /*3340*/  LOP3.LUT R96, R60.reuse, 0xffff0000, RZ, 0xc0, !PT ;  /* 0xffff00003c607812 */ /* 0x040fe200078ec0ff */
[----:B------:R-:W-:Y:S01]  /*3350*/  IMAD.U32 R60, R60, 0x10000, RZ ;  /* 0x000100003c3c7824 */ /* 0x000fe200078e00ff */
[----:B------:R-:W-:Y:S01]  /*3360*/  SHF.R.U32.HI R63, RZ, 0x10, R67 ;  /* 0x00000010ff3f7819 */ /* 0x000fe20000011643 */
[----:B------:R-:W-:Y:S02]  /*3370*/  IMAD.U32 R67, R37, 0x10000, RZ ;  /* 0x0001000025437824 */ /* 0x000fe400078e00ff */
[C---:B------:R-:W-:Y:S01]  /*3380*/  FMUL.FTZ R98, R97.reuse, R62 ;  /* 0x0000003e61627220 */ /* 0x040fe20000410000 */
[-C--:B------:R-:W-:Y:S01]  /*3390*/  FMUL.FTZ R97, R97, R96.reuse ;  /* 0x0000006061617220 */ /* 0x080fe20000410000 */
[C---:B------:R-:W-:Y:S02]  /*33a0*/  PRMT R66, R99.reuse, 0x5432, R66 ;  /* 0x0000543263427816 */ /* 0x040fe40000000042 */
        /* <DEDUP_REMOVED lines=8> */
[----:B------:R-:W-:Y:S01]  /*3430*/  FMUL.FTZ R99, R98, R67 ;  /* 0x0000004362637220 */ /* 0x000fe20000410000 */
[----:B------:R-:W-:-:S02]  /*3440*/  IMAD.U32 R96, R38, 0x10000, RZ ;  /* 0x0001000026607824 */ /* 0x000fc400078e00ff */
[----:B------:R-:W-:Y:S01]  /*3450*/  FMUL.FTZ R98, R98, R97 ;  /* 0x0000006162627220 */ /* 0x000fe20000410000 */
[----:B------:R-:W-:Y:S01]  /*3460*/  F2FP.BF16.F32.PACK_AB R37, R62, R37 ;  /* 0x000000253e25723e */ /* 0x000fe200000010ff */
[C---:B------:R-:W-:Y:S02]  /*3470*/  FFMA.FTZ R38, R96.reuse, R97, -R99 ;  /* 0x0000006160267223 */ /* 0x040fe40000010863 */
[----:B------:R-:W-:Y:S01]  /*3480*/  FFMA.FTZ R67, R96, R67, R98 ;  /* 0x0000004360437223 */ /* 0x000fe20000010062 */
[C---:B------:R-:W-:Y:S01]  /*3490*/  LOP3.LUT R96, R39.reuse, 0xffff0000, RZ, 0xc0, !PT ;  /* 0xffff000027607812 */ /* 0x040fe200078ec0ff */
[----:B------:R-:W-:-:S03]  /*34a0*/  IMAD.U32 R39, R39, 0x10000, RZ ;  /* 0x0001000027277824 */ /* 0x000fc600078e00ff */
[----:B------:R-:W-:Y:S01]  /*34b0*/  F2FP.BF16.F32.PACK_AB R38, R67, R38 ;  /* 0x000000264326723e */ /* 0x000fe200000010ff */
[CC--:B------:R-:W-:Y:S01]  /*34c0*/  FMUL.FTZ R98, R96.reuse, R66.reuse ;  /* 0x0000004260627220 */ /* 0x0c0fe20000410000 */
[-C--:B------:R-:W-:Y:S01]  /*34d0*/  FMUL.FTZ R97, R96, R63.reuse ;  /* 0x0000003f60617220 */ /* 0x080fe20000410000 */
[----:B------:R-:W-:Y:S02]  /*34e0*/  IMAD.U32 R96, R61, 0x10000, RZ ;  /* 0x000100003d607824 */ /* 0x000fe400078e00ff */
[C---:B------:R-:W-:Y:S01]  /*34f0*/  FFMA.FTZ R63, R39.reuse, R63, -R98 ;  /* 0x0000003f273f7223 */ /* 0x040fe20000010862 */
[----:B------:R-:W-:Y:S01]  /*3500*/  FFMA.FTZ R66, R39, R66, R97 ;  /* 0x0000004227427223 */ /* 0x000fe20000010061 */
[C---:B------:R-:W-:Y:S01]  /*3510*/  LOP3.LUT R39, R36.reuse, 0xffff0000, RZ, 0xc0, !PT ;  /* 0xffff000024277812 */ /* 0x040fe200078ec0ff */
[----:B------:R-:W-:-:S03]  /*3520*/  IMAD.U32 R61, R36, 0x10000, RZ ;  /* 0x00010000243d7824 */ /* 0x000fc600078e00ff */
[----:B------:R-:W-:Y:S01]  /*3530*/  F2FP.BF16.F32.PACK_AB R63, R66, R63 ;  /* 0x0000003f423f723e */ /* 0x000fe200000010ff */
[C---:B------:R-:W-:Y:S01]  /*3540*/  FMUL.FTZ R36, R39.reuse, R96 ;  /* 0x0000006027247220 */ /* 0x040fe20000410000 */
[----:B------:R-:W-:-:S03]  /*3550*/  FMUL.FTZ R39, R39, R60 ;  /* 0x0000003c27277220 */ /* 0x000fc60000410000 */
[C---:B------:R-:W-:Y:S01]  /*3560*/  FFMA.FTZ R36, R61.reuse, R60, -R36 ;  /* 0x0000003c3d247223 */ /* 0x040fe20000010824 */
[----:B------:R-:W-:-:S05]  /*3570*/  FFMA.FTZ R39, R61, R96, R39 ;  /* 0x000000603d277223 */ /* 0x000fca0000010027 */
[----:B------:R-:W-:Y:S01]  /*3580*/  F2FP.BF16.F32.PACK_AB R36, R39, R36 ;  /* 0x000000242724723e */ /* 0x000fe200000010ff */
[----:B------:R-:W-:-:S07]  /*3590*/  IMAD.MOV.U32 R39, RZ, RZ, R63 ;  /* 0x000000ffff277224 */ /* 0x000fce00078e003f */
.L_x_2331:
[----:B------:R-:W-:Y:S05]  /*35a0*/  BSYNC B2 ;  /* 0x0000000000027941 */ /* 0x000fea0003800000 */
.L_x_2330:
[----:B------:R-:W-:Y:S02]  /*35b0*/  ULDC.64 UR4, c[0x0][0x208] ;  /* 0x0000820000047ab9 */ /* 0x000fe40000000a00 */
[----:B------:R1:W-:Y:S03]  /*35c0*/  STG.E.128 desc[UR4][R40.64], R36 ;  /* 0x0000002428007986 */ /* 0x0003e6000c101d04 */
.L_x_2329:
[----:B------:R-:W-:Y:S05]  /*35d0*/  BSYNC B1 ;  /* 0x0000000000017941 */ /* 0x000fea0003800000 */
.L_x_2328:
        /* <DEDUP_REMOVED lines=9> */
[--C-:B------:R-:W-:Y:S02]  /*3670*/  SHF.R.U64 R58, R58, 0x10, R59.reuse ;  /* 0x000000103a3a7819 */ /* 0x100fe4000000123b */
[----:B------:R-:W-:Y:S02]  /*3680*/  PRMT R60, R112, 0x5432, R60 ;  /* 0x00005432703c7816 */ /* 0x000fe4000000003c */
[----:B------:R-:W-:Y:S02]  /*3690*/  PRMT R58, R110, 0x5432, R58 ;  /* 0x000054326e3a7816 */ /* 0x000fe4000000003a */
[C---:B------:R-:W-:Y:S02]  /*36a0*/  LOP3.LUT R63, R37.reuse, 0xffff0000, RZ, 0xc0, !PT ;  /* 0xffff0000253f7812 */ /* 0x040fe400078ec0ff */
[C---:B------:R-:W-:Y:S01]  /*36b0*/  LOP3.LUT R66, R60.reuse, 0xffff0000, RZ, 0xc0, !PT ;  /* 0xffff00003c427812 */ /* 0x040fe200078ec0ff */
[----:B------:R-:W-:Y:S01]  /*36c0*/  IMAD.U32 R60, R60, 0x10000, RZ ;  /* 0x000100003c3c7824 */ /* 0x000fe200078e00ff */
[C---:B------:R-:W-:Y:S01]  /*36d0*/  LOP3.LUT R62, R58.reuse, 0xffff0000, RZ, 0xc0, !PT ;  /* 0xffff00003a3e7812 */ /* 0x040fe200078ec0ff */
[----:B------:R-:W-:Y:S01]  /*36e0*/  IMAD.U32 R58, R58, 0x10000, RZ ;  /* 0x000100003a3a7824 */ /* 0x000fe200078e00ff */
[----:B------:R-:W-:Y:S01]  /*36f0*/  SHF.R.U32.HI R61, RZ, 0x10, R59 ;  /* 0x00000010ff3d7819 */ /* 0x000fe2000001163b */
[----:B------:R-:W-:-:S02]  /*3700*/  IMAD.U32 R59, R37, 0x10000, RZ ;  /* 0x00010000253b7824 */ /* 0x000fc400078e00ff */
[C---:B------:R-:W-:Y:S01]  /*3710*/  FMUL.FTZ R96, R63.reuse, R66 ;  /* 0x000000423f607220 */ /* 0x040fe20000410000 */
[-C--:B------:R-:W-:Y:S01]  /*3720*/  FMUL.FTZ R37, R63, R62.reuse ;  /* 0x0000003e3f257220 */ /* 0x080fe20000410000 */
[----:B------:R-:W-:Y:S02]  /*3730*/  SHF.R.U32.HI R64, RZ, 0x10, R65 ;  /* 0x00000010ff407819 */ /* 0x000fe40000011641 */
[C---:B------:R-:W-:Y:S01]  /*3740*/  FFMA.FTZ R62, R59.reuse, R62, -R96 ;  /* 0x0000003e3b3e7223 */ /* 0x040fe20000010860 */
[----:B------:R-:W-:Y:S01]  /*3750*/  FFMA.FTZ R59, R59, R66, R37 ;  /* 0x000000423b3b7223 */ /* 0x000fe20000010025 */
[----:B------:R-:W-:Y:S01]  /*3760*/  PRMT R37, R127, 0x5410, R61 ;  /* 0x000054107f257816 */ /* 0x000fe2000000003d */
[----:B------:R-:W-:Y:S01]  /*3770*/  IMAD.U32 R66, R39, 0x10000, RZ ;  /* 0x0001000027427824 */ /* 0x000fe200078e00ff */
[----:B------:R-:W-:Y:S02]  /*3780*/  PRMT R61, R115, 0x5432, R64 ;  /* 0x00005432733d7816 */ /* 0x000fe40000000040 */
[C---:B------:R-:W-:Y:S01]  /*3790*/  LOP3.LUT R64, R38.reuse, 0xffff0000, RZ, 0xc0, !PT ;  /* 0xffff000026407812 */ /* 0x040fe200078ec0ff */
[C---:B------:R-:W-:Y:S01]  /*37a0*/  IMAD.U32 R65, R37.reuse, 0x10000, RZ ;  /* 0x0001000025417824 */ /* 0x040fe200078e00ff */
[----:B------:R-:W-:Y:S01]  /*37b0*/  LOP3.LUT R37, R37, 0xffff0000, RZ, 0xc0, !PT ;  /* 0xffff000025257812 */ /* 0x000fe200078ec0ff */
[C---:B------:R-:W-:Y:S01]  /*37c0*/  IMAD.U32 R63, R61.reuse, 0x10000, RZ ;  /* 0x000100003d3f7824 */ /* 0x040fe200078e00ff */
[----:B------:R-:W-:Y:S01]  /*37d0*/  LOP3.LUT R61, R61, 0xffff0000, RZ, 0xc0, !PT ;  /* 0xffff00003d3d7812 */ /* 0x000fe200078ec0ff */
[----:B------:R-:W-:-:S02]  /*37e0*/  IMAD.U32 R38, R38, 0x10000, RZ ;  /* 0x0001000026267824 */ /* 0x000fc400078e00ff */
[C---:B------:R-:W-:Y:S01]  /*37f0*/  FMUL.FTZ R67, R64.reuse, R63 ;  /* 0x0000003f40437220 */ /* 0x040fe20000410000 */
[----:B------:R-:W-:-:S03]  /*3800*/  FMUL.FTZ R64, R64, R65 ;  /* 0x0000004140407220 */ /* 0x000fc60000410000 */
[C---:B------:R-:W-:Y:S01]  /*3810*/  FFMA.FTZ R67, R38.reuse, R65, -R67 ;  /* 0x0000004126437223 */ /* 0x040fe20000010843 */
[----:B------:R-:W-:Y:S01]  /*3820*/  FFMA.FTZ R64, R38, R63, R64 ;  /* 0x0000003f26407223 */ /* 0x000fe20000010040 */
        /* <DEDUP_REMOVED lines=15> */
.L_x_2335:
[----:B------:R-:W-:Y:S05]  /*3920*/  BSYNC B2 ;  /* 0x0000000000027941 */ /* 0x000fea0003800000 */
.L_x_2334:
[----:B------:R-:W-:Y:S02]  /*3930*/  ULDC.64 UR4, c[0x0][0x208] ;  /* 0x0000820000047ab9 */ /* 0x000fe40000000a00 */
[----:B------:R2:W-:Y:S03]  /*3940*/  STG.E.128 desc[UR4][R40.64+0x20], R36 ;  /* 0x0000202428007986 */ /* 0x0005e6000c101d04 */
.L_x_2333:
[----:B------:R-:W-:Y:S05]  /*3950*/  BSYNC B1 ;  /* 0x0000000000017941 */ /* 0x000fea0003800000 */
.L_x_2332:
        /* <DEDUP_REMOVED lines=8> */
[--C-:B------:R-:W-:Y:S01]  /*39e0*/  SHF.R.U64 R54, R54, 0x10, R55.reuse ;  /* 0x0000001036367819 */ /* 0x100fe20000001237 */
[C---:B------:R-:W-:Y:S01]  /*39f0*/  IMAD.U32 R61, R39.reuse, 0x10000, RZ ;  /* 0x00010000273d7824 */ /* 0x040fe200078e00ff */
[----:B------:R-:W-:Y:S01]  /*3a00*/  SHF.R.U32.HI R59, RZ, 0x10, R55 ;  /* 0x00000010ff3b7819 */ /* 0x000fe20000011637 */
[----:B------:R-:W-:Y:S01]  /*3a10*/  IMAD.U32 R60, R36, 0x10000, RZ ;  /* 0x00010000243c7824 */ /* 0x000fe200078e00ff */
[--C-:B------:R-:W-:Y:S02]  /*3a20*/  SHF.R.U64 R55, R56, 0x10, R57.reuse ;  /* 0x0000001038377819 */ /* 0x100fe40000001239 */
[----:B------:R-:W-:Y:S01]  /*3a30*/  SHF.R.U32.HI R58, RZ, 0x10, R57 ;  /* 0x00000010ff3a7819 */ /* 0x000fe20000011639 */
[----:B------:R-:W-:Y:S01]  /*3a40*/  IMAD.U32 R57, R38, 0x10000, RZ ;  /* 0x0001000026397824 */ /* 0x000fe200078e00ff */
[----:B------:R-:W-:Y:S02]  /*3a50*/  PRMT R128, R128, 0x5410, R55 ;  /* 0x0000541080807816 */ /* 0x000fe40000000037 */
[----:B------:R-:W-:Y:S01]  /*3a60*/  LOP3.LUT R56, R39, 0xffff0000, RZ, 0xc0, !PT ;  /* 0xffff000027387812 */ /* 0x000fe200078ec0ff */
[----:B------:R-:W-:Y:S01]  /*3a70*/  IMAD.U32 R39, R37, 0x10000, RZ ;  /* 0x0001000025277824 */ /* 0x000fe200078e00ff */
[----:B------:R-:W-:-:S02]  /*3a80*/  PRMT R125, R125, 0x5410, R54 ;  /* 0x000054107d7d7816 */ /* 0x000fc40000000036 */
[----:B------:R-:W-:Y:S02]  /*3a90*/  LOP3.LUT R37, R37, 0xffff0000, RZ, 0xc0, !PT ;  /* 0xffff000025257812 */ /* 0x000fe400078ec0ff */
[----:B------:R-:W-:Y:S02]  /*3aa0*/  LOP3.LUT R62, R128, 0xffff0000, RZ, 0xc0, !PT ;  /* 0xffff0000803e7812 */ /* 0x000fe400078ec0ff */
[----:B------:R-:W-:Y:S02]  /*3ab0*/  PRMT R129, R129, 0x5410, R58 ;  /* 0x0000541081817816 */ /* 0x000fe4000000003a */
[----:B------:R-:W-:Y:S01]  /*3ac0*/  PRMT R126, R126, 0x5410, R59 ;  /* 0x000054107e7e7816 */ /* 0x000fe2000000003b */
[----:B------:R-:W-:Y:S01]  /*3ad0*/  FMUL.FTZ R54, R37, R62 ;  /* 0x0000003e25367220 */ /* 0x000fe20000410000 */
[----:B------:R-:W-:Y:S01]  /*3ae0*/  LOP3.LUT R58, R125, 0xffff0000, RZ, 0xc0, !PT ;  /* 0xffff00007d3a7812 */ /* 0x000fe200078ec0ff */
[C---:B------:R-:W-:Y:S01]  /*3af0*/  IMAD.U32 R55, R129.reuse, 0x10000, RZ ;  /* 0x0001000081377824 */ /* 0x040fe200078e00ff */
[----:B------:R-:W-:Y:S01]  /*3b00*/  LOP3.LUT R38, R38, 0xffff0000, RZ, 0xc0, !PT ;  /* 0xffff000026267812 */ /* 0x000fe200078ec0ff */
[----:B------:R-:W-:Y:S01]  /*3b10*/  IMAD.U32 R59, R126, 0x10000, RZ ;  /* 0x000100007e3b7824 */ /* 0x000fe200078e00ff */
[----:B------:R-:W-:Y:S01]  /*3b20*/  LOP3.LUT R129, R129, 0xffff0000, RZ, 0xc0, !PT ;  /* 0xffff000081817812 */ /* 0x000fe200078ec0ff */
[-C--:B------:R-:W-:Y:S01]  /*3b30*/  FMUL.FTZ R37, R37, R58.reuse ;  /* 0x0000003a25257220 */ /* 0x080fe20000410000 */
[C---:B------:R-:W-:Y:S01]  /*3b40*/  FFMA.FTZ R54, R39.reuse, R58, -R54 ;  /* 0x0000003a27367223 */ /* 0x040fe20000010836 */
[C---:B------:R-:W-:Y:S01]  /*3b50*/  FMUL.FTZ R58, R38.reuse, R55 ;  /* 0x00000037263a7220 */ /* 0x040fe20000410000 */
[----:B------:R-:W-:Y:S01]  /*3b60*/  FMUL.FTZ R38, R38, R59 ;  /* 0x0000003b26267220 */ /* 0x000fe20000410000 */
[----:B------:R-:W-:Y:S01]  /*3b70*/  LOP3.LUT R36, R36, 0xffff0000, RZ, 0xc0, !PT ;  /* 0xffff000024247812 */ /* 0x000fe200078ec0ff */
[----:B------:R-:W-:Y:S01]  /*3b80*/  FFMA.FTZ R37, R39, R62, R37 ;  /* 0x0000003e27257223 */ /* 0x000fe20000010025 */
[----:B------:R-:W-:Y:S01]  /*3b90*/  LOP3.LUT R126, R126, 0xffff0000, RZ, 0xc0, !PT ;  /* 0xffff00007e7e7812 */ /* 0x000fe200078ec0ff */
[----:B------:R-:W-:-:S02]  /*3ba0*/  IMAD.U32 R39, R128, 0x10000, RZ ;  /* 0x0001000080277824 */ /* 0x000fc400078e00ff */
[----:B------:R-:W-:Y:S01]  /*3bb0*/  FFMA.FTZ R55, R57, R55, R38 ;  /* 0x0000003739377223 */ /* 0x000fe20000010026 */
[----:B------:R-:W-:Y:S02]  /*3bc0*/  IMAD.U32 R125, R125, 0x10000, RZ ;  /* 0x000100007d7d7824 */ /* 0x000fe400078e00ff */
[----:B------:R-:W-:Y:S01]  /*3bd0*/  FFMA.FTZ R58, R57, R59, -R58 ;  /* 0x0000003b393a7223 */ /* 0x000fe2000001083a */
        /* <DEDUP_REMOVED lines=12> */
.L_x_2339:
[----:B------:R-:W-:Y:S05]  /*3ca0*/  BSYNC B2 ;  /* 0x0000000000027941 */ /* 0x000fea0003800000 */
.L_x_2338:
[----:B------:R-:W-:Y:S02]  /*3cb0*/  ULDC.64 UR4, c[0x0][0x208] ;  /* 0x0000820000047ab9 */ /* 0x000fe40000000a00 */
[----:B------:R3:W-:Y:S03]  /*3cc0*/  STG.E.128 desc[UR4][R40.64+0x40], R36 ;  /* 0x0000402428007986 */ /* 0x0007e6000c101d04 */
.L_x_2337:
[----:B------:R-:W-:Y:S05]  /*3cd0*/  BSYNC B1 ;  /* 0x0000000000017941 */ /* 0x000fea0003800000 */
.L_x_2336:
        /* <DEDUP_REMOVED lines=9> */
[--C-:B------:R-:W-:Y:S01]  /*3d70*/  SHF.R.U64 R57, R50, 0x10, R51.reuse ;  /* 0x0000001032397819 */ /* 0x100fe20000001233 */
[----:B------:R-:W-:Y:S01]  /*3d80*/  IMAD.U32 R50, R38, 0x10000, RZ ;  /* 0x0001000026327824 */ /* 0x000fe200078e00ff */
[----:B------:R-:W-:Y:S02]  /*3d90*/  SHF.R.U32.HI R54, RZ, 0x10, R51 ;  /* 0x00000010ff367819 */ /* 0x000fe40000011633 */
[----:B------:R-:W-:Y:S01]  /*3da0*/  PRMT R122, R122, 0x5410, R55 ;  /* 0x000054107a7a7816 */ /* 0x000fe20000000037 */
[----:B------:R-:W-:Y:S01]  /*3db0*/  IMAD.U32 R55, R37, 0x10000, RZ ;  /* 0x0001000025377824 */ /* 0x000fe200078e00ff */
[----:B------:R-:W-:Y:S02]  /*3dc0*/  SHF.R.U32.HI R52, RZ, 0x10, R53 ;  /* 0x00000010ff347819 */ /* 0x000fe40000011635 */
[----:B------:R-:W-:-:S02]  /*3dd0*/  PRMT R124, R124, 0x5410, R57 ;  /* 0x000054107c7c7816 */ /* 0x000fc40000000039 */
[----:B------:R-:W-:Y:S02]  /*3de0*/  PRMT R121, R121, 0x5410, R54 ;  /* 0x0000541079797816 */ /* 0x000fe40000000036 */
[----:B------:R-:W-:Y:S01]  /*3df0*/  LOP3.LUT R53, R37, 0xffff0000, RZ, 0xc0, !PT ;  /* 0xffff000025357812 */ /* 0x000fe200078ec0ff */
[----:B------:R-:W-:Y:S01]  /*3e00*/  IMAD.U32 R37, R36, 0x10000, RZ ;  /* 0x0001000024257824 */ /* 0x000fe200078e00ff */
[C---:B------:R-:W-:Y:S01]  /*3e10*/  LOP3.LUT R58, R122.reuse, 0xffff0000, RZ, 0xc0, !PT ;  /* 0xffff00007a3a7812 */ /* 0x040fe200078ec0ff */
[----:B------:R-:W-:Y:S01]  /*3e20*/  IMAD.U32 R56, R121, 0x10000, RZ ;  /* 0x0001000079387824 */ /* 0x000fe200078e00ff */
[----:B------:R-:W-:Y:S01]  /*3e30*/  PRMT R123, R123, 0x5410, R52 ;  /* 0x000054107b7b7816 */ /* 0x000fe20000000034 */
[----:B------:R-:W-:Y:S01]  /*3e40*/  IMAD.U32 R122, R122, 0x10000, RZ ;  /* 0x000100007a7a7824 */ /* 0x000fe200078e00ff */
[----:B------:R-:W-:Y:S01]  /*3e50*/  LOP3.LUT R54, R124, 0xffff0000, RZ, 0xc0, !PT ;  /* 0xffff00007c367812 */ /* 0x000fe200078ec0ff */
[----:B------:R-:W-:Y:S01]  /*3e60*/  FMUL.FTZ R60, R53, R58 ;  /* 0x0000003a353c7220 */ /* 0x000fe20000410000 */
[----:B------:R-:W-:Y:S01]  /*3e70*/  LOP3.LUT R51, R38, 0xffff0000, RZ, 0xc0, !PT ;  /* 0xffff000026337812 */ /* 0x000fe200078ec0ff */
[----:B------:R-:W-:Y:S01]  /*3e80*/  IMAD.U32 R52, R123, 0x10000, RZ ;  /* 0x000100007b347824 */ /* 0x000fe200078e00ff */
[----:B------:R-:W-:Y:S01]  /*3e90*/  LOP3.LUT R38, R39, 0xffff0000, RZ, 0xc0, !PT ;  /* 0xffff000027267812 */ /* 0x000fe200078ec0ff */
[-C--:B------:R-:W-:Y:S01]  /*3ea0*/  FMUL.FTZ R57, R53, R54.reuse ;  /* 0x0000003635397220 */ /* 0x080fe20000410000 */
[----:B------:R-:W-:Y:S01]  /*3eb0*/  LOP3.LUT R53, R36, 0xffff0000, RZ, 0xc0, !PT ;  /* 0xffff000024357812 */ /* 0x000fe200078ec0ff */
[----:B------:R-:W-:Y:S01]  /*3ec0*/  FFMA.FTZ R36, R55, R54, -R60 ;  /* 0x0000003637247223 */ /* 0x000fe2000001083c */
[----:B------:R-:W-:Y:S01]  /*3ed0*/  FMUL.FTZ R59, R51, R52 ;  /* 0x00000034333b7220 */ /* 0x000fe20000410000 */
[----:B------:R-:W-:Y:S01]  /*3ee0*/  FFMA.FTZ R55, R55, R58, R57 ;  /* 0x0000003a37377223 */ /* 0x000fe20000010039 */
[-C--:B------:R-:W-:Y:S01]  /*3ef0*/  FMUL.FTZ R57, R51, R56.reuse ;  /* 0x0000003833397220 */ /* 0x080fe20000410000 */
[----:B------:R-:W-:Y:S01]  /*3f00*/  LOP3.LUT R123, R123, 0xffff0000, RZ, 0xc0, !PT ;  /* 0xffff00007b7b7812 */ /* 0x000fe200078ec0ff */
[----:B------:R-:W-:Y:S01]  /*3f10*/  FFMA.FTZ R51, R50, R56, -R59 ;  /* 0x0000003832337223 */ /* 0x000fe2000001083b */
[----:B------:R-:W-:Y:S01]  /*3f20*/  LOP3.LUT R121, R121, 0xffff0000, RZ, 0xc0, !PT ;  /* 0xffff000079797812 */ /* 0x000fe200078ec0ff */
[----:B------:R-:W-:-:S02]  /*3f30*/  IMAD.U32 R124, R124, 0x10000, RZ ;  /* 0x000100007c7c7824 */ /* 0x000fc400078e00ff */
[----:B------:R-:W-:Y:S01]  /*3f40*/  FFMA.FTZ R50, R50, R52, R57 ;  /* 0x0000003432327223 */ /* 0x000fe20000010039 */
[C---:B------:R-:W-:Y:S01]  /*3f50*/  FMUL.FTZ R52, R38.reuse, R123 ;  /* 0x0000007b26347220 */ /* 0x040fe20000410000 */
[----:B------:R-:W-:Y:S02]  /*3f60*/  IMAD.U32 R39, R39, 0x10000, RZ ;  /* 0x0001000027277824 */ /* 0x000fe400078e00ff */
        /* <DEDUP_REMOVED lines=11> */
[----:B------:R-:W-:-:S07]  /*4020*/  F2FP.BF16.F32.PACK_AB R39, R39, R52 ;  /* 0x000000342727723e */ /* 0x000fce00000010ff */
.L_x_2343:
[----:B------:R-:W-:Y:S05]  /*4030*/  BSYNC B2 ;  /* 0x0000000000027941 */ /* 0x000fea0003800000 */
.L_x_2342:
[----:B------:R-:W-:Y:S02]  /*4040*/  ULDC.64 UR4, c[0x0][0x208] ;  /* 0x0000820000047ab9 */ /* 0x000fe40000000a00 */
[----:B------:R4:W-:Y:S03]  /*4050*/  STG.E.128 desc[UR4][R40.64+0x60], R36 ;  /* 0x0000602428007986 */ /* 0x0009e6000c101d04 */
.L_x_2341:
[----:B------:R-:W-:Y:S05]  /*4060*/  BSYNC B1 ;  /* 0x0000000000017941 */ /* 0x000fea0003800000 */
.L_x_2340:
        /* <DEDUP_REMOVED lines=10> */
[----:B------:R-:W-:Y:S02]  /*4110*/  SHF.R.U64 R48, R48, 0x10, R49 ;  /* 0x0000001030307819 */ /* 0x000fe40000001231 */
[----:B------:R-:W-:Y:S02]  /*4120*/  SHF.R.U32.HI R51, RZ, 0x10, R47 ;  /* 0x00000010ff337819 */ /* 0x000fe4000001162f */
[----:B------:R-:W-:Y:S02]  /*4130*/  SHF.R.U32.HI R47, RZ, 0x10, R49 ;  /* 0x00000010ff2f7819 */ /* 0x000fe40000011631 */
[----:B------:R-:W-:Y:S02]  /*4140*/  PRMT R117, R117, 0x5410, R50 ;  /* 0x0000541075757816 */ /* 0x000fe40000000032 */
[----:B------:R-:W-:-:S02]  /*4150*/  PRMT R119, R119, 0x5410, R48 ;  /* 0x0000541077777816 */ /* 0x000fc40000000030 */
[----:B------:R-:W-:Y:S01]  /*4160*/  PRMT R120, R120, 0x5410, R47 ;  /* 0x0000541078787816 */ /* 0x000fe2000000002f */
[C---:B------:R-:W-:Y:S01]  /*4170*/  IMAD.U32 R47, R37.reuse, 0x10000, RZ ;  /* 0x00010000252f7824 */ /* 0x040fe200078e00ff */
        /* <DEDUP_REMOVED lines=8> */
[C---:B------:R-:W-:Y:S01]  /*4200*/  FMUL.FTZ R54, R48.reuse, R52 ;  /* 0x0000003430367220 */ /* 0x040fe20000410000 */
[----:B------:R-:W-:Y:S01]  /*4210*/  LOP3.LUT R38, R39, 0xffff0000, RZ, 0xc0, !PT ;  /* 0xffff000027267812 */ /* 0x000fe200078ec0ff */
[----:B------:R-:W-:Y:S01]  /*4220*/  FMUL.FTZ R55, R48, R50 ;  /* 0x0000003230377220 */ /* 0x000fe20000410000 */
[----:B------:R-:W-:Y:S01]  /*4230*/  LOP3.LUT R120, R120, 0xffff0000, RZ, 0xc0, !PT ;  /* 0xffff000078787812 */ /* 0x000fe200078ec0ff */
[----:B------:R-:W-:Y:S01]  /*4240*/  FMUL.FTZ R57, R49, R53 ;  /* 0x0000003531397220 */ /* 0x000fe20000410000 */
[----:B------:R-:W-:Y:S01]  /*4250*/  LOP3.LUT R118, R118, 0xffff0000, RZ, 0xc0, !PT ;  /* 0xffff000076767812 */ /* 0x000fe200078ec0ff */
[----:B------:R-:W-:Y:S01]  /*4260*/  IMAD.U32 R119, R119, 0x10000, RZ ;  /* 0x0001000077777824 */ /* 0x000fe200078e00ff */
[----:B------:R-:W-:Y:S01]  /*4270*/  LOP3.LUT R36, R36, 0xffff0000, RZ, 0xc0, !PT ;  /* 0xffff000024247812 */ /* 0x000fe200078ec0ff */
[----:B------:R-:W-:Y:S01]  /*4280*/  FMUL.FTZ R49, R49, R51 ;  /* 0x0000003331317220 */ /* 0x000fe20000410000 */
[----:B------:R-:W-:-:S02]  /*4290*/  IMAD.U32 R117, R117, 0x10000, RZ ;  /* 0x0001000075757824 */ /* 0x000fc400078e00ff */
[C---:B------:R-:W-:Y:S01]  /*42a0*/  FFMA.FTZ R54, R47.reuse, R50, -R54 ;  /* 0x000000322f367223 */ /* 0x040fe20000010836 */
[----:B------:R-:W-:Y:S01]  /*42b0*/  FFMA.FTZ R55, R47, R52, R55 ;  /* 0x000000342f377223 */ /* 0x000fe20000010037 */
[C---:B------:R-:W-:Y:S01]  /*42c0*/  FMUL.FTZ R48, R38.reuse, R120 ;  /* 0x0000007826307220 */ /* 0x040fe20000410000 */
[----:B------:R-:W-:Y:S01]  /*42d0*/  FMUL.FTZ R47, R38, R118 ;  /* 0x00000076262f7220 */ /* 0x000fe20000410000 */
[----:B------:R-:W-:Y:S01]  /*42e0*/  FFMA.FTZ R57, R46, R51, -R57 ;  /* 0x000000332e397223 */ /* 0x000fe20000010839 */
[----:B------:R-:W-:Y:S01]  /*42f0*/  FMUL.FTZ R38, R36, R119 ;  /* 0x0000007724267220 */ /* 0x000fe20000410000 */
[----:B------:R-:W-:Y:S01]  /*4300*/  FFMA.FTZ R46, R46, R53, R49 ;  /* 0x000000352e2e7223 */ /* 0x000fe20000010031 */
[-C--:B------:R-:W-:Y:S01]  /*4310*/  FMUL.FTZ R36, R36, R117.reuse ;  /* 0x0000007524247220 */ /* 0x080fe20000410000 */
[----:B------:R-:W-:Y:S02]  /*4320*/  IMAD.U32 R39, R39, 0x10000, RZ ;  /* 0x0001000027277824 */ /* 0x000fe400078e00ff */
[----:B------:R-:W-:Y:S01]  /*4330*/  FFMA.FTZ R38, R37, R117, -R38 ;  /* 0x0000007525267223 */ /* 0x000fe20000010826 */
[----:B------:R-:W-:Y:S01]  /*4340*/  F2FP.BF16.F32.PACK_AB R54, R55, R54 ;  /* 0x000000363736723e */ /* 0x000fe200000010ff */
[----:B------:R-:W-:Y:S01]  /*4350*/  FFMA.FTZ R37, R37, R119, R36 ;  /* 0x0000007725257223 */ /* 0x000fe20000010024 */
[C---:B------:R-:W-:Y:S01]  /*4360*/  FFMA.FTZ R48, R39.reuse, R118, -R48 ;  /* 0x0000007627307223 */ /* 0x040fe20000010830 */
[----:B------:R-:W-:Y:S01]  /*4370*/  FFMA.FTZ R47, R39, R120, R47 ;  /* 0x00000078272f7223 */ /* 0x000fe2000001002f */
[----:B------:R-:W-:-:S02]  /*4380*/  F2FP.BF16.F32.PACK_AB R46, R46, R57 ;  /* 0x000000392e2e723e */ /* 0x000fc400000010ff */
[----:B------:R-:W-:Y:S01]  /*4390*/  F2FP.BF16.F32.PACK_AB R36, R37, R38 ;  /* 0x000000262524723e */ /* 0x000fe200000010ff */
[----:B------:R-:W-:Y:S01]  /*43a0*/  IMAD.MOV.U32 R37, RZ, RZ, R54 ;  /* 0x000000ffff257224 */ /* 0x000fe200078e0036 */
[----:B------:R-:W-:Y:S01]  /*43b0*/  F2FP.BF16.F32.PACK_AB R39, R47, R48 ;  /* 0x000000302f27723e */ /* 0x000fe200000010ff */
[----:B------:R-:W-:-:S07]  /*43c0*/  IMAD.MOV.U32 R38, RZ, RZ, R46 ;  /* 0x000000ffff267224 */ /* 0x000fce00078e002e */
.L_x_2347:
[----:B------:R-:W-:Y:S05]  /*43d0*/  BSYNC B2 ;  /* 0x0000000000027941 */ /* 0x000fea0003800000 */
.L_x_2346:
[----:B------:R-:W-:Y:S02]  /*43e0*/  ULDC.64 UR4, c[0x0][0x208] ;  /* 0x0000820000047ab9 */ /* 0x000fe40000000a00 */
[----:B------:R1:W-:Y:S03]  /*43f0*/  STG.E.128 desc[UR4][R40.64+0x80], R36 ;  /* 0x0000802428007986 */ /* 0x0003e6000c101d04 */
.L_x_2345:
[----:B------:R-:W-:Y:S05]  /*4400*/  BSYNC B1 ;  /* 0x0000000000017941 */ /* 0x000fea0003800000 */
.L_x_2344:
        /* <DEDUP_REMOVED lines=20> */
[C---:B------:R-:W-:Y:S01]  /*4550*/  LOP3.LUT R48, R115.reuse, 0xffff0000, RZ, 0xc0, !PT ;  /* 0xffff000073307812 */ /* 0x040fe200078ec0ff */
        /* <DEDUP_REMOVED lines=20> */
[----:B------:R-:W-:Y:S01]  /*46a0*/  FMUL.FTZ R36, R36, R110 ;  /* 0x0000006e24247220 */ /* 0x000fe20000410000 */
[----:B------:R-:W-:Y:S01]  /*46b0*/  FMUL.FTZ R45, R45, R112 ;  /* 0x000000702d2d7220 */ /* 0x000fe20000410000 */
        /* <DEDUP_REMOVED lines=10> */
.L_x_2349:
[----:B------:R-:W-:Y:S05]  /*4760*/  BSYNC B1 ;  /* 0x0000000000017941 */ /* 0x000fea0003800000 */
.L_x_2348:
[----:B------:R-:W-:Y:S02]  /*4770*/  ULDC.64 UR4, c[0x0][0x208] ;  /* 0x0000820000047ab9 */ /* 0x000fe40000000a00 */
[----:B------:R1:W-:Y:S01]  /*4780*/  STG.E.128 desc[UR4][R40.64+0xa0], R36 ;  /* 0x0000a02428007986 */ /* 0x0003e2000c101d04 */
[----:B------:R-:W-:Y:S05]  /*4790*/  BRA `(.L_x_2327) ;  /* 0x0000002000cc7947 */ /* 0x000fea0003800000 */
.L_x_2321:
        /* <DEDUP_REMOVED lines=22> */
[----:B------:R-:W-:Y:S01]  /*4900*/  CS2R R56, SRZ ;  /* 0x0000000000387805 */ /* 0x000fe2000001ff00 */
[----:B------:R-:W-:-:S02]  /*4910*/  ULDC.64 UR6, c[0x0][0x208] ;  /* 0x0000820000067ab9 */ /* 0x000fc40000000a00 */
        /* <DEDUP_REMOVED lines=23> */
.L_x_2351:
[----:B------:R-:W-:Y:S05]  /*4a90*/  BSYNC B1 ;  /* 0x0000000000017941 */ /* 0x000fea0003800000 */
.L_x_2350:
[----:B------:R-:W2:Y:S01]  /*4aa0*/  LDL R26, [R1+0x60] ;  /* 0x00006000011a7983 */ /* 0x000ea20000100800 */
[----:B0----5:R-:W-:Y:S02]  /*4ab0*/  IMAD.MOV.U32 R60, RZ, RZ, R39 ;  /* 0x000000ffff3c7224 */ /* 0x021fe400078e0027 */
[----:B------:R-:W-:Y:S02]  /*4ac0*/  IMAD.MOV.U32 R61, RZ, RZ, R36 ;  /* 0x000000ffff3d7224 */ /* 0x000fe400078e0024 */
[----:B------:R-:W-:-:S05]  /*4ad0*/  IMAD.MOV.U32 R62, RZ, RZ, R43 ;  /* 0x000000ffff3e7224 */ /* 0x000fca00078e002b */
[----:B------:R-:W-:Y:S01]  /*4ae0*/  PRMT R128, R62, 0x7610, R128 ;  /* 0x000076103e807816 */ /* 0x000fe20000000080 */
[----:B------:R-:W-:-:S05]  /*4af0*/  IMAD.MOV.U32 R62, RZ, RZ, R47 ;  /* 0x000000ffff3e7224 */ /* 0x000fca00078e002f */
[----:B------:R-:W-:Y:S01]  /*4b00*/  PRMT R121, R121, 0x5410, R62 ;  /* 0x0000541079797816 */ /* 0x000fe2000000003e */
[----:B------:R-:W-:Y:S01]  /*4b10*/  IMAD.MOV.U32 R62, RZ, RZ, R51 ;  /* 0x000000ffff3e7224 */ /* 0x000fe200078e0033 */
[----:B--2---:R-:W-:Y:S01]  /*4b20*/  R2UR UR4, R26 ;  /* 0x000000001a0472ca */ /* 0x004fe200000e0000 */
[----:B------:R-:W-:-:S05]  /*4b30*/  IMAD.MOV.U32 R26, RZ, RZ, R38 ;  /* 0x000000ffff1a7224 */ /* 0x000fca00078e0026 */
[----:B------:R-:W-:Y:S01]  /*4b40*/  PRMT R122, R26, 0x5410, R60 ;  /* 0x000054101a7a7816 */ /* 0x000fe2000000003c */
[----:B------:R-:W-:Y:S02]  /*4b50*/  IMAD.MOV.U32 R26, RZ, RZ, R37 ;  /* 0x000000ffff1a7224 */ /* 0x000fe400078e0025 */
[----:B------:R-:W-:-:S03]  /*4b60*/  IMAD.MOV.U32 R60, RZ, RZ, R42 ;  /* 0x000000ffff3c7224 */ /* 0x000fc600078e002a */
[----:B------:R-:W-:Y:S01]  /*4b70*/  PRMT R123, R61, 0x5410, R26 ;  /* 0x000054103d7b7816 */ /* 0x000fe2000000001a */
[----:B------:R-:W-:Y:S01]  /*4b80*/  IMAD.MOV.U32 R26, RZ, RZ, R40 ;  /* 0x000000ffff1a7224 */ /* 0x000fe200078e0028 */
[----:B------:R-:W-:Y:S01]  /*4b90*/  PRMT R126, R60, 0x7610, R126 ;  /* 0x000076103c7e7816 */ /* 0x000fe2000000007e */
[----:B------:R-:W-:Y:S01]  /*4ba0*/  IMAD.MOV.U32 R60, RZ, RZ, R41 ;  /* 0x000000ffff3c7224 */ /* 0x000fe200078e0029 */
[----:B------:R-:W-:Y:S01]  /*4bb0*/  UISETP.NE.AND UP0, UPT, UR4, 0x3, UPT ;  /* 0x000000030400788c */ /* 0x000fe2000bf05270 */
[----:B------:R-:W-:Y:S01]  /*4bc0*/  IMAD.MOV.U32 R61, RZ, RZ, R46 ;  /* 0x000000ffff3d7224 */ /* 0x000fe200078e002e */
[----:B------:R-:W-:Y:S01]  /*4bd0*/  PRMT R128, R128, 0x5410, R26 ;  /* 0x0000541080807816 */ /* 0x000fe2000000001a */
[----:B------:R-:W-:Y:S01]  /*4be0*/  IMAD.MOV.U32 R26, RZ, RZ, R44 ;  /* 0x000000ffff1a7224 */ /* 0x000fe200078e002c */
[----:B------:R-:W-:Y:S01]  /*4bf0*/  PRMT R129, R60, 0x7610, R129 ;  /* 0x000076103c817816 */ /* 0x000fe20000000081 */
[----:B------:R-:W-:Y:S01]  /*4c00*/  IMAD.MOV.U32 R60, RZ, RZ, R45 ;  /* 0x000000ffff3c7224 */ /* 0x000fe200078e002d */
[----:B------:R-:W-:-:S02]  /*4c10*/  PLOP3.LUT P3, PT, PT, PT, UP0, 0x80, 0x0 ;  /* 0x000000000000781c */ /* 0x000fc40003f6f008 */
[----:B------:R-:W-:Y:S01]  /*4c20*/  PRMT R120, R120, 0x5410, R61 ;  /* 0x0000541078787816 */ /* 0x000fe2000000003d */
        /* <DEDUP_REMOVED lines=24> */
.L_x_2352:
[----:B------:R-:W2:Y:S01]  /*4db0*/  LDL R60, [R1+0x40] ;  /* 0x00004000013c7983 */ /* 0x000ea20000100800 */
[----:B------:R-:W-:Y:S01]  /*4dc0*/  IMAD R26, R18, 0x8, R16 ;  /* 0x00000008121a7824 */ /* 0x000fe200078e0210 */
[----:B------:R-:W-:Y:S01]  /*4dd0*/  BSSY B1, `(.L_x_2353) ;  /* 0x0000004000017945 */ /* 0x000fe20003800000 */
[----:B--2---:R-:W-:-:S04]  /*4de0*/  SHF.L.U32 R92, R60, 0x1f, RZ ;  /* 0x0000001f3c5c7819 */ /* 0x004fc800000006ff */
[----:B------:R-:W0:Y:S02]  /*4df0*/  SYNCS.PHASECHK.TRANS64.TRYWAIT P5, [R26+URZ+0x31c90], R92 ;  /* 0x031c905c1a0075a7 */ /* 0x000e2400080a017f */
[----:B0-----:R-:W-:Y:S05]  /*4e00*/  @!P5 BRA `(.L_x_2354) ;  /* 0x0000020800c0d947 */ /* 0x001fea0003800000 */
.L_x_2624:
[----:B------:R-:W-:Y:S05]  /*4e10*/  BSYNC B1 ;  /* 0x0000000000017941 */ /* 0x000fea0003800000 */
.L_x_2353:
        /* <DEDUP_REMOVED lines=41> */
[C---:B------:R-:W-:Y:S02]  /*50b0*/  PRMT R44, R117.reuse, 0x5432, R44 ;  /* 0x00005432752c7816 */ /* 0x040fe4000000002c */
[----:B------:R-:W-:Y:S02]  /*50c0*/  PRMT R45, R117, 0x5410, R45 ;  /* 0x00005410752d7816 */ /* 0x000fe4000000002d */
[----:B------:R-:W-:Y:S02]  /*50d0*/  SHF.R.U64 R46, R46, 0x10, R47 ;  /* 0x000000102e2e7819 */ /* 0x000fe4000000122f */
[----:B------:R-:W-:-:S02]  /*50e0*/  SHF.R.U32.HI R117, RZ, 0x10, R57 ;  /* 0x00000010ff757819 */ /* 0x000fc40000011639 */
[----:B------:R-:W-:Y:S02]  /*50f0*/  SHF.R.U32.HI R118, RZ, 0x10, R47 ;  /* 0x00000010ff767819 */ /* 0x000fe4000001162f */
[----:B------:R-:W-:Y:S02]  /*5100*/  SHF.R.U64 R47, R56, 0x10, R57 ;  /* 0x00000010382f7819 */ /* 0x000fe40000001239 */
[----:B------:R-:W-:Y:S02]  /*5110*/  PRMT R57, R120, 0x5432, R46 ;  /* 0x0000543278397816 */ /* 0x000fe4000000002e */
[----:B------:R-:W-:Y:S02]  /*5120*/  SHF.R.U32.HI R119, RZ, 0x10, R59 ;  /* 0x00000010ff777819 */ /* 0x000fe4000001163b */
[----:B------:R-:W-:Y:S02]  /*5130*/  PRMT R46, R131, 0x5410, R117 ;  /* 0x00005410832e7816 */ /* 0x000fe40000000075 */
[----:B------:R-:W-:-:S02]  /*5140*/  PRMT R118, R121, 0x5432, R118 ;  /* 0x0000543279767816 */ /* 0x000fc40000000076 */
[----:B------:R-:W-:Y:S01]  /*5150*/  PRMT R47, R121, 0x5410, R47 ;  /* 0x00005410792f7816 */ /* 0x000fe2000000002f */
[----:B-1----:R-:W-:Y:S01]  /*5160*/  IMAD.U32 R121, R65, 0x10000, RZ ;  /* 0x0001000041797824 */ /* 0x002fe200078e00ff */
[----:B------:R-:W-:Y:S01]  /*5170*/  PRMT R119, R120, 0x5410, R119 ;  /* 0x0000541078777816 */ /* 0x000fe20000000077 */
[----:B------:R-:W-:Y:S01]  /*5180*/  IMAD.U32 R120, R46, 0x10000, RZ ;  /* 0x000100002e787824 */ /* 0x000fe200078e00ff */
[----:B------:R-:W-:Y:S01]  /*5190*/  SHF.R.U64 R56, R58, 0x10, R59 ;  /* 0x000000103a387819 */ /* 0x000fe2000000123b */
[----:B--2---:R-:W-:Y:S01]  /*51a0*/  IMAD.U32 R59, R61, 0x10000, RZ ;  /* 0x000100003d3b7824 */ /* 0x004fe200078e00ff */
[----:B------:R-:W-:Y:S01]  /*51b0*/  LOP3.LUT R46, R46, 0xffff0000, RZ, 0xc0, !PT ;  /* 0xffff00002e2e7812 */ /* 0x000fe200078ec0ff */
[----:B------:R-:W-:Y:S02]  /*51c0*/  IMAD.U32 R58, R45, 0x10000, RZ ;  /* 0x000100002d3a7824 */ /* 0x000fe400078e00ff */
[----:B------:R-:W-:Y:S01]  /*51d0*/  FMUL.FTZ R117, R121, R120 ;  /* 0x0000007879757220 */ /* 0x000fe20000410000 */
[----:B------:R-:W-:-:S02]  /*51e0*/  LOP3.LUT R61, R61, 0xffff0000, RZ, 0xc0, !PT ;  /* 0xffff00003d3d7812 */ /* 0x000fc400078ec0ff */
[----:B------:R-:W-:Y:S01]  /*51f0*/  PRMT R56, R129, 0x5432, R56 ;  /* 0x0000543281387816 */ /* 0x000fe20000000038 */
[-C--:B------:R-:W-:Y:S01]  /*5200*/  FFMA.FTZ R117, R59, R58.reuse, -R117 ;  /* 0x0000003a3b757223 */ /* 0x080fe20000010875 */
[----:B------:R-:W-:Y:S01]  /*5210*/  FMUL.FTZ R58, R121, R58 ;  /* 0x0000003a793a7220 */ /* 0x000fe20000410000 */
[----:B------:R-:W-:-:S03]  /*5220*/  IMAD.U32 R121, R67, 0x10000, RZ ;  /* 0x0001000043797824 */ /* 0x000fc600078e00ff */
[----:B------:R-:W-:Y:S01]  /*5230*/  FFMA.FTZ R58, R59, R120, R58 ;  /* 0x000000783b3a7223 */ /* 0x000fe2000001003a */
[----:B------:R-:W-:Y:S01]  /*5240*/  LOP3.LUT R59, R65, 0xffff0000, RZ, 0xc0, !PT ;  /* 0xffff0000413b7812 */ /* 0x000fe200078ec0ff */
[----:B------:R-:W-:Y:S01]  /*5250*/  IMAD.U32 R120, R119, 0x10000, RZ ;  /* 0x0001000077787824 */ /* 0x000fe200078e00ff */
[----:B------:R-:W-:Y:S02]  /*5260*/  LOP3.LUT R65, R45, 0xffff0000, RZ, 0xc0, !PT ;  /* 0xffff00002d417812 */ /* 0x000fe400078ec0ff */
[----:B------:R-:W-:Y:S01]  /*5270*/  LOP3.LUT R119, R119, 0xffff0000, RZ, 0xc0, !PT ;  /* 0xffff000077777812 */ /* 0x000fe200078ec0ff */
[C---:B------:R-:W-:Y:S02]  /*5280*/  FMUL.FTZ R45, R59.reuse, R46 ;  /* 0x0000002e3b2d7220 */ /* 0x040fe40000410000 */
[-C--:B------:R-:W-:Y:S02]  /*5290*/  FMUL.FTZ R59, R59, R65.reuse ;  /* 0x000000413b3b7220 */ /* 0x080fe40000410000 */
[----:B------:R-:W-:Y:S01]  /*52a0*/  FFMA.FTZ R45, R61, R65, -R45 ;  /* 0x000000413d2d7223 */ /* 0x000fe2000001082d */
[----:B------:R-:W-:-:S02]  /*52b0*/  IMAD.U32 R65, R63, 0x10000, RZ ;  /* 0x000100003f417824 */ /* 0x000fc400078e00ff */
[----:B------:R-:W-:Y:S01]  /*52c0*/  FFMA.FTZ R46, R61, R46, R59 ;  /* 0x0000002e3d2e7223 */ /* 0x000fe2000001003b */
[C---:B------:R-:W-:Y:S02]  /*52d0*/  IMAD.U32 R61, R118.reuse, 0x10000, RZ ;  /* 0x00010000763d7824 */ /* 0x040fe400078e00ff */
[----:B------:R-:W-:Y:S01]  /*52e0*/  FMUL.FTZ R59, R121, R120 ;  /* 0x00000078793b7220 */ /* 0x000fe20000410000 */
[----:B------:R-:W-:Y:S02]  /*52f0*/  LOP3.LUT R118, R118, 0xffff0000, RZ, 0xc0, !PT ;  /* 0xffff000076767812 */ /* 0x000fe400078ec0ff */
[----:B------:R-:W-:Y:S01]  /*5300*/  LOP3.LUT R63, R63, 0xffff0000, RZ, 0xc0, !PT ;  /* 0xffff00003f3f7812 */ /* 0x000fe200078ec0ff */
[-C--:B------:R-:W-:Y:S01]  /*5310*/  FFMA.FTZ R59, R65, R61.reuse, -R59 ;  /* 0x0000003d413b7223 */ /* 0x080fe2000001083b */
[----:B------:R-:W-:Y:S01]  /*5320*/  FMUL.FTZ R61, R121, R61 ;  /* 0x0000003d793d7220 */ /* 0x000fe20000410000 */
[----:B------:R-:W-:Y:S02]  /*5330*/  F2FP.BF16.F32.PACK_AB R45, R45, R117 ;  /* 0x000000752d2d723e */ /* 0x000fe400000010ff */
[----:B------:R-:W-:Y:S01]  /*5340*/  F2FP.BF16.F32.PACK_AB R46, R46, R58 ;  /* 0x0000003a2e2e723e */ /* 0x000fe200000010ff */
[----:B------:R-:W-:Y:S01]  /*5350*/  FFMA.FTZ R61, R65, R120, R61 ;  /* 0x00000078413d7223 */ /* 0x000fe2000001003d */
[----:B------:R-:W-:Y:S01]  /*5360*/  LOP3.LUT R65, R67, 0xffff0000, RZ, 0xc0, !PT ;  /* 0xffff000043417812 */ /* 0x000fe200078ec0ff */
[C---:B------:R-:W-:Y:S01]  /*5370*/  IMAD.U32 R58, R60.reuse, 0x10000, RZ ;  /* 0x000100003c3a7824 */ /* 0x040fe200078e00ff */
[----:B------:R-:W-:-:S03]  /*5380*/  LOP3.LUT R60, R60, 0xffff0000, RZ, 0xc0, !PT ;  /* 0xffff00003c3c7812 */ /* 0x000fc600078ec0ff */
[C---:B------:R-:W-:Y:S01]  /*5390*/  FMUL.FTZ R67, R65.reuse, R119 ;  /* 0x0000007741437220 */ /* 0x040fe20000410000 */
[----:B------:R-:W-:-:S03]  /*53a0*/  FMUL.FTZ R65, R65, R118 ;  /* 0x0000007641417220 */ /* 0x000fc60000410000 */
[C---:B------:R-:W-:Y:S01]  /*53b0*/  FFMA.FTZ R67, R63.reuse, R118, -R67 ;  /* 0x000000763f437223 */ /* 0x040fe20000010843 */
[----:B------:R-:W-:Y:S01]  /*53c0*/  FFMA.FTZ R65, R63, R119, R65 ;  /* 0x000000773f417223 */ /* 0x000fe20000010041 */
[----:B------:R-:W-:-:S03]  /*53d0*/  IMAD.U32 R63, R64, 0x10000, RZ ;  /* 0x00010000403f7824 */ /* 0x000fc600078e00ff */
[----:B------:R-:W-:Y:S02]  /*53e0*/  F2FP.BF16.F32.PACK_AB R59, R67, R59 ;  /* 0x0000003b433b723e */ /* 0x000fe400000010ff */
[----:B------:R-:W-:Y:S01]  /*53f0*/  F2FP.BF16.F32.PACK_AB R67, R65, R61 ;  /* 0x0000003d4143723e */ /* 0x000fe200000010ff */
[C---:B------:R-:W-:Y:S01]  /*5400*/  IMAD.U32 R61, R47.reuse, 0x10000, RZ ;  /* 0x000100002f3d7824 */ /* 0x040fe200078e00ff */
[----:B------:R-:W-:Y:S01]  /*5410*/  LOP3.LUT R47, R47, 0xffff0000, RZ, 0xc0, !PT ;  /* 0xffff00002f2f7812 */ /* 0x000fe200078ec0ff */
[C---:B------:R-:W-:Y:S01]  /*5420*/  IMAD.U32 R65, R44.reuse, 0x10000, RZ ;  /* 0x000100002c417824 */ /* 0x040fe200078e00ff */
[----:B------:R-:W-:Y:S01]  /*5430*/  LOP3.LUT R44, R44, 0xffff0000, RZ, 0xc0, !PT ;  /* 0xffff00002c2c7812 */ /* 0x000fe200078ec0ff */
[C---:B------:R-:W-:Y:S02]  /*5440*/  FMUL.FTZ R117, R63.reuse, R61 ;  /* 0x0000003d3f757220 */ /* 0x040fe40000410000 */
[-C--:B------:R-:W-:Y:S02]  /*5450*/  FMUL.FTZ R63, R63, R65.reuse ;  /* 0x000000413f3f7220 */ /* 0x080fe40000410000 */
[----:B------:R-:W-:Y:S01]  /*5460*/  FFMA.FTZ R117, R58, R65, -R117 ;  /* 0x000000413a757223 */ /* 0x000fe20000010875 */
[----:B------:R-:W-:-:S02]  /*5470*/  IMAD.U32 R65, R66, 0x10000, RZ ;  /* 0x0001000042417824 */ /* 0x000fc400078e00ff */
[----:B------:R-:W-:Y:S01]  /*5480*/  FFMA.FTZ R63, R58, R61, R63 ;  /* 0x0000003d3a3f7223 */ /* 0x000fe2000001003f */
[----:B------:R-:W-:-:S05]  /*5490*/  LOP3.LUT R58, R64, 0xffff0000, RZ, 0xc0, !PT ;  /* 0xffff0000403a7812 */ /* 0x000fca00078ec0ff */
        /* <DEDUP_REMOVED lines=21> */
[----:B------:R-:W-:Y:S01]  /*55f0*/  FFMA.FTZ R58, R60, R56, R58 ;  /* 0x000000383c3a7223 */ /* 0x000fe2000001003a */
[----:B------:R-:W-:-:S03]  /*5600*/  IMAD.MOV.U32 R60, RZ, RZ, R44 ;  /* 0x000000ffff3c7224 */ /* 0x000fc600078e002c */
[----:B------:R-:W-:Y:S01]  /*5610*/  F2FP.BF16.F32.PACK_AB R62, R61, R64 ;  /* 0x000000403d3e723e */ /* 0x000fe200000010ff */
[----:B------:R-:W-:Y:S01]  /*5620*/  IMAD.MOV.U32 R61, RZ, RZ, R45 ;  /* 0x000000ffff3d7224 */ /* 0x000fe200078e002d */
[----:B------:R-:W-:Y:S01]  /*5630*/  F2FP.BF16.F32.PACK_AB R58, R58, R65 ;  /* 0x000000413a3a723e */ /* 0x000fe200000010ff */
[----:B------:R-:W-:Y:S02]  /*5640*/  IMAD.MOV.U32 R64, RZ, RZ, R47 ;  /* 0x000000ffff407224 */ /* 0x000fe400078e002f */
[----:B------:R-:W-:Y:S02]  /*5650*/  IMAD.MOV.U32 R65, RZ, RZ, R46 ;  /* 0x000000ffff417224 */ /* 0x000fe400078e002e */
[----:B------:R-:W-:-:S07]  /*5660*/  IMAD.MOV.U32 R66, RZ, RZ, R58 ;  /* 0x000000ffff427224 */ /* 0x000fce00078e003a */
.L_x_2358:
[----:B------:R-:W-:Y:S05]  /*5670*/  BSYNC B2 ;  /* 0x0000000000027941 */ /* 0x000fea0003800000 */
.L_x_2357:
[----:B------:R-:W-:Y:S01]  /*5680*/  ISETP.GE.AND P4, PT, R116, R110, PT ;  /* 0x0000006e7400720c */ /* 0x000fe20003f86270 */
[----:B------:R-:W-:-:S12]  /*5690*/  ULDC.64 UR4, c[0x0][0x208] ;  /* 0x0000820000047ab9 */ /* 0x000fd80000000a00 */
        /* <DEDUP_REMOVED lines=11> */
.L_x_2356:
[----:B------:R-:W-:Y:S05]  /*5750*/  BSYNC B1 ;  /* 0x0000000000017941 */ /* 0x000fea0003800000 */
.L_x_2355:
        /* <DEDUP_REMOVED lines=11> */
[----:B------:R-:W-:Y:S01]  /*5810*/  SHF.R.S32.HI R44, RZ, 0x1f, R45 ;  /* 0x0000001fff2c7819 */ /* 0x000fe2000001142d */
[----:B------:R-:W-:-:S03]  /*5820*/  IMAD.SHL.U32 R62, R45, 0x8, RZ ;  /* 0x000000082d3e7824 */ /* 0x000fc600078e00ff */
[----:B------:R-:W-:-:S04]  /*5830*/  LEA.HI R44, R44, R45, RZ, 0x2 ;  /* 0x0000002d2c2c7211 */ /* 0x000fc800078f10ff */
[----:B------:R-:W-:Y:S02]  /*5840*/  SHF.R.S32.HI R45, RZ, 0x2, R44 ;  /* 0x00000002ff2d7819 */ /* 0x000fe4000001142c */
[----:B------:R-:W-:-:S04]  /*5850*/  IADD3 R60, P4, P5, R28, R98, R10 ;  /* 0x000000621c3c7210 */ /* 0x000fc80007d9e00a */
[----:B------:R-:W-:Y:S02]  /*5860*/  IADD3.X R61, R3, R112, R101, P4, P5 ;  /* 0x00000070033d7210 */ /* 0x000fe400027ea465 */
[----:B------:R-:W-:Y:S01]  /*5870*/  ISETP.GE.AND P4, PT, R0, R107, PT ;  /* 0x0000006b0000720c */ /* 0x000fe20003f86270 */
[----:B------:R-:W-:Y:S01]  /*5880*/  BSSY B2, `(.L_x_2361) ;  /* 0x0000066000027945 */ /* 0x000fe20003800000 */
[----:B---3--:R-:W-:-:S04]  /*5890*/  LOP3.LUT R44, R56, 0x18, R62, 0xf8, !PT ;  /* 0x00000018382c7812 */ /* 0x008fc800078ef83e */
[----:B--2---:R-:W-:Y:S01]  /*58a0*/  LOP3.LUT R44, R44, R46, RZ, 0x3c, !PT ;  /* 0x0000002e2c2c7212 */ /* 0x004fe200078e3cff */
[----:B----4-:R-:W-:-:S04]  /*58b0*/  IMAD R45, R45, 0x1200, R47 ;  /* 0x000012002d2d7824 */ /* 0x010fc800078e022f */
[----:B------:R-:W-:Y:S02]  /*58c0*/  IMAD.IADD R45, R45, 0x1, R44 ;  /* 0x000000012d2d7824 */ /* 0x000fe400078e022c */
[C---:B------:R-:W-:Y:S02]  /*58d0*/  IMAD R47, R18.reuse, 0x3600, R104 ;  /* 0x00003600122f7824 */ /* 0x040fe400078e0268 */
        /* <DEDUP_REMOVED lines=9> */
[--C-:B------:R-:W-:Y:S02]  /*5970*/  SHF.R.U64 R40, R42, 0x10, R43.reuse ;  /* 0x000000102a287819 */ /* 0x100fe4000000122b */
[----:B------:R-:W-:Y:S02]  /*5980*/  SHF.R.U32.HI R65, RZ, 0x10, R43 ;  /* 0x00000010ff417819 */ /* 0x000fe4000001162b */
[----:B------:R-:W-:Y:S02]  /*5990*/  SHF.R.U32.HI R43, RZ, 0x10, R53 ;  /* 0x00000010ff2b7819 */ /* 0x000fe40000011635 */
[----:B------:R-:W-:-:S02]  /*59a0*/  PRMT R42, R129, 0x5410, R41 ;  /* 0x00005410812a7816 */ /* 0x000fc40000000029 */
[----:B------:R-:W-:Y:S01]  /*59b0*/  PRMT R41, R130, 0x5410, R43 ;  /* 0x0000541082297816 */ /* 0x000fe2000000002b */
[----:B-1----:R-:W-:Y:S01]  /*59c0*/  IMAD.U32 R43, R45, 0x10000, RZ ;  /* 0x000100002d2b7824 */ /* 0x002fe200078e00ff */
[----:B------:R-:W-:Y:S01]  /*59d0*/  PRMT R65, R128, 0x5410, R65 ;  /* 0x0000541080417816 */ /* 0x000fe20000000041 */
[C---:B------:R-:W-:Y:S01]  /*59e0*/  IMAD.U32 R63, R42.reuse, 0x10000, RZ ;  /* 0x000100002a3f7824 */ /* 0x040fe200078e00ff */
[----:B------:R-:W-:Y:S01]  /*59f0*/  LOP3.LUT R42, R42, 0xffff0000, RZ, 0xc0, !PT ;  /* 0xffff00002a2a7812 */ /* 0x000fe200078ec0ff */
[----:B------:R-:W-:Y:S01]  /*5a00*/  IMAD.U32 R66, R41, 0x10000, RZ ;  /* 0x0001000029427824 */ /* 0x000fe200078e00ff */
[----:B------:R-:W-:Y:S01]  /*5a10*/  SHF.R.U64 R52, R52, 0x10, R53 ;  /* 0x0000001034347819 */ /* 0x000fe20000001235 */
[----:B------:R-:W-:Y:S01]  /*5a20*/  IMAD.U32 R53, R47, 0x10000, RZ ;  /* 0x000100002f357824 */ /* 0x000fe200078e00ff */
[----:B------:R-:W-:Y:S01]  /*5a30*/  PRMT R64, R128, 0x5432, R64 ;  /* 0x0000543280407816 */ /* 0x000fe20000000040 */
[C---:B------:R-:W-:Y:S01]  /*5a40*/  FMUL.FTZ R116, R67.reuse, R66 ;  /* 0x0000004243747220 */ /* 0x040fe20000410000 */
[----:B------:R-:W-:Y:S01]  /*5a50*/  FMUL.FTZ R67, R67, R63 ;  /* 0x0000003f43437220 */ /* 0x000fe20000410000 */
[----:B------:R-:W-:-:S02]  /*5a60*/  PRMT R52, R127, 0x5432, R52 ;  /* 0x000054327f347816 */ /* 0x000fc40000000034 */
[C---:B------:R-:W-:Y:S01]  /*5a70*/  FFMA.FTZ R63, R43.reuse, R63, -R116 ;  /* 0x0000003f2b3f7223 */ /* 0x040fe20000010874 */
[----:B------:R-:W-:Y:S01]  /*5a80*/  FFMA.FTZ R43, R43, R66, R67 ;  /* 0x000000422b2b7223 */ /* 0x000fe20000010043 */
[----:B------:R-:W-:Y:S02]  /*5a90*/  LOP3.LUT R66, R41, 0xffff0000, RZ, 0xc0, !PT ;  /* 0xffff000029427812 */ /* 0x000fe400078ec0ff */
[----:B------:R-:W-:Y:S02]  /*5aa0*/  LOP3.LUT R67, R57, 0xffff0000, RZ, 0xc0, !PT ;  /* 0xffff000039437812 */ /* 0x000fe400078ec0ff */
[----:B------:R-:W-:Y:S02]  /*5ab0*/  LOP3.LUT R41, R45, 0xffff0000, RZ, 0xc0, !PT ;  /* 0xffff00002d297812 */ /* 0x000fe400078ec0ff */
[----:B------:R-:W-:Y:S01]  /*5ac0*/  SHF.R.U64 R54, R54, 0x10, R55 ;  /* 0x0000001036367819 */ /* 0x000fe20000001237 */
[C---:B------:R-:W-:Y:S01]  /*5ad0*/  FMUL.FTZ R57, R67.reuse, R66 ;  /* 0x0000004243397220 */ /* 0x040fe20000410000 */
[-C--:B------:R-:W-:Y:S01]  /*5ae0*/  FMUL.FTZ R45, R67, R42.reuse ;  /* 0x0000002a432d7220 */ /* 0x080fe20000410000 */
[C---:B------:R-:W-:Y:S01]  /*5af0*/  IMAD.U32 R67, R59.reuse, 0x10000, RZ ;  /* 0x000100003b437824 */ /* 0x040fe200078e00ff */
[----:B------:R-:W-:Y:S01]  /*5b00*/  LOP3.LUT R59, R59, 0xffff0000, RZ, 0xc0, !PT ;  /* 0xffff00003b3b7812 */ /* 0x000fe200078ec0ff */
[C---:B------:R-:W-:Y:S01]  /*5b10*/  FFMA.FTZ R42, R41.reuse, R42, -R57 ;  /* 0x0000002a292a7223 */ /* 0x040fe20000010839 */
[----:B------:R-:W-:Y:S01]  /*5b20*/  FFMA.FTZ R41, R41, R66, R45 ;  /* 0x0000004229297223 */ /* 0x000fe2000001002d */
[----:B------:R-:W-:Y:S01]  /*5b30*/  SHF.R.U32.HI R45, RZ, 0x10, R55 ;  /* 0x00000010ff2d7819 */ /* 0x000fe20000011637 */
[----:B------:R-:W-:Y:S01]  /*5b40*/  IMAD.U32 R57, R65, 0x10000, RZ ;  /* 0x0001000041397824 */ /* 0x000fe200078e00ff */
[----:B------:R-:W-:-:S02]  /*5b50*/  PRMT R54, R126, 0x5432, R54 ;  /* 0x000054327e367816 */ /* 0x000fc40000000036 */
[----:B------:R-:W-:Y:S02]  /*5b60*/  PRMT R45, R127, 0x5410, R45 ;  /* 0x000054107f2d7816 */ /* 0x000fe4000000002d */
[----:B------:R-:W-:Y:S02]  /*5b70*/  PRMT R40, R126, 0x5410, R40 ;  /* 0x000054107e287816 */ /* 0x000fe40000000028 */
[----:B------:R-:W-:Y:S01]  /*5b80*/  F2FP.BF16.F32.PACK_AB R42, R42, R63 ;  /* 0x0000003f2a2a723e */ /* 0x000fe200000010ff */
[----:B------:R-:W-:-:S04]  /*5b90*/  IMAD.U32 R66, R45, 0x10000, RZ ;  /* 0x000100002d427824 */ /* 0x000fc800078e00ff */
[C---:B------:R-:W-:Y:S01]  /*5ba0*/  FMUL.FTZ R116, R67.reuse, R66 ;  /* 0x0000004243747220 */ /* 0x040fe20000410000 */
[----:B------:R-:W-:-:S03]  /*5bb0*/  FMUL.FTZ R67, R67, R57 ;  /* 0x0000003943437220 */ /* 0x000fc60000410000 */
[C---:B------:R-:W-:Y:S01]  /*5bc0*/  FFMA.FTZ R57, R53.reuse, R57, -R116 ;  /* 0x0000003935397223 */ /* 0x040fe20000010874 */
[----:B------:R-:W-:Y:S01]  /*5bd0*/  FFMA.FTZ R53, R53, R66, R67 ;  /* 0x0000004235357223 */ /* 0x000fe20000010043 */
[----:B------:R-:W-:Y:S01]  /*5be0*/  LOP3.LUT R66, R65, 0xffff0000, RZ, 0xc0, !PT ;  /* 0xffff000041427812 */ /* 0x000fe200078ec0ff */
[C---:B------:R-:W-:Y:S01]  /*5bf0*/  IMAD.U32 R67, R64.reuse, 0x10000, RZ ;  /* 0x0001000040437824 */ /* 0x040fe200078e00ff */
[----:B------:R-:W-:Y:S02]  /*5c00*/  LOP3.LUT R65, R45, 0xffff0000, RZ, 0xc0, !PT ;  /* 0xffff00002d417812 */ /* 0x000fe400078ec0ff */
[----:B------:R-:W-:Y:S02]  /*5c10*/  LOP3.LUT R45, R47, 0xffff0000, RZ, 0xc0, !PT ;  /* 0xffff00002f2d7812 */ /* 0x000fe400078ec0ff */
[----:B------:R-:W-:Y:S01]  /*5c20*/  LOP3.LUT R64, R64, 0xffff0000, RZ, 0xc0, !PT ;  /* 0xffff000040407812 */ /* 0x000fe200078ec0ff */
        /* <DEDUP_REMOVED lines=13> */
[----:B------:R-:W-:Y:S01]  /*5d00*/  FMUL.FTZ R56, R56, R64 ;  /* 0x0000004038387220 */ /* 0x000fe20000410000 */
[C---:B------:R-:W-:Y:S01]  /*5d10*/  FFMA.FTZ R116, R59.reuse, R67, -R116 ;  /* 0x000000433b747223 */ /* 0x040fe20000010874 */
[----:B------:R-:W-:Y:S01]  /*5d20*/  FFMA.FTZ R66, R59, R65, R66 ;  /* 0x000000413b427223 */ /* 0x000fe20000010042 */
[----:B------:R-:W-:-:S02]  /*5d30*/  IMAD.U32 R65, R58, 0x10000, RZ ;  /* 0x000100003a417824 */ /* 0x000fc400078e00ff */
[----:B------:R-:W-:Y:S01]  /*5d40*/  FFMA.FTZ R56, R44, R52, R56 ;  /* 0x000000342c387223 */ /* 0x000fe20000010038 */
[----:B------:R-:W-:Y:S02]  /*5d50*/  IMAD.U32 R52, R54, 0x10000, RZ ;  /* 0x0001000036347824 */ /* 0x000fe400078e00ff */
[----:B------:R-:W-:Y:S01]  /*5d60*/  FFMA.FTZ R55, R44, R64, -R55 ;  /* 0x000000402c377223 */ /* 0x000fe20000010837 */
[----:B------:R-:W-:Y:S01]  /*5d70*/  IMAD.U32 R59, R40, 0x10000, RZ ;  /* 0x00010000283b7824 */ /* 0x000fe200078e00ff */
[----:B------:R-:W-:Y:S01]  /*5d80*/  LOP3.LUT R58, R58, 0xffff0000, RZ, 0xc0, !PT ;  /* 0xffff00003a3a7812 */ /* 0x000fe200078ec0ff */
[C---:B------:R-:W-:Y:S01]  /*5d90*/  FMUL.FTZ R64, R65.reuse, R52 ;  /* 0x0000003441407220 */ /* 0x040fe20000410000 */
[----:B------:R-:W-:Y:S02]  /*5da0*/  IMAD.U32 R44, R46, 0x10000, RZ ;  /* 0x000100002e2c7824 */ /* 0x000fe400078e00ff */
[----:B------:R-:W-:Y:S01]  /*5db0*/  FMUL.FTZ R65, R65, R59 ;  /* 0x0000003b41417220 */ /* 0x000fe20000410000 */
[----:B------:R-:W-:-:S02]  /*5dc0*/  LOP3.LUT R54, R54, 0xffff0000, RZ, 0xc0, !PT ;  /* 0xffff000036367812 */ /* 0x000fc400078ec0ff */
[----:B------:R-:W-:Y:S01]  /*5dd0*/  LOP3.LUT R40, R40, 0xffff0000, RZ, 0xc0, !PT ;  /* 0xffff000028287812 */ /* 0x000fe200078ec0ff */
[C---:B------:R-:W-:Y:S01]  /*5de0*/  FFMA.FTZ R64, R44.reuse, R59, -R64 ;  /* 0x0000003b2c407223 */ /* 0x040fe20000010840 */
[----:B------:R-:W-:Y:S01]  /*5df0*/  FFMA.FTZ R65, R44, R52, R65 ;  /* 0x000000342c417223 */ /* 0x000fe20000010041 */
[----:B------:R-:W-:Y:S01]  /*5e00*/  LOP3.LUT R46, R46, 0xffff0000, RZ, 0xc0, !PT ;  /* 0xffff00002e2e7812 */ /* 0x000fe200078ec0ff */
[C---:B------:R-:W-:Y:S01]  /*5e10*/  FMUL.FTZ R44, R58.reuse, R54 ;  /* 0x000000363a2c7220 */ /* 0x040fe20000410000 */
[-C--:B------:R-:W-:Y:S01]  /*5e20*/  FMUL.FTZ R58, R58, R40.reuse ;  /* 0x000000283a3a7220 */ /* 0x080fe20000410000 */
[----:B------:R-:W-:Y:S01]  /*5e30*/  F2FP.BF16.F32.PACK_AB R53, R45, R53 ;  /* 0x000000352d35723e */ /* 0x000fe200000010ff */
[----:B------:R-:W-:Y:S02]  /*5e40*/  IMAD.MOV.U32 R45, RZ, RZ, R42 ;  /* 0x000000ffff2d7224 */ /* 0x000fe400078e002a */
[C---:B------:R-:W-:Y:S01]  /*5e50*/  FFMA.FTZ R59, R46.reuse, R40, -R44 ;  /* 0x000000282e3b7223 */ /* 0x040fe2000001082c */
[----:B------:R-:W-:Y:S01]  /*5e60*/  FFMA.FTZ R58, R46, R54, R58 ;  /* 0x000000362e3a7223 */ /* 0x000fe2000001003a */
[----:B------:R-:W-:-:S02]  /*5e70*/  F2FP.BF16.F32.PACK_AB R47, R47, R57 ;  /* 0x000000392f2f723e */ /* 0x000fc400000010ff */
[----:B------:R-:W-:Y:S02]  /*5e80*/  F2FP.BF16.F32.PACK_AB R57, R41, R43 ;  /* 0x0000002b2939723e */ /* 0x000fe400000010ff */
[----:B------:R-:W-:Y:S01]  /*5e90*/  F2FP.BF16.F32.PACK_AB R46, R59, R64 ;  /* 0x000000403b2e723e */ /* 0x000fe200000010ff */
[----:B------:R-:W-:Y:S01]  /*5ea0*/  IMAD.MOV.U32 R59, RZ, RZ, R53 ;  /* 0x000000ffff3b7224 */ /* 0x000fe200078e0035 */
[----:B------:R-:W-:Y:S02]  /*5eb0*/  F2FP.BF16.F32.PACK_AB R44, R55, R116 ;  /* 0x00000074372c723e */ /* 0x000fe400000010ff */
[----:B------:R-:W-:Y:S02]  /*5ec0*/  F2FP.BF16.F32.PACK_AB R56, R56, R66 ;  /* 0x000000423838723e */ /* 0x000fe400000010ff */
[----:B------:R-:W-:-:S07]  /*5ed0*/  F2FP.BF16.F32.PACK_AB R58, R58, R65 ;  /* 0x000000413a3a723e */ /* 0x000fce00000010ff */
.L_x_2362:
[----:B------:R-:W-:Y:S05]  /*5ee0*/  BSYNC B2 ;  /* 0x0000000000027941 */ /* 0x000fea0003800000 */
.L_x_2361:
[----:B------:R-:W-:Y:S01]  /*5ef0*/  ISETP.GE.AND P4, PT, R62, R110, PT ;  /* 0x0000006e3e00720c */ /* 0x000fe20003f86270 */
[----:B------:R-:W-:-:S12]  /*5f00*/  ULDC.64 UR4, c[0x0][0x208] ;  /* 0x0000820000047ab9 */ /* 0x000fd80000000a00 */
        /* <DEDUP_REMOVED lines=9> */
.L_x_2360:
[----:B------:R-:W-:Y:S05]  /*5fa0*/  BSYNC B1 ;  /* 0x0000000000017941 */ /* 0x000fea0003800000 */
.L_x_2359:
[----:B------:R-:W-:-:S13]  /*5fb0*/  ISETP.NE.AND P4, PT, R14, RZ, PT ;  /* 0x000000ff0e00720c */ /* 0x000fda0003f85270 */
[----:B------:R-:W-:Y:S05]  /*5fc0*/  @!P4 BRA `(.L_x_2327) ;  /* 0x0000000800c0c947 */ /* 0x000fea0003800000 */
[----:B-1----:R-:W3:Y:S04]  /*5fd0*/  LDL R40, [R1+0x44] ;  /* 0x0000440001287983 */ /* 0x002ee80000100800 */
        /* <DEDUP_REMOVED lines=33> */
[--C-:B------:R-:W-:Y:S01]  /*61f0*/  SHF.R.U64 R36, R36, 0x10, R37.reuse ;  /* 0x0000001024247819 */ /* 0x100fe20000001225 */
[----:B--2---:R-:W-:Y:S01]  /*6200*/  IMAD.U32 R57, R45, 0x10000, RZ ;  /* 0x000100002d397824 */ /* 0x004fe200078e00ff */
[----:B------:R-:W-:Y:S01]  /*6210*/  SHF.R.U32.HI R54, RZ, 0x10, R37 ;  /* 0x00000010ff367819 */ /* 0x000fe20000011625 */
[----:B------:R-:W-:Y:S01]  /*6220*/  IMAD.U32 R62, R47, 0x10000, RZ ;  /* 0x000100002f3e7824 */ /* 0x000fe200078e00ff */
[----:B------:R-:W-:Y:S01]  /*6230*/  SHF.R.U64 R37, R38, 0x10, R39 ;  /* 0x0000001026257819 */ /* 0x000fe20000001227 */
[----:B-1----:R-:W-:Y:S01]  /*6240*/  IMAD.U32 R60, R43, 0x10000, RZ ;  /* 0x000100002b3c7824 */ /* 0x002fe200078e00ff */
[--C-:B------:R-:W-:Y:S01]  /*6250*/  SHF.R.U64 R38, R48, 0x10, R49.reuse ;  /* 0x0000001030267819 */ /* 0x100fe20000001231 */
[----:B------:R-:W-:Y:S01]  /*6260*/  IMAD.U32 R59, R42, 0x10000, RZ ;  /* 0x000100002a3b7824 */ /* 0x000fe200078e00ff */
[----:B------:R-:W-:Y:S02]  /*6270*/  SHF.R.U32.HI R48, RZ, 0x10, R49 ;  /* 0x00000010ff307819 */ /* 0x000fe40000011631 */
[----:B------:R-:W-:-:S02]  /*6280*/  PRMT R54, R123, 0x5432, R54 ;  /* 0x000054327b367816 */ /* 0x000fc40000000036 */
[----:B------:R-:W-:Y:S02]  /*6290*/  PRMT R63, R125, 0x5432, R48 ;  /* 0x000054327d3f7816 */ /* 0x000fe40000000030 */
[--C-:B------:R-:W-:Y:S01]  /*62a0*/  SHF.R.U64 R49, R50, 0x10, R51.reuse ;  /* 0x0000001032317819 */ /* 0x100fe20000001233 */
[----:B------:R-:W-:Y:S01]  /*62b0*/  IMAD.U32 R50, R41, 0x10000, RZ ;  /* 0x0001000029327824 */ /* 0x000fe200078e00ff */
[----:B------:R-:W-:Y:S01]  /*62c0*/  SHF.R.U32.HI R51, RZ, 0x10, R51 ;  /* 0x00000010ff337819 */ /* 0x000fe20000011633 */
[----:B------:R-:W-:Y:S01]  /*62d0*/  IMAD.U32 R48, R63, 0x10000, RZ ;  /* 0x000100003f307824 */ /* 0x000fe200078e00ff */
[----:B------:R-:W-:Y:S01]  /*62e0*/  PRMT R125, R125, 0x5410, R38 ;  /* 0x000054107d7d7816 */ /* 0x000fe20000000026 */
[----:B------:R-:W-:Y:S01]  /*62f0*/  IMAD.U32 R38, R54, 0x10000, RZ ;  /* 0x0001000036267824 */ /* 0x000fe200078e00ff */
[----:B------:R-:W-:Y:S01]  /*6300*/  SHF.R.U32.HI R39, RZ, 0x10, R39 ;  /* 0x00000010ff277819 */ /* 0x000fe20000011627 */
[C---:B------:R-:W-:Y:S01]  /*6310*/  FMUL.FTZ R65, R57.reuse, R48 ;  /* 0x0000003039417220 */ /* 0x040fe20000410000 */
[----:B------:R-:W-:Y:S01]  /*6320*/  PRMT R49, R124, 0x5410, R49 ;  /* 0x000054107c317816 */ /* 0x000fe20000000031 */
[-C--:B------:R-:W-:Y:S01]  /*6330*/  FMUL.FTZ R57, R57, R38.reuse ;  /* 0x0000002639397220 */ /* 0x080fe20000410000 */
[----:B------:R-:W-:Y:S01]  /*6340*/  LOP3.LUT R58, R45, 0xffff0000, RZ, 0xc0, !PT ;  /* 0xffff00002d3a7812 */ /* 0x000fe200078ec0ff */
[----:B------:R-:W-:Y:S01]  /*6350*/  FFMA.FTZ R38, R50, R38, -R65 ;  /* 0x0000002632267223 */ /* 0x000fe20000010841 */
[----:B------:R-:W-:Y:S01]  /*6360*/  PRMT R124, R124, 0x5432, R51 ;  /* 0x000054327c7c7816 */ /* 0x000fe20000000033 */
[----:B------:R-:W-:Y:S01]  /*6370*/  FFMA.FTZ R50, R50, R48, R57 ;  /* 0x0000003032327223 */ /* 0x000fe20000010039 */
[----:B------:R-:W-:Y:S01]  /*6380*/  LOP3.LUT R63, R63, 0xffff0000, RZ, 0xc0, !PT ;  /* 0xffff00003f3f7812 */ /* 0x000fe200078ec0ff */
[----:B------:R-:W-:Y:S01]  /*6390*/  IMAD.U32 R45, R44, 0x10000, RZ ;  /* 0x000100002c2d7824 */ /* 0x000fe200078e00ff */
[----:B------:R-:W-:Y:S01]  /*63a0*/  LOP3.LUT R51, R54, 0xffff0000, RZ, 0xc0, !PT ;  /* 0xffff000036337812 */ /* 0x000fe200078ec0ff */
[----:B------:R-:W-:Y:S01]  /*63b0*/  IMAD.U32 R65, R124, 0x10000, RZ ;  /* 0x000100007c417824 */ /* 0x000fe200078e00ff */
[----:B------:R-:W-:Y:S01]  /*63c0*/  PRMT R39, R122, 0x5432, R39 ;  /* 0x000054327a277816 */ /* 0x000fe20000000027 */
[C---:B------:R-:W-:Y:S01]  /*63d0*/  FMUL.FTZ R107, R58.reuse, R63 ;  /* 0x0000003f3a6b7220 */ /* 0x040fe20000410000 */
[----:B------:R-:W-:Y:S01]  /*63e0*/  LOP3.LUT R56, R41, 0xffff0000, RZ, 0xc0, !PT ;  /* 0xffff000029387812 */ /* 0x000fe200078ec0ff */
[-C--:B------:R-:W-:Y:S01]  /*63f0*/  FMUL.FTZ R57, R58, R51.reuse ;  /* 0x000000333a397220 */ /* 0x080fe20000410000 */
[----:B------:R-:W-:Y:S01]  /*6400*/  PRMT R36, R123, 0x5410, R36 ;  /* 0x000054107b247816 */ /* 0x000fe20000000024 */
[----:B------:R-:W-:Y:S01]  /*6410*/  IMAD.U32 R67, R39, 0x10000, RZ ;  /* 0x0001000027437824 */ /* 0x000fe200078e00ff */
[----:B------:R-:W-:Y:S01]  /*6420*/  LOP3.LUT R47, R47, 0xffff0000, RZ, 0xc0, !PT ;  /* 0xffff00002f2f7812 */ /* 0x000fe200078ec0ff */
[----:B------:R-:W-:Y:S01]  /*6430*/  FFMA.FTZ R51, R56, R51, -R107 ;  /* 0x0000003338337223 */ /* 0x000fe2000001086b */
[----:B------:R-:W-:Y:S01]  /*6440*/  FMUL.FTZ R107, R62, R65 ;  /* 0x000000413e6b7220 */ /* 0x000fe20000410000 */
[----:B------:R-:W-:Y:S01]  /*6450*/  FFMA.FTZ R57, R56, R63, R57 ;  /* 0x0000003f38397223 */ /* 0x000fe20000010039 */
[----:B------:R-:W-:Y:S01]  /*6460*/  LOP3.LUT R124, R124, 0xffff0000, RZ, 0xc0, !PT ;  /* 0xffff00007c7c7812 */ /* 0x000fe200078ec0ff */
[-C--:B------:R-:W-:Y:S01]  /*6470*/  FMUL.FTZ R62, R62, R67.reuse ;  /* 0x000000433e3e7220 */ /* 0x080fe20000410000 */
[----:B------:R-:W-:Y:S01]  /*6480*/  LOP3.LUT R56, R39, 0xffff0000, RZ, 0xc0, !PT ;  /* 0xffff000027387812 */ /* 0x000fe200078ec0ff */
[----:B------:R-:W-:Y:S01]  /*6490*/  FFMA.FTZ R48, R60, R67, -R107 ;  /* 0x000000433c307223 */ /* 0x000fe2000001086b */
[C---:B------:R-:W-:Y:S01]  /*64a0*/  IMAD.U32 R58, R125.reuse, 0x10000, RZ ;  /* 0x000100007d3a7824 */ /* 0x040fe200078e00ff */
[----:B------:R-:W-:Y:S01]  /*64b0*/  LOP3.LUT R44, R44, 0xffff0000, RZ, 0xc0, !PT ;  /* 0xffff00002c2c7812 */ /* 0x000fe200078ec0ff */
[----:B------:R-:W-:Y:S01]  /*64c0*/  FFMA.FTZ R60, R60, R65, R62 ;  /* 0x000000413c3c7223 */ /* 0x000fe2000001003e */
[C---:B------:R-:W-:Y:S01]  /*64d0*/  IMAD.U32 R54, R36.reuse, 0x10000, RZ ;  /* 0x0001000024367824 */ /* 0x040fe200078e00ff */
[----:B------:R-:W-:Y:S01]  /*64e0*/  LOP3.LUT R125, R125, 0xffff0000, RZ, 0xc0, !PT ;  /* 0xffff00007d7d7812 */ /* 0x000fe200078ec0ff */
[C---:B------:R-:W-:Y:S01]  /*64f0*/  FMUL.FTZ R62, R47.reuse, R124 ;  /* 0x0000007c2f3e7220 */ /* 0x040fe20000410000 */
[----:B------:R-:W-:Y:S01]  /*6500*/  FMUL.FTZ R64, R47, R56 ;  /* 0x000000382f407220 */ /* 0x000fe20000410000 */
[----:B------:R-:W-:Y:S01]  /*6510*/  LOP3.LUT R47, R36, 0xffff0000, RZ, 0xc0, !PT ;  /* 0xffff0000242f7812 */ /* 0x000fe200078ec0ff */
[----:B------:R-:W-:-:S02]  /*6520*/  IMAD.U32 R41, R40, 0x10000, RZ ;  /* 0x0001000028297824 */ /* 0x000fc400078e00ff */
[C---:B------:R-:W-:Y:S01]  /*6530*/  FMUL.FTZ R36, R45.reuse, R58 ;  /* 0x0000003a2d247220 */ /* 0x040fe20000410000 */
[----:B------:R-:W-:Y:S01]  /*6540*/  LOP3.LUT R40, R40, 0xffff0000, RZ, 0xc0, !PT ;  /* 0xffff000028287812 */ /* 0x000fe200078ec0ff */
[-C--:B------:R-:W-:Y:S01]  /*6550*/  FMUL.FTZ R45, R45, R54.reuse ;  /* 0x000000362d2d7220 */ /* 0x080fe20000410000 */
[----:B------:R-:W-:Y:S01]  /*6560*/  FMUL.FTZ R63, R44, R125 ;  /* 0x0000007d2c3f7220 */ /* 0x000fe20000410000 */
[C---:B------:R-:W-:Y:S01]  /*6570*/  FFMA.FTZ R36, R41.reuse, R54, -R36 ;  /* 0x0000003629247223 */ /* 0x040fe20000010824 */
[----:B------:R-:W-:Y:S01]  /*6580*/  PRMT R37, R122, 0x5410, R37 ;  /* 0x000054107a257816 */ /* 0x000fe20000000025 */
[----:B------:R-:W-:Y:S01]  /*6590*/  FFMA.FTZ R41, R41, R58, R45 ;  /* 0x0000003a29297223 */ /* 0x000fe2000001002d */
[----:B------:R-:W-:Y:S01]  /*65a0*/  LOP3.LUT R61, R42, 0xffff0000, RZ, 0xc0, !PT ;  /* 0xffff00002a3d7812 */ /* 0x000fe200078ec0ff */
[-C--:B------:R-:W-:Y:S01]  /*65b0*/  FMUL.FTZ R65, R44, R47.reuse ;  /* 0x0000002f2c417220 */ /* 0x080fe20000410000 */
[----:B------:R-:W-:Y:S01]  /*65c0*/  FFMA.FTZ R45, R40, R47, -R63 ;  /* 0x0000002f282d7223 */ /* 0x000fe2000001083f */
[----:B------:R-:W-:Y:S01]  /*65d0*/  LOP3.LUT R43, R43, 0xffff0000, RZ, 0xc0, !PT ;  /* 0xffff00002b2b7812 */ /* 0x000fe200078ec0ff */
[C---:B------:R-:W-:Y:S01]  /*65e0*/  IMAD.U32 R42, R46.reuse, 0x10000, RZ ;  /* 0x000100002e2a7824 */ /* 0x040fe200078e00ff */
[----:B------:R-:W-:Y:S01]  /*65f0*/  LOP3.LUT R46, R46, 0xffff0000, RZ, 0xc0, !PT ;  /* 0xffff00002e2e7812 */ /* 0x000fe200078ec0ff */
[C---:B------:R-:W-:Y:S01]  /*6600*/  IMAD.U32 R47, R49.reuse, 0x10000, RZ ;  /* 0x00010000312f7824 */ /* 0x040fe200078e00ff */
[----:B------:R-:W-:Y:S01]  /*6610*/  LOP3.LUT R49, R49, 0xffff0000, RZ, 0xc0, !PT ;  /* 0xffff000031317812 */ /* 0x000fe200078ec0ff */
[C---:B------:R-:W-:Y:S01]  /*6620*/  IMAD.U32 R44, R37.reuse, 0x10000, RZ ;  /* 0x00010000252c7824 */ /* 0x040fe200078e00ff */
[----:B------:R-:W-:Y:S01]  /*6630*/  LOP3.LUT R37, R37, 0xffff0000, RZ, 0xc0, !PT ;  /* 0xffff000025257812 */ /* 0x000fe200078ec0ff */
[----:B------:R-:W-:Y:S01]  /*6640*/  FFMA.FTZ R39, R43, R56, -R62 ;  /* 0x000000382b277223 */ /* 0x000fe2000001083e */
[----:B------:R-:W-:Y:S01]  /*6650*/  FMUL.FTZ R54, R42, R47 ;  /* 0x0000002f2a367220 */ /* 0x000fe20000410000 */
[----:B------:R-:W-:Y:S01]  /*6660*/  FMUL.FTZ R56, R46, R49 ;  /* 0x000000312e387220 */ /* 0x000fe20000410000 */
[-C--:B------:R-:W-:Y:S01]  /*6670*/  FMUL.FTZ R42, R42, R44.reuse ;  /* 0x0000002c2a2a7220 */ /* 0x080fe20000410000 */
[-C--:B------:R-:W-:Y:S01]  /*6680*/  FMUL.FTZ R46, R46, R37.reuse ;  /* 0x000000252e2e7220 */ /* 0x080fe20000410000 */
        /* <DEDUP_REMOVED lines=19> */
.L_x_2364:
[----:B------:R-:W-:Y:S05]  /*67c0*/  BSYNC B1 ;  /* 0x0000000000017941 */ /* 0x000fea0003800000 */
.L_x_2363:
[----:B------:R-:W-:Y:S01]  /*67d0*/  ISETP.GE.AND P4, PT, R55, R110, PT ;  /* 0x0000006e3700720c */ /* 0x000fe20003f86270 */
[----:B------:R-:W-:Y:S02]  /*67e0*/  ULDC.64 UR4, c[0x0][0x208] ;  /* 0x0000820000047ab9 */ /* 0x000fe40000000a00 */
[----:B-1----:R3:W-:Y:S10]  /*67f0*/  STG.E.128 desc[UR4][R52.64], R40 ;  /* 0x0000002834007986 */ /* 0x0027f4000c101d04 */
[----:B------:R-:W-:Y:S05]  /*6800*/  @P4 BRA `(.L_x_2327) ;  /* 0x0000000000b04947 */ /* 0x000fea0003800000 */
[--C-:B------:R-:W-:Y:S01]  /*6810*/  SHF.R.S32.HI R36, RZ, 0x1f, R55.reuse ;  /* 0x0000001fff247819 */ /* 0x100fe20000011437 */
[----:B------:R-:W-:Y:S01]  /*6820*/  ULDC.64 UR4, c[0x0][0x208] ;  /* 0x0000820000047ab9 */ /* 0x000fe20000000a00 */
[----:B------:R-:W-:-:S04]  /*6830*/  IADD3 R55, P4, P5, R28, R98, R55 ;  /* 0x000000621c377210 */ /* 0x000fc80007d9e037 */
[----:B------:R-:W-:Y:S02]  /*6840*/  IADD3.X R36, R3, R112, R36, P4, P5 ;  /* 0x0000007003247210 */ /* 0x000fe400027ea424 */
[----:B------:R-:W-:-:S04]  /*6850*/  LEA R96, P4, R55, R96, 0x1 ;  /* 0x0000006037607211 */ /* 0x000fc800078808ff */
[----:B------:R-:W-:-:S05]  /*6860*/  LEA.HI.X R97, R55, R97, R36, 0x1, P4 ;  /* 0x0000006137617211 */ /* 0x000fca00020f0c24 */
[----:B--2---:R4:W-:Y:S01]  /*6870*/  STG.E.128 desc[UR4][R96.64], R44 ;  /* 0x0000002c60007986 */ /* 0x0049e2000c101d04 */
[----:B------:R-:W-:Y:S05]  /*6880*/  BRA `(.L_x_2327) ;  /* 0x0000000000907947 */ /* 0x000fea0003800000 */
.L_x_2320:
[----:B------:R-:W2:Y:S02]  /*6890*/  LDL R36, [R1+0x60] ;  /* 0x0000600001247983 */ /* 0x000ea40000100800 */
[----:B--2---:R-:W-:-:S13]  /*68a0*/  R2UR UR4, R36 ;  /* 0x00000000240472ca */ /* 0x004fda00000e0000 */
[----:B------:R-:W-:-:S06]  /*68b0*/  UISETP.NE.AND UP0, UPT, UR4, 0x3, UPT ;  /* 0x000000030400788c */ /* 0x000fcc000bf05270 */
[----:B------:R-:W-:-:S13]  /*68c0*/  PLOP3.LUT P3, PT, PT, PT, UP0, 0x80, 0x0 ;  /* 0x000000000000781c */ /* 0x000fda0003f6f008 */
[----:B------:R-:W-:Y:S05]  /*68d0*/  @!P3 BRA `(.L_x_2365) ;  /* 0x000000000004b947 */ /* 0x000fea0003800000 */
[----:B------:R-:W-:Y:S01]  /*68e0*/  BPT.TRAP 0x1 ;  /* 0x000000040000795c */ /* 0x000fe20000300000 */
.L_x_2365:
[----:B------:R-:W2:Y:S01]  /*68f0*/  LDL R36, [R1+0x40] ;  /* 0x0000400001247983 */ /* 0x000ea20000100800 */
[----:B------:R-:W-:Y:S01]  /*6900*/  IMAD R26, R18, 0x8, R16 ;  /* 0x00000008121a7824 */ /* 0x000fe200078e0210 */
[----:B------:R-:W-:Y:S01]  /*6910*/  BSSY B1, `(.L_x_2366) ;  /* 0x0000006000017945 */ /* 0x000fe20003800000 */
[----:B------:R-:W-:-:S05]  /*6920*/  IMAD R91, R24, -0x90, R2 ;  /* 0xffffff70185b7824 */ /* 0x000fca00078e0202 */
[----:B------:R-:W-:Y:S02]  /*6930*/  VIMNMX R91, R91, 0x90, PT ;  /* 0x000000905b5b7848 */ /* 0x000fe40003fe0100 */
[----:B--2---:R-:W-:-:S04]  /*6940*/  SHF.L.U32 R92, R36, 0x1f, RZ ;  /* 0x0000001f245c7819 */ /* 0x004fc800000006ff */
[----:B------:R-:W0:Y:S02]  /*6950*/  SYNCS.PHASECHK.TRANS64.TRYWAIT P4, [R26+URZ+0x31c90], R92 ;  /* 0x031c905c1a0075a7 */ /* 0x000e24000808017f */
[----:B0-----:R-:W-:Y:S05]  /*6960*/  @!P4 BRA `(.L_x_2367) ;  /* 0x000001ec00fcc947 */ /* 0x001fea0003800000 */
.L_x_2625:
[----:B------:R-:W-:Y:S05]  /*6970*/  BSYNC B1 ;  /* 0x0000000000017941 */ /* 0x000fea0003800000 */
.L_x_2366:
[----:B------:R-:W-:-:S13]  /*6980*/  ISETP.GE.AND P4, PT, R144, R91, PT ;  /* 0x0000005b9000720c */ /* 0x000fda0003f86270 */
[----:B------:R-:W-:Y:S05]  /*6990*/  @P4 BRA `(.L_x_2327) ;  /* 0x00000000004c4947 */ /* 0x000fea0003800000 */
[----:B------:R-:W-:Y:S01]  /*69a0*/  ISETP.NE.AND P4, PT, R12, RZ, PT ;  /* 0x000000ff0c00720c */ /* 0x000fe20003f85270 */
[----:B------:R-:W-:-:S12]  /*69b0*/  ULDC.64 UR4, c[0x0][0x208] ;  /* 0x0000820000047ab9 */ /* 0x000fd80000000a00 */
        /* <DEDUP_REMOVED lines=17> */
.L_x_2327:
[----:B------:R-:W-:Y:S05]  /*6ad0*/  BSYNC B0 ;  /* 0x0000000000007941 */ /* 0x000fea0003800000 */
.L_x_2319:
        /* <DEDUP_REMOVED lines=17> */
.L_x_2369:
[----:B------:R-:W-:Y:S05]  /*6bf0*/  BSYNC B0 ;  /* 0x0000000000007941 */ /* 0x000fea0003800000 */
.L_x_2368:
[----:B------:R-:W2:Y:S01]  /*6c00*/  SYNCS.PHASECHK.TRANS64.TRYWAIT P3, [R26+URZ+0x31cb0], R92 ;  /* 0x031cb05c1a0075a7 */ /* 0x000ea2000806017f */
[----:B------:R-:W-:Y:S04]  /*6c10*/  BSSY B0, `(.L_x_2370) ;  /* 0x0000002000007945 */ /* 0x000fe80003800000 */
[----:B--2---:R-:W-:Y:S05]  /*6c20*/  @!P3 BRA `(.L_x_2371) ;  /* 0x000001ec0060b947 */ /* 0x004fea0003800000 */
.L_x_2626:
[----:B------:R-:W-:Y:S05]  /*6c30*/  BSYNC B0 ;  /* 0x0000000000007941 */ /* 0x000fea0003800000 */
.L_x_2370:
[----:B------:R-:W-:Y:S01]  /*6c40*/  ISETP.GE.AND P3, PT, R144, R91, PT ;  /* 0x0000005b9000720c */ /* 0x000fe20003f66270 */
[----:B------:R-:W-:-:S12]  /*6c50*/  BSSY B0, `(.L_x_2372) ;  /* 0x0000021000007945 */ /* 0x000fd80003800000 */
[----:B------:R-:W-:Y:S05]  /*6c60*/  @P3 BRA `(.L_x_2373) ;  /* 0x00000000007c3947 */ /* 0x000fea0003800000 */
[----:B------:R-:W-:Y:S01]  /*6c70*/  IMAD.WIDE R38, R24, 0x90, R78 ;  /* 0x0000009018267825 */ /* 0x000fe200078e024e */
[----:B------:R-:W-:Y:S01]  /*6c80*/  ULDC.64 UR4, c[0x0][0x328] ;  /* 0x0000ca0000047ab9 */ /* 0x000fe20000000a00 */
[----:B------:R-:W-:Y:S02]  /*6c90*/  ULDC.64 UR6, c[0x0][0x208] ;  /* 0x0000820000067ab9 */ /* 0x000fe40000000a00 */
[----:B------:R-:W-:Y:S02]  /*6ca0*/  IMAD R39, R39, UR4, RZ ;  /* 0x0000000427277c24 */ /* 0x000fe4000f8e02ff */
[----:B-1----:R-:W-:Y:S02]  /*6cb0*/  IMAD.MOV.U32 R36, RZ, RZ, R30 ;  /* 0x000000ffff247224 */ /* 0x002fe400078e001e */
[----:B------:R-:W-:Y:S02]  /*6cc0*/  IMAD.MOV.U32 R37, RZ, RZ, R88 ;  /* 0x000000ffff257224 */ /* 0x000fe400078e0058 */
[----:B------:R-:W-:-:S02]  /*6cd0*/  IMAD R39, R38, UR5, R39 ;  /* 0x0000000526277c24 */ /* 0x000fc4000f8e0227 */
        /* <DEDUP_REMOVED lines=24> */
.L_x_2373:
[----:B------:R-:W-:Y:S05]  /*6e60*/  BSYNC B0 ;  /* 0x0000000000007941 */ /* 0x000fea0003800000 */
.L_x_2372:
[----:B------:R-:W4:Y:S01]  /*6e70*/  LDL.LU R27, [R1+0x40] ;  /* 0x00004000011b7983 */ /* 0x000f220000300800 */
[----:B0-2---:R-:W-:Y:S02]  /*6e80*/  @!P4 VIADD R26, R26, 0x31cc0 ;  /* 0x00031cc01a1ac836 */ /* 0x005fe40000000000 */
[----:B------:R-:W-:Y:S01]  /*6e90*/  VIADD R18, R18, 0x1 ;  /* 0x0000000112127836 */ /* 0x000fe20000000000 */
[----:B------:R-:W-:Y:S01]  /*6ea0*/  @!PT LDS RZ, [RZ] ;  /* 0x00000000fffff984 */ /* 0x000fe20000000800 */
[----:B------:R-:W-:Y:S01]  /*6eb0*/  @!PT LDS RZ, [RZ] ;  /* 0x00000000fffff984 */ /* 0x000fe20000000800 */
[----:B------:R-:W-:Y:S01]  /*6ec0*/  @!PT LDS RZ, [RZ] ;  /* 0x00000000fffff984 */ /* 0x000fe20000000800 */
[----:B------:R-:W-:Y:S01]  /*6ed0*/  @!PT LDS RZ, [RZ] ;  /* 0x00000000fffff984 */ /* 0x000fe20000000800 */
[----:B------:R0:W-:Y:S06]  /*6ee0*/  MEMBAR.ALL.CTA ;  /* 0x0000000000007992 */ /* 0x0001ec0000008000 */
[----:B0-----:R-:W0:Y:S01]  /*6ef0*/  FENCE.VIEW.ASYNC.S ;  /* 0x00000000000073c6 */ /* 0x001e220000000000 */
[----:B------:R-:W-:Y:S01]  /*6f00*/  @!P4 PRMT R26, RZ, 0x654, R26 ;  /* 0x00000654ff1ac816 */ /* 0x000fe2000000001a */
[----:B0-----:R0:W-:Y:S01]  /*6f10*/  BAR.SYNC.DEFER_BLOCKING R111, 0x80 ;  /* 0x0002006f0000751d */ /* 0x0011e20000010000 */
[----:B------:R-:W-:-:S04]  /*6f20*/  ISETP.NE.AND P3, PT, R18, 0x2, PT ;  /* 0x000000021200780c */ /* 0x000fc80003f65270 */
[----:B------:R-:W-:Y:S01]  /*6f30*/  SEL R18, R18, RZ, P3 ;  /* 0x000000ff12127207 */ /* 0x000fe20001800000 */
[----:B------:R2:W-:Y:S02]  /*6f40*/  @!P4 SYNCS.ARRIVE.TRANS64.RED.A1T0 RZ, [R26+URZ], RZ ;  /* 0x000000ff1affc9a7 */ /* 0x0005e4000810043f */
[----:B--2---:R-:W-:-:S04]  /*6f50*/  SEL R26, RZ, 0x1, P3 ;  /* 0x00000001ff1a7807 */ /* 0x004fc80001800000 */
[----:B----4-:R-:W-:-:S05]  /*6f60*/  LOP3.LUT R27, R27, R26, RZ, 0x3c, !PT ;  /* 0x0000001a1b1b7212 */ /* 0x010fca00078e3cff */
[----:B------:R0:W-:Y:S01]  /*6f70*/  STL [R1+0x40], R27 ;  /* 0x0000401b01007387 */ /* 0x0001e20000100800 */
[----:B------:R-:W-:Y:S05]  /*6f80*/  @P2 BRA `(.L_x_2374) ;  /* 0xffffffb800202947 */ /* 0x000fea000383ffff */
[----:B0-----:R-:W0:Y:S01]  /*6f90*/  S2R R27, SR_TID.X ;  /* 0x00000000001b7919 */ /* 0x001e220000002100 */
[----:B------:R-:W-:Y:S02]  /*6fa0*/  PLOP3.LUT P0, PT, PT, PT, PT, 0x8, 0x0 ;  /* 0x000000000000781c */ /* 0x000fe40003f0e170 */
[----:B0-----:R-:W-:-:S04]  /*6fb0*/  SHF.R.U32.HI R27, RZ, 0x7, R27 ;  /* 0x00000007ff1b7819 */ /* 0x001fc8000001161b */
[----:B------:R-:W-:-:S13]  /*6fc0*/  ISETP.NE.AND P5, PT, R27, 0x1, PT ;  /* 0x000000011b00780c */ /* 0x000fda0003fa5270 */
[----:B------:R-:W-:Y:S06]  /*6fd0*/  @!P5 BAR.ARV 0x9, 0x100 ;  /* 0x024400000000db1d */ /* 0x000fec0000002000 */
.L_x_2314:
[----:B------:R-:W2:Y:S01]  /*6fe0*/  LDL R4, [R1+0x84] ;  /* 0x0000840001047983 */ /* 0x000ea20000100800 */
[----:B------:R-:W0:Y:S01]  /*6ff0*/  LDC R0, c[0x0][0x448] ;  /* 0x00011200ff007b82 */ /* 0x000e220000000800 */
        /* <DEDUP_REMOVED lines=12> */
[----:B------:R-:W-:Y:S01]  /*70c0*/  IMAD.MOV.U32 R46, RZ, RZ, RZ ;  /* 0x000000ffff2e7224 */ /* 0x000fe200078e00ff */
[----:B------:R-:W-:Y:S02]  /*70d0*/  CS2R R26, SRZ ;  /* 0x00000000001a7805 */ /* 0x000fe4000001ff00 */
[----:B------:R-:W-:Y:S02]  /*70e0*/  CS2R R44, SRZ ;  /* 0x00000000002c7805 */ /* 0x000fe4000001ff00 */
[----:B------:R-:W-:Y:S01]  /*70f0*/  CS2R R42, SRZ ;  /* 0x00000000002a7805 */ /* 0x000fe2000001ff00 */
[----:B---3--:R-:W-:Y:S01]  /*7100*/  IMAD.MOV.U32 R41, RZ, RZ, RZ ;  /* 0x000000ffff297224 */ /* 0x008fe200078e00ff */
[----:B------:R-:W-:Y:S01]  /*7110*/  CS2R R28, SRZ ;  /* 0x00000000001c7805 */ /* 0x000fe2000001ff00 */
[----:B------:R-:W-:Y:S01]  /*7120*/  IMAD.MOV.U32 R35, RZ, RZ, RZ ;  /* 0x000000ffff237224 */ /* 0x000fe200078e00ff */
[----:B------:R-:W-:-:S02]  /*7130*/  CS2R R72, SRZ ;  /* 0x0000000000487805 */ /* 0x000fc4000001ff00 */
[----:B------:R-:W-:Y:S01]  /*7140*/  CS2R R76, SRZ ;  /* 0x00000000004c7805 */ /* 0x000fe2000001ff00 */
[----:B------:R-:W-:Y:S01]  /*7150*/  IMAD.MOV.U32 R75, RZ, RZ, RZ ;  /* 0x000000ffff4b7224 */ /* 0x000fe200078e00ff */
[----:B------:R-:W-:Y:S02]  /*7160*/  CS2R R32, SRZ ;  /* 0x0000000000207805 */ /* 0x000fe4000001ff00 */
[----:B0-----:R-:W-:Y:S01]  /*7170*/  ISETP.NE.AND P1, PT, R0, 0x1, PT ;  /* 0x000000010000780c */ /* 0x001fe20003f25270 */
[----:B------:R-:W-:Y:S01]  /*7180*/  IMAD.MOV.U32 R80, RZ, RZ, RZ ;  /* 0x000000ffff507224 */ /* 0x000fe200078e00ff */
[----:B------:R-:W-:Y:S01]  /*7190*/  CS2R R78, SRZ ;  /* 0x00000000004e7805 */ /* 0x000fe2000001ff00 */
[----:B------:R-:W-:-:S10]  /*71a0*/  IMAD.MOV.U32 R6, RZ, RZ, RZ ;  /* 0x000000ffff067224 */ /* 0x000fd400078e00ff */
[----:B------:R-:W0:Y:S08]  /*71b0*/  @P1 LDC R3, c[0x0][0x44c] ;  /* 0x00011300ff031b82 */ /* 0x000e300000000800 */
[----:B------:R-:W3:Y:S01]  /*71c0*/  @P1 LDC R2, c[0x0][0x450] ;  /* 0x00011400ff021b82 */ /* 0x000ee20000000800 */
[----:B--2---:R-:W-:-:S04]  /*71d0*/  VIADD R0, R4, 0xbf ;  /* 0x000000bf04007836 */ /* 0x004fc80000000000 */
[----:B0-----:R-:W-:-:S05]  /*71e0*/  @P1 IMAD.HI.U32 R3, R0, R3, RZ ;  /* 0x0000000300031227 */ /* 0x001fca00078e00ff */
[----:B---3--:R-:W-:Y:S01]  /*71f0*/  @P1 SHF.R.U32.HI R0, RZ, R2, R3 ;  /* 0x00000002ff001219 */ /* 0x008fe20000011603 */
[----:B------:R-:W-:Y:S01]  /*7200*/  IMAD.MOV.U32 R2, RZ, RZ, RZ ;  /* 0x000000ffff027224 */ /* 0x000fe200078e00ff */
[----:B------:R-:W-:-:S03]  /*7210*/  PLOP3.LUT P1, PT, PT, PT, PT, 0x80, 0x0 ;  /* 0x000000000000781c */ /* 0x000fc60003f2f070 */
[----:B------:R-:W-:-:S04]  /*7220*/  IMAD.IADD R0, R113, 0x1, R0 ;  /* 0x0000000171007824 */ /* 0x000fc800078e0200 */
[----:B------:R-:W-:-:S05]  /*7230*/  IMAD.HI R0, R0, 0x38e38e39, RZ ;  /* 0x38e38e3900007827 */ /* 0x000fca00078e02ff */
[----:B------:R-:W-:-:S04]  /*7240*/  SHF.R.U32.HI R3, RZ, 0x1f, R0 ;  /* 0x0000001fff037819 */ /* 0x000fc80000011600 */
[----:B------:R-:W-:Y:S01]  /*7250*/  LEA.HI.SX32 R3, R0, R3, 0x1b ;  /* 0x0000000300037211 */ /* 0x000fe200078fdaff */
[----:B------:R-:W-:-:S03]  /*7260*/  IMAD.MOV.U32 R0, RZ, RZ, RZ ;  /* 0x000000ffff007224 */ /* 0x000fc600078e00ff */
[----:B------:R-:W-:-:S04]  /*7270*/  VIMNMX R96, R114, R3, PT ;  /* 0x0000000372607248 */ /* 0x000fc80003fe0100 */
[----:B------:R-:W-:Y:S01]  /*7280*/  ISETP.GE.AND P2, PT, R96, 0x1, PT ;  /* 0x000000016000780c */ /* 0x000fe20003f46270 */
[----:B------:R-:W-:-:S12]  /*7290*/  @P0 BRA `(.L_x_2375) ;  /* 0x00000000000c0947 */ /* 0x000fd80003800000 */
[----:B------:R-:W0:Y:S01]  /*72a0*/  FENCE.VIEW.ASYNC.G ;  /* 0x00000000000073c6 */ /* 0x000e220000000100 */
[----:B------:R-:W-:Y:S05]  /*72b0*/  WARPSYNC.ALL ;  /* 0x0000000000007948 */ /* 0x000fea0003800000 */
[----:B0-----:R-:W-:Y:S06]  /*72c0*/  BAR.ARV 0xc, 0x200 ;  /* 0x0308000000007b1d */ /* 0x001fec0000002000 */
.L_x_2375:
[----:B------:R-:W-:Y:S02]  /*72d0*/  IMAD.MOV.U32 R74, RZ, RZ, RZ ;  /* 0x000000ffff4a7224 */ /* 0x000fe400078e00ff */
        /* <DEDUP_REMOVED lines=8> */
[----:B------:R-:W-:-:S06]  /*7360*/  SHF.R.S32.HI R0, RZ, 0x7, R0 ;  /* 0x00000007ff007819 */ /* 0x000fcc0000011400 */
[----:B------:R-:W0:Y:S04]  /*7370*/  SHFL.IDX PT, R0, R0, RZ, 0x1f ;  /* 0x00001fff00007589 */ /* 0x000e2800000e0000 */
[----:B0-----:R2:W-:Y:S02]  /*7380*/  STL [R1+0x64], R0 ;  /* 0x0000640001007387 */ /* 0x0015e40000100800 */
.L_x_2629:
[----:B------:R-:W2:Y:S01]  /*7390*/  LDL R2, [R1+0x64] ;  /* 0x0000640001027983 */ /* 0x000ea20000100800 */
[----:B------:R-:W-:Y:S01]  /*73a0*/  BSSY B6, `(.L_x_2378) ;  /* 0x000001f000067945 */ /* 0x000fe20003800000 */
[----:B--2---:R-:W-:-:S05]  /*73b0*/  IMAD.HI R0, R2, 0x55555556, RZ ;  /* 0x5555555602007827 */ /* 0x004fca00078e02ff */
[----:B------:R-:W-:-:S05]  /*73c0*/  LEA.HI R0, R0, R0, RZ, 0x1 ;  /* 0x0000000000007211 */ /* 0x000fca00078f08ff */
[----:B------:R-:W-:Y:S02]  /*73d0*/  IMAD R3, R0, -0x3, R2 ;  /* 0xfffffffd00037824 */ /* 0x000fe400078e0202 */
[----:B------:R-:W-:Y:S02]  /*73e0*/  VIADD R2, R16, 0x24300 ;  /* 0x0002430010027836 */ /* 0x000fe40000000000 */
[C---:B------:R-:W-:Y:S02]  /*73f0*/  IMAD R0, R3.reuse, 0x1000, R16 ;  /* 0x0000100003007824 */ /* 0x040fe400078e0210 */
[----:B------:R-:W-:Y:S01]  /*7400*/  IMAD R3, R3, 0x800, R2 ;  /* 0x0000080003037824 */ /* 0x000fe200078e0202 */
[----:B------:R-:W-:Y:S01]  /*7410*/  LOP3.LUT P0, RZ, R2, 0x9f, RZ, 0xc0, !PT ;  /* 0x0000009f02ff7812 */ /* 0x000fe2000780c0ff */
[----:B------:R-:W-:-:S03]  /*7420*/  VIADD R0, R0, 0xda00 ;  /* 0x0000da0000007836 */ /* 0x000fc60000000000 */
[----:B------:R-:W-:Y:S02]  /*7430*/  SHF.R.U32.HI R3, RZ, 0x4, R3 ;  /* 0x00000004ff037819 */ /* 0x000fe40000011603 */
[----:B------:R-:W-:Y:S02]  /*7440*/  SHF.R.U32.HI R0, RZ, 0x4, R0 ;  /* 0x00000004ff007819 */ /* 0x000fe40000011600 */
[----:B------:R-:W-:Y:S02]  /*7450*/  LOP3.LUT R3, R3, 0x3fff, RZ, 0xc0, !PT ;  /* 0x00003fff03037812 */ /* 0x000fe400078ec0ff */
[----:B------:R-:W-:-:S03]  /*7460*/  LOP3.LUT R2, R0, 0x3fff, RZ, 0xc0, !PT ;  /* 0x00003fff00027812 */ /* 0x000fc600078ec0ff */
[----:B------:R2:W-:Y:S01]  /*7470*/  STL [R1+0x7c], R3 ;  /* 0x00007c0301007387 */ /* 0x0005e20000100800 */
[----:B------:R-:W-:Y:S05]  /*7480*/  @!P0 BRA `(.L_x_2379) ;  /* 0x0000000000408947 */ /* 0x000fea0003800000 */
[----:B------:R-:W-:Y:S01]  /*7490*/  MOV R0, 0x0 ;  /* 0x0000000000007802 */ /* 0x000fe20000000f00 */
[----:B------:R-:W-:Y:S01]  /*74a0*/  ULDC.64 UR4, c[0x4][0xa8] ;  /* 0x01002a0000047ab9 */ /* 0x000fe20000000a00 */
[----:B------:R-:W-:Y:S01]  /*74b0*/  ULDC.64 UR6, c[0x4][0xb0] ;  /* 0x01002c0000067ab9 */ /* 0x000fe20000000a00 */
[----:B------:R-:W-:Y:S01]  /*74c0*/  IMAD.U32 R4, RZ, RZ, UR4 ;  /* 0x00000004ff047e24 */ /* 0x000fe2000f8e00ff */
[----:B0-----:R0:W3:Y:S01]  /*74d0*/  LDC.64 R14, c[0x4][R0] ;  /* 0x01000000000e7b82 */ /* 0x0010e20000000a00 */
        /* <DEDUP_REMOVED lines=10> */
[----:B-123-5:R-:W-:Y:S05]  /*7580*/  CALL.ABS.NOINC R14 ;  /* 0x000000000e007343 */ /* 0x02efea0003c00000 */
.L_x_2379:
[----:B------:R-:W-:Y:S05]  /*7590*/  BSYNC B6 ;  /* 0x0000000000067941 */ /* 0x000fea0003800000 */
.L_x_2378:
[----:B------:R-:W-:Y:S02]  /*75a0*/  ULDC UR4, c[0x0][0x3f4] ;  /* 0x0000fd0000047ab9 */ /* 0x000fe40000000800 */
[----:B------:R-:W-:-:S13]  /*75b0*/  ISETP.LT.AND P0, PT, RZ, UR4, PT ;  /* 0x00000004ff007c0c */ /* 0x000fda000bf01270 */
[----:B------:R-:W-:Y:S05]  /*75c0*/  @P0 BRA `(.L_x_2380) ;  /* 0x0000000000400947 */ /* 0x000fea0003800000 */
[----:B------:R-:W3:Y:S02]  /*75d0*/  LDL R20, [R1+0xa0] ;  /* 0x0000a00001147983 */ /* 0x000ee40000100800 */
[----:B---3--:R-:W-:-:S04]  /*75e0*/  LEA.HI R0, R20, R20, RZ, 0x1 ;  /* 0x0000001414007211 */ /* 0x008fc800078f08ff */
[----:B------:R-:W-:-:S05]  /*75f0*/  LOP3.LUT R0, R0, 0xfffffffe, RZ, 0xc0, !PT ;  /* 0xfffffffe00007812 */ /* 0x000fca00078ec0ff */
[----:B------:R-:W-:-:S05]  /*7600*/  IMAD.IADD R0, R20, 0x1, -R0 ;  /* 0x0000000114007824 */ /* 0x000fca00078e0a00 */
[----:B--2---:R-:W-:-:S04]  /*7610*/  SHF.L.U32 R3, R0, 0x1f, RZ ;  /* 0x0000001f00037819 */ /* 0x004fc800000006ff */
[----:B------:R2:W3:Y:S03]  /*7620*/  SYNCS.PHASECHK.TRANS64.TRYWAIT P0, [R16+URZ+0x31c00], R3 ;  /* 0x031c0003100075a7 */ /* 0x0004e6000800017f */
[----:B---3--:R-:W-:Y:S05]  /*7630*/  @!P0 NANOSLEEP.SYNCS 0x989680 ;  /* 0x009896800000895d */ /* 0x008fea0003900000 */
[----:B------:R-:W3:Y:S01]  /*7640*/  @!P0 SYNCS.PHASECHK.TRANS64 P0, [R16+URZ+0x31c00], R3 ;  /* 0x031c0003100085a7 */ /* 0x000ee2000800007f */
[----:B------:R-:W-:Y:S04]  /*7650*/  BSSY B0, `(.L_x_2381) ;  /* 0x0000006000007945 */ /* 0x000fe80003800000 */
[----:B---3--:R-:W-:Y:S05]  /*7660*/  @P0 BRA `(.L_x_2382) ;  /* 0x0000000000100947 */ /* 0x008fea0003800000 */
.L_x_2383:
[----:B---3--:R3:W4:Y:S02]  /*7670*/  SYNCS.PHASECHK.TRANS64.TRYWAIT P0, [R16+URZ+0x31c00], R3 ;  /* 0x031c0003100075a7 */ /* 0x008724000800017f */
[----:B----4-:R-:W-:Y:S05]  /*7680*/  @!P0 NANOSLEEP.SYNCS 0x989680 ;  /* 0x009896800000895d */ /* 0x010fea0003900000 */
[----:B------:R-:W4:Y:S02]  /*7690*/  @!P0 SYNCS.PHASECHK.TRANS64 P0, [R16+URZ+0x31c00], R3 ;  /* 0x031c0003100085a7 */ /* 0x000f24000800007f */
[----:B----4-:R-:W-:Y:S05]  /*76a0*/  @!P0 BRA `(.L_x_2383) ;  /* 0xfffffffc00f08947 */ /* 0x010fea000383ffff */
.L_x_2382:
[----:B------:R-:W-:Y:S05]  /*76b0*/  BSYNC B0 ;  /* 0x0000000000007941 */ /* 0x000fea0003800000 */
.L_x_2381:
[----:B------:R-:W-:Y:S05]  /*76c0*/  BRA `(.L_x_2384) ;  /* 0x0000004000907947 */ /* 0x000fea0003800000 */
.L_x_2380:
[----:B------:R-:W3:Y:S01]  /*76d0*/  LDL R0, [R1+0xa4] ;  /* 0x0000a40001007983 */ /* 0x000ee20000100800 */
[----:B------:R-:W-:Y:S01]  /*76e0*/  ULDC.64 UR6, c[0x0][0x408] ;  /* 0x0001020000067ab9 */ /* 0x000fe20000000a00 */
[----:B---3--:R-:W-:Y:S02]  /*76f0*/  R2UR UR4, R0 ;  /* 0x00000000000472ca */ /* 0x008fe400000e0000 */
[----:B-----5:R-:W-:-:S05]  /*7700*/  SHF.R.S32.HI R0, RZ, 0x1f, R106 ;  /* 0x0000001fff007819 */ /* 0x020fca000001146a */
[----:B------:R-:W-:-:S04]  /*7710*/  IMAD R5, R0, UR6, RZ ;  /* 0x0000000600057c24 */ /* 0x000fc8000f8e02ff */
[----:B------:R-:W-:Y:S02]  /*7720*/  IMAD R5, R106, UR7, R5 ;  /* 0x000000076a057c24 */ /* 0x000fe4000f8e0205 */
[----:B------:R-:W-:-:S03]  /*7730*/  ULOP3.LUT UP0, URZ, UR4, 0x1bf, URZ, 0xc0, !UPT ;  /* 0x000001bf043f7892 */ /* 0x000fc6000f80c03f */
[----:B------:R-:W-:Y:S02]  /*7740*/  ULDC.64 UR4, c[0x0][0x3f8] ;  /* 0x0000fe0000047ab9 */ /* 0x000fe40000000a00 */
[----:B--2---:R-:W-:Y:S01]  /*7750*/  IMAD R3, R0, UR4, RZ ;  /* 0x0000000400037c24 */ /* 0x004fe2000f8e02ff */
[----:B------:R-:W-:Y:S01]  /*7760*/  PLOP3.LUT P0, PT, PT, PT, UP0, 0x80, 0x0 ;  /* 0x000000000000781c */ /* 0x000fe20003f0f008 */
[----:B------:R-:W-:-:S04]  /*7770*/  IMAD.WIDE.U32 R24, R106, UR4, RZ ;  /* 0x000000046a187c25 */ /* 0x000fc8000f8e00ff */
        /* <DEDUP_REMOVED lines=9> */
[----:B0-----:R0:W2:Y:S01]  /*7810*/  LDC.64 R14, c[0x4][R0] ;  /* 0x01000000000e7b82 */ /* 0x0010a20000000a00 */
        /* <DEDUP_REMOVED lines=10> */
[----:B-12---:R-:W-:Y:S05]  /*78c0*/  CALL.ABS.NOINC R14 ;  /* 0x000000000e007343 */ /* 0x006fea0003c00000 */
.L_x_2385:
[----:B------:R-:W2:Y:S01]  /*78d0*/  LDL R20, [R1+0x84] ;  /* 0x0000840001147983 */ /* 0x000ea20000100800 */
[----:B------:R-:W-:Y:S01]  /*78e0*/  ULDC.U8 UR4, c[0x0][0x410] ;  /* 0x0001040000047ab9 */ /* 0x000fe20000000000 */
[----:B------:R-:W-:Y:S01]  /*78f0*/  BSSY B0, `(.L_x_2386) ;  /* 0x00003f9000007945 */ /* 0x000fe20003800000 */
[----:B------:R-:W-:Y:S01]  /*7900*/  ISETP.NE.AND P0, PT, RZ, UR4, PT ;  /* 0x00000004ff007c0c */ /* 0x000fe2000bf05270 */
[----:B--2---:R-:W-:-:S12]  /*7910*/  IMAD.IADD R10, R144, 0x1, R20 ;  /* 0x00000001900a7824 */ /* 0x004fd800078e0214 */
[----:B------:R-:W-:Y:S05]  /*7920*/  @!P0 BRA `(.L_x_2387) ;  /* 0x0000001c00dc8947 */ /* 0x000fea0003800000 */
[----:B------:R-:W2:Y:S01]  /*7930*/  LDC R20, c[0x0][0x448] ;  /* 0x00011200ff147b82 */ /* 0x000ea20000000800 */
[----:B------:R-:W-:Y:S01]  /*7940*/  ULDC.64 UR4, c[0x0][0x3f8] ;  /* 0x0000fe0000047ab9 */ /* 0x000fe20000000a00 */
[----:B------:R-:W-:Y:S01]  /*7950*/  ULDC.64 UR6, c[0x0][0x408] ;  /* 0x0001020000067ab9 */ /* 0x000fe20000000a00 */
[----:B------:R-:W-:Y:S02]  /*7960*/  IMAD.MOV.U32 R6, RZ, RZ, R24 ;  /* 0x000000ffff067224 */ /* 0x000fe400078e0018 */
[----:B------:R-:W-:Y:S02]  /*7970*/  IMAD.MOV.U32 R7, RZ, RZ, R27 ;  /* 0x000000ffff077224 */ /* 0x000fe400078e001b */
[----:B------:R-:W-:Y:S02]  /*7980*/  IMAD.MOV.U32 R8, RZ, RZ, R106 ;  /* 0x000000ffff087224 */ /* 0x000fe400078e006a */
[----:B------:R-:W-:Y:S01]  /*7990*/  IMAD.MOV.U32 R9, RZ, RZ, R29 ;  /* 0x000000ffff097224 */ /* 0x000fe200078e001d */
[----:B--2---:R-:W-:-:S13]  /*79a0*/  ISETP.NE.AND P0, PT, R20, 0x1, PT ;  /* 0x000000011400780c */ /* 0x004fda0003f05270 */
[----:B------:R-:W2:Y:S08]  /*79b0*/  @P0 LDC R3, c[0x0][0x44c] ;  /* 0x00011300ff030b82 */ /* 0x000eb00000000800 */
[----:B------:R-:W3:Y:S01]  /*79c0*/  @P0 LDC R5, c[0x0][0x450] ;  /* 0x00011400ff050b82 */ /* 0x000ee20000000800 */
[----:B--2---:R-:W-:-:S04]  /*79d0*/  @P0 IMAD.HI.U32 R0, R10, R3, RZ ;  /* 0x000000030a000227 */ /* 0x004fc800078e00ff */
[----:B------:R-:W-:Y:S01]  /*79e0*/  IMAD.MOV.U32 R3, RZ, RZ, R10 ;  /* 0x000000ffff037224 */ /* 0x000fe200078e000a */
[----:B---3--:R-:W-:-:S04]  /*79f0*/  @P0 SHF.R.U32.HI R3, RZ, R5, R0 ;  /* 0x00000005ff030219 */ /* 0x008fc80000011600 */
        /* <DEDUP_REMOVED lines=17> */
[----:B------:R2:W3:Y:S04]  /*7b10*/  SHFL.IDX PT, R3, R13, RZ, 0x1e1f ;  /* 0x001e1fff0d037589 */ /* 0x0004e800000e0000 */
[----:B------:R-:W4:Y:S04]  /*7b20*/  SHFL.IDX PT, R0, R0, RZ, 0x1e1f ;  /* 0x001e1fff00007589 */ /* 0x000f2800000e0000 */
[----:B------:R-:W1:Y:S04]  /*7b30*/  SHFL.IDX PT, R5, R5, RZ, 0x1e1f ;  /* 0x001e1fff05057589 */ /* 0x000e6800000e0000 */
[----:B0-----:R2:W0:Y:S02]  /*7b40*/  SHFL.IDX PT, R14, R4, RZ, 0x1e1f ;  /* 0x001e1fff040e7589 */ /* 0x00142400000e0000 */
.L_x_2635:
[----:B--2---:R-:W2:Y:S04]  /*7b50*/  LDL R4, [R1+0x2c] ;  /* 0x00002c0001047983 */ /* 0x004ea80000100800 */
[----:B------:R-:W5:Y:S01]  /*7b60*/  LDL R54, [R1+0xa0] ;  /* 0x0000a00001367983 */ /* 0x000f620000100800 */
[----:B------:R-:W-:Y:S01]  /*7b70*/  BSSY B1, `(.L_x_2389) ;  /* 0x0000062000017945 */ /* 0x000fe20003800000 */
[----:B-1----:R-:W-:Y:S02]  /*7b80*/  CS2R R36, SRZ ;  /* 0x0000000000247805 */ /* 0x002fe4000001ff00 */
        /* <DEDUP_REMOVED lines=9> */
[----:B--2---:R-:W-:Y:S01]  /*7c20*/  IMAD R4, R4, R20, RZ ;  /* 0x0000001404047224 */ /* 0x004fe200078e02ff */
[----:B------:R-:W-:-:S03]  /*7c30*/  CS2R R20, SRZ ;  /* 0x0000000000147805 */ /* 0x000fc6000001ff00 */
[----:B------:R-:W-:Y:S01]  /*7c40*/  IMAD R109, R109, -0xc0, R4 ;  /* 0xffffff406d6d7824 */ /* 0x000fe200078e0204 */
[----:B------:R-:W-:Y:S02]  /*7c50*/  ISETP.GE.AND P1, PT, R10, R4, PT ;  /* 0x000000040a00720c */ /* 0x000fe40003f26270 */
[----:B------:R-:W-:Y:S02]  /*7c60*/  CS2R R10, SRZ ;  /* 0x00000000000a7805 */ /* 0x000fe4000001ff00 */
[----:B-----5:R-:W-:Y:S02]  /*7c70*/  LEA.HI R52, R54, R54, RZ, 0x1 ;  /* 0x0000003636347211 */ /* 0x020fe400078f08ff */
[----:B------:R-:W-:-:S04]  /*7c80*/  VIMNMX R109, R109, 0xc0, PT ;  /* 0x000000c06d6d7848 */ /* 0x000fc80003fe0100 */
[----:B------:R-:W-:-:S03]  /*7c90*/  ISETP.GE.AND P0, PT, R144, R109, PT ;  /* 0x0000006d9000720c */ /* 0x000fc60003f06270 */
[----:B------:R-:W-:Y:S10]  /*7ca0*/  @P1 BRA `(.L_x_2390) ;  /* 0x0000000400381947 */ /* 0x000ff40003800000 */
        /* <DEDUP_REMOVED lines=8> */
[----:B------:R-:W-:Y:S01]  /*7d30*/  CS2R R34, SRZ ;  /* 0x0000000000227805 */ /* 0x000fe2000001ff00 */
[----:B------:R-:W-:Y:S01]  /*7d40*/  ULDC.64 UR6, c[0x0][0x208] ;  /* 0x0000820000067ab9 */ /* 0x000fe20000000a00 */
[----:B------:R-:W-:Y:S02]  /*7d50*/  CS2R R38, SRZ ;  /* 0x0000000000267805 */ /* 0x000fe4000001ff00 */
[----:B------:R-:W-:Y:S02]  /*7d60*/  CS2R R36, SRZ ;  /* 0x0000000000247805 */ /* 0x000fe4000001ff00 */
[----:B------:R-:W-:Y:S02]  /*7d70*/  CS2R R28, SRZ ;  /* 0x00000000001c7805 */ /* 0x000fe4000001ff00 */
[----:B------:R-:W-:Y:S02]  /*7d80*/  CS2R R30, SRZ ;  /* 0x00000000001e7805 */ /* 0x000fe4000001ff00 */
[----:B------:R-:W-:-:S02]  /*7d90*/  CS2R R24, SRZ ;  /* 0x0000000000187805 */ /* 0x000fc4000001ff00 */
[----:B------:R-:W-:Y:S02]  /*7da0*/  CS2R R26, SRZ ;  /* 0x00000000001a7805 */ /* 0x000fe4000001ff00 */
[C---:B--2---:R-:W-:Y:S01]  /*7db0*/  ISETP.GE.AND P4, PT, R7.reuse, UR4, PT ;  /* 0x0000000407007c0c */ /* 0x044fe2000bf86270 */
[C---:B------:R-:W-:Y:S01]  /*7dc0*/  IMAD.SHL.U32 R11, R7.reuse, 0x2, RZ ;  /* 0x00000002070b7824 */ /* 0x040fe200078e00ff */
[----:B------:R-:W-:Y:S02]  /*7dd0*/  SHF.R.S32.HI R4, RZ, 0x1f, R7 ;  /* 0x0000001fff047819 */ /* 0x000fe40000011407 */
[----:B---3--:R-:W-:Y:S02]  /*7de0*/  ISETP.GE.AND P3, PT, R6, UR4, PT ;  /* 0x0000000406007c0c */ /* 0x008fe4000bf66270 */
[----:B------:R-:W-:-:S07]  /*7df0*/  SHF.L.U64.HI R4, R7, 0x1, R4 ;  /* 0x0000000107047819 */ /* 0x000fce0000010204 */
[-C--:B0-----:R-:W-:Y:S02]  /*7e00*/  @!P4 IADD3 R10, P2, R14, R11.reuse, RZ ;  /* 0x0000000b0e0ac210 */ /* 0x081fe40007f5e0ff */
[----:B----4-:R-:W-:-:S03]  /*7e10*/  @!P4 IADD3 R8, P1, R0, R11, RZ ;  /* 0x0000000b0008c210 */ /* 0x010fc60007f3e0ff */
[--C-:B------:R-:W-:Y:S01]  /*7e20*/  @!P4 IMAD.X R11, R5, 0x1, R4.reuse, P2 ;  /* 0x00000001050bc824 */ /* 0x100fe200010e0604 */
[----:B------:R-:W-:Y:S01]  /*7e30*/  ISETP.GE.AND P2, PT, R40, UR4, PT ;  /* 0x0000000428007c0c */ /* 0x000fe2000bf46270 */
        /* <DEDUP_REMOVED lines=12> */
[-C--:B------:R-:W-:Y:S01]  /*7f00*/  @!P2 IADD3 R44, P4, R14, R45.reuse, RZ ;  /* 0x0000002d0e2ca210 */ /* 0x080fe20007f9e0ff */
[----:B------:R-:W-:Y:S01]  /*7f10*/  IMAD.SHL.U32 R49, R15, 0x2, RZ ;  /* 0x000000020f317824 */ /* 0x000fe200078e00ff */
[----:B0-----:R-:W-:Y:S01]  /*7f20*/  SHF.L.U64.HI R8, R40, 0x1, R7 ;  /* 0x0000000128087819 */ /* 0x001fe20000010207 */
[----:B------:R-:W-:Y:S01]  /*7f30*/  @!P3 IMAD.X R7, R3, 0x1, R4, P5 ;  /* 0x000000010307b824 */ /* 0x000fe200028e0604 */
[----:B------:R-:W-:Y:S01]  /*7f40*/  SHF.R.S32.HI R12, RZ, 0x1f, R15 ;  /* 0x0000001fff0c7819 */ /* 0x000fe2000001140f */
[----:B------:R-:W5:Y:S01]  /*7f50*/  @!P3 LD.E.64 R30, desc[UR6][R42.64] ;  /* 0x000000062a1eb980 */ /* 0x000f62000c101b00 */
[C---:B------:R-:W-:Y:S01]  /*7f60*/  @!P2 IADD3 R40, P5, R0.reuse, R45, RZ ;  /* 0x0000002d0028a210 */ /* 0x040fe20007fbe0ff */
        /* <DEDUP_REMOVED lines=9> */
[----:B------:R-:W-:Y:S01]  /*8000*/  IMAD.SHL.U32 R15, R13, 0x2, RZ ;  /* 0x000000020d0f7824 */ /* 0x000fe200078e00ff */
[----:B------:R-:W5:Y:S03]  /*8010*/  @!P2 LD.E.64 R24, desc[UR6][R40.64] ;  /* 0x000000062818a980 */ /* 0x000f66000c101b00 */
[----:B------:R-:W-:Y:S01]  /*8020*/  @!P1 IMAD.X R49, R5, 0x1, R12, P4 ;  /* 0x0000000105319824 */ /* 0x000fe200020e060c */
[----:B------:R-:W-:-:S03]  /*8030*/  ISETP.GE.AND P4, PT, R13, UR4, PT ;  /* 0x000000040d007c0c */ /* 0x000fc6000bf86270 */
[----:B------:R-:W-:Y:S02]  /*8040*/  @!P5 IMAD.MOV.U32 R8, RZ, RZ, R0 ;  /* 0x000000ffff08d224 */ /* 0x000fe400078e0000 */
[----:B------:R-:W-:Y:S02]  /*8050*/  @!P5 IMAD.MOV.U32 R9, RZ, RZ, R3 ;  /* 0x000000ffff09d224 */ /* 0x000fe400078e0003 */
[----:B------:R-:W-:Y:S02]  /*8060*/  @!P5 IMAD.MOV.U32 R4, RZ, RZ, R14 ;  /* 0x000000ffff04d224 */ /* 0x000fe400078e000e */
[----:B------:R-:W-:-:S04]  /*8070*/  @!P5 IMAD.WIDE R8, R20, 0x2, R8 ;  /* 0x000000021408d825 */ /* 0x000fc800078e0208 */
[----:B------:R-:W-:Y:S01]  /*8080*/  @!P5 IMAD.WIDE R10, R20, 0x2, R4 ;  /* 0x00000002140ad825 */ /* 0x000fe200078e0204 */
[----:B------:R-:W-:Y:S01]  /*8090*/  SHF.R.S32.HI R4, RZ, 0x1f, R13 ;  /* 0x0000001fff047819 */ /* 0x000fe2000001140d */
[----:B------:R-:W5:Y:S03]  /*80a0*/  @!P5 LD.E.64 R38, desc[UR6][R8.64] ;  /* 0x000000060826d980 */ /* 0x000f66000c101b00 */
[----:B------:R-:W-:Y:S01]  /*80b0*/  SHF.L.U64.HI R4, R13, 0x1, R4 ;  /* 0x000000010d047819 */ /* 0x000fe20000010204 */
[----:B------:R0:W5:Y:S01]  /*80c0*/  @!P5 LD.E.64 R36, desc[UR6][R10.64] ;  /* 0x000000060a24d980 */ /* 0x000162000c101b00 */
[----:B------:R-:W-:-:S05]  /*80d0*/  @!P4 IADD3 R50, P5, R0, R15, RZ ;  /* 0x0000000f0032c210 */ /* 0x000fca0007fbe0ff */
[--C-:B------:R-:W-:Y:S01]  /*80e0*/  @!P4 IMAD.X R51, R3, 0x1, R4.reuse, P5 ;  /* 0x000000010333c824 */ /* 0x100fe200028e0604 */
[----:B------:R-:W-:Y:S02]  /*80f0*/  @!P4 IADD3 R14, P5, R14, R15, RZ ;  /* 0x0000000f0e0ec210 */ /* 0x000fe40007fbe0ff */
[----:B------:R-:W-:Y:S02]  /*8100*/  CS2R R20, SRZ ;  /* 0x0000000000147805 */ /* 0x000fe4000001ff00 */
[----:B------:R-:W-:Y:S02]  /*8110*/  CS2R R12, SRZ ;  /* 0x00000000000c7805 */ /* 0x000fe4000001ff00 */
[----:B0-----:R-:W-:Y:S02]  /*8120*/  CS2R R10, SRZ ;  /* 0x00000000000a7805 */ /* 0x001fe4000001ff00 */
[----:B------:R-:W-:Y:S01]  /*8130*/  CS2R R8, SRZ ;  /* 0x0000000000087805 */ /* 0x000fe2000001ff00 */
[----:B------:R-:W-:Y:S01]  /*8140*/  @!P4 IMAD.X R15, R5, 0x1, R4, P5 ;  /* 0x00000001050fc824 */ /* 0x000fe200028e0604 */
[----:B------:R1:W5:Y:S04]  /*8150*/  @!P1 LD.E.64 R20, desc[UR6][R46.64] ;  /* 0x000000062e149980 */ /* 0x000368000c101b00 */
[----:B------:R1:W5:Y:S04]  /*8160*/  @!P1 LD.E.64 R12, desc[UR6][R48.64] ;  /* 0x00000006300c9980 */ /* 0x000368000c101b00 */
[----:B------:R1:W5:Y:S04]  /*8170*/  @!P4 LD.E.64 R10, desc[UR6][R50.64] ;  /* 0x00000006320ac980 */ /* 0x000368000c101b00 */
[----:B------:R1:W5:Y:S02]  /*8180*/  @!P4 LD.E.64 R8, desc[UR6][R14.64] ;  /* 0x000000060e08c980 */ /* 0x000364000c101b00 */
.L_x_2390:
[----:B------:R-:W-:Y:S05]  /*8190*/  BSYNC B1 ;  /* 0x0000000000017941 */ /* 0x000fea0003800000 */
.L_x_2389:
[----:B---3-5:R-:W-:Y:S01]  /*81a0*/  IMAD.MOV.U32 R3, RZ, RZ, R37 ;  /* 0x000000ffff037224 */ /* 0x028fe200078e0025 */
[----:B------:R-:W-:Y:S01]  /*81b0*/  LOP3.LUT R52, R52, 0xfffffffe, RZ, 0xc0, !PT ;  /* 0xfffffffe34347812 */ /* 0x000fe200078ec0ff */
[----:B----4-:R-:W-:Y:S01]  /*81c0*/  IMAD.MOV.U32 R0, RZ, RZ, R36 ;  /* 0x000000ffff007224 */ /* 0x010fe200078e0024 */
        /* <DEDUP_REMOVED lines=49> */
.L_x_2636:
[----:B------:R-:W-:Y:S05]  /*84e0*/  BSYNC B1 ;  /* 0x0000000000017941 */ /* 0x000fea0003800000 */
.L_x_2391:
        /* <DEDUP_REMOVED lines=69> */
.L_x_2395:
[----:B------:R-:W-:Y:S05]  /*8940*/  BSYNC B1 ;  /* 0x0000000000017941 */ /* 0x000fea0003800000 */
.L_x_2394:
        /* <DEDUP_REMOVED lines=49> */
.L_x_2397:
[----:B------:R-:W-:Y:S05]  /*8c60*/  BSYNC B1 ;  /* 0x0000000000017941 */ /* 0x000fea0003800000 */
.L_x_2396:
[----:B------:R-:W-:Y:S04]  /*8c70*/  BSSY B1, `(.L_x_2398) ;  /* 0x0000030000017945 */ /* 0x000fe80003800000 */
[----:B------:R-:W-:Y:S05]  /*8c80*/  @P1 BRA `(.L_x_2399) ;  /* 0x0000000000b81947 */ /* 0x000fea0003800000 */
[----:B01----:R-:W0:Y:S01]  /*8c90*/  LDS.128 R4, [R3+0x10a00] ;  /* 0x010a000003047984 */ /* 0x003e220000000c00 */
        /* <DEDUP_REMOVED lines=45> */
.L_x_2399:
[----:B------:R-:W-:Y:S05]  /*8f70*/  BSYNC B1 ;  /* 0x0000000000017941 */ /* 0x000fea0003800000 */
.L_x_2398:
        /* <DEDUP_REMOVED lines=48> */
.L_x_2401:
[----:B------:R-:W-:Y:S05]  /*9280*/  BSYNC B1 ;  /* 0x0000000000017941 */ /* 0x000fea0003800000 */
.L_x_2400:
        /* <DEDUP_REMOVED lines=48> */
.L_x_2403:
[----:B------:R-:W-:Y:S05]  /*9590*/  BSYNC B1 ;  /* 0x0000000000017941 */ /* 0x000fea0003800000 */
.L_x_2402:
        /* <DEDUP_REMOVED lines=48> */
.L_x_2387:
[----:B------:R-:W2:Y:S01]  /*98a0*/  LDL R12, [R1+0x68] ;  /* 0x00006800010c7983 */ /* 0x000ea20000100800 */
[----:B------:R-:W3:Y:S01]  /*98b0*/  LDC R25, c[0x0][0x448] ;  /* 0x00011200ff197b82 */ /* 0x000ee20000000800 */
[----:B------:R-:W-:Y:S01]  /*98c0*/  ULDC.64 UR4, c[0x0][0x3f8] ;  /* 0x0000fe0000047ab9 */ /* 0x000fe20000000a00 */
[----:B------:R-:W-:Y:S01]  /*98d0*/  ULDC.64 UR6, c[0x0][0x408] ;  /* 0x0001020000067ab9 */ /* 0x000fe20000000a00 */
[----:B------:R-:W4:Y:S04]  /*98e0*/  LDL R11, [R1+0x6c] ;  /* 0x00006c00010b7983 */ /* 0x000f280000100800 */
[----:B0-----:R-:W2:Y:S01]  /*98f0*/  LDL.64 R14, [R1+0x50] ;  /* 0x00005000010e7983 */ /* 0x001ea20000100a00 */
[----:B------:R-:W-:Y:S02]  /*9900*/  IMAD.MOV.U32 R6, RZ, RZ, R24 ;  /* 0x000000ffff067224 */ /* 0x000fe400078e0018 */
[----:B------:R-:W-:-:S02]  /*9910*/  IMAD.MOV.U32 R7, RZ, RZ, R27 ;  /* 0x000000ffff077224 */ /* 0x000fc400078e001b */
[----:B------:R-:W-:Y:S02]  /*9920*/  IMAD.MOV.U32 R8, RZ, RZ, R106 ;  /* 0x000000ffff087224 */ /* 0x000fe400078e006a */
[----:B------:R-:W-:Y:S01]  /*9930*/  IMAD.MOV.U32 R9, RZ, RZ, R29 ;  /* 0x000000ffff097224 */ /* 0x000fe200078e001d */
[----:B---3--:R-:W-:-:S13]  /*9940*/  ISETP.NE.AND P0, PT, R25, 0x1, PT ;  /* 0x000000011900780c */ /* 0x008fda0003f05270 */
[----:B------:R-:W0:Y:S08]  /*9950*/  @P0 LDC R3, c[0x0][0x44c] ;  /* 0x00011300ff030b82 */ /* 0x000e300000000800 */
[----:B------:R-:W3:Y:S01]  /*9960*/  @P0 LDC R5, c[0x0][0x450] ;  /* 0x00011400ff050b82 */ /* 0x000ee20000000800 */
[----:B0-----:R-:W-:-:S04]  /*9970*/  @P0 IMAD.HI.U32 R0, R10, R3, RZ ;  /* 0x000000030a000227 */ /* 0x001fc800078e00ff */
        /* <DEDUP_REMOVED lines=19> */
[----:B----4-:R-:W-:-:S03]  /*9ab0*/  IMAD.IADD R46, R14, 0x1, R11 ;  /* 0x000000010e2e7824 */ /* 0x010fc600078e020b */
        /* <DEDUP_REMOVED lines=13> */
.L_x_2642:
[----:B------:R-:W3:Y:S04]  /*9b90*/  LDL R0, [R1+0x2c] ;  /* 0x00002c0001007983 */ /* 0x000ee80000100800 */
[----:B------:R-:W5:Y:S01]  /*9ba0*/  LDL R57, [R1+0xa0] ;  /* 0x0000a00001397983 */ /* 0x000f620000100800 */
[----:B------:R-:W-:Y:S01]  /*9bb0*/  BSSY B1, `(.L_x_2405) ;  /* 0x0000037000017945 */ /* 0x000fe20003800000 */
[----:B----4-:R-:W-:Y:S01]  /*9bc0*/  IMAD.MOV.U32 R38, RZ, RZ, R14 ;  /* 0x000000ffff267224 */ /* 0x010fe200078e000e */
[----:B------:R-:W-:Y:S01]  /*9bd0*/  CS2R R6, SRZ ;  /* 0x0000000000067805 */ /* 0x000fe2000001ff00 */
[----:B--2---:R-:W-:Y:S01]  /*9be0*/  IMAD.MOV.U32 R39, RZ, RZ, R5 ;  /* 0x000000ffff277224 */ /* 0x004fe200078e0005 */
        /* <DEDUP_REMOVED lines=9> */
[----:B---3--:R-:W-:-:S04]  /*9c80*/  IMAD R25, R0, R25, RZ ;  /* 0x0000001900197224 */ /* 0x008fc800078e02ff */
[----:B------:R-:W-:Y:S01]  /*9c90*/  IMAD R109, R109, -0xc0, R25 ;  /* 0xffffff406d6d7824 */ /* 0x000fe200078e0219 */
[----:B------:R-:W-:Y:S02]  /*9ca0*/  ISETP.GE.AND P1, PT, R10, R25, PT ;  /* 0x000000190a00720c */ /* 0x000fe40003f26270 */
[----:B------:R-:W-:Y:S02]  /*9cb0*/  CS2R R10, SRZ ;  /* 0x00000000000a7805 */ /* 0x000fe4000001ff00 */
[----:B-----5:R-:W-:Y:S02]  /*9cc0*/  LEA.HI R0, R57, R57, RZ, 0x1 ;  /* 0x0000003939007211 */ /* 0x020fe400078f08ff */
[----:B------:R-:W-:Y:S02]  /*9cd0*/  CS2R R24, SRZ ;  /* 0x0000000000187805 */ /* 0x000fe4000001ff00 */
[----:B------:R-:W-:-:S04]  /*9ce0*/  VIMNMX R109, R109, 0xc0, PT ;  /* 0x000000c06d6d7848 */ /* 0x000fc80003fe0100 */
[----:B------:R-:W-:Y:S01]  /*9cf0*/  ISETP.GE.AND P0, PT, R144, R109, PT ;  /* 0x0000006d9000720c */ /* 0x000fe20003f06270 */
[----:B------:R-:W-:-:S12]  /*9d00*/  @P1 BRA `(.L_x_2406) ;  /* 0x0000000000841947 */ /* 0x000fd80003800000 */
[C---:B------:R-:W-:Y:S01]  /*9d10*/  VIADD R3, R22.reuse, 0x10 ;  /* 0x0000001016037836 */ /* 0x040fe20000000000 */
[----:B------:R-:W-:Y:S01]  /*9d20*/  ULDC UR4, c[0x0][0x3f4] ;  /* 0x0000fd0000047ab9 */ /* 0x000fe20000000800 */
[C---:B------:R-:W-:Y:S01]  /*9d30*/  VIADD R4, R22.reuse, 0x20 ;  /* 0x0000002016047836 */ /* 0x040fe20000000000 */
[----:B------:R-:W-:Y:S02]  /*9d40*/  ISETP.GE.AND P1, PT, R22, UR4, PT ;  /* 0x0000000416007c0c */ /* 0x000fe4000bf26270 */
[----:B------:R-:W-:Y:S02]  /*9d50*/  CS2R R24, SRZ ;  /* 0x0000000000187805 */ /* 0x000fe4000001ff00 */
[----:B------:R-:W-:Y:S02]  /*9d60*/  ISETP.GE.AND P2, PT, R3, UR4, PT ;  /* 0x0000000403007c0c */ /* 0x000fe4000bf46270 */
[----:B------:R-:W-:Y:S02]  /*9d70*/  CS2R R26, SRZ ;  /* 0x00000000001a7805 */ /* 0x000fe4000001ff00 */
[----:B------:R-:W-:Y:S01]  /*9d80*/  ISETP.GE.AND P3, PT, R4, UR4, PT ;  /* 0x0000000404007c0c */ /* 0x000fe2000bf66270 */
[----:B------:R-:W-:Y:S01]  /*9d90*/  ULDC.64 UR6, c[0x0][0x208] ;  /* 0x0000820000067ab9 */ /* 0x000fe20000000a00 */
[----:B------:R-:W-:-:S02]  /*9da0*/  CS2R R4, SRZ ;  /* 0x0000000000047805 */ /* 0x000fc4000001ff00 */
[----:B------:R-:W-:Y:S01]  /*9db0*/  CS2R R6, SRZ ;  /* 0x0000000000067805 */ /* 0x000fe2000001ff00 */
[----:B------:R-:W-:-:S04]  /*9dc0*/  @!P1 IMAD.WIDE R12, R22, 0x2, R36 ;  /* 0x00000002160c9825 */ /* 0x000fc800078e0224 */
[----:B------:R-:W-:Y:S01]  /*9dd0*/  @!P2 IMAD.SHL.U32 R3, R49, 0x8, RZ ;  /* 0x000000083103a824 */ /* 0x000fe200078e00ff */
[----:B------:R0:W5:Y:S03]  /*9de0*/  @!P1 LD.E.128 R24, desc[UR6][R12.64] ;  /* 0x000000060c189980 */ /* 0x000166000c101d00 */
        /* <DEDUP_REMOVED lines=11> */
[----:B------:R-:W-:Y:S01]  /*9ea0*/  CS2R R14, SRZ ;  /* 0x00000000000e7805 */ /* 0x000fe2000001ff00 */
[----:B------:R0:W5:Y:S02]  /*9eb0*/  @!P2 LD.E.128 R28, desc[UR6][R40.64] ;  /* 0x00000006281ca980 */ /* 0x000164000c101d00 */
[--C-:B------:R-:W-:Y:S02]  /*9ec0*/  @!P3 IMAD.WIDE R50, R51, 0x2, R38.reuse ;  /* 0x000000023332b825 */ /* 0x100fe400078e0226 */
[----:B------:R0:W5:Y:S02]  /*9ed0*/  @!P2 LD.E.128 R8, desc[UR6][R36.64] ;  /* 0x000000062408a980 */ /* 0x000164000c101d00 */
[----:B------:R-:W-:-:S02]  /*9ee0*/  @!P1 IMAD.WIDE R38, R22, 0x2, R38 ;  /* 0x0000000216269825 */ /* 0x000fc400078e0226 */
[----:B------:R0:W5:Y:S04]  /*9ef0*/  @!P3 LD.E.128 R32, desc[UR6][R42.64] ;  /* 0x000000062a20b980 */ /* 0x000168000c101d00 */
[----:B------:R0:W5:Y:S04]  /*9f00*/  @!P1 LD.E.128 R4, desc[UR6][R38.64] ;  /* 0x0000000626049980 */ /* 0x000168000c101d00 */
[----:B------:R0:W5:Y:S02]  /*9f10*/  @!P3 LD.E.128 R12, desc[UR6][R50.64] ;  /* 0x00000006320cb980 */ /* 0x000164000c101d00 */
.L_x_2406:
[----:B------:R-:W-:Y:S05]  /*9f20*/  BSYNC B1 ;  /* 0x0000000000017941 */ /* 0x000fea0003800000 */
.L_x_2405:
        /* <DEDUP_REMOVED lines=52> */
.L_x_2643:
[----:B------:R-:W-:Y:S05]  /*a270*/  BSYNC B1 ;  /* 0x0000000000017941 */ /* 0x000fea0003800000 */
.L_x_2407:
[----:B------:R-:W-:Y:S02]  /*a280*/  PRMT R57, R0, 0x7610, R57 ;  /* 0x0000761000397816 */ /* 0x000fe40000000039 */
[----:B------:R-:W-:Y:S01]  /*a290*/  PRMT R58, R36, 0x7610, R58 ;  /* 0x00007610243a7816 */ /* 0x000fe2000000003a */
[----:B------:R-:W-:Y:S06]  /*a2a0*/  @P0 BRA `(.L_x_2393) ;  /* 0x0000001400740947 */ /* 0x000fec0003800000 */
[----:B------:R1:W5:Y:S01]  /*a2b0*/  LDL R84, [R1+0xa4] ;  /* 0x0000a40001547983 */ /* 0x0003620000100800 */
[----:B0-----:R-:W0:Y:S03]  /*a2c0*/  LDC R3, c[0x0][0x3f4] ;  /* 0x0000fd00ff037b82 */ /* 0x001e260000000800 */
[----:B------:R1:W5:Y:S04]  /*a2d0*/  LDL R83, [R1+0x48] ;  /* 0x0000480001537983 */ /* 0x0003680000100800 */
        /* <DEDUP_REMOVED lines=9> */
[----:B------:R-:W0:Y:S01]  /*a370*/  S2R R37, SR_TID.X ;  /* 0x0000000000257919 */ /* 0x000e220000002100 */
[----:B-----5:R-:W-:Y:S02]  /*a380*/  LOP3.LUT R36, R83, 0x18, R22, 0xf8, !PT ;  /* 0x0000001853247812 */ /* 0x020fe400078ef816 */
[----:B------:R-:W-:Y:S02]  /*a390*/  R2UR UR4, R84 ;  /* 0x00000000540472ca */ /* 0x000fe400000e0000 */
[----:B------:R-:W-:Y:S02]  /*a3a0*/  LOP3.LUT R36, R36, R81, RZ, 0x3c, !PT ;  /* 0x0000005124247212 */ /* 0x000fe400078e3cff */
[----:B------:R-:W-:Y:S02]  /*a3b0*/  SHF.R.U64 R74, R4, 0x10, R5 ;  /* 0x00000010044a7819 */ /* 0x000fe40000001205 */
[----:B------:R-:W-:Y:S01]  /*a3c0*/  SHF.R.U64 R71, R24, 0x10, R25 ;  /* 0x0000001018477819 */ /* 0x000fe20000001219 */
[----:B------:R-:W-:Y:S01]  /*a3d0*/  IMAD.IADD R38, R79, 0x1, R36 ;  /* 0x000000014f267824 */ /* 0x000fe200078e0224 */
[----:B------:R-:W-:-:S02]  /*a3e0*/  PRMT R74, R51, 0x5432, R74 ;  /* 0x00005432334a7816 */ /* 0x000fc4000000004a */
[----:B------:R-:W-:Y:S02]  /*a3f0*/  SHF.R.U64 R24, R26, 0x10, R27 ;  /* 0x000000101a187819 */ /* 0x000fe4000000121b */
[----:B------:R-:W-:Y:S01]  /*a400*/  PRMT R71, R68, 0x5410, R71 ;  /* 0x0000541044477816 */ /* 0x000fe20000000047 */
[----:B------:R-:W-:Y:S01]  /*a410*/  IMAD.U32 R76, R74, 0x10000, RZ ;  /* 0x000100004a4c7824 */ /* 0x000fe200078e00ff */
[----:B------:R-:W-:Y:S02]  /*a420*/  SHF.R.U32.HI R73, RZ, 0x10, R25 ;  /* 0x00000010ff497819 */ /* 0x000fe40000011619 */
[----:B------:R-:W-:Y:S01]  /*a430*/  SHF.R.U32.HI R27, RZ, 0x10, R27 ;  /* 0x00000010ff1b7819 */ /* 0x000fe2000001161b */
[----:B------:R-:W-:Y:S01]  /*a440*/  IMAD.U32 R72, R71, 0x10000, RZ ;  /* 0x0001000047487824 */ /* 0x000fe200078e00ff */
[----:B------:R-:W-:Y:S02]  /*a450*/  SHF.R.U32.HI R75, RZ, 0x10, R5 ;  /* 0x00000010ff4b7819 */ /* 0x000fe40000011605 */
[----:B------:R-:W-:-:S02]  /*a460*/  SHF.R.U64 R26, R6, 0x10, R7 ;  /* 0x00000010061a7819 */ /* 0x000fc40000001207 */
[----:B------:R-:W-:Y:S02]  /*a470*/  SHF.R.U32.HI R6, RZ, 0x10, R7 ;  /* 0x00000010ff067819 */ /* 0x000fe40000011607 */
[----:B------:R-:W-:Y:S02]  /*a480*/  PRMT R5, R70, 0x5410, R27 ;  /* 0x0000541046057816 */ /* 0x000fe4000000001b */
[----:B------:R-:W-:Y:S02]  /*a490*/  PRMT R73, R69, 0x5410, R73 ;  /* 0x0000541045497816 */ /* 0x000fe40000000049 */
[----:B------:R-:W-:Y:S01]  /*a4a0*/  PRMT R75, R67, 0x5410, R75 ;  /* 0x00005410434b7816 */ /* 0x000fe2000000004b */
[----:B0-----:R-:W-:Y:S01]  /*a4b0*/  VIADD R37, R37, 0xffffff80 ;  /* 0xffffff8025257836 */ /* 0x001fe20000000000 */
[----:B------:R-:W-:Y:S02]  /*a4c0*/  PRMT R6, R53, 0x5432, R6 ;  /* 0x0000543235067816 */ /* 0x000fe40000000006 */
[----:B------:R-:W-:Y:S01]  /*a4d0*/  LOP3.LUT R74, R74, 0xffff0000, RZ, 0xc0, !PT ;  /* 0xffff00004a4a7812 */ /* 0x000fe200078ec0ff */
[----:B------:R-:W-:Y:S01]  /*a4e0*/  IMAD.U32 R78, R75, 0x10000, RZ ;  /* 0x000100004b4e7824 */ /* 0x000fe200078e00ff */
[----:B------:R-:W-:Y:S01]  /*a4f0*/  LEA.HI R0, R37, R37, RZ, 0x1 ;  /* 0x0000002525007211 */ /* 0x000fe200078f08ff */
[----:B------:R-:W-:Y:S01]  /*a500*/  IMAD.U32 R77, R6, 0x10000, RZ ;  /* 0x00010000064d7824 */ /* 0x000fe200078e00ff */
[----:B------:R-:W-:-:S02]  /*a510*/  LOP3.LUT R75, R75, 0xffff0000, RZ, 0xc0, !PT ;  /* 0xffff00004b4b7812 */ /* 0x000fc400078ec0ff */
[----:B------:R-:W-:Y:S02]  /*a520*/  LOP3.LUT R0, R0, 0xfffffffe, RZ, 0xc0, !PT ;  /* 0xfffffffe00007812 */ /* 0x000fe400078ec0ff */
[----:B------:R-:W-:Y:S02]  /*a530*/  LOP3.LUT R71, R71, 0xffff0000, RZ, 0xc0, !PT ;  /* 0xffff000047477812 */ /* 0x000fe400078ec0ff */
[----:B------:R-:W-:Y:S01]  /*a540*/  PRMT R24, R54, 0x5432, R24 ;  /* 0x0000543236187816 */ /* 0x000fe20000000018 */
[----:B------:R-:W-:Y:S01]  /*a550*/  IMAD.IADD R0, R37, 0x1, -R0 ;  /* 0x0000000125007824 */ /* 0x000fe200078e0a00 */
[----:B------:R-:W-:Y:S02]  /*a560*/  PRMT R26, R52, 0x5432, R26 ;  /* 0x00005432341a7816 */ /* 0x000fe4000000001a */
[----:B------:R-:W-:Y:S02]  /*a570*/  LOP3.LUT R6, R6, 0xffff0000, RZ, 0xc0, !PT ;  /* 0xffff000006067812 */ /* 0x000fe400078ec0ff */
[----:B------:R-:W-:-:S04]  /*a580*/  LEA.HI R0, R3, R0, RZ, 0x1d ;  /* 0x0000000003007211 */ /* 0x000fc800078fe8ff */
[----:B------:R-:W-:-:S04]  /*a590*/  SHF.R.S32.HI R37, RZ, 0x1f, R0 ;  /* 0x0000001fff257819 */ /* 0x000fc80000011400 */
        /* <DEDUP_REMOVED lines=11> */
[----:B0-----:R-:W-:Y:S01]  /*a650*/  IMAD.U32 R27, R36, 0x10000, RZ ;  /* 0x00010000241b7824 */ /* 0x001fe200078e00ff */
[C---:B------:R-:W-:Y:S01]  /*a660*/  LOP3.LUT R4, R38.reuse, 0xffff0000, RZ, 0xc0, !PT ;  /* 0xffff000026047812 */ /* 0x040fe200078ec0ff */
[----:B------:R-:W-:Y:S01]  /*a670*/  IMAD.U32 R7, R38, 0x10000, RZ ;  /* 0x0001000026077824 */ /* 0x000fe200078e00ff */
[C---:B------:R-:W-:Y:S01]  /*a680*/  LOP3.LUT R38, R39.reuse, 0xffff0000, RZ, 0xc0, !PT ;  /* 0xffff000027267812 */ /* 0x040fe200078ec0ff */
[----:B------:R-:W-:Y:S01]  /*a690*/  IMAD.U32 R68, R39, 0x10000, RZ ;  /* 0x0001000027447824 */ /* 0x000fe200078e00ff */
[----:B------:R-:W-:Y:S01]  /*a6a0*/  LOP3.LUT R36, R36, 0xffff0000, RZ, 0xc0, !PT ;  /* 0xffff000024247812 */ /* 0x000fe200078ec0ff */
[----:B------:R-:W-:Y:S01]  /*a6b0*/  IMAD.U32 R67, R37, 0x10000, RZ ;  /* 0x0001000025437824 */ /* 0x000fe200078e00ff */
[C---:B-1----:R-:W-:Y:S01]  /*a6c0*/  LOP3.LUT R39, R40.reuse, 0xffff0000, RZ, 0xc0, !PT ;  /* 0xffff000028277812 */ /* 0x042fe200078ec0ff */
[----:B------:R-:W-:Y:S01]  /*a6d0*/  IMAD.U32 R25, R40, 0x10000, RZ ;  /* 0x0001000028197824 */ /* 0x000fe200078e00ff */
[C---:B------:R-:W-:Y:S01]  /*a6e0*/  LOP3.LUT R40, R41.reuse, 0xffff0000, RZ, 0xc0, !PT ;  /* 0xffff000029287812 */ /* 0x040fe200078ec0ff */
[----:B------:R-:W-:Y:S01]  /*a6f0*/  IMAD.U32 R69, R41, 0x10000, RZ ;  /* 0x0001000029457824 */ /* 0x000fe200078e00ff */
[----:B------:R-:W-:Y:S01]  /*a700*/  LOP3.LUT R37, R37, 0xffff0000, RZ, 0xc0, !PT ;  /* 0xffff000025257812 */ /* 0x000fe200078ec0ff */
[C---:B------:R-:W-:Y:S01]  /*a710*/  FMUL.FTZ R80, R25.reuse, R76 ;  /* 0x0000004c19507220 */ /* 0x040fe20000410000 */
[-C--:B------:R-:W-:Y:S01]  /*a720*/  FMUL.FTZ R82, R25, R72.reuse ;  /* 0x0000004819527220 */ /* 0x080fe20000410000 */
[C---:B------:R-:W-:Y:S01]  /*a730*/  IMAD.U32 R70, R43.reuse, 0x10000, RZ ;  /* 0x000100002b467824 */ /* 0x040fe200078e00ff */
[----:B------:R-:W-:Y:S01]  /*a740*/  LOP3.LUT R43, R43, 0xffff0000, RZ, 0xc0, !PT ;  /* 0xffff00002b2b7812 */ /* 0x000fe200078ec0ff */
[----:B------:R-:W-:Y:S01]  /*a750*/  FFMA.FTZ R25, R27, R72, -R80 ;  /* 0x000000481b197223 */ /* 0x000fe20000010850 */
[----:B------:R-:W-:-:S02]  /*a760*/  IMAD.U32 R72, R73, 0x10000, RZ ;  /* 0x0001000049487824 */ /* 0x000fc400078e00ff */
[----:B------:R-:W-:Y:S01]  /*a770*/  FFMA.FTZ R82, R27, R76, R82 ;  /* 0x0000004c1b527223 */ /* 0x000fe20000010052 */
[----:B------:R-:W-:Y:S02]  /*a780*/  IMAD.U32 R27, R5, 0x10000, RZ ;  /* 0x00010000051b7824 */ /* 0x000fe400078e00ff */
[C---:B------:R-:W-:Y:S01]  /*a790*/  FMUL.FTZ R80, R69.reuse, R78 ;  /* 0x0000004e45507220 */ /* 0x040fe20000410000 */
[----:B------:R-:W-:Y:S01]  /*a7a0*/  FMUL.FTZ R76, R69, R72 ;  /* 0x00000048454c7220 */ /* 0x000fe20000410000 */
[C---:B------:R-:W-:Y:S01]  /*a7b0*/  FMUL.FTZ R69, R70.reuse, R77 ;  /* 0x0000004d46457220 */ /* 0x040fe20000410000 */
[----:B------:R-:W-:Y:S01]  /*a7c0*/  LOP3.LUT R73, R73, 0xffff0000, RZ, 0xc0, !PT ;  /* 0xffff000049497812 */ /* 0x000fe200078ec0ff */
[-C--:B------:R-:W-:Y:S01]  /*a7d0*/  FMUL.FTZ R70, R70, R27.reuse ;  /* 0x0000001b46467220 */ /* 0x080fe20000410000 */
[----:B------:R-:W-:Y:S01]  /*a7e0*/  FFMA.FTZ R76, R67, R78, R76 ;  /* 0x0000004e434c7223 */ /* 0x000fe2000001004c */
[----:B------:R-:W-:Y:S01]  /*a7f0*/  FFMA.FTZ R69, R68, R27, -R69 ;  /* 0x0000001b44457223 */ /* 0x000fe20000010845 */
[C---:B------:R-:W-:Y:S01]  /*a800*/  FMUL.FTZ R27, R39.reuse, R74 ;  /* 0x0000004a271b7220 */ /* 0x040fe20000410000 */
[----:B------:R-:W-:Y:S01]  /*a810*/  FMUL.FTZ R78, R40, R75 ;  /* 0x0000004b284e7220 */ /* 0x000fe20000410000 */
[----:B------:R-:W-:Y:S01]  /*a820*/  FFMA.FTZ R77, R68, R77, R70 ;  /* 0x0000004d444d7223 */ /* 0x000fe20000010046 */
[----:B------:R-:W-:Y:S01]  /*a830*/  FMUL.FTZ R39, R39, R71 ;  /* 0x0000004727277220 */ /* 0x000fe20000410000 */
[----:B------:R-:W-:Y:S01]  /*a840*/  FMUL.FTZ R40, R40, R73 ;  /* 0x0000004928287220 */ /* 0x000fe20000410000 */
[----:B------:R-:W-:-:S02]  /*a850*/  IMAD.U32 R41, R42, 0x10000, RZ ;  /* 0x000100002a297824 */ /* 0x000fc400078e00ff */
[----:B------:R-:W-:Y:S01]  /*a860*/  FFMA.FTZ R80, R67, R72, -R80 ;  /* 0x0000004843507223 */ /* 0x000fe20000010850 */
[----:B------:R-:W-:Y:S02]  /*a870*/  IMAD.U32 R70, R26, 0x10000, RZ ;  /* 0x000100001a467824 */ /* 0x000fe400078e00ff */
[----:B------:R-:W-:Y:S01]  /*a880*/  FFMA.FTZ R72, R36, R71, -R27 ;  /* 0x0000004724487223 */ /* 0x000fe2000001081b */
[----:B------:R-:W-:Y:S02]  /*a890*/  IMAD.U32 R68, R24, 0x10000, RZ ;  /* 0x0001000018447824 */ /* 0x000fe400078e00ff */
[----:B------:R-:W-:Y:S01]  /*a8a0*/  FFMA.FTZ R39, R36, R74, R39 ;  /* 0x0000004a24277223 */ /* 0x000fe20000010027 */
[C---:B------:R-:W-:Y:S01]  /*a8b0*/  FFMA.FTZ R73, R37.reuse, R73, -R78 ;  /* 0x0000004925497223 */ /* 0x040fe2000001084e */
[----:B------:R-:W-:Y:S01]  /*a8c0*/  FFMA.FTZ R75, R37, R75, R40 ;  /* 0x0000004b254b7223 */ /* 0x000fe20000010028 */
[----:B------:R-:W-:Y:S01]  /*a8d0*/  LOP3.LUT R42, R42, 0xffff0000, RZ, 0xc0, !PT ;  /* 0xffff00002a2a7812 */ /* 0x000fe200078ec0ff */
[C---:B------:R-:W-:Y:S01]  /*a8e0*/  FMUL.FTZ R36, R41.reuse, R70 ;  /* 0x0000004629247220 */ /* 0x040fe20000410000 */
[----:B------:R-:W-:Y:S01]  /*a8f0*/  FMUL.FTZ R40, R41, R68 ;  /* 0x0000004429287220 */ /* 0x000fe20000410000 */
[----:B------:R-:W-:Y:S01]  /*a900*/  LOP3.LUT R37, R26, 0xffff0000, RZ, 0xc0, !PT ;  /* 0xffff00001a257812 */ /* 0x000fe200078ec0ff */
[----:B------:R-:W-:Y:S01]  /*a910*/  FMUL.FTZ R41, R43, R6 ;  /* 0x000000062b297220 */ /* 0x000fe20000410000 */
[----:B------:R-:W-:Y:S01]  /*a920*/  LOP3.LUT R27, R24, 0xffff0000, RZ, 0xc0, !PT ;  /* 0xffff0000181b7812 */ /* 0x000fe200078ec0ff */
[----:B------:R-:W-:Y:S01]  /*a930*/  FFMA.FTZ R36, R7, R68, -R36 ;  /* 0x0000004407247223 */ /* 0x000fe20000010824 */
[----:B------:R-:W-:Y:S01]  /*a940*/  LOP3.LUT R5, R5, 0xffff0000, RZ, 0xc0, !PT ;  /* 0xffff000005057812 */ /* 0x000fe200078ec0ff */
[----:B------:R-:W-:Y:S01]  /*a950*/  FFMA.FTZ R26, R7, R70, R40 ;  /* 0x00000046071a7223 */ /* 0x000fe20000010028 */
[C---:B------:R-:W-:Y:S01]  /*a960*/  FMUL.FTZ R7, R42.reuse, R37 ;  /* 0x000000252a077220 */ /* 0x040fe20000410000 */
[----:B------:R-:W-:Y:S01]  /*a970*/  FMUL.FTZ R42, R42, R27 ;  /* 0x0000001b2a2a7220 */ /* 0x000fe20000410000 */
[----:B------:R-:W-:Y:S01]  /*a980*/  F2FP.BF16.F32.PACK_AB R24, R39, R82 ;  /* 0x000000522718723e */ /* 0x000fe200000010ff */
[----:B------:R-:W-:Y:S01]  /*a990*/  FMUL.FTZ R43, R43, R5 ;  /* 0x000000052b2b7220 */ /* 0x000fe20000410000 */
[----:B------:R-:W-:Y:S01]  /*a9a0*/  FFMA.FTZ R7, R4, R27, -R7 ;  /* 0x0000001b04077223 */ /* 0x000fe20000010807 */
[----:B------:R-:W-:Y:S01]  /*a9b0*/  FFMA.FTZ R40, R38, R5, -R41 ;  /* 0x0000000526287223 */ /* 0x000fe20000010829 */
        /* <DEDUP_REMOVED lines=11> */
.L_x_2410:
[----:B------:R-:W-:Y:S05]  /*aa70*/  BSYNC B1 ;  /* 0x0000000000017941 */ /* 0x000fea0003800000 */
.L_x_2409:
[----:B------:R-:W-:Y:S04]  /*aa80*/  BSSY B1, `(.L_x_2411) ;  /* 0x0000070000017945 */ /* 0x000fe80003800000 */
[----:B------:R-:W-:Y:S05]  /*aa90*/  @P1 BRA `(.L_x_2412) ;  /* 0x0000000400b81947 */ /* 0x000fea0003800000 */
[----:B------:R-:W-:Y:S02]  /*aaa0*/  LEA.HI R49, R3, R49, RZ, 0x1d ;  /* 0x0000003103317211 */ /* 0x000fe400078fe8ff */
[----:B------:R-:W-:Y:S02]  /*aab0*/  LEA.HI R46, R47, R46, RZ, 0x5 ;  /* 0x0000002e2f2e7211 */ /* 0x000fe400078f28ff */
[----:B0-----:R-:W-:Y:S01]  /*aac0*/  SHF.R.S32.HI R4, RZ, 0x1f, R49 ;  /* 0x0000001fff047819 */ /* 0x001fe20000011431 */
[----:B------:R-:W-:Y:S01]  /*aad0*/  IMAD.SHL.U32 R0, R49, 0x8, RZ ;  /* 0x0000000831007824 */ /* 0x000fe200078e00ff */
[----:B------:R-:W-:Y:S02]  /*aae0*/  SHF.R.S32.HI R46, RZ, 0x5, R46 ;  /* 0x00000005ff2e7819 */ /* 0x000fe4000001142e */
[----:B-----5:R-:W-:Y:S02]  /*aaf0*/  LOP3.LUT R48, R83, 0x18, R48, 0xf8, !PT ;  /* 0x0000001853307812 */ /* 0x020fe400078ef830 */
[----:B------:R-:W-:Y:S01]  /*ab00*/  LEA.HI R4, R4, R49, RZ, 0x2 ;  /* 0x0000003104047211 */ /* 0x000fe200078f10ff */
[----:B------:R-:W-:Y:S01]  /*ab10*/  IMAD R46, R46, 0x1800, R79 ;  /* 0x000018002e2e7824 */ /* 0x000fe200078e024f */
[----:B------:R-:W-:-:S02]  /*ab20*/  LOP3.LUT R5, R48, R81, RZ, 0x3c, !PT ;  /* 0x0000005130057212 */ /* 0x000fc400078e3cff */
[----:B------:R-:W-:Y:S02]  /*ab30*/  LOP3.LUT R0, R83, 0x18, R0, 0xf8, !PT ;  /* 0x0000001853007812 */ /* 0x000fe400078ef800 */
[----:B------:R-:W-:Y:S01]  /*ab40*/  SHF.R.S32.HI R4, RZ, 0x2, R4 ;  /* 0x00000002ff047819 */ /* 0x000fe20000011404 */
[----:B------:R-:W-:Y:S01]  /*ab50*/  IMAD.IADD R46, R46, 0x1, R5 ;  /* 0x000000012e2e7824 */ /* 0x000fe200078e0205 */
[----:B------:R-:W-:Y:S02]  /*ab60*/  R2UR UR4, R84 ;  /* 0x00000000540472ca */ /* 0x000fe400000e0000 */
[----:B------:R-:W-:Y:S01]  /*ab70*/  LOP3.LUT R5, R0, R81, RZ, 0x3c, !PT ;  /* 0x0000005100057212 */ /* 0x000fe200078e3cff */
[----:B------:R-:W-:Y:S01]  /*ab80*/  IMAD R4, R4, 0x1800, R79 ;  /* 0x0000180004047824 */ /* 0x000fe200078e024f */
[----:B------:R-:W-:Y:S02]  /*ab90*/  SHF.R.U64 R38, R28, 0x10, R29 ;  /* 0x000000101c267819 */ /* 0x000fe4000000121d */
[----:B------:R-:W-:Y:S01]  /*aba0*/  SHF.R.U64 R28, R8, 0x10, R9 ;  /* 0x00000010081c7819 */ /* 0x000fe20000001209 */
[----:B------:R-:W-:Y:S01]  /*abb0*/  IMAD.IADD R25, R4, 0x1, R5 ;  /* 0x0000000104197824 */ /* 0x000fe200078e0205 */
[----:B------:R-:W-:-:S02]  /*abc0*/  SHF.R.U32.HI R9, RZ, 0x10, R9 ;  /* 0x00000010ff097819 */ /* 0x000fc40000011609 */
[----:B------:R-:W-:Y:S01]  /*abd0*/  PRMT R63, R63, 0x5410, R38 ;  /* 0x000054103f3f7816 */ /* 0x000fe20000000026 */
[----:B------:R-:W-:Y:S01]  /*abe0*/  IMAD R36, R25, 0x2, R16 ;  /* 0x0000000219247824 */ /* 0x000fe200078e0210 */
[----:B------:R-:W-:Y:S02]  /*abf0*/  PRMT R59, R59, 0x5410, R28 ;  /* 0x000054103b3b7816 */ /* 0x000fe4000000001c */
[----:B------:R-:W-:Y:S01]  /*ac00*/  LEA R0, R46, UR4, 0x1 ;  /* 0x000000042e007c11 */ /* 0x000fe2000f8e08ff */
[----:B------:R-:W-:Y:S01]  /*ac10*/  IMAD.U32 R37, R63, 0x10000, RZ ;  /* 0x000100003f257824 */ /* 0x000fe200078e00ff */
[----:B------:R-:W0:Y:S01]  /*ac20*/  LDS.128 R24, [R36+0xda00] ;  /* 0x00da000024187984 */ /* 0x000e220000000c00 */
[----:B------:R-:W-:Y:S01]  /*ac30*/  SHF.R.U32.HI R29, RZ, 0x10, R29 ;  /* 0x00000010ff1d7819 */ /* 0x000fe2000001161d */
[----:B------:R-:W-:Y:S01]  /*ac40*/  IMAD.U32 R39, R59, 0x10000, RZ ;  /* 0x000100003b277824 */ /* 0x000fe200078e00ff */
[----:B------:R-:W-:Y:S01]  /*ac50*/  SHF.R.U64 R8, R10, 0x10, R11 ;  /* 0x000000100a087819 */ /* 0x000fe2000000120b */
[----:B------:R-:W1:Y:S01]  /*ac60*/  LDS.128 R4, [R0] ;  /* 0x0000000000047984 */ /* 0x000e620000000c00 */
[----:B------:R-:W-:-:S02]  /*ac70*/  PRMT R60, R60, 0x5410, R9 ;  /* 0x000054103c3c7816 */ /* 0x000fc40000000009 */
[----:B------:R-:W-:Y:S02]  /*ac80*/  SHF.R.U64 R30, R30, 0x10, R31 ;  /* 0x000000101e1e7819 */ /* 0x000fe4000000121f */
[----:B------:R-:W-:Y:S01]  /*ac90*/  SHF.R.U32.HI R11, RZ, 0x10, R11 ;  /* 0x00000010ff0b7819 */ /* 0x000fe2000001160b */
[----:B------:R-:W-:Y:S01]  /*aca0*/  IMAD.U32 R38, R60, 0x10000, RZ ;  /* 0x000100003c267824 */ /* 0x000fe200078e00ff */
[----:B------:R-:W-:Y:S02]  /*acb0*/  SHF.R.U32.HI R31, RZ, 0x10, R31 ;  /* 0x00000010ff1f7819 */ /* 0x000fe4000001161f */
[----:B------:R-:W-:Y:S02]  /*acc0*/  PRMT R64, R64, 0x5410, R29 ;  /* 0x0000541040407816 */ /* 0x000fe4000000001d */
[----:B------:R-:W-:Y:S02]  /*acd0*/  PRMT R61, R61, 0x5410, R8 ;  /* 0x000054103d3d7816 */ /* 0x000fe40000000008 */
[----:B------:R-:W-:-:S02]  /*ace0*/  PRMT R62, R62, 0x5410, R11 ;  /* 0x000054103e3e7816 */ /* 0x000fc4000000000b */
[----:B------:R-:W-:Y:S02]  /*acf0*/  PRMT R66, R66, 0x5410, R31 ;  /* 0x0000541042427816 */ /* 0x000fe4000000001f */
[----:B------:R-:W-:Y:S01]  /*ad00*/  LOP3.LUT R59, R59, 0xffff0000, RZ, 0xc0, !PT ;  /* 0xffff00003b3b7812 */ /* 0x000fe200078ec0ff */
[----:B------:R-:W-:Y:S01]  /*ad10*/  IMAD.U32 R40, R62, 0x10000, RZ ;  /* 0x000100003e287824 */ /* 0x000fe200078e00ff */
[----:B------:R-:W-:Y:S02]  /*ad20*/  LOP3.LUT R63, R63, 0xffff0000, RZ, 0xc0, !PT ;  /* 0xffff00003f3f7812 */ /* 0x000fe400078ec0ff */
[----:B------:R-:W-:Y:S02]  /*ad30*/  LOP3.LUT R60, R60, 0xffff0000, RZ, 0xc0, !PT ;  /* 0xffff00003c3c7812 */ /* 0x000fe400078ec0ff */
[----:B------:R-:W-:Y:S02]  /*ad40*/  PRMT R65, R65, 0x5410, R30 ;  /* 0x0000541041417816 */ /* 0x000fe4000000001e */
[----:B------:R-:W-:Y:S01]  /*ad50*/  LOP3.LUT R62, R62, 0xffff0000, RZ, 0xc0, !PT ;  /* 0xffff00003e3e7812 */ /* 0x000fe200078ec0ff */
[C---:B0-----:R-:W-:Y:S01]  /*ad60*/  IMAD.U32 R28, R24.reuse, 0x10000, RZ ;  /* 0x00010000181c7824 */ /* 0x041fe200078e00ff */
[----:B------:R-:W-:Y:S01]  /*ad70*/  LOP3.LUT R24, R24, 0xffff0000, RZ, 0xc0, !PT ;  /* 0xffff000018187812 */ /* 0x000fe200078ec0ff */
[C---:B------:R-:W-:Y:S01]  /*ad80*/  IMAD.U32 R29, R25.reuse, 0x10000, RZ ;  /* 0x00010000191d7824 */ /* 0x040fe200078e00ff */
[----:B------:R-:W-:Y:S01]  /*ad90*/  LOP3.LUT R25, R25, 0xffff0000, RZ, 0xc0, !PT ;  /* 0xffff000019197812 */ /* 0x000fe200078ec0ff */
[----:B-1----:R-:W-:-:S02]  /*ada0*/  IMAD.U32 R8, R4, 0x10000, RZ ;  /* 0x0001000004087824 */ /* 0x002fc400078e00ff */
[C---:B------:R-:W-:Y:S01]  /*adb0*/  FMUL.FTZ R41, R28.reuse, R39 ;  /* 0x000000271c297220 */ /* 0x040fe20000410000 */
[-C--:B------:R-:W-:Y:S01]  /*adc0*/  FMUL.FTZ R43, R28, R37.reuse ;  /* 0x000000251c2b7220 */ /* 0x080fe20000410000 */
[----:B------:R-:W-:Y:S02]  /*add0*/  IMAD.U32 R28, R64, 0x10000, RZ ;  /* 0x00010000401c7824 */ /* 0x000fe400078e00ff */
[----:B------:R-:W-:Y:S01]  /*ade0*/  FMUL.FTZ R42, R29, R38 ;  /* 0x000000261d2a7220 */ /* 0x000fe20000410000 */
[----:B------:R-:W-:Y:S02]  /*adf0*/  IMAD.U32 R9, R5, 0x10000, RZ ;  /* 0x0001000005097824 */ /* 0x000fe400078e00ff */
[C---:B------:R-:W-:Y:S01]  /*ae00*/  FFMA.FTZ R41, R8.reuse, R37, -R41 ;  /* 0x0000002508297223 */ /* 0x040fe20000010829 */
[----:B------:R-:W-:Y:S02]  /*ae10*/  IMAD.U32 R31, R27, 0x10000, RZ ;  /* 0x000100001b1f7824 */ /* 0x000fe400078e00ff */
[----:B------:R-:W-:Y:S01]  /*ae20*/  FFMA.FTZ R43, R8, R39, R43 ;  /* 0x00000027082b7223 */ /* 0x000fe2000001002b */
[----:B------:R-:W-:-:S02]  /*ae30*/  IMAD.U32 R8, R66, 0x10000, RZ ;  /* 0x0001000042087824 */ /* 0x000fc400078e00ff */
[-C--:B------:R-:W-:Y:S01]  /*ae40*/  FMUL.FTZ R46, R29, R28.reuse ;  /* 0x0000001c1d2e7220 */ /* 0x080fe20000410000 */
[----:B------:R-:W-:Y:S01]  /*ae50*/  FFMA.FTZ R42, R9, R28, -R42 ;  /* 0x0000001c092a7223 */ /* 0x000fe2000001082a */
[----:B------:R-:W-:Y:S01]  /*ae60*/  FMUL.FTZ R28, R31, R40 ;  /* 0x000000281f1c7220 */ /* 0x000fe20000410000 */
[----:B------:R-:W-:Y:S01]  /*ae70*/  LOP3.LUT R4, R4, 0xffff0000, RZ, 0xc0, !PT ;  /* 0xffff000004047812 */ /* 0x000fe200078ec0ff */
[----:B------:R-:W-:Y:S02]  /*ae80*/  IMAD.U32 R11, R7, 0x10000, RZ ;  /* 0x00010000070b7824 */ /* 0x000fe400078e00ff */
[----:B------:R-:W-:Y:S01]  /*ae90*/  FMUL.FTZ R31, R31, R8 ;  /* 0x000000081f1f7220 */ /* 0x000fe20000410000 */
[----:B------:R-:W-:Y:S01]  /*aea0*/  FFMA.FTZ R46, R9, R38, R46 ;  /* 0x00000026092e7223 */ /* 0x000fe2000001002e */
[----:B------:R-:W-:Y:S01]  /*aeb0*/  LOP3.LUT R64, R64, 0xffff0000, RZ, 0xc0, !PT ;  /* 0xffff000040407812 */ /* 0x000fe200078ec0ff */
[C---:B------:R-:W-:Y:S01]  /*aec0*/  FMUL.FTZ R9, R24.reuse, R59 ;  /* 0x0000003b18097220 */ /* 0x040fe20000410000 */
[----:B------:R-:W-:Y:S01]  /*aed0*/  LOP3.LUT R5, R5, 0xffff0000, RZ, 0xc0, !PT ;  /* 0xffff000005057812 */ /* 0x000fe200078ec0ff */
        /* <DEDUP_REMOVED lines=10> */
[----:B------:R-:W-:Y:S02]  /*af80*/  IMAD.U32 R10, R6, 0x10000, RZ ;  /* 0x00010000060a7824 */ /* 0x000fe400078e00ff */
        /* <DEDUP_REMOVED lines=12> */
[----:B------:R-:W-:Y:S01]  /*b050*/  FMUL.FTZ R5, R26, R61 ;  /* 0x0000003d1a057220 */ /* 0x000fe20000410000 */
[----:B------:R-:W-:Y:S01]  /*b060*/  LOP3.LUT R6, R6, 0xffff0000, RZ, 0xc0, !PT ;  /* 0xffff000006067812 */ /* 0x000fe200078ec0ff */
[-C--:B------:R-:W-:Y:S01]  /*b070*/  FMUL.FTZ R4, R26, R65.reuse ;  /* 0x000000411a047220 */ /* 0x080fe20000410000 */
[----:B------:R-:W-:Y:S01]  /*b080*/  LOP3.LUT R7, R7, 0xffff0000, RZ, 0xc0, !PT ;  /* 0xffff000007077812 */ /* 0x000fe200078ec0ff */
[----:B------:R-:W-:Y:S01]  /*b090*/  FMUL.FTZ R27, R27, R66 ;  /* 0x000000421b1b7220 */ /* 0x000fe20000410000 */
[----:B------:R-:W-:Y:S01]  /*b0a0*/  F2FP.BF16.F32.PACK_AB R9, R31, R46 ;  /* 0x0000002e1f09723e */ /* 0x000fe200000010ff */
        /* <DEDUP_REMOVED lines=13> */
.L_x_2412:
[----:B------:R-:W-:Y:S05]  /*b180*/  BSYNC B1 ;  /* 0x0000000000017941 */ /* 0x000fea0003800000 */
.L_x_2411:
[----:B------:R-:W-:Y:S05]  /*b190*/  @P2 BRA `(.L_x_2393) ;  /* 0x0000000400b82947 */ /* 0x000fea0003800000 */
[----:B------:R-:W-:Y:S02]  /*b1a0*/  LEA.HI R3, R3, R20, RZ, 0x1d ;  /* 0x0000001403037211 */ /* 0x000fe400078fe8ff */
[----:B------:R-:W-:Y:S02]  /*b1b0*/  LEA.HI R44, R44, R45, RZ, 0x5 ;  /* 0x0000002d2c2c7211 */ /* 0x000fe400078f28ff */
[----:B01----:R-:W-:Y:S01]  /*b1c0*/  SHF.R.S32.HI R4, RZ, 0x1f, R3 ;  /* 0x0000001fff047819 */ /* 0x003fe20000011403 */
[----:B------:R-:W-:Y:S01]  /*b1d0*/  IMAD.SHL.U32 R0, R3, 0x8, RZ ;  /* 0x0000000803007824 */ /* 0x000fe200078e00ff */
[----:B------:R-:W-:Y:S02]  /*b1e0*/  SHF.R.S32.HI R44, RZ, 0x5, R44 ;  /* 0x00000005ff2c7819 */ /* 0x000fe4000001142c */
[----:B------:R-:W-:Y:S02]  /*b1f0*/  LEA.HI R4, R4, R3, RZ, 0x2 ;  /* 0x0000000304047211 */ /* 0x000fe400078f10ff */
[----:B-----5:R-:W-:Y:S01]  /*b200*/  LOP3.LUT R0, R83, 0x18, R0, 0xf8, !PT ;  /* 0x0000001853007812 */ /* 0x020fe200078ef800 */
[----:B------:R-:W-:Y:S01]  /*b210*/  IMAD R44, R44, 0x1800, R79 ;  /* 0x000018002c2c7824 */ /* 0x000fe200078e024f */
[----:B------:R-:W-:-:S02]  /*b220*/  SHF.R.S32.HI R4, RZ, 0x2, R4 ;  /* 0x00000002ff047819 */ /* 0x000fc40000011404 */
[----:B------:R-:W-:Y:S02]  /*b230*/  LOP3.LUT R21, R83, 0x18, R21, 0xf8, !PT ;  /* 0x0000001853157812 */ /* 0x000fe400078ef815 */
[----:B------:R-:W-:Y:S01]  /*b240*/  R2UR UR4, R84 ;  /* 0x00000000540472ca */ /* 0x000fe200000e0000 */
[----:B------:R-:W-:Y:S01]  /*b250*/  IMAD R4, R4, 0x1800, R79 ;  /* 0x0000180004047824 */ /* 0x000fe200078e024f */
[-C--:B------:R-:W-:Y:S02]  /*b260*/  LOP3.LUT R3, R0, R81.reuse, RZ, 0x3c, !PT ;  /* 0x0000005100037212 */ /* 0x080fe400078e3cff */
        /* <DEDUP_REMOVED lines=10> */
[----:B------:R-:W-:Y:S01]  /*b310*/  PRMT R51, R51, 0x5410, R20 ;  /* 0x0000541033337816 */ /* 0x000fe20000000014 */
[----:B------:R-:W-:Y:S01]  /*b320*/  IMAD.U32 R27, R55, 0x10000, RZ ;  /* 0x00010000371b7824 */ /* 0x000fe200078e00ff */
[----:B------:R-:W-:Y:S01]  /*b330*/  SHF.R.U32.HI R33, RZ, 0x10, R33 ;  /* 0x00000010ff217819 */ /* 0x000fe20000011621 */
[----:B------:R-:W1:Y:S01]  /*b340*/  LDS.128 R4, [R0] ;  /* 0x0000000000047984 */ /* 0x000e620000000c00 */
[----:B------:R-:W-:Y:S01]  /*b350*/  SHF.R.U64 R12, R14, 0x10, R15 ;  /* 0x000000100e0c7819 */ /* 0x000fe2000000120f */
[----:B------:R-:W-:Y:S01]  /*b360*/  IMAD.U32 R29, R51, 0x10000, RZ ;  /* 0x00010000331d7824 */ /* 0x000fe200078e00ff */
[----:B------:R-:W-:Y:S02]  /*b370*/  PRMT R52, R52, 0x5410, R13 ;  /* 0x0000541034347816 */ /* 0x000fe4000000000d */
[----:B------:R-:W-:-:S02]  /*b380*/  SHF.R.U64 R24, R34, 0x10, R35 ;  /* 0x0000001022187819 */ /* 0x000fc40000001223 */
[----:B------:R-:W-:Y:S01]  /*b390*/  SHF.R.U32.HI R15, RZ, 0x10, R15 ;  /* 0x00000010ff0f7819 */ /* 0x000fe2000001160f */
[----:B------:R-:W-:Y:S01]  /*b3a0*/  IMAD.U32 R26, R52, 0x10000, RZ ;  /* 0x00010000341a7824 */ /* 0x000fe200078e00ff */
[----:B------:R-:W-:Y:S02]  /*b3b0*/  SHF.R.U32.HI R35, RZ, 0x10, R35 ;  /* 0x00000010ff237819 */ /* 0x000fe40000011623 */
[----:B------:R-:W-:Y:S02]  /*b3c0*/  PRMT R56, R56, 0x5410, R33 ;  /* 0x0000541038387816 */ /* 0x000fe40000000021 */
[----:B------:R-:W-:Y:S02]  /*b3d0*/  PRMT R53, R53, 0x5410, R12 ;  /* 0x0000541035357816 */ /* 0x000fe4000000000c */
[----:B------:R-:W-:Y:S02]  /*b3e0*/  PRMT R54, R54, 0x5410, R15 ;  /* 0x0000541036367816 */ /* 0x000fe4000000000f */
[----:B------:R-:W-:-:S02]  /*b3f0*/  PRMT R58, R58, 0x5410, R35 ;  /* 0x000054103a3a7816 */ /* 0x000fc40000000023 */
        /* <DEDUP_REMOVED lines=55> */
[----:B------:R-:W-:Y:S01]  /*b770*/  FMUL.FTZ R4, R10, R57 ;  /* 0x000000390a047220 */ /* 0x000fe20000410000 */
[----:B------:R-:W-:Y:S01]  /*b780*/  LOP3.LUT R7, R7, 0xffff0000, RZ, 0xc0, !PT ;  /* 0xffff000007077812 */ /* 0x000fe200078ec0ff */
[----:B------:R-:W-:-:S02]  /*b790*/  FMUL.FTZ R13, R11, R58 ;  /* 0x0000003a0b0d7220 */ /* 0x000fc40000410000 */
[C---:B------:R-:W-:Y:S01]  /*b7a0*/  FFMA.FTZ R10, R6.reuse, R57, -R5 ;  /* 0x00000039060a7223 */ /* 0x040fe20000010805 */
[----:B------:R-:W-:Y:S01]  /*b7b0*/  FFMA.FTZ R53, R6, R53, R4 ;  /* 0x0000003506357223 */ /* 0x000fe20000010004 */
[C---:B------:R-:W-:Y:S01]  /*b7c0*/  FFMA.FTZ R11, R7.reuse, R58, -R20 ;  /* 0x0000003a070b7223 */ /* 0x040fe20000010814 */
        /* <DEDUP_REMOVED lines=11> */
.L_x_2393:
[----:B------:R-:W-:Y:S05]  /*b880*/  BSYNC B0 ;  /* 0x0000000000007941 */ /* 0x000fea0003800000 */
.L_x_2386:
        /* <DEDUP_REMOVED lines=8> */
.L_x_2384:
[----:B0--3--:R-:W3:Y:S02]  /*b910*/  LDL R0, [R1+0x60] ;  /* 0x0000600001007983 */ /* 0x009ee40000100800 */
[----:B---3--:R-:W-:-:S13]  /*b920*/  R2UR UR4, R0 ;  /* 0x00000000000472ca */ /* 0x008fda00000e0000 */
[----:B------:R-:W-:-:S05]  /*b930*/  IMAD.U32 R0, RZ, RZ, UR4 ;  /* 0x00000004ff007e24 */ /* 0x000fca000f8e00ff */
[----:B------:R-:W-:-:S13]  /*b940*/  ISETP.NE.AND P1, PT, R0, 0x3, PT ;  /* 0x000000030000780c */ /* 0x000fda0003f25270 */
[----:B------:R-:W-:Y:S05]  /*b950*/  @!P1 BRA `(.L_x_2413) ;  /* 0x0000000000049947 */ /* 0x000fea0003800000 */
[----:B------:R-:W-:Y:S01]  /*b960*/  BPT.TRAP 0x1 ;  /* 0x000000040000795c */ /* 0x000fe20000300000 */
.L_x_2413:
[----:B--2-4-:R-:W2:Y:S01]  /*b970*/  LDL R3, [R1+0x38] ;  /* 0x0000380001037983 */ /* 0x014ea20000100800 */
[----:B------:R-:W-:Y:S01]  /*b980*/  IMAD R0, R19, 0x8, R16 ;  /* 0x0000000813007824 */ /* 0x000fe200078e0210 */
[----:B--2---:R-:W-:-:S04]  /*b990*/  SHF.L.U32 R3, R3, 0x1f, RZ ;  /* 0x0000001f03037819 */ /* 0x004fc800000006ff */
[----:B------:R0:W2:Y:S01]  /*b9a0*/  SYNCS.PHASECHK.TRANS64.TRYWAIT P2, [R0+URZ+0x31c30], R3 ;  /* 0x031c3003000075a7 */ /* 0x0000a2000804017f */
[----:B------:R-:W-:Y:S05]  /*b9b0*/  @!P1 BRA `(.L_x_2414) ;  /* 0x0000000000049947 */ /* 0x000fea0003800000 */
[----:B------:R-:W-:Y:S01]  /*b9c0*/  BPT.TRAP 0x1 ;  /* 0x000000040000795c */ /* 0x000fe20000300000 */
.L_x_2414:
[----:B------:R-:W3:Y:S02]  /*b9d0*/  S2R R4, SR_TID.X ;  /* 0x0000000000047919 */ /* 0x000ee40000002100 */
[----:B---3--:R-:W-:-:S04]  /*b9e0*/  LOP3.LUT R4, R4, 0x7f, RZ, 0xc0, !PT ;  /* 0x0000007f04047812 */ /* 0x008fc800078ec0ff */
[----:B------:R-:W-:Y:S01]  /*b9f0*/  ISETP.NE.AND P0, PT, R4, RZ, PT ;  /* 0x000000ff0400720c */ /* 0x000fe20003f05270 */
[----:B--2---:R-:W-:-:S12]  /*ba00*/  @P2 BRA `(.L_x_2415) ;  /* 0x0000000000082947 */ /* 0x004fd80003800000 */
[----:B------:R-:W2:Y:S02]  /*ba10*/  SYNCS.PHASECHK.TRANS64.TRYWAIT P2, [R0+URZ+0x31c30], R3 ;  /* 0x031c3003000075a7 */ /* 0x000ea4000804017f */
[----:B--2---:R-:W-:Y:S05]  /*ba20*/  @!P2 BRA `(.L_x_2416) ;  /* 0x000001a4003ca947 */ /* 0x004fea0003800000 */
.L_x_2415:
[----:B------:R-:W-:Y:S05]  /*ba30*/  WARPSYNC.ALL ;  /* 0x0000000000007948 */ /* 0x000fea0003800000 */
[----:B0-2---:R-:W-:Y:S01]  /*ba40*/  VIADD R3, R16, 0x16a00 ;  /* 0x00016a0010037836 */ /* 0x005fe20000000000 */
[----:B------:R-:W-:Y:S01]  /*ba50*/  LOP3.LUT R2, R2, 0x10000, RZ, 0xfc, !PT ;  /* 0x0001000002027812 */ /* 0x000fe200078efcff */
[----:B------:R-:W-:Y:S01]  /*ba60*/  IMAD.MOV.U32 R15, RZ, RZ, -0x7fffffe0 ;  /* 0x80000020ff0f7424 */ /* 0x000fe200078e00ff */
[----:B------:R-:W-:Y:S01]  /*ba70*/  WARPGROUP.ARRIVE ;  /* 0x00000000000079c5 */ /* 0x000fe20000000000 */
[----:B------:R-:W-:Y:S01]  /*ba80*/  IMAD.MOV.U32 R5, RZ, RZ, -0x7fffffe0 ;  /* 0x80000020ff057424 */ /* 0x000fe200078e00ff */
[----:B------:R-:W-:Y:S01]  /*ba90*/  SHF.R.U32.HI R3, RZ, 0x4, R3 ;  /* 0x00000004ff037819 */ /* 0x000fe20000011603 */
[----:B------:R-:W-:Y:S01]  /*baa0*/  IMAD.MOV.U32 R7, RZ, RZ, -0x7fffffe0 ;  /* 0x80000020ff077424 */ /* 0x000fe200078e00ff */
[----:B------:R-:W0:Y:S01]  /*bab0*/  LDC R102, c[0x0][0x448] ;  /* 0x00011200ff667b82 */ /* 0x000e220000000800 */
[----:B------:R-:W-:Y:S01]  /*bac0*/  IMAD.MOV.U32 R9, RZ, RZ, -0x7fffffe0 ;  /* 0x80000020ff097424 */ /* 0x000fe200078e00ff */
[----:B------:R-:W-:Y:S01]  /*bad0*/  LOP3.LUT R3, R3, 0x3fff, RZ, 0xc0, !PT ;  /* 0x00003fff03037812 */ /* 0x000fe200078ec0ff */
[----:B------:R-:W-:Y:S01]  /*bae0*/  IMAD.MOV.U32 R11, RZ, RZ, -0x7fffffe0 ;  /* 0x80000020ff0b7424 */ /* 0x000fe200078e00ff */
[----:B------:R-:W-:Y:S01]  /*baf0*/  ULDC UR61, c[0x0][0x9d8] ;  /* 0x00027600003d7ab9 */ /* 0x000fe20000000800 */
[----:B------:R-:W-:Y:S01]  /*bb00*/  IMAD.MOV.U32 R13, RZ, RZ, -0x7fffffe0 ;  /* 0x80000020ff0d7424 */ /* 0x000fe200078e00ff */
[----:B------:R-:W-:Y:S01]  /*bb10*/  LOP3.LUT R4, R3, 0x10000, RZ, 0xfc, !PT ;  /* 0x0001000003047812 */ /* 0x000fe200078efcff */
[----:B------:R-:W-:Y:S01]  /*bb20*/  IMAD.MOV.U32 R3, RZ, RZ, -0x7fffffe0 ;  /* 0x80000020ff037424 */ /* 0x000fe200078e00ff */
[----:B------:R-:W-:-:S03]  /*bb30*/  ULDC UR60, c[0x0][0x9d8] ;  /* 0x00027600003c7ab9 */ /* 0x000fc60000000800 */
[----:B------:R-:W-:Y:S01]  /*bb40*/  IMAD R14, R19, 0x6c0, R4 ;  /* 0x000006c0130e7824 */ /* 0x000fe200078e0204 */
[----:B------:R-:W-:Y:S01]  /*bb50*/  R2UR UR4, R2 ;  /* 0x00000000020472ca */ /* 0x000fe200000e0000 */
[----:B------:R2:W-:Y:S01]  /*bb60*/  STL [R1+0x70], R4 ;  /* 0x0000700401007387 */ /* 0x0005e20000100800 */
[----:B------:R-:W-:Y:S02]  /*bb70*/  R2UR UR5, R3 ;  /* 0x00000000030572ca */ /* 0x000fe400000e0000 */
[C---:B------:R-:W-:Y:S02]  /*bb80*/  R2UR UR6, R14.reuse ;  /* 0x000000000e0672ca */ /* 0x040fe400000e0000 */
[----:B------:R-:W-:Y:S01]  /*bb90*/  R2UR UR7, R15 ;  /* 0x000000000f0772ca */ /* 0x000fe200000e0000 */
[----:B------:R-:W-:Y:S01]  /*bba0*/  VIADD R6, R14, 0x80 ;  /* 0x000000800e067836 */ /* 0x000fe20000000000 */
[----:B------:R-:W-:Y:S02]  /*bbb0*/  R2UR UR11, R7 ;  /* 0x00000000070b72ca */ /* 0x000fe400000e0000 */
[----:B------:R-:W-:Y:S01]  /*bbc0*/  R2UR UR8, R2 ;  /* 0x00000000020872ca */ /* 0x000fe200000e0000 */
[----:B--2---:R-:W-:Y:S01]  /*bbd0*/  VIADD R4, R14, 0x40 ;  /* 0x000000400e047836 */ /* 0x004fe20000000000 */
[----:B------:R-:W-:-:S02]  /*bbe0*/  R2UR UR9, R3 ;  /* 0x00000000030972ca */ /* 0x000fc400000e0000 */
[----:B------:R-:W-:Y:S02]  /*bbf0*/  R2UR UR12, R2 ;  /* 0x00000000020c72ca */ /* 0x000fe400000e0000 */
[----:B------:R-:W-:Y:S01]  /*bc00*/  R2UR UR13, R3 ;  /* 0x00000000030d72ca */ /* 0x000fe200000e0000 */
[----:B------:R-:W-:Y:S01]  /*bc10*/  VIADD R8, R14, 0x100 ;  /* 0x000001000e087836 */ /* 0x000fe20000000000 */
[----:B------:R-:W-:Y:S01]  /*bc20*/  R2UR UR19, R9 ;  /* 0x00000000091372ca */ /* 0x000fe200000e0000 */
[----:B------:R-:W-:Y:S01]  /*bc30*/  HGMMA.64x16x16.F32.BF16 R88, gdesc[UR4], RZ, !UPT, gsb0 ;  /* 0x00200000045879f0 */ /* 0x000fe2000c0018ff */
[----:B------:R-:W-:Y:S02]  /*bc40*/  R2UR UR6, R4 ;  /* 0x00000000040672ca */ /* 0x000fe400000e0000 */
[----:B------:R-:W-:Y:S02]  /*bc50*/  R2UR UR16, R2 ;  /* 0x00000000021072ca */ /* 0x000fe400000e0000 */
[----:B------:R-:W-:-:S02]  /*bc60*/  R2UR UR17, R3 ;  /* 0x00000000031172ca */ /* 0x000fc400000e0000 */
[C---:B------:R-:W-:Y:S02]  /*bc70*/  R2UR UR20, R2.reuse ;  /* 0x00000000021472ca */ /* 0x040fe400000e0000 */
[C---:B------:R-:W-:Y:S02]  /*bc80*/  R2UR UR21, R3.reuse ;  /* 0x00000000031572ca */ /* 0x040fe400000e0000 */
[C---:B------:R-:W-:Y:S02]  /*bc90*/  R2UR UR24, R2.reuse ;  /* 0x00000000021872ca */ /* 0x040fe400000e0000 */
[C---:B------:R-:W-:Y:S02]  /*bca0*/  R2UR UR25, R3.reuse ;  /* 0x00000000031972ca */ /* 0x040fe400000e0000 */
[----:B------:R-:W-:Y:S02]  /*bcb0*/  R2UR UR28, R2 ;  /* 0x00000000021c72ca */ /* 0x000fe400000e0000 */
[----:B------:R-:W-:-:S02]  /*bcc0*/  R2UR UR29, R3 ;  /* 0x00000000031d72ca */ /* 0x000fc400000e0000 */
[----:B------:R-:W-:Y:S02]  /*bcd0*/  R2UR UR32, R2 ;  /* 0x00000000022072ca */ /* 0x000fe400000e0000 */
[----:B------:R-:W-:Y:S01]  /*bce0*/  R2UR UR33, R3 ;  /* 0x00000000032172ca */ /* 0x000fe200000e0000 */
[----:B------:R-:W-:Y:S01]  /*bcf0*/  VIADD R10, R14, 0x102 ;  /* 0x000001020e0a7836 */ /* 0x000fe20000000000 */
[----:B------:R-:W-:Y:S01]  /*bd00*/  R2UR UR7, R5 ;  /* 0x00000000050772ca */ /* 0x000fe200000e0000 */
[C---:B------:R-:W-:Y:S01]  /*bd10*/  VIADD R12, R2.reuse, 0x300 ;  /* 0x00000300020c7836 */ /* 0x040fe20000000000 */
[----:B------:R-:W-:Y:S01]  /*bd20*/  R2UR UR4, R2 ;  /* 0x00000000020472ca */ /* 0x000fe200000e0000 */
[----:B------:R-:W-:Y:S01]  /*bd30*/  VIADD R20, R14, 0x342 ;  /* 0x000003420e147836 */ /* 0x000fe20000000000 */
[----:B------:R-:W-:Y:S01]  /*bd40*/  R2UR UR5, R3 ;  /* 0x00000000030572ca */ /* 0x000fe200000e0000 */
[----:B------:R-:W-:Y:S01]  /*bd50*/  IMAD.MOV.U32 R21, RZ, RZ, -0x7fffffe0 ;  /* 0x80000020ff157424 */ /* 0x000fe200078e00ff */
[----:B------:R-:W2:Y:S01]  /*bd60*/  LDL.LU R101, [R1+0x44] ;  /* 0x0000440001657983 */ /* 0x000ea20000300800 */
[----:B------:R-:W-:-:S02]  /*bd70*/  WARPGROUP.DEPBAR.LE gsb0, 0x0 ;  /* 0x00008000000079c5 */ /* 0x000fc40000010000 */
[----:B-----5:R-:W-:Y:S01]  /*bd80*/  WARPGROUP.ARRIVE ;  /* 0x00000000000079c5 */ /* 0x020fe20000000000 */
[----:B------:R-:W-:Y:S01]  /*bd90*/  R2UR UR10, R6 ;  /* 0x00000000060a72ca */ /* 0x000fe200000e0000 */
[----:B------:R-:W-:Y:S01]  /*bda0*/  VIADD R4, R14, 0xc0 ;  /* 0x000000c00e047836 */ /* 0x000fe20000000000 */
[----:B------:R-:W-:Y:S01]  /*bdb0*/  R2UR UR18, R8 ;  /* 0x00000000081272ca */ /* 0x000fe200000e0000 */
[----:B------:R-:W-:Y:S01]  /*bdc0*/  IMAD.MOV.U32 R5, RZ, RZ, -0x7fffffe0 ;  /* 0x80000020ff057424 */ /* 0x000fe200078e00ff */
[----:B------:R-:W3:Y:S03]  /*bdd0*/  LDL R100, [R1+0x94] ;  /* 0x0000940001647983 */ /* 0x000ee60000100800 */
[----:B------:R-:W-:Y:S01]  /*bde0*/  HGMMA.64x16x16.F32.BF16 R80, gdesc[UR4], RZ, !UPT, gsb0 ;  /* 0x00200000045079f0 */ /* 0x000fe2000c0018ff */
[----:B------:R-:W-:Y:S02]  /*bdf0*/  IMAD.MOV.U32 R7, RZ, RZ, -0x7fffffe0 ;  /* 0x80000020ff077424 */ /* 0x000fe400078e00ff */
[----:B------:R-:W-:Y:S01]  /*be00*/  IMAD.MOV.U32 R9, RZ, RZ, -0x7fffffe0 ;  /* 0x80000020ff097424 */ /* 0x000fe200078e00ff */
[----:B------:R-:W3:Y:S01]  /*be10*/  LDL R110, [R1+0x84] ;  /* 0x00008400016e7983 */ /* 0x000ee20000100800 */
[----:B------:R-:W-:Y:S01]  /*be20*/  R2UR UR14, R4 ;  /* 0x00000000040e72ca */ /* 0x000fe200000e0000 */
[C---:B------:R-:W-:Y:S01]  /*be30*/  VIADD R6, R14.reuse, 0x140 ;  /* 0x000001400e067836 */ /* 0x040fe20000000000 */
        /* <DEDUP_REMOVED lines=34> */
[----:B------:R-:W4:Y:S01]  /*c060*/  LDL R107, [R1+0x30] ;  /* 0x00003000016b7983 */ /* 0x000f220000100800 */
[----:B0-----:R-:W-:-:S03]  /*c070*/  ISETP.NE.AND P5, PT, R102, 0x1, PT ;  /* 0x000000016600780c */ /* 0x001fc60003fa5270 */
[----:B------:R-:W4:Y:S04]  /*c080*/  LDL R102, [R1+0x90] ;  /* 0x0000900001667983 */ /* 0x000f280000100800 */
[----:B------:R-:W4:Y:S01]  /*c090*/  LDL R109, [R1+0x2c] ;  /* 0x00002c00016d7983 */ /* 0x000f220000100800 */
        /* <DEDUP_REMOVED lines=35> */
[----:B------:R-:W-:Y:S02]  /*c2d0*/  R2UR UR21, R9 ;  /* 0x00000000091572ca */ /* 0x000fe400000e0000 */
[----:B--2---:R-:W-:-:S04]  /*c2e0*/  LOP3.LUT R101, R101, 0xfffffffe, RZ, 0xc0, !PT ;  /* 0xfffffffe65657812 */ /* 0x004fc800078ec0ff */
[----:B------:R-:W-:Y:S01]  /*c2f0*/  @P5 LOP3.LUT R101, R101, 0x1, RZ, 0xfc, !PT ;  /* 0x0000000165655812 */ /* 0x000fe200078efcff */
        /* <DEDUP_REMOVED lines=10> */
[----:B-1----:R-:W-:-:S06]  /*c3a0*/  WARPGROUP.ARRIVE ;  /* 0x00000000000079c5 */ /* 0x002fcc0000000000 */
        /* <DEDUP_REMOVED lines=184> */
[----:B------:R-:W-:-:S03]  /*cf30*/  IMAD.MOV.U32 R7, RZ, RZ, -0x7fffffe0 ;  /* 0x80000020ff077424 */ /* 0x000fc600078e00ff */
        /* <DEDUP_REMOVED lines=82> */
[----:B------:R-:W-:-:S06]  /*d460*/  WARPGROUP.ARRIVE ;  /* 0x00000000000079c5 */ /* 0x000fcc0000000000 */
[----:B------:R-:W-:Y:S01]  /*d470*/  HGMMA.64x16x16.F32.BF16 R80, gdesc[UR4], R80, gsb0 ;  /* 0x00200000045079f0 */ /* 0x000fe20008001850 */
[----:B------:R-:W-:Y:S02]  /*d480*/  R2UR UR4, R4 ;  /* 0x00000000040472ca */ /* 0x000fe400000e0000 */
[----:B------:R-:W-:Y:S02]  /*d490*/  R2UR UR5, R5 ;  /* 0x00000000050572ca */ /* 0x000fe400000e0000 */
        /* <DEDUP_REMOVED lines=47> */
[----:B------:R-:W-:Y:S01]  /*d790*/  MUFU.TANH R97, R97 ;  /* 0x0000006100617308 */ /* 0x000fe20000002400 */
[----:B------:R-:W-:Y:S01]  /*d7a0*/  R2UR UR12, R4 ;  /* 0x00000000040c72ca */ /* 0x000fe200000e0000 */
[----:B------:R-:W-:-:S06]  /*d7b0*/  ULDC UR5, c[0x0][0x988] ;  /* 0x0002620000057ab9 */ /* 0x000fcc0000000800 */
[----:B------:R-:W0:Y:S08]  /*d7c0*/  MUFU.TANH R88, R88 ;  /* 0x0000005800587308 */ /* 0x000e300000002400 */
[----:B------:R-:W1:Y:S08]  /*d7d0*/  MUFU.TANH R91, R91 ;  /* 0x0000005b005b7308 */ /* 0x000e700000002400 */
[----:B------:R-:W2:Y:S01]  /*d7e0*/  MUFU.TANH R93, R93 ;  /* 0x0000005d005d7308 */ /* 0x000ea20000002400 */
[----:B------:R-:W-:-:S07]  /*d7f0*/  R2UR UR13, R5 ;  /* 0x00000000050d72ca */ /* 0x000fce00000e0000 */
[----:B------:R-:W-:Y:S08]  /*d800*/  MUFU.TANH R15, R15 ;  /* 0x0000000f000f7308 */ /* 0x000ff00000002400 */
[----:B------:R-:W-:Y:S01]  /*d810*/  MUFU.TANH R89, R89 ;  /* 0x0000005900597308 */ /* 0x000fe20000002400 */
        /* <DEDUP_REMOVED lines=8> */
[----:B------:R-:W-:Y:S01]  /*d8a0*/  R2UR UR10, R20 ;  /* 0x00000000140a72ca */ /* 0x000fe200000e0000 */
[----:B------:R-:W-:Y:S01]  /*d8b0*/  VIADD R20, R14, 0x582 ;  /* 0x000005820e147836 */ /* 0x000fe20000000000 */
[----:B------:R-:W-:Y:S01]  /*d8c0*/  R2UR UR11, R21 ;  /* 0x00000000150b72ca */ /* 0x000fe200000e0000 */
[----:B------:R-:W-:Y:S01]  /*d8d0*/  IMAD.MOV.U32 R21, RZ, RZ, -0x7fffffe0 ;  /* 0x80000020ff157424 */ /* 0x000fe200078e00ff */
[----:B------:R-:W-:Y:S01]  /*d8e0*/  R2UR UR8, R4 ;  /* 0x00000000040872ca */ /* 0x000fe200000e0000 */
[----:B------:R-:W-:Y:S01]  /*d8f0*/  FMUL.FTZ R86, R87, UR4 ;  /* 0x0000000457567c20 */ /* 0x000fe20008410000 */
[----:B------:R-:W-:Y:S01]  /*d900*/  R2UR UR9, R5 ;  /* 0x00000000050972ca */ /* 0x000fe200000e0000 */
[----:B------:R-:W-:Y:S01]  /*d910*/  FMUL.FTZ R80, R80, UR4 ;  /* 0x0000000450507c20 */ /* 0x000fe20008410000 */
[----:B------:R-:W-:Y:S01]  /*d920*/  MUFU.TANH R94, R94 ;  /* 0x0000005e005e7308 */ /* 0x000fe20000002400 */
[----:B------:R-:W-:-:S07]  /*d930*/  FMUL.FTZ R85, R85, UR4 ;  /* 0x0000000455557c20 */ /* 0x000fce0008410000 */
[----:B------:R-:W2:Y:S08]  /*d940*/  MUFU.TANH R80, R80 ;  /* 0x0000005000507308 */ /* 0x000eb00000002400 */
[----:B------:R-:W2:Y:S08]  /*d950*/  MUFU.TANH R83, R83 ;  /* 0x0000005300537308 */ /* 0x000eb00000002400 */
[----:B------:R-:W2:Y:S08]  /*d960*/  MUFU.TANH R85, R85 ;  /* 0x0000005500557308 */ /* 0x000eb00000002400 */
        /* <DEDUP_REMOVED lines=15> */
[----:B------:R-:W2:Y:S01]  /*da60*/  MUFU.TANH R72, R72 ;  /* 0x0000004800487308 */ /* 0x000ea20000002400 */
[----:B------:R-:W-:Y:S01]  /*da70*/  R2UR UR9, R5 ;  /* 0x00000000050972ca */ /* 0x000fe200000e0000 */
[----:B------:R-:W-:Y:S01]  /*da80*/  FMUL.FTZ R76, R76, UR4 ;  /* 0x000000044c4c7c20 */ /* 0x000fe20008410000 */
[----:B------:R-:W-:Y:S01]  /*da90*/  FMUL.FTZ R74, R74, UR4 ;  /* 0x000000044a4a7c20 */ /* 0x000fe20008410000 */
[----:B------:R-:W-:-:S04]  /*daa0*/  FMUL.FTZ R75, R75, UR4 ;  /* 0x000000044b4b7c20 */ /* 0x000fc80008410000 */
        /* <DEDUP_REMOVED lines=14> */
[----:B------:R-:W-:Y:S01]  /*db90*/  FMUL.FTZ R64, R64, UR4 ;  /* 0x0000000440407c20 */ /* 0x000fe20008410000 */
[----:B------:R-:W-:Y:S01]  /*dba0*/  R2UR UR11, R21 ;  /* 0x00000000150b72ca */ /* 0x000fe200000e0000 */
[----:B------:R-:W4:Y:S01]  /*dbb0*/  @P5 LDC R20, c[0x0][0x44c] ;  /* 0x00011300ff145b82 */ /* 0x000f220000000800 */
[----:B------:R-:W-:Y:S01]  /*dbc0*/  R2UR UR8, R4 ;  /* 0x00000000040872ca */ /* 0x000fe200000e0000 */
[----:B------:R-:W-:Y:S01]  /*dbd0*/  FMUL.FTZ R70, R71, UR4 ;  /* 0x0000000447467c20 */ /* 0x000fe20008410000 */
[----:B------:R-:W-:Y:S01]  /*dbe0*/  R2UR UR9, R5 ;  /* 0x00000000050972ca */ /* 0x000fe200000e0000 */
[----:B------:R-:W2:Y:S01]  /*dbf0*/  MUFU.TANH R64, R64 ;  /* 0x0000004000407308 */ /* 0x000ea20000002400 */
[----:B------:R-:W-:-:S07]  /*dc00*/  FMUL.FTZ R69, R69, UR4 ;  /* 0x0000000445457c20 */ /* 0x000fce0008410000 */
[----:B------:R-:W2:Y:S08]  /*dc10*/  MUFU.TANH R79, R79 ;  /* 0x0000004f004f7308 */ /* 0x000eb00000002400 */
[----:B------:R-:W2:Y:S08]  /*dc20*/  MUFU.TANH R67, R67 ;  /* 0x0000004300437308 */ /* 0x000eb00000002400 */
[----:B------:R-:W2:Y:S08]  /*dc30*/  MUFU.TANH R69, R69 ;  /* 0x0000004500457308 */ /* 0x000eb00000002400 */
[----:B------:R-:W-:Y:S08]  /*dc40*/  MUFU.TANH R84, R84 ;  /* 0x0000005400547308 */ /* 0x000ff00000002400 */
[----:B------:R-:W-:Y:S01]  /*dc50*/  MUFU.TANH R86, R86 ;  /* 0x0000005600567308 */ /* 0x000fe20000002400 */
[----:B------:R-:W-:-:S02]  /*dc60*/  WARPGROUP.DEPBAR.LE gsb0, 0x0 ;  /* 0x00008000000079c5 */ /* 0x000fc40000010000 */
[----:B------:R-:W-:-:S05]  /*dc70*/  WARPGROUP.ARRIVE ;  /* 0x00000000000079c5 */ /* 0x000fca0000000000 */
[----:B------:R-:W-:Y:S01]  /*dc80*/  MUFU.TANH R74, R74 ;  /* 0x0000004a004a7308 */ /* 0x000fe20000002400 */
[----:B------:R-:W-:Y:S01]  /*dc90*/  HGMMA.64x16x16.F32.BF16 R48, gdesc[UR8], R48, gsb0 ;  /* 0x00200000083079f0 */ /* 0x000fe20008001830 */
[----:B------:R-:W-:Y:S02]  /*dca0*/  FMUL.FTZ R71, R56, UR4 ;  /* 0x0000000438477c20 */ /* 0x000fe40008410000 */
[----:B------:R-:W0:Y:S01]  /*dcb0*/  @P5 LDC R56, c[0x0][0x450] ;  /* 0x00011400ff385b82 */ /* 0x000e220000000800 */
[----:B------:R-:W-:Y:S01]  /*dcc0*/  FMUL.FTZ R98, R59, UR4 ;  /* 0x000000043b627c20 */ /* 0x000fe20008410000 */
[----:B---3--:R-:W-:Y:S02]  /*dcd0*/  IMAD.IADD R59, R100, 0x1, R110 ;  /* 0x00000001643b7824 */ /* 0x008fe400078e026e */
[----:B------:R-:W-:Y:S02]  /*dce0*/  MUFU.TANH R75, R75 ;  /* 0x0000004b004b7308 */ /* 0x000fe40000002400 */
[----:B----4-:R-:W-:-:S04]  /*dcf0*/  @P5 IMAD.HI.U32 R21, R59, R20, RZ ;  /* 0x000000143b155227 */ /* 0x010fc800078e00ff */
[----:B------:R-:W-:Y:S01]  /*dd00*/  VIADD R20, R14, 0x602 ;  /* 0x000006020e147836 */ /* 0x000fe20000000000 */
[----:B------:R-:W-:Y:S01]  /*dd10*/  R2UR UR8, R4 ;  /* 0x00000000040872ca */ /* 0x000fe200000e0000 */
[----:B------:R-:W-:Y:S01]  /*dd20*/  MUFU.TANH R77, R77 ;  /* 0x0000004d004d7308 */ /* 0x000fe20000002400 */
[----:B------:R-:W-:Y:S02]  /*dd30*/  R2UR UR9, R5 ;  /* 0x00000000050972ca */ /* 0x000fe400000e0000 */
[----:B------:R-:W-:-:S05]  /*dd40*/  R2UR UR10, R20 ;  /* 0x00000000140a72ca */ /* 0x000fca00000e0000 */
[----:B------:R-:W-:Y:S01]  /*dd50*/  MUFU.TANH R78, R78 ;  /* 0x0000004e004e7308 */ /* 0x000fe20000002400 */
[----:B0-----:R-:W-:Y:S01]  /*dd60*/  @P5 SHF.R.U32.HI R59, RZ, R56, R21 ;  /* 0x00000038ff3b5219 */ /* 0x001fe20000011615 */
[----:B------:R-:W-:-:S06]  /*dd70*/  IMAD.MOV.U32 R21, RZ, RZ, -0x7fffffe0 ;  /* 0x80000020ff157424 */ /* 0x000fcc00078e00ff */
[----:B------:R-:W-:Y:S01]  /*dd80*/  MUFU.TANH R65, R65 ;  /* 0x0000004100417308 */ /* 0x000fe20000002400 */
[----:B------:R-:W-:-:S07]  /*dd90*/  R2UR UR11, R21 ;  /* 0x00000000150b72ca */ /* 0x000fce00000e0000 */
[----:B------:R-:W-:Y:S08]  /*dda0*/  MUFU.TANH R66, R66 ;  /* 0x0000004200427308 */ /* 0x000ff00000002400 */
[----:B------:R-:W-:Y:S01]  /*ddb0*/  MUFU.TANH R68, R68 ;  /* 0x0000004400447308 */ /* 0x000fe20000002400 */
[----:B------:R-:W-:Y:S02]  /*ddc0*/  WARPGROUP.DEPBAR.LE gsb0, 0x0 ;  /* 0x00008000000079c5 */ /* 0x000fe40000010000 */
[----:B------:R-:W-:-:S06]  /*ddd0*/  WARPGROUP.ARRIVE ;  /* 0x00000000000079c5 */ /* 0x000fcc0000000000 */
[----:B------:R-:W-:Y:S01]  /*dde0*/  HGMMA.64x16x16.F32.BF16 R40, gdesc[UR8], R40, gsb0 ;  /* 0x00200000082879f0 */ /* 0x000fe20008001828 */
[----:B------:R-:W-:Y:S01]  /*ddf0*/  FMUL.FTZ R95, R57, UR4 ;  /* 0x00000004395f7c20 */ /* 0x000fe20008410000 */
[----:B------:R-:W-:Y:S02]  /*de00*/  IMAD.MOV.U32 R57, RZ, RZ, -0x90 ;  /* 0xffffff70ff397424 */ /* 0x000fe400078e00ff */
[C---:B------:R-:W-:Y:S02]  /*de10*/  IMAD R21, R96.reuse, -0x90, R107 ;  /* 0xffffff7060157824 */ /* 0x040fe400078e026b */
[----:B------:R-:W-:Y:S02]  /*de20*/  IMAD R56, R96, R57, 0x91 ;  /* 0x0000009160387424 */ /* 0x000fe400078e0239 */
[----:B------:R-:W-:Y:S02]  /*de30*/  VIADD R57, R21, 0x90 ;  /* 0x0000009015397836 */ /* 0x000fe40000000000 */
[----:B------:R-:W-:-:S02]  /*de40*/  VIADD R20, R14, 0x642 ;  /* 0x000006420e147836 */ /* 0x000fc40000000000 */
[----:B------:R-:W-:Y:S01]  /*de50*/  IMAD.MOV.U32 R21, RZ, RZ, -0x7fffffe0 ;  /* 0x80000020ff157424 */ /* 0x000fe200078e00ff */
[----:B------:R-:W-:Y:S02]  /*de60*/  R2UR UR8, R4 ;  /* 0x00000000040872ca */ /* 0x000fe400000e0000 */
[----:B------:R-:W-:Y:S02]  /*de70*/  R2UR UR10, R20 ;  /* 0x00000000140a72ca */ /* 0x000fe400000e0000 */
[----:B------:R-:W-:Y:S02]  /*de80*/  R2UR UR11, R21 ;  /* 0x00000000150b72ca */ /* 0x000fe400000e0000 */
[----:B------:R-:W-:Y:S01]  /*de90*/  R2UR UR9, R5 ;  /* 0x00000000050972ca */ /* 0x000fe200000e0000 */
[----:B------:R-:W0:Y:S01]  /*dea0*/  SHFL.IDX PT, R101, R59, RZ, 0x1c1f ;  /* 0x001c1fff3b657589 */ /* 0x000e2200000e0000 */
[----:B------:R-:W-:Y:S02]  /*deb0*/  IMAD R100, R102, -0x2, R56 ;  /* 0xfffffffe66647824 */ /* 0x000fe400078e0238 */
[----:B------:R-:W-:-:S02]  /*dec0*/  VIADD R56, R14, 0x682 ;  /* 0x000006820e387836 */ /* 0x000fc40000000000 */
[----:B------:R-:W-:Y:S01]  /*ded0*/  IMAD R14, R102, -0x2, R57 ;  /* 0xfffffffe660e7824 */ /* 0x000fe200078e0239 */
[----:B------:R-:W-:Y:S01]  /*dee0*/  IADD3 R20, -R109, R100, R107 ;  /* 0x000000646d147210 */ /* 0x000fe20007ffe16b */
[----:B------:R-:W-:Y:S01]  /*def0*/  FMUL.FTZ R99, R48, UR4 ;  /* 0x0000000430637c20 */ /* 0x000fe20008410000 */
[----:B------:R-:W-:Y:S02]  /*df00*/  WARPGROUP.DEPBAR.LE gsb0, 0x0 ;  /* 0x00008000000079c5 */ /* 0x000fe40000010000 */
[----:B------:R-:W-:-:S06]  /*df10*/  WARPGROUP.ARRIVE ;  /* 0x00000000000079c5 */ /* 0x000fcc0000000000 */
[----:B------:R-:W-:Y:S01]  /*df20*/  HGMMA.64x16x16.F32.BF16 R32, gdesc[UR8], R32, gsb0 ;  /* 0x00200000082079f0 */ /* 0x000fe20008001820 */
[----:B0-----:R-:W-:-:S04]  /*df30*/  VIADDMNMX R48, R101, R20, R14, PT ;  /* 0x0000001465307246 */ /* 0x001fc8000380010e */
[C---:B------:R-:W-:Y:S02]  /*df40*/  ISETP.GT.AND P3, PT, R48.reuse, RZ, PT ;  /* 0x000000ff3000720c */ /* 0x040fe40003f64270 */
[C---:B------:R-:W-:Y:S02]  /*df50*/  ISETP.GT.AND P2, PT, R48.reuse, 0x1, PT ;  /* 0x000000013000780c */ /* 0x040fe40003f44270 */
[----:B------:R-:W-:Y:S02]  /*df60*/  ISETP.GT.AND P4, PT, R48, 0x8, PT ;  /* 0x000000083000780c */ /* 0x000fe40003f84270 */
[----:B------:R-:W-:Y:S02]  /*df70*/  FSEL R88, R88, -INF , P3 ;  /* 0xff80000058587808 */ /* 0x000fe40001800000 */
[----:B------:R-:W-:Y:S01]  /*df80*/  FSEL R97, R97, -INF , P2 ;  /* 0xff80000061617808 */ /* 0x000fe20001000000 */
[----:B------:R-:W-:Y:S01]  /*df90*/  FMUL.FTZ R21, R50, UR4 ;  /* 0x0000000432157c20 */ /* 0x000fe20008410000 */
[----:B------:R-:W-:-:S02]  /*dfa0*/  ISETP.GT.AND P3, PT, R48, 0x9, PT ;  /* 0x000000093000780c */ /* 0x000fc40003f64270 */
[----:B-1----:R-:W-:Y:S02]  /*dfb0*/  FSEL R91, R91, -INF , P4 ;  /* 0xff8000005b5b7808 */ /* 0x002fe40002000000 */
[----:B------:R-:W-:Y:S01]  /*dfc0*/  FMNMX.FTZ R50, R88, R97, !PT ;  /* 0x0000006158327209 */ /* 0x000fe20007810000 */
[----:B------:R-:W-:Y:S01]  /*dfd0*/  IMAD.MOV.U32 R57, RZ, RZ, -0x7fffffe0 ;  /* 0x80000020ff397424 */ /* 0x000fe200078e00ff */
[----:B------:R-:W-:Y:S02]  /*dfe0*/  ISETP.GT.AND P2, PT, R48, 0x10, PT ;  /* 0x000000103000780c */ /* 0x000fe40003f44270 */
[----:B--2---:R-:W-:Y:S02]  /*dff0*/  FSEL R93, R93, -INF , P3 ;  /* 0xff8000005d5d7808 */ /* 0x004fe40001800000 */
[----:B------:R-:W-:Y:S02]  /*e000*/  FMNMX.FTZ R50, R91, R50, !PT ;  /* 0x000000325b327209 */ /* 0x000fe40007810000 */
[----:B------:R-:W-:-:S02]  /*e010*/  R2UR UR15, R57 ;  /* 0x00000000390f72ca */ /* 0x000fc400000e0000 */
[----:B------:R-:W-:Y:S02]  /*e020*/  ISETP.GT.AND P4, PT, R48, 0x11, PT ;  /* 0x000000113000780c */ /* 0x000fe40003f84270 */
[----:B------:R-:W-:Y:S02]  /*e030*/  FSEL R80, R80, -INF , P2 ;  /* 0xff80000050507808 */ /* 0x000fe40001000000 */
[----:B------:R-:W-:Y:S02]  /*e040*/  FMNMX.FTZ R57, R93, R50, !PT ;  /* 0x000000325d397209 */ /* 0x000fe40007810000 */
[----:B------:R-:W-:Y:S02]  /*e050*/  ISETP.GT.AND P3, PT, R48, 0x18, PT ;  /* 0x000000183000780c */ /* 0x000fe40003f64270 */
[----:B------:R-:W-:Y:S02]  /*e060*/  FSEL R94, R94, -INF , P4 ;  /* 0xff8000005e5e7808 */ /* 0x000fe40002000000 */
[----:B------:R-:W-:Y:S01]  /*e070*/  FMNMX.FTZ R57, R80, R57, !PT ;  /* 0x0000003950397209 */ /* 0x000fe20007810000 */
[----:B------:R-:W-:Y:S01]  /*e080*/  FMUL.FTZ R49, R49, UR4 ;  /* 0x0000000431317c20 */ /* 0x000fe20008410000 */
[----:B------:R-:W-:-:S02]  /*e090*/  ISETP.GT.AND P2, PT, R48, 0x19, PT ;  /* 0x000000193000780c */ /* 0x000fc40003f44270 */
[----:B------:R-:W-:Y:S02]  /*e0a0*/  FSEL R83, R83, -INF , P3 ;  /* 0xff80000053537808 */ /* 0x000fe40001800000 */
[----:B------:R-:W-:Y:S02]  /*e0b0*/  FMNMX.FTZ R50, R94, R57, !PT ;  /* 0x000000395e327209 */ /* 0x000fe40007810000 */
[----:B------:R-:W-:Y:S02]  /*e0c0*/  R2UR UR14, R56 ;  /* 0x00000000380e72ca */ /* 0x000fe400000e0000 */
[----:B------:R0:W-:Y:S01]  /*e0d0*/  MUFU.TANH R56, R49 ;  /* 0x0000003100387308 */ /* 0x0001e20000002400 */
[----:B------:R-:W-:Y:S02]  /*e0e0*/  ISETP.GT.AND P4, PT, R48, 0x20, PT ;  /* 0x000000203000780c */ /* 0x000fe40003f84270 */
[----:B------:R-:W-:Y:S02]  /*e0f0*/  FSEL R85, R85, -INF , P2 ;  /* 0xff80000055557808 */ /* 0x000fe40001000000 */
[----:B------:R-:W-:Y:S01]  /*e100*/  FMNMX.FTZ R50, R83, R50, !PT ;  /* 0x0000003253327209 */ /* 0x000fe20007810000 */
[----:B0-----:R-:W-:Y:S01]  /*e110*/  FMUL.FTZ R49, R51, UR4 ;  /* 0x0000000433317c20 */ /* 0x001fe20008410000 */
[----:B------:R-:W-:Y:S01]  /*e120*/  FMUL.FTZ R51, R52, UR4 ;  /* 0x0000000434337c20 */ /* 0x000fe20008410000 */
[----:B------:R-:W-:Y:S01]  /*e130*/  FMUL.FTZ R52, R53, UR4 ;  /* 0x0000000435347c20 */ /* 0x000fe20008410000 */
[----:B------:R-:W-:Y:S01]  /*e140*/  FMUL.FTZ R53, R40, UR4 ;  /* 0x0000000428357c20 */ /* 0x000fe20008410000 */
[----:B------:R-:W-:-:S02]  /*e150*/  ISETP.GT.AND P3, PT, R48, 0x21, PT ;  /* 0x000000213000780c */ /* 0x000fc40003f64270 */
[----:B------:R-:W-:Y:S02]  /*e160*/  FSEL R40, R72, -INF , P4 ;  /* 0xff80000048287808 */ /* 0x000fe40002000000 */
[----:B------:R-:W-:Y:S01]  /*e170*/  FMNMX.FTZ R57, R85, R50, !PT ;  /* 0x0000003255397209 */ /* 0x000fe20007810000 */
[----:B------:R-:W-:Y:S02]  /*e180*/  WARPGROUP.DEPBAR.LE gsb0, 0x0 ;  /* 0x00008000000079c5 */ /* 0x000fe40000010000 */
[----:B------:R-:W-:Y:S01]  /*e190*/  ISETP.GT.AND P2, PT, R48, 0x28, PT ;  /* 0x000000283000780c */ /* 0x000fe20003f44270 */
[----:B------:R-:W-:Y:S01]  /*e1a0*/  WARPGROUP.ARRIVE ;  /* 0x00000000000079c5 */ /* 0x000fe20000000000 */
[----:B------:R-:W-:Y:S02]  /*e1b0*/  FSEL R50, R73, -INF , P3 ;  /* 0xff80000049327808 */ /* 0x000fe40001800000 */
[----:B------:R-:W-:Y:S02]  /*e1c0*/  FMNMX.FTZ R57, R40, R57, !PT ;  /* 0x0000003928397209 */ /* 0x000fe40007810000 */
[----:B------:R-:W-:Y:S01]  /*e1d0*/  ISETP.GT.AND P4, PT, R48, 0x29, PT ;  /* 0x000000293000780c */ /* 0x000fe20003f84270 */
[----:B------:R-:W-:Y:S01]  /*e1e0*/  HGMMA.64x16x16.F32.BF16 R24, gdesc[UR12], R24, gsb0 ;  /* 0x002000000c1879f0 */ /* 0x000fe20008001818 */
[----:B------:R-:W-:-:S02]  /*e1f0*/  FSEL R76, R76, -INF , P2 ;  /* 0xff8000004c4c7808 */ /* 0x000fc40001000000 */
[----:B------:R-:W-:Y:S02]  /*e200*/  FMNMX.FTZ R57, R50, R57, !PT ;  /* 0x0000003932397209 */ /* 0x000fe40007810000 */
[----:B------:R-:W-:Y:S02]  /*e210*/  ISETP.GT.AND P3, PT, R48, 0x30, PT ;  /* 0x000000303000780c */ /* 0x000fe40003f64270 */
[----:B------:R-:W-:Y:S02]  /*e220*/  FSEL R87, R87, -INF , P4 ;  /* 0xff80000057577808 */ /* 0x000fe40002000000 */
[----:B------:R-:W-:Y:S01]  /*e230*/  FMNMX.FTZ R72, R76, R57, !PT ;  /* 0x000000394c487209 */ /* 0x000fe20007810000 */
[----:B------:R-:W0:Y:S01]  /*e240*/  MUFU.TANH R71, R71 ;  /* 0x0000004700477308 */ /* 0x000e220000002400 */
[----:B------:R-:W-:Y:S01]  /*e250*/  ISETP.GT.AND P2, PT, R48, 0x31, PT ;  /* 0x000000313000780c */ /* 0x000fe20003f44270 */
[----:B------:R-:W-:Y:S01]  /*e260*/  FMUL.FTZ R60, R60, UR4 ;  /* 0x000000043c3c7c20 */ /* 0x000fe20008410000 */
[----:B------:R-:W-:-:S02]  /*e270*/  FSEL R64, R64, -INF , P3 ;  /* 0xff80000040407808 */ /* 0x000fc40001800000 */
[----:B------:R-:W-:Y:S01]  /*e280*/  FMNMX.FTZ R57, R87, R72, !PT ;  /* 0x0000004857397209 */ /* 0x000fe20007810000 */
[----:B------:R-:W-:Y:S01]  /*e290*/  FMUL.FTZ R61, R61, UR4 ;  /* 0x000000043d3d7c20 */ /* 0x000fe20008410000 */
[----:B------:R-:W-:Y:S01]  /*e2a0*/  ISETP.GT.AND P3, PT, R48, 0x38, PT ;  /* 0x000000383000780c */ /* 0x000fe20003f64270 */
[----:B------:R-:W1:Y:S01]  /*e2b0*/  MUFU.TANH R95, R95 ;  /* 0x0000005f005f7308 */ /* 0x000e620000002400 */
[----:B------:R-:W-:Y:S02]  /*e2c0*/  FSEL R79, R79, -INF , P2 ;  /* 0xff8000004f4f7808 */ /* 0x000fe40001000000 */
[----:B------:R-:W-:Y:S02]  /*e2d0*/  FMNMX.FTZ R72, R64, R57, !PT ;  /* 0x0000003940487209 */ /* 0x000fe40007810000 */
[----:B------:R-:W-:Y:S02]  /*e2e0*/  ISETP.GT.AND P2, PT, R48, 0x39, PT ;  /* 0x000000393000780c */ /* 0x000fe40003f44270 */
[----:B------:R-:W-:Y:S01]  /*e2f0*/  FSEL R67, R67, -INF , P3 ;  /* 0xff80000043437808 */ /* 0x000fe20001800000 */
[----:B------:R-:W2:Y:S01]  /*e300*/  MUFU.TANH R60, R60 ;  /* 0x0000003c003c7308 */ /* 0x000ea20000002400 */
[----:B------:R-:W-:-:S02]  /*e310*/  FMNMX.FTZ R72, R79, R72, !PT ;  /* 0x000000484f487209 */ /* 0x000fc40007810000 */
[C---:B------:R-:W-:Y:S02]  /*e320*/  ISETP.GT.AND P3, PT, R48.reuse, 0x40, PT ;  /* 0x000000403000780c */ /* 0x040fe40003f64270 */
[----:B------:R-:W-:Y:S02]  /*e330*/  FSEL R69, R69, -INF , P2 ;  /* 0xff80000045457808 */ /* 0x000fe40001000000 */
[----:B------:R-:W-:Y:S01]  /*e340*/  FMNMX.FTZ R72, R67, R72, !PT ;  /* 0x0000004843487209 */ /* 0x000fe20007810000 */
[----:B------:R-:W3:Y:S01]  /*e350*/  MUFU.TANH R61, R61 ;  /* 0x0000003d003d7308 */ /* 0x000ee20000002400 */
[----:B------:R-:W-:Y:S02]  /*e360*/  ISETP.GT.AND P2, PT, R48, 0x41, PT ;  /* 0x000000413000780c */ /* 0x000fe40003f44270 */
[----:B0-----:R-:W-:Y:S02]  /*e370*/  FSEL R71, R71, -INF , P3 ;  /* 0xff80000047477808 */ /* 0x001fe40001800000 */
[----:B------:R-:W-:-:S03]  /*e380*/  FMNMX.FTZ R72, R69, R72, !PT ;  /* 0x0000004845487209 */ /* 0x000fc60007810000 */
[----:B------:R-:W0:Y:S01]  /*e390*/  MUFU.TANH R99, R99 ;  /* 0x0000006300637308 */ /* 0x000e220000002400 */
[----:B------:R-:W-:Y:S01]  /*e3a0*/  FMUL.FTZ R57, R32, UR4 ;  /* 0x0000000420397c20 */ /* 0x000fe20008410000 */
[C---:B------:R-:W-:Y:S02]  /*e3b0*/  ISETP.GT.AND P3, PT, R48.reuse, 0x48, PT ;  /* 0x000000483000780c */ /* 0x040fe40003f64270 */
[----:B-1----:R-:W-:Y:S02]  /*e3c0*/  FSEL R95, R95, -INF , P2 ;  /* 0xff8000005f5f7808 */ /* 0x002fe40001000000 */
[----:B------:R-:W-:Y:S01]  /*e3d0*/  FMNMX.FTZ R32, R71, R72, !PT ;  /* 0x0000004847207209 */ /* 0x000fe20007810000 */
[----:B------:R-:W-:Y:S01]  /*e3e0*/  FMUL.FTZ R72, R33, UR4 ;  /* 0x0000000421487c20 */ /* 0x000fe20008410000 */
[----:B------:R-:W1:Y:S01]  /*e3f0*/  MUFU.TANH R51, R51 ;  /* 0x0000003300337308 */ /* 0x000e620000002400 */
[----:B------:R-:W-:Y:S02]  /*e400*/  ISETP.GT.AND P2, PT, R48, 0x49, PT ;  /* 0x000000493000780c */ /* 0x000fe40003f44270 */
[----:B--2---:R-:W-:-:S02]  /*e410*/  FSEL R60, R60, -INF , P3 ;  /* 0xff8000003c3c7808 */ /* 0x004fc40001800000 */
[----:B------:R-:W-:Y:S01]  /*e420*/  FMNMX.FTZ R33, R95, R32, !PT ;  /* 0x000000205f217209 */ /* 0x000fe20007810000 */
[----:B------:R-:W-:Y:S01]  /*e430*/  FMUL.FTZ R41, R41, UR4 ;  /* 0x0000000429297c20 */ /* 0x000fe20008410000 */
[----:B------:R-:W-:Y:S01]  /*e440*/  ISETP.GT.AND P3, PT, R48, 0x50, PT ;  /* 0x000000503000780c */ /* 0x000fe20003f64270 */
[----:B------:R-:W2:Y:S01]  /*e450*/  MUFU.TANH R52, R52 ;  /* 0x0000003400347308 */ /* 0x000ea20000002400 */
[----:B---3--:R-:W-:Y:S02]  /*e460*/  FSEL R61, R61, -INF , P2 ;  /* 0xff8000003d3d7808 */ /* 0x008fe40001000000 */
[----:B------:R-:W-:Y:S01]  /*e470*/  FMNMX.FTZ R32, R60, R33, !PT ;  /* 0x000000213c207209 */ /* 0x000fe20007810000 */
[----:B------:R-:W-:Y:S01]  /*e480*/  FMUL.FTZ R73, R36, UR4 ;  /* 0x0000000424497c20 */ /* 0x000fe20008410000 */
[----:B------:R-:W-:-:S03]  /*e490*/  ISETP.GT.AND P2, PT, R48, 0x51, PT ;  /* 0x000000513000780c */ /* 0x000fc60003f44270 */
[----:B------:R-:W3:Y:S01]  /*e4a0*/  MUFU.TANH R53, R53 ;  /* 0x0000003500357308 */ /* 0x000ee20000002400 */
[----:B0-----:R-:W-:Y:S01]  /*e4b0*/  FSEL R33, R99, -INF , P3 ;  /* 0xff80000063217808 */ /* 0x001fe20001800000 */
[----:B------:R-:W-:Y:S01]  /*e4c0*/  FMUL.FTZ R44, R44, UR4 ;  /* 0x000000042c2c7c20 */ /* 0x000fe20008410000 */
[----:B------:R-:W-:Y:S01]  /*e4d0*/  FMNMX.FTZ R36, R61, R32, !PT ;  /* 0x000000203d247209 */ /* 0x000fe20007810000 */
[----:B------:R-:W-:Y:S01]  /*e4e0*/  FMUL.FTZ R45, R45, UR4 ;  /* 0x000000042d2d7c20 */ /* 0x000fe20008410000 */
[----:B------:R-:W-:Y:S02]  /*e4f0*/  ISETP.GT.AND P3, PT, R48, 0x58, PT ;  /* 0x000000583000780c */ /* 0x000fe40003f64270 */
[----:B------:R-:W-:Y:S01]  /*e500*/  FSEL R32, R56, -INF , P2 ;  /* 0xff80000038207808 */ /* 0x000fe20001000000 */
[----:B------:R-:W0:Y:S01]  /*e510*/  MUFU.TANH R41, R41 ;  /* 0x0000002900297308 */ /* 0x000e220000002400 */
[----:B------:R-:W-:Y:S02]  /*e520*/  FMNMX.FTZ R99, R33, R36, !PT ;  /* 0x0000002421637209 */ /* 0x000fe40007810000 */
[----:B------:R-:W-:-:S02]  /*e530*/  ISETP.GT.AND P2, PT, R48, 0x59, PT ;  /* 0x000000593000780c */ /* 0x000fc40003f44270 */
[----:B-1----:R-:W-:Y:S02]  /*e540*/  FSEL R36, R51, -INF , P3 ;  /* 0xff80000033247808 */ /* 0x002fe40001800000 */
[----:B------:R-:W-:Y:S01]  /*e550*/  FMNMX.FTZ R99, R32, R99, !PT ;  /* 0x0000006320637209 */ /* 0x000fe20007810000 */
[----:B------:R-:W1:Y:S01]  /*e560*/  MUFU.TANH R44, R44 ;  /* 0x0000002c002c7308 */ /* 0x000e620000002400 */
[----:B------:R-:W-:Y:S01]  /*e570*/  FMUL.FTZ R56, R37, UR4 ;  /* 0x0000000425387c20 */ /* 0x000fe20008410000 */
[----:B------:R-:W-:Y:S02]  /*e580*/  ISETP.GT.AND P3, PT, R48, 0x60, PT ;  /* 0x000000603000780c */ /* 0x000fe40003f64270 */
[----:B--2---:R-:W-:Y:S02]  /*e590*/  FSEL R37, R52, -INF , P2 ;  /* 0xff80000034257808 */ /* 0x004fe40001000000 */
[----:B------:R-:W-:Y:S02]  /*e5a0*/  FMNMX.FTZ R100, R36, R99, !PT ;  /* 0x0000006324647209 */ /* 0x000fe40007810000 */
[----:B------:R-:W2:Y:S01]  /*e5b0*/  MUFU.TANH R45, R45 ;  /* 0x0000002d002d7308 */ /* 0x000ea20000002400 */
[----:B------:R-:W-:-:S02]  /*e5c0*/  WARPGROUP.DEPBAR.LE gsb0, 0x0 ;  /* 0x00008000000079c5 */ /* 0x000fc40000010000 */
[----:B------:R-:W-:Y:S01]  /*e5d0*/  FMUL.FTZ R52, R24, UR4 ;  /* 0x0000000418347c20 */ /* 0x000fe20008410000 */
[----:B---3--:R-:W-:Y:S02]  /*e5e0*/  FSEL R24, R53, -INF , P3 ;  /* 0xff80000035187808 */ /* 0x008fe40001800000 */
[C---:B------:R-:W-:Y:S02]  /*e5f0*/  ISETP.GT.AND P2, PT, R48.reuse, 0x61, PT ;  /* 0x000000613000780c */ /* 0x040fe40003f44270 */
[----:B------:R-:W3:Y:S01]  /*e600*/  MUFU.TANH R57, R57 ;  /* 0x0000003900397308 */ /* 0x000ee20000002400 */
[----:B------:R-:W-:Y:S02]  /*e610*/  FMNMX.FTZ R53, R37, R100, !PT ;  /* 0x0000006425357209 */ /* 0x000fe40007810000 */
[----:B------:R-:W-:Y:S02]  /*e620*/  ISETP.GT.AND P3, PT, R48, 0x68, PT ;  /* 0x000000683000780c */ /* 0x000fe40003f64270 */
[----:B0-----:R-:W-:-:S02]  /*e630*/  FSEL R41, R41, -INF , P2 ;  /* 0xff80000029297808 */ /* 0x001fc40001000000 */
[----:B------:R-:W-:Y:S01]  /*e640*/  FMNMX.FTZ R100, R24, R53, !PT ;  /* 0x0000003518647209 */ /* 0x000fe20007810000 */
[----:B------:R-:W0:Y:S01]  /*e650*/  MUFU.TANH R72, R72 ;  /* 0x0000004800487308 */ /* 0x000e220000002400 */
[----:B------:R-:W-:Y:S01]  /*e660*/  FMUL.FTZ R53, R25, UR4 ;  /* 0x0000000419357c20 */ /* 0x000fe20008410000 */
[----:B------:R-:W-:Y:S02]  /*e670*/  ISETP.GT.AND P2, PT, R48, 0x69, PT ;  /* 0x000000693000780c */ /* 0x000fe40003f44270 */
[----:B-1----:R-:W-:Y:S02]  /*e680*/  FSEL R25, R44, -INF , P3 ;  /* 0xff8000002c197808 */ /* 0x002fe40001800000 */
[----:B------:R-:W-:Y:S02]  /*e690*/  FMNMX.FTZ R100, R41, R100, !PT ;  /* 0x0000006429647209 */ /* 0x000fe40007810000 */
[----:B------:R-:W1:Y:S01]  /*e6a0*/  MUFU.TANH R73, R73 ;  /* 0x0000004900497308 */ /* 0x000e620000002400 */
[----:B------:R-:W-:-:S02]  /*e6b0*/  ISETP.GT.AND P3, PT, R48, 0x70, PT ;  /* 0x000000703000780c */ /* 0x000fc40003f64270 */
[----:B--2---:R-:W-:Y:S02]  /*e6c0*/  FSEL R44, R45, -INF , P2 ;  /* 0xff8000002d2c7808 */ /* 0x004fe40001000000 */
[----:B------:R-:W-:-:S03]  /*e6d0*/  FMNMX.FTZ R99, R25, R100, !PT ;  /* 0x0000006419637209 */ /* 0x000fc60007810000 */
[----:B------:R2:W4:Y:S01]  /*e6e0*/  MUFU.TANH R51, R56 ;  /* 0x0000003800337308 */ /* 0x0005220000002400 */
[----:B------:R-:W-:Y:S02]  /*e6f0*/  ISETP.GT.AND P2, PT, R48, 0x71, PT ;  /* 0x000000713000780c */ /* 0x000fe40003f44270 */
[----:B---3--:R-:W-:Y:S02]  /*e700*/  FSEL R45, R57, -INF , P3 ;  /* 0xff800000392d7808 */ /* 0x008fe40001800000 */
[----:B------:R-:W-:-:S03]  /*e710*/  FMNMX.FTZ R100, R44, R99, !PT ;  /* 0x000000632c647209 */ /* 0x000fc60007810000 */
[----:B------:R-:W3:Y:S01]  /*e720*/  MUFU.TANH R52, R52 ;  /* 0x0000003400347308 */ /* 0x000ee20000002400 */
[----:B--2---:R-:W-:Y:S01]  /*e730*/  FMUL.FTZ R56, R28, UR4 ;  /* 0x000000041c387c20 */ /* 0x004fe20008410000 */
[----:B------:R-:W-:Y:S02]  /*e740*/  ISETP.GT.AND P3, PT, R48, 0x78, PT ;  /* 0x000000783000780c */ /* 0x000fe40003f64270 */
[----:B0-----:R-:W-:Y:S02]  /*e750*/  FSEL R28, R72, -INF , P2 ;  /* 0xff800000481c7808 */ /* 0x001fe40001000000 */
[----:B------:R-:W-:Y:S02]  /*e760*/  FMNMX.FTZ R99, R45, R100, !PT ;  /* 0x000000642d637209 */ /* 0x000fe40007810000 */
[----:B------:R-:W0:Y:S01]  /*e770*/  MUFU.TANH R53, R53 ;  /* 0x0000003500357308 */ /* 0x000e220000002400 */
[----:B------:R-:W-:Y:S01]  /*e780*/  FMUL.FTZ R57, R29, UR4 ;  /* 0x000000041d397c20 */ /* 0x000fe20008410000 */
[----:B------:R-:W-:-:S02]  /*e790*/  ISETP.GT.AND P2, PT, R48, 0x79, PT ;  /* 0x000000793000780c */ /* 0x000fc40003f44270 */
[----:B-1----:R-:W-:Y:S02]  /*e7a0*/  FSEL R29, R73, -INF , P3 ;  /* 0xff800000491d7808 */ /* 0x002fe40001800000 */
[----:B------:R-:W-:Y:S02]  /*e7b0*/  FMNMX.FTZ R72, R28, R99, !PT ;  /* 0x000000631c487209 */ /* 0x000fe40007810000 */
[----:B------:R-:W1:Y:S01]  /*e7c0*/  MUFU.TANH R101, R56 ;  /* 0x0000003800657308 */ /* 0x000e620000002400 */
[----:B------:R-:W-:Y:S02]  /*e7d0*/  ISETP.GT.AND P3, PT, R48, 0x80, PT ;  /* 0x000000803000780c */ /* 0x000fe40003f64270 */
[----:B----4-:R-:W-:Y:S02]  /*e7e0*/  FSEL R51, R51, -INF , P2 ;  /* 0xff80000033337808 */ /* 0x010fe40001000000 */
[----:B------:R-:W-:-:S03]  /*e7f0*/  FMNMX.FTZ R72, R29, R72, !PT ;  /* 0x000000481d487209 */ /* 0x000fc60007810000 */
[----:B------:R2:W4:Y:S01]  /*e800*/  MUFU.TANH R99, R57 ;  /* 0x0000003900637308 */ /* 0x0005220000002400 */
[----:B------:R-:W-:Y:S02]  /*e810*/  ISETP.GT.AND P2, PT, R48, 0x81, PT ;  /* 0x000000813000780c */ /* 0x000fe40003f44270 */
[----:B---3--:R-:W-:Y:S02]  /*e820*/  FSEL R52, R52, -INF , P3 ;  /* 0xff80000034347808 */ /* 0x008fe40001800000 */
[----:B------:R-:W-:Y:S02]  /*e830*/  FMNMX.FTZ R73, R51, R72, !PT ;  /* 0x0000004833497209 */ /* 0x000fe40007810000 */
[----:B------:R-:W-:Y:S02]  /*e840*/  ISETP.GT.AND P3, PT, R48, 0x88, PT ;  /* 0x000000883000780c */ /* 0x000fe40003f64270 */
[----:B0-----:R-:W-:Y:S02]  /*e850*/  FSEL R53, R53, -INF , P2 ;  /* 0xff80000035357808 */ /* 0x001fe40001000000 */
[----:B------:R-:W-:-:S02]  /*e860*/  FMNMX.FTZ R72, R52, R73, !PT ;  /* 0x0000004934487209 */ /* 0x000fc40007810000 */
[----:B------:R-:W-:Y:S02]  /*e870*/  ISETP.GT.AND P2, PT, R48, 0x89, PT ;  /* 0x000000893000780c */ /* 0x000fe40003f44270 */
[----:B-1----:R-:W-:Y:S02]  /*e880*/  FSEL R48, R101, -INF , P3 ;  /* 0xff80000065307808 */ /* 0x002fe40001800000 */
[----:B--2---:R-:W-:Y:S01]  /*e890*/  FMNMX.FTZ R57, R53, R72, !PT ;  /* 0x0000004835397209 */ /* 0x004fe20007810000 */
[----:B------:R-:W-:Y:S01]  /*e8a0*/  FMUL.FTZ R56, R55, UR4 ;  /* 0x0000000437387c20 */ /* 0x000fe20008410000 */
[----:B----4-:R-:W-:Y:S02]  /*e8b0*/  FSEL R55, R99, -INF , P2 ;  /* 0xff80000063377808 */ /* 0x010fe40001000000 */
[----:B------:R-:W-:-:S04]  /*e8c0*/  FMNMX.FTZ R72, R48, R57, !PT ;  /* 0x0000003930487209 */ /* 0x000fc80007810000 */
[----:B------:R-:W-:-:S05]  /*e8d0*/  FMNMX.FTZ R72, R55, R72, !PT ;  /* 0x0000004837487209 */ /* 0x000fca0007810000 */
[----:B------:R-:W0:Y:S02]  /*e8e0*/  SHFL.BFLY PT, R57, R72, 0x2, 0x1f ;  /* 0x0c401f0048397f89 */ /* 0x000e2400000e0000 */
[----:B0-----:R-:W-:-:S05]  /*e8f0*/  FMNMX.FTZ R57, R72, R57, !PT ;  /* 0x0000003948397209 */ /* 0x001fca0007810000 */
[----:B------:R-:W0:Y:S04]  /*e900*/  SHFL.BFLY PT, R72, R57, 0x1, 0x1f ;  /* 0x0c201f0039487f89 */ /* 0x000e2800000e0000 */
[----:B------:R-:W1:Y:S01]  /*e910*/  SHFL.IDX PT, R99, R59, 0x1, 0x1c1f ;  /* 0x003c1f003b637f89 */ /* 0x000e6200000e0000 */
[----:B------:R-:W-:Y:S01]  /*e920*/  IMAD.U32 R73, RZ, RZ, UR5 ;  /* 0x00000005ff497e24 */ /* 0x000fe2000f8e00ff */
[----:B0-----:R-:W-:-:S04]  /*e930*/  FMNMX.FTZ R72, R57, R72, !PT ;  /* 0x0000004839487209 */ /* 0x001fc80007810000 */
[C---:B------:R-:W-:Y:S01]  /*e940*/  FSETP.NEU.FTZ.AND P2, PT, R72.reuse, -INF , PT ;  /* 0xff8000004800780b */ /* 0x040fe20003f5d000 */
[----:B------:R-:W-:-:S05]  /*e950*/  FMUL.FTZ R100, R72, R73 ;  /* 0x0000004948647220 */ /* 0x000fca0000410000 */
[----:B------:R-:W-:-:S05]  /*e960*/  FSEL R100, R100, RZ, P2 ;  /* 0x000000ff64647208 */ /* 0x000fca0001000000 */
[-CC-:B------:R-:W-:Y:S01]  /*e970*/  FFMA.FTZ R57, R88, R73.reuse, -R100.reuse ;  /* 0x0000004958397223 */ /* 0x180fe20000010864 */
[-C--:B------:R-:W-:Y:S01]  /*e980*/  FFMA.FTZ R88, R91, R73.reuse, -R100 ;  /* 0x000000495b587223 */ /* 0x080fe20000010864 */
[----:B-1----:R-:W-:Y:S01]  /*e990*/  VIADDMNMX R91, R99, R20, R14, PT ;  /* 0x00000014635b7246 */ /* 0x002fe2000380010e */
[----:B------:R-:W-:-:S03]  /*e9a0*/  FFMA.FTZ R93, R93, R73, -R100 ;  /* 0x000000495d5d7223 */ /* 0x000fc60000010864 */
[C---:B------:R-:W-:Y:S02]  /*e9b0*/  ISETP.GT.AND P3, PT, R91.reuse, RZ, PT ;  /* 0x000000ff5b00720c */ /* 0x040fe40003f64270 */
[C---:B------:R-:W-:Y:S02]  /*e9c0*/  ISETP.GT.AND P4, PT, R91.reuse, 0x1, PT ;  /* 0x000000015b00780c */ /* 0x040fe40003f84270 */
[----:B------:R-:W-:Y:S02]  /*e9d0*/  ISETP.GT.AND P2, PT, R91, 0x8, PT ;  /* 0x000000085b00780c */ /* 0x000fe40003f44270 */
[----:B------:R-:W-:Y:S02]  /*e9e0*/  FSEL R15, R15, -INF , P3 ;  /* 0xff8000000f0f7808 */ /* 0x000fe40001800000 */
[----:B------:R-:W-:Y:S01]  /*e9f0*/  FSEL R89, R89, -INF , P4 ;  /* 0xff80000059597808 */ /* 0x000fe20002000000 */
[----:B------:R-:W-:Y:S01]  /*ea00*/  FFMA.FTZ R97, R97, R73, -R100 ;  /* 0x0000004961617223 */ /* 0x000fe20000010864 */
[----:B------:R0:W-:Y:S01]  /*ea10*/  MUFU.EX2 R20, R93 ;  /* 0x0000005d00147308 */ /* 0x0001e20000000800 */
[----:B------:R-:W-:-:S02]  /*ea20*/  ISETP.GT.AND P3, PT, R91, 0x9, PT ;  /* 0x000000095b00780c */ /* 0x000fc40003f64270 */
[----:B------:R-:W-:Y:S02]  /*ea30*/  FSEL R90, R90, -INF , P2 ;  /* 0xff8000005a5a7808 */ /* 0x000fe40001000000 */
[----:B------:R-:W-:Y:S02]  /*ea40*/  ISETP.GT.AND P2, PT, R91, 0x10, PT ;  /* 0x000000105b00780c */ /* 0x000fe40003f44270 */
[----:B0-----:R-:W-:Y:S01]  /*ea50*/  FMNMX.FTZ R93, R15, R89, !PT ;  /* 0x000000590f5d7209 */ /* 0x001fe20007810000 */
[----:B------:R0:W-:Y:S01]  /*ea60*/  MUFU.EX2 R59, R97 ;  /* 0x00000061003b7308 */ /* 0x0001e20000000800 */
[----:B------:R-:W-:Y:S01]  /*ea70*/  FSEL R92, R92, -INF , P3 ;  /* 0xff8000005c5c7808 */ /* 0x000fe20001800000 */
[-CC-:B------:R-:W-:Y:S01]  /*ea80*/  FFMA.FTZ R14, R80, R73.reuse, -R100.reuse ;  /* 0x00000049500e7223 */ /* 0x180fe20000010864 */
[----:B------:R-:W-:Y:S01]  /*ea90*/  FFMA.FTZ R80, R94, R73, -R100 ;  /* 0x000000495e507223 */ /* 0x000fe20000010864 */
[----:B------:R-:W-:Y:S02]  /*eaa0*/  ISETP.GT.AND P3, PT, R91, 0x11, PT ;  /* 0x000000115b00780c */ /* 0x000fe40003f64270 */
[----:B0-----:R-:W-:-:S02]  /*eab0*/  FMNMX.FTZ R97, R90, R93, !PT ;  /* 0x0000005d5a617209 */ /* 0x001fc40007810000 */
[----:B------:R-:W-:Y:S02]  /*eac0*/  FSEL R93, R81, -INF , P2 ;  /* 0xff800000515d7808 */ /* 0x000fe40001000000 */
[----:B------:R-:W-:Y:S01]  /*ead0*/  FMNMX.FTZ R94, R92, R97, !PT ;  /* 0x000000615c5e7209 */ /* 0x000fe20007810000 */
[-CC-:B------:R-:W-:Y:S01]  /*eae0*/  FFMA.FTZ R81, R83, R73.reuse, -R100.reuse ;  /* 0x0000004953517223 */ /* 0x180fe20000010864 */
[----:B------:R-:W-:Y:S02]  /*eaf0*/  ISETP.GT.AND P2, PT, R91, 0x18, PT ;  /* 0x000000185b00780c */ /* 0x000fe40003f44270 */
[----:B------:R-:W-:Y:S02]  /*eb00*/  FSEL R83, R82, -INF , P3 ;  /* 0xff80000052537808 */ /* 0x000fe40001800000 */
[----:B------:R-:W-:Y:S01]  /*eb10*/  FMNMX.FTZ R94, R93, R94, !PT ;  /* 0x0000005e5d5e7209 */ /* 0x000fe20007810000 */
[----:B------:R-:W-:Y:S01]  /*eb20*/  FFMA.FTZ R82, R85, R73, -R100 ;  /* 0x0000004955527223 */ /* 0x000fe20000010864 */
[----:B------:R-:W-:-:S02]  /*eb30*/  ISETP.GT.AND P3, PT, R91, 0x19, PT ;  /* 0x000000195b00780c */ /* 0x000fc40003f64270 */
[----:B------:R-:W-:Y:S02]  /*eb40*/  FSEL R84, R84, -INF , P2 ;  /* 0xff80000054547808 */ /* 0x000fe40001000000 */
[----:B------:R-:W-:Y:S02]  /*eb50*/  FMNMX.FTZ R85, R83, R94, !PT ;  /* 0x0000005e53557209 */ /* 0x000fe40007810000 */
[----:B------:R-:W-:Y:S02]  /*eb60*/  ISETP.GT.AND P2, PT, R91, 0x20, PT ;  /* 0x000000205b00780c */ /* 0x000fe40003f44270 */
[----:B------:R-:W-:Y:S02]  /*eb70*/  FSEL R86, R86, -INF , P3 ;  /* 0xff80000056567808 */ /* 0x000fe40001800000 */
[----:B------:R-:W-:Y:S02]  /*eb80*/  FMNMX.FTZ R97, R84, R85, !PT ;  /* 0x0000005554617209 */ /* 0x000fe40007810000 */
[----:B------:R-:W-:-:S02]  /*eb90*/  FSEL R85, R74, -INF , P2 ;  /* 0xff8000004a557808 */ /* 0x000fc40001000000 */
[C---:B------:R-:W-:Y:S02]  /*eba0*/  ISETP.GT.AND P3, PT, R91.reuse, 0x21, PT ;  /* 0x000000215b00780c */ /* 0x040fe40003f64270 */
[----:B------:R-:W-:Y:S02]  /*ebb0*/  FMNMX.FTZ R74, R86, R97, !PT ;  /* 0x00000061564a7209 */ /* 0x000fe40007810000 */
[----:B------:R-:W-:Y:S02]  /*ebc0*/  ISETP.GT.AND P2, PT, R91, 0x28, PT ;  /* 0x000000285b00780c */ /* 0x000fe40003f44270 */
[----:B------:R-:W-:Y:S02]  /*ebd0*/  FSEL R75, R75, -INF , P3 ;  /* 0xff8000004b4b7808 */ /* 0x000fe40001800000 */
[----:B------:R-:W-:Y:S01]  /*ebe0*/  FMNMX.FTZ R74, R85, R74, !PT ;  /* 0x0000004a554a7209 */ /* 0x000fe20007810000 */
[----:B------:R-:W-:Y:S01]  /*ebf0*/  FMUL.FTZ R58, R58, UR4 ;  /* 0x000000043a3a7c20 */ /* 0x000fe20008410000 */
[----:B------:R-:W-:-:S02]  /*ec00*/  ISETP.GT.AND P3, PT, R91, 0x29, PT ;  /* 0x000000295b00780c */ /* 0x000fc40003f64270 */
[----:B------:R-:W-:Y:S02]  /*ec10*/  FSEL R77, R77, -INF , P2 ;  /* 0xff8000004d4d7808 */ /* 0x000fe40001000000 */
[----:B------:R-:W-:Y:S01]  /*ec20*/  FMNMX.FTZ R74, R75, R74, !PT ;  /* 0x0000004a4b4a7209 */ /* 0x000fe20007810000 */
[----:B------:R-:W0:Y:S01]  /*ec30*/  MUFU.TANH R70, R70 ;  /* 0x0000004600467308 */ /* 0x000e220000002400 */
[----:B------:R-:W-:Y:S02]  /*ec40*/  ISETP.GT.AND P2, PT, R91, 0x30, PT ;  /* 0x000000305b00780c */ /* 0x000fe40003f44270 */
[----:B------:R-:W-:Y:S02]  /*ec50*/  FSEL R78, R78, -INF , P3 ;  /* 0xff8000004e4e7808 */ /* 0x000fe40001800000 */
[----:B------:R-:W-:Y:S01]  /*ec60*/  FMNMX.FTZ R97, R77, R74, !PT ;  /* 0x0000004a4d617209 */ /* 0x000fe20007810000 */
[----:B------:R-:W-:Y:S02]  /*ec70*/  FMUL.FTZ R62, R62, UR4 ;  /* 0x000000043e3e7c20 */ /* 0x000fe40008410000 */
[----:B------:R-:W1:Y:S01]  /*ec80*/  MUFU.TANH R58, R58 ;  /* 0x0000003a003a7308 */ /* 0x000e620000002400 */
[----:B------:R-:W-:-:S02]  /*ec90*/  ISETP.GT.AND P3, PT, R91, 0x31, PT ;  /* 0x000000315b00780c */ /* 0x000fc40003f64270 */
[----:B------:R-:W-:Y:S02]  /*eca0*/  FSEL R94, R65, -INF , P2 ;  /* 0xff800000415e7808 */ /* 0x000fe40001000000 */
[----:B------:R-:W-:Y:S01]  /*ecb0*/  FMNMX.FTZ R97, R78, R97, !PT ;  /* 0x000000614e617209 */ /* 0x000fe20007810000 */
[----:B------:R-:W-:Y:S01]  /*ecc0*/  FFMA.FTZ R65, R76, R73, -R100 ;  /* 0x000000494c417223 */ /* 0x000fe20000010864 */
[----:B------:R-:W-:Y:S01]  /*ecd0*/  ISETP.GT.AND P2, PT, R91, 0x38, PT ;  /* 0x000000385b00780c */ /* 0x000fe20003f44270 */
[----:B------:R-:W2:Y:S01]  /*ece0*/  MUFU.TANH R98, R98 ;  /* 0x0000006200627308 */ /* 0x000ea20000002400 */
[----:B------:R-:W-:Y:S01]  /*ecf0*/  FSEL R76, R66, -INF , P3 ;  /* 0xff800000424c7808 */ /* 0x000fe20001800000 */
[----:B------:R-:W-:Y:S01]  /*ed00*/  FMUL.FTZ R63, R63, UR4 ;  /* 0x000000043f3f7c20 */ /* 0x000fe20008410000 */
[----:B------:R-:W-:Y:S02]  /*ed10*/  FMNMX.FTZ R97, R94, R97, !PT ;  /* 0x000000615e617209 */ /* 0x000fe40007810000 */
[----:B------:R-:W-:-:S03]  /*ed20*/  ISETP.GT.AND P3, PT, R91, 0x39, PT ;  /* 0x000000395b00780c */ /* 0x000fc60003f64270 */
[----:B------:R-:W3:Y:S01]  /*ed30*/  MUFU.TANH R62, R62 ;  /* 0x0000003e003e7308 */ /* 0x000ee20000002400 */
[----:B------:R-:W-:Y:S02]  /*ed40*/  FSEL R68, R68, -INF , P2 ;  /* 0xff80000044447808 */ /* 0x000fe40001000000 */
[----:B------:R-:W-:Y:S02]  /*ed50*/  FMNMX.FTZ R97, R76, R97, !PT ;  /* 0x000000614c617209 */ /* 0x000fe40007810000 */
[----:B------:R-:W-:Y:S01]  /*ed60*/  ISETP.GT.AND P2, PT, R91, 0x40, PT ;  /* 0x000000405b00780c */ /* 0x000fe20003f44270 */
[--C-:B------:R-:W-:Y:S01]  /*ed70*/  FFMA.FTZ R66, R87, R73, -R100.reuse ;  /* 0x0000004957427223 */ /* 0x100fe20000010864 */
[----:B0-----:R-:W-:Y:S01]  /*ed80*/  FSEL R70, R70, -INF , P3 ;  /* 0xff80000046467808 */ /* 0x001fe20001800000 */
[----:B------:R-:W0:Y:S01]  /*ed90*/  MUFU.TANH R63, R63 ;  /* 0x0000003f003f7308 */ /* 0x000e220000002400 */
[----:B------:R-:W-:Y:S02]  /*eda0*/  FMNMX.FTZ R97, R68, R97, !PT ;  /* 0x0000006144617209 */ /* 0x000fe40007810000 */
[----:B-1----:R-:W-:Y:S01]  /*edb0*/  FSEL R87, R58, -INF , P2 ;  /* 0xff8000003a577808 */ /* 0x002fe20001000000 */
[----:B------:R-:W-:Y:S01]  /*edc0*/  FFMA.FTZ R58, R64, R73, -R100 ;  /* 0x00000049403a7223 */ /* 0x000fe20000010864 */
[C---:B------:R-:W-:Y:S01]  /*edd0*/  ISETP.GT.AND P3, PT, R91.reuse, 0x41, PT ;  /* 0x000000415b00780c */ /* 0x040fe20003f64270 */
[----:B------:R-:W-:Y:S01]  /*ede0*/  FMUL.FTZ R54, R54, UR4 ;  /* 0x0000000436367c20 */ /* 0x000fe20008410000 */
[----:B------:R-:W-:Y:S01]  /*edf0*/  FMNMX.FTZ R64, R70, R97, !PT ;  /* 0x0000006146407209 */ /* 0x000fe20007810000 */
[----:B------:R-:W1:Y:S01]  /*ee00*/  MUFU.TANH R21, R21 ;  /* 0x0000001500157308 */ /* 0x000e620000002400 */
[----:B------:R-:W-:-:S02]  /*ee10*/  ISETP.GT.AND P2, PT, R91, 0x48, PT ;  /* 0x000000485b00780c */ /* 0x000fc40003f44270 */
[----:B--2---:R-:W-:Y:S02]  /*ee20*/  FSEL R98, R98, -INF , P3 ;  /* 0xff80000062627808 */ /* 0x004fe40001800000 */
[----:B------:R-:W-:-:S03]  /*ee30*/  FMNMX.FTZ R97, R87, R64, !PT ;  /* 0x0000004057617209 */ /* 0x000fc60007810000 */
[----:B------:R-:W2:Y:S01]  /*ee40*/  MUFU.TANH R49, R49 ;  /* 0x0000003100317308 */ /* 0x000ea20000002400 */
[----:B---3--:R-:W-:Y:S01]  /*ee50*/  FSEL R64, R62, -INF , P2 ;  /* 0xff8000003e407808 */ /* 0x008fe20001000000 */
[----:B------:R-:W-:Y:S01]  /*ee60*/  FFMA.FTZ R62, R79, R73, -R100 ;  /* 0x000000494f3e7223 */ /* 0x000fe20000010864 */
[----:B------:R-:W-:Y:S01]  /*ee70*/  ISETP.GT.AND P3, PT, R91, 0x49, PT ;  /* 0x000000495b00780c */ /* 0x000fe20003f64270 */
[----:B------:R-:W-:Y:S01]  /*ee80*/  FMUL.FTZ R42, R42, UR4 ;  /* 0x000000042a2a7c20 */ /* 0x000fe20008410000 */
[----:B------:R-:W-:-:S03]  /*ee90*/  FMNMX.FTZ R79, R98, R97, !PT ;  /* 0x00000061624f7209 */ /* 0x000fc60007810000 */
[----:B------:R-:W3:Y:S01]  /*eea0*/  MUFU.TANH R54, R54 ;  /* 0x0000003600367308 */ /* 0x000ee20000002400 */
[----:B------:R-:W-:Y:S01]  /*eeb0*/  ISETP.GT.AND P2, PT, R91, 0x50, PT ;  /* 0x000000505b00780c */ /* 0x000fe20003f44270 */
[----:B------:R-:W-:Y:S01]  /*eec0*/  FMUL.FTZ R43, R43, UR4 ;  /* 0x000000042b2b7c20 */ /* 0x000fe20008410000 */
[----:B0-----:R-:W-:Y:S02]  /*eed0*/  FSEL R97, R63, -INF , P3 ;  /* 0xff8000003f617808 */ /* 0x001fe40001800000 */
[----:B------:R-:W-:-:S03]  /*eee0*/  FMNMX.FTZ R74, R64, R79, !PT ;  /* 0x0000004f404a7209 */ /* 0x000fc60007810000 */
[----:B------:R-:W0:Y:S01]  /*eef0*/  MUFU.TANH R56, R56 ;  /* 0x0000003800387308 */ /* 0x000e220000002400 */
[----:B------:R-:W-:Y:S01]  /*ef00*/  ISETP.GT.AND P3, PT, R91, 0x51, PT ;  /* 0x000000515b00780c */ /* 0x000fe20003f64270 */
[----:B------:R-:W-:Y:S01]  /*ef10*/  FMUL.FTZ R46, R46, UR4 ;  /* 0x000000042e2e7c20 */ /* 0x000fe20008410000 */
[----:B-1----:R-:W-:Y:S02]  /*ef20*/  FSEL R79, R21, -INF , P2 ;  /* 0xff800000154f7808 */ /* 0x002fe40001000000 */
[----:B------:R-:W-:-:S03]  /*ef30*/  FMNMX.FTZ R74, R97, R74, !PT ;  /* 0x0000004a614a7209 */ /* 0x000fc60007810000 */
[----:B------:R-:W1:Y:S01]  /*ef40*/  MUFU.TANH R42, R42 ;  /* 0x0000002a002a7308 */ /* 0x000e620000002400 */
[----:B------:R-:W-:Y:S01]  /*ef50*/  ISETP.GT.AND P2, PT, R91, 0x58, PT ;  /* 0x000000585b00780c */ /* 0x000fe20003f44270 */
[----:B------:R-:W-:Y:S01]  /*ef60*/  FMUL.FTZ R47, R47, UR4 ;  /* 0x000000042f2f7c20 */ /* 0x000fe20008410000 */
[----:B--2---:R-:W-:Y:S02]  /*ef70*/  FSEL R63, R49, -INF , P3 ;  /* 0xff800000313f7808 */ /* 0x004fe40001800000 */
[----:B------:R-:W-:-:S03]  /*ef80*/  FMNMX.FTZ R74, R79, R74, !PT ;  /* 0x0000004a4f4a7209 */ /* 0x000fc60007810000 */
[----:B------:R-:W2:Y:S01]  /*ef90*/  MUFU.TANH R43, R43 ;  /* 0x0000002b002b7308 */ /* 0x000ea20000002400 */
[-CC-:B------:R-:W-:Y:S01]  /*efa0*/  FFMA.FTZ R21, R67, R73.reuse, -R100.reuse ;  /* 0x0000004943157223 */ /* 0x180fe20000010864 */
[----:B------:R-:W-:Y:S01]  /*efb0*/  ISETP.GT.AND P3, PT, R91, 0x59, PT ;  /* 0x000000595b00780c */ /* 0x000fe20003f64270 */
[----:B------:R-:W-:Y:S01]  /*efc0*/  FMUL.FTZ R34, R34, UR4 ;  /* 0x0000000422227c20 */ /* 0x000fe20008410000 */
[----:B---3--:R-:W-:Y:S02]  /*efd0*/  FSEL R54, R54, -INF , P2 ;  /* 0xff80000036367808 */ /* 0x008fe40001000000 */
[----:B------:R-:W-:Y:S02]  /*efe0*/  FMNMX.FTZ R67, R63, R74, !PT ;  /* 0x0000004a3f437209 */ /* 0x000fe40007810000 */
[----:B------:R-:W3:Y:S01]  /*eff0*/  MUFU.TANH R46, R46 ;  /* 0x0000002e002e7308 */ /* 0x000ee20000002400 */
[----:B------:R-:W-:Y:S01]  /*f000*/  FFMA.FTZ R49, R69, R73, -R100 ;  /* 0x0000004945317223 */ /* 0x000fe20000010864 */
[----:B------:R-:W-:Y:S01]  /*f010*/  ISETP.GT.AND P2, PT, R91, 0x60, PT ;  /* 0x000000605b00780c */ /* 0x000fe20003f44270 */
[----:B------:R-:W-:Y:S01]  /*f020*/  FMUL.FTZ R35, R35, UR4 ;  /* 0x0000000423237c20 */ /* 0x000fe20008410000 */
[----:B0-----:R-:W-:-:S02]  /*f030*/  FSEL R56, R56, -INF , P3 ;  /* 0xff80000038387808 */ /* 0x001fc40001800000 */
[----:B------:R-:W-:Y:S02]  /*f040*/  FMNMX.FTZ R69, R54, R67, !PT ;  /* 0x0000004336457209 */ /* 0x000fe40007810000 */
        /* <DEDUP_REMOVED lines=11> */
[----:B------:R-:W-:Y:S01]  /*f100*/  FFMA.FTZ R42, R71, R73, -R100 ;  /* 0x00000049472a7223 */ /* 0x000fe20000010864 */
[----:B------:R-:W-:Y:S01]  /*f110*/  ISETP.GT.AND P3, PT, R91, 0x69, PT ;  /* 0x000000695b00780c */ /* 0x000fe20003f64270 */
[----:B------:R-:W-:Y:S01]  /*f120*/  FMUL.FTZ R26, R26, UR4 ;  /* 0x000000041a1a7c20 */ /* 0x000fe20008410000 */
[----:B---3--:R-:W-:Y:S02]  /*f130*/  FSEL R102, R46, -INF , P2 ;  /* 0xff8000002e667808 */ /* 0x008fe40001000000 */
[----:B------:R-:W-:Y:S02]  /*f140*/  FMNMX.FTZ R71, R69, R74, !PT ;  /* 0x0000004a45477209 */ /* 0x000fe40007810000 */
[----:B------:R-:W3:Y:S01]  /*f150*/  MUFU.TANH R38, R38 ;  /* 0x0000002600267308 */ /* 0x000ee20000002400 */
[----:B------:R-:W-:Y:S01]  /*f160*/  ISETP.GT.AND P2, PT, R91, 0x70, PT ;  /* 0x000000705b00780c */ /* 0x000fe20003f44270 */
[----:B------:R-:W-:Y:S01]  /*f170*/  FMUL.FTZ R27, R27, UR4 ;  /* 0x000000041b1b7c20 */ /* 0x000fe20008410000 */
[----:B0-----:R-:W-:-:S02]  /*f180*/  FSEL R103, R47, -INF , P3 ;  /* 0xff8000002f677808 */ /* 0x001fc40001800000 */
[----:B------:R-:W-:-:S03]  /*f190*/  FMNMX.FTZ R46, R102, R71, !PT ;  /* 0x00000047662e7209 */ /* 0x000fc60007810000 */
[----:B------:R-:W0:Y:S01]  /*f1a0*/  MUFU.TANH R39, R39 ;  /* 0x0000002700277308 */ /* 0x000e220000002400 */
[----:B------:R-:W-:Y:S01]  /*f1b0*/  ISETP.GT.AND P3, PT, R91, 0x71, PT ;  /* 0x000000715b00780c */ /* 0x000fe20003f64270 */
[----:B------:R-:W-:Y:S01]  /*f1c0*/  FMUL.FTZ R30, R30, UR4 ;  /* 0x000000041e1e7c20 */ /* 0x000fe20008410000 */
[----:B-1----:R-:W-:Y:S02]  /*f1d0*/  FSEL R34, R34, -INF , P2 ;  /* 0xff80000022227808 */ /* 0x002fe40001000000 */
[----:B------:R-:W-:-:S03]  /*f1e0*/  FMNMX.FTZ R47, R103, R46, !PT ;  /* 0x0000002e672f7209 */ /* 0x000fc60007810000 */
[----:B------:R-:W1:Y:S01]  /*f1f0*/  MUFU.TANH R26, R26 ;  /* 0x0000001a001a7308 */ /* 0x000e620000002400 */
[----:B------:R-:W-:Y:S01]  /*f200*/  FFMA.FTZ R71, R60, R73, -R100 ;  /* 0x000000493c477223 */ /* 0x000fe20000010864 */
[----:B------:R-:W-:Y:S01]  /*f210*/  ISETP.GT.AND P2, PT, R91, 0x78, PT ;  /* 0x000000785b00780c */ /* 0x000fe20003f44270 */
[----:B------:R-:W-:Y:S01]  /*f220*/  FMUL.FTZ R31, R31, UR4 ;  /* 0x000000041f1f7c20 */ /* 0x000fe20008410000 */
[----:B--2---:R-:W-:Y:S02]  /*f230*/  FSEL R35, R35, -INF , P3 ;  /* 0xff80000023237808 */ /* 0x004fe40001800000 */
[----:B------:R-:W-:Y:S02]  /*f240*/  FMNMX.FTZ R60, R34, R47, !PT ;  /* 0x0000002f223c7209 */ /* 0x000fe40007810000 */
[----:B------:R-:W2:Y:S01]  /*f250*/  MUFU.TANH R27, R27 ;  /* 0x0000001b001b7308 */ /* 0x000ea20000002400 */
[----:B------:R-:W-:Y:S02]  /*f260*/  ISETP.GT.AND P3, PT, R91, 0x79, PT ;  /* 0x000000795b00780c */ /* 0x000fe40003f64270 */
[----:B---3--:R-:W-:-:S02]  /*f270*/  FSEL R104, R38, -INF , P2 ;  /* 0xff80000026687808 */ /* 0x008fc40001000000 */
[----:B------:R-:W-:-:S03]  /*f280*/  FMNMX.FTZ R47, R35, R60, !PT ;  /* 0x0000003c232f7209 */ /* 0x000fc60007810000 */
[----:B------:R-:W3:Y:S01]  /*f290*/  MUFU.TANH R30, R30 ;  /* 0x0000001e001e7308 */ /* 0x000ee20000002400 */
[----:B------:R-:W-:Y:S02]  /*f2a0*/  ISETP.GT.AND P2, PT, R91, 0x80, PT ;  /* 0x000000805b00780c */ /* 0x000fe40003f44270 */
[----:B0-----:R-:W-:Y:S02]  /*f2b0*/  FSEL R105, R39, -INF , P3 ;  /* 0xff80000027697808 */ /* 0x001fe40001800000 */
[----:B------:R-:W-:-:S03]  /*f2c0*/  FMNMX.FTZ R60, R104, R47, !PT ;  /* 0x0000002f683c7209 */ /* 0x000fc60007810000 */
[----:B------:R-:W0:Y:S01]  /*f2d0*/  MUFU.TANH R31, R31 ;  /* 0x0000001f001f7308 */ /* 0x000e220000002400 */
[----:B------:R-:W-:Y:S01]  /*f2e0*/  FFMA.FTZ R39, R33, R73, -R100 ;  /* 0x0000004921277223 */ /* 0x000fe20000010864 */
[----:B------:R-:W-:Y:S02]  /*f2f0*/  ISETP.GT.AND P3, PT, R91, 0x81, PT ;  /* 0x000000815b00780c */ /* 0x000fe40003f64270 */
[----:B-1----:R-:W-:Y:S02]  /*f300*/  FSEL R106, R26, -INF , P2 ;  /* 0xff8000001a6a7808 */ /* 0x002fe40001000000 */
[----:B------:R-:W-:Y:S02]  /*f310*/  FMNMX.FTZ R33, R105, R60, !PT ;  /* 0x0000003c69217209 */ /* 0x000fe40007810000 */
[----:B------:R-:W-:Y:S02]  /*f320*/  ISETP.GT.AND P2, PT, R91, 0x88, PT ;  /* 0x000000885b00780c */ /* 0x000fe40003f44270 */
[----:B--2---:R-:W-:-:S02]  /*f330*/  FSEL R108, R27, -INF , P3 ;  /* 0xff8000001b6c7808 */ /* 0x004fc40001800000 */
[----:B------:R-:W-:Y:S02]  /*f340*/  FMNMX.FTZ R33, R106, R33, !PT ;  /* 0x000000216a217209 */ /* 0x000fe40007810000 */
[----:B------:R-:W-:Y:S02]  /*f350*/  ISETP.GT.AND P3, PT, R91, 0x89, PT ;  /* 0x000000895b00780c */ /* 0x000fe40003f64270 */
[----:B---3--:R-:W-:Y:S02]  /*f360*/  FSEL R30, R30, -INF , P2 ;  /* 0xff8000001e1e7808 */ /* 0x008fe40001000000 */
[----:B------:R-:W-:Y:S01]  /*f370*/  FMNMX.FTZ R33, R108, R33, !PT ;  /* 0x000000216c217209 */ /* 0x000fe20007810000 */
[----:B------:R1:W-:Y:S03]  /*f380*/  MUFU.EX2 R46, R71 ;  /* 0x00000047002e7308 */ /* 0x0003e60000000800 */
[----:B------:R-:W-:Y:S01]  /*f390*/  FMNMX.FTZ R33, R30, R33, !PT ;  /* 0x000000211e217209 */ /* 0x000fe20007810000 */
[----:B-1----:R-:W-:Y:S01]  /*f3a0*/  FFMA.FTZ R71, R32, R73, -R100 ;  /* 0x0000004920477223 */ /* 0x002fe20000010864 */
[----:B0-----:R-:W-:-:S04]  /*f3b0*/  FSEL R32, R31, -INF , P3 ;  /* 0xff8000001f207808 */ /* 0x001fc80001800000 */
[----:B------:R-:W-:-:S05]  /*f3c0*/  FMNMX.FTZ R33, R32, R33, !PT ;  /* 0x0000002120217209 */ /* 0x000fca0007810000 */
[----:B------:R-:W0:Y:S01]  /*f3d0*/  SHFL.BFLY PT, R26, R33, 0x2, 0x1f ;  /* 0x0c401f00211a7f89 */ /* 0x000e2200000e0000 */
[----:B------:R-:W-:Y:S01]  /*f3e0*/  FFMA.FTZ R47, R25, R73, -R100 ;  /* 0x00000049192f7223 */ /* 0x000fe20000010864 */
[----:B0-----:R-:W-:-:S05]  /*f3f0*/  FMNMX.FTZ R26, R33, R26, !PT ;  /* 0x0000001a211a7209 */ /* 0x001fca0007810000 */
[----:B------:R-:W0:Y:S01]  /*f400*/  SHFL.BFLY PT, R25, R26, 0x1, 0x1f ;  /* 0x0c201f001a197f89 */ /* 0x000e2200000e0000 */
        /* <DEDUP_REMOVED lines=10> */
[----:B0-----:R-:W-:-:S04]  /*f4b0*/  FMNMX.FTZ R74, R26, R25, !PT ;  /* 0x000000191a4a7209 */ /* 0x001fc80007810000 */
[C---:B------:R-:W-:Y:S01]  /*f4c0*/  FSETP.NEU.FTZ.AND P2, PT, R74.reuse, -INF , PT ;  /* 0xff8000004a00780b */ /* 0x040fe20003f5d000 */
[-C--:B------:R-:W-:Y:S01]  /*f4d0*/  FMUL.FTZ R28, R74, R73.reuse ;  /* 0x000000494a1c7220 */ /* 0x080fe20000410000 */
[----:B------:R-:W-:-:S04]  /*f4e0*/  FFMA.FTZ R50, R50, R73, -R100 ;  /* 0x0000004932327223 */ /* 0x000fc80000010864 */
[----:B------:R-:W-:Y:S01]  /*f4f0*/  FSEL R28, R28, RZ, P2 ;  /* 0x000000ff1c1c7208 */ /* 0x000fe20001000000 */
        /* <DEDUP_REMOVED lines=8> */
[-CC-:B------:R-:W-:Y:S01]  /*f580*/  FFMA.FTZ R27, R90, R73.reuse, -R28.reuse ;  /* 0x000000495a1b7223 */ /* 0x180fe2000001081c */
[----:B------:R-:W0:Y:S01]  /*f590*/  MUFU.EX2 R57, R57 ;  /* 0x0000003900397308 */ /* 0x000e220000000800 */
[-CC-:B------:R-:W-:Y:S01]  /*f5a0*/  FFMA.FTZ R92, R92, R73.reuse, -R28.reuse ;  /* 0x000000495c5c7223 */ /* 0x180fe2000001081c */
[----:B------:R-:W-:-:S06]  /*f5b0*/  FFMA.FTZ R55, R93, R73, -R28 ;  /* 0x000000495d377223 */ /* 0x000fcc000001081c */
[----:B------:R-:W-:Y:S08]  /*f5c0*/  MUFU.EX2 R25, R25 ;  /* 0x0000001900197308 */ /* 0x000ff00000000800 */
[----:B------:R-:W1:Y:S01]  /*f5d0*/  MUFU.EX2 R100, R100 ;  /* 0x0000006400647308 */ /* 0x000e620000000800 */
[----:B------:R-:W-:-:S07]  /*f5e0*/  FFMA.FTZ R90, R83, R73, -R28 ;  /* 0x00000049535a7223 */ /* 0x000fce000001081c */
[----:B------:R-:W2:Y:S01]  /*f5f0*/  MUFU.EX2 R88, R88 ;  /* 0x0000005800587308 */ /* 0x000ea20000000800 */
[----:B------:R-:W-:-:S07]  /*f600*/  @!P0 VIADD R24, R0, 0x31c40 ;  /* 0x00031c4000188836 */ /* 0x000fce0000000000 */
[----:B------:R-:W3:Y:S01]  /*f610*/  MUFU.EX2 R27, R27 ;  /* 0x0000001b001b7308 */ /* 0x000ee20000000800 */
[----:B------:R-:W-:-:S07]  /*f620*/  FFMA.FTZ R53, R84, R73, -R28 ;  /* 0x0000004954357223 */ /* 0x000fce000001081c */
[----:B------:R-:W4:Y:S01]  /*f630*/  MUFU.EX2 R92, R92 ;  /* 0x0000005c005c7308 */ /* 0x000f220000000800 */
[----:B------:R-:W-:Y:S01]  /*f640*/  @!P0 PRMT R24, RZ, 0x654, R24 ;  /* 0x00000654ff188816 */ /* 0x000fe20000000018 */
[----:B0-----:R-:W-:-:S06]  /*f650*/  FADD.FTZ R83, R57, R59 ;  /* 0x0000003b39537221 */ /* 0x001fcc0000010000 */
[----:B------:R-:W0:Y:S01]  /*f660*/  MUFU.EX2 R14, R14 ;  /* 0x0000000e000e7308 */ /* 0x000e220000000800 */
[----:B-1----:R-:W-:Y:S01]  /*f670*/  FADD.FTZ R26, R25, R100 ;  /* 0x00000064191a7221 */ /* 0x002fe20000010000 */
[----:B------:R-:W-:Y:S01]  /*f680*/  FFMA.FTZ R86, R86, R73, -R28 ;  /* 0x0000004956567223 */ /* 0x000fe2000001081c */
[----:B------:R1:W-:Y:S05]  /*f690*/  @!P0 SYNCS.ARRIVE.TRANS64.RED.A1T0 RZ, [R24+URZ], RZ ;  /* 0x000000ff18ff89a7 */ /* 0x0003ea000810043f */
[----:B------:R-:W0:Y:S01]  /*f6a0*/  MUFU.EX2 R55, R55 ;  /* 0x0000003700377308 */ /* 0x000e220000000800 */
[----:B--2---:R-:W-:Y:S01]  /*f6b0*/  FADD.FTZ R83, R88, R83 ;  /* 0x0000005358537221 */ /* 0x004fe20000010000 */
[----:B-1----:R-:W-:-:S06]  /*f6c0*/  F2FP.BF16.F32.PACK_AB R24, R59, R57 ;  /* 0x000000393b18723e */ /* 0x002fcc00000010ff */
[----:B------:R-:W-:Y:S01]  /*f6d0*/  MUFU.EX2 R80, R80 ;  /* 0x0000005000507308 */ /* 0x000fe20000000800 */
[----:B---3--:R-:W-:Y:S01]  /*f6e0*/  FADD.FTZ R57, R27, R26 ;  /* 0x0000001a1b397221 */ /* 0x008fe20000010000 */
[----:B------:R-:W-:-:S06]  /*f6f0*/  FFMA.FTZ R29, R85, R73, -R28 ;  /* 0x00000049551d7223 */ /* 0x000fcc000001081c */
[----:B------:R-:W1:Y:S01]  /*f700*/  MUFU.EX2 R90, R90 ;  /* 0x0000005a005a7308 */ /* 0x000e620000000800 */
[C---:B------:R-:W-:Y:S01]  /*f710*/  FADD.FTZ R83, R20.reuse, R83 ;  /* 0x0000005314537221 */ /* 0x040fe20000010000 */
[----:B------:R-:W-:-:S06]  /*f720*/  F2FP.BF16.F32.PACK_AB R26, R20, R88 ;  /* 0x00000058141a723e */ /* 0x000fcc00000010ff */
[----:B------:R-:W2:Y:S01]  /*f730*/  MUFU.EX2 R81, R81 ;  /* 0x0000005100517308 */ /* 0x000ea20000000800 */
[----:B------:R-:W-:Y:S01]  /*f740*/  FFMA.FTZ R84, R75, R73, -R28 ;  /* 0x000000494b547223 */ /* 0x000fe2000001081c */
[----:B----4-:R-:W-:-:S06]  /*f750*/  FADD.FTZ R88, R92, R57 ;  /* 0x000000395c587221 */ /* 0x010fcc0000010000 */
[----:B------:R-:W-:Y:S01]  /*f760*/  MUFU.EX2 R53, R53 ;  /* 0x0000003500357308 */ /* 0x000fe20000000800 */
[-CC-:B------:R-:W-:Y:S01]  /*f770*/  FFMA.FTZ R75, R70, R73.reuse, -R28.reuse ;  /* 0x00000049464b7223 */ /* 0x180fe2000001081c */
[-CC-:B------:R-:W-:Y:S01]  /*f780*/  FFMA.FTZ R64, R64, R73.reuse, -R28.reuse ;  /* 0x0000004940407223 */ /* 0x180fe2000001081c */
[----:B------:R-:W-:-:S05]  /*f790*/  FFMA.FTZ R70, R67, R73, -R28 ;  /* 0x0000004943467223 */ /* 0x000fca000001081c */
[----:B------:R-:W3:Y:S01]  /*f7a0*/  MUFU.EX2 R82, R82 ;  /* 0x0000005200527308 */ /* 0x000ee20000000800 */
[----:B------:R-:W-:Y:S01]  /*f7b0*/  FFMA.FTZ R67, R35, R73, -R28 ;  /* 0x0000004923437223 */ /* 0x000fe2000001081c */
[----:B0-----:R-:W-:Y:S01]  /*f7c0*/  FADD.FTZ R83, R14, R83 ;  /* 0x000000530e537221 */ /* 0x001fe20000010000 */
[----:B------:R-:W-:-:S05]  /*f7d0*/  FADD.FTZ R35, R55, R88 ;  /* 0x0000005837237221 */ /* 0x000fca0000010000 */
[----:B------:R-:W-:Y:S01]  /*f7e0*/  MUFU.EX2 R86, R86 ;  /* 0x0000005600567308 */ /* 0x000fe20000000800 */
[-CC-:B------:R-:W-:Y:S01]  /*f7f0*/  FFMA.FTZ R31, R77, R73.reuse, -R28.reuse ;  /* 0x000000494d1f7223 */ /* 0x180fe2000001081c */
[-CC-:B------:R-:W-:Y:S01]  /*f800*/  FFMA.FTZ R79, R79, R73.reuse, -R28.reuse ;  /* 0x000000494f4f7223 */ /* 0x180fe2000001081c */
[----:B------:R-:W-:-:S05]  /*f810*/  FFMA.FTZ R59, R54, R73, -R28 ;  /* 0x00000049363b7223 */ /* 0x000fca000001081c */
[----:B------:R-:W0:Y:S01]  /*f820*/  MUFU.EX2 R40, R40 ;  /* 0x0000002800287308 */ /* 0x000e220000000800 */
[----:B-1----:R-:W-:Y:S01]  /*f830*/  FADD.FTZ R54, R90, R35 ;  /* 0x000000235a367221 */ /* 0x002fe20000010000 */
[----:B------:R-:W-:-:S06]  /*f840*/  FFMA.FTZ R78, R78, R73, -R28 ;  /* 0x000000494e4e7223 */ /* 0x000fcc000001081c */
[----:B------:R-:W1:Y:S01]  /*f850*/  MUFU.EX2 R29, R29 ;  /* 0x0000001d001d7308 */ /* 0x000e620000000800 */
[----:B------:R-:W-:-:S07]  /*f860*/  FFMA.FTZ R57, R63, R73, -R28 ;  /* 0x000000493f397223 */ /* 0x000fce000001081c */
[----:B------:R4:W-:Y:S01]  /*f870*/  MUFU.EX2 R0, R64 ;  /* 0x0000004000007308 */ /* 0x0009e20000000800 */
[----:B------:R-:W-:-:S07]  /*f880*/  FFMA.FTZ R33, R94, R73, -R28 ;  /* 0x000000495e217223 */ /* 0x000fce000001081c */
[----:B------:R-:W1:Y:S01]  /*f890*/  MUFU.EX2 R50, R50 ;  /* 0x0000003200327308 */ /* 0x000e620000000800 */
[----:B----4-:R-:W-:Y:S01]  /*f8a0*/  FFMA.FTZ R64, R34, R73, -R28 ;  /* 0x0000004922407223 */ /* 0x010fe2000001081c */
[----:B------:R-:W-:-:S06]  /*f8b0*/  FADD.FTZ R34, R80, R83 ;  /* 0x0000005350227221 */ /* 0x000fcc0000010000 */
[----:B------:R-:W4:Y:S01]  /*f8c0*/  MUFU.EX2 R84, R84 ;  /* 0x0000005400547308 */ /* 0x000f220000000800 */
[----:B--2---:R-:W-:Y:S01]  /*f8d0*/  FADD.FTZ R35, R81, R34 ;  /* 0x0000002251237221 */ /* 0x004fe20000010000 */
[-CC-:B------:R-:W-:Y:S01]  /*f8e0*/  FFMA.FTZ R63, R56, R73.reuse, -R28.reuse ;  /* 0x00000049383f7223 */ /* 0x180fe2000001081c */
[----:B------:R-:W-:-:S05]  /*f8f0*/  FFMA.FTZ R48, R68, R73, -R28 ;  /* 0x0000004944307223 */ /* 0x000fca000001081c */
[----:B------:R-:W2:Y:S01]  /*f900*/  MUFU.EX2 R65, R65 ;  /* 0x0000004100417308 */ /* 0x000ea20000000800 */
[-CC-:B------:R-:W-:Y:S01]  /*f910*/  FFMA.FTZ R76, R76, R73.reuse, -R28.reuse ;  /* 0x000000494c4c7223 */ /* 0x180fe2000001081c */
[-CC-:B------:R-:W-:Y:S01]  /*f920*/  FFMA.FTZ R15, R87, R73.reuse, -R28.reuse ;  /* 0x00000049570f7223 */ /* 0x180fe2000001081c */
[-CC-:B------:R-:W-:Y:S01]  /*f930*/  FFMA.FTZ R68, R98, R73.reuse, -R28.reuse ;  /* 0x0000004962447223 */ /* 0x180fe2000001081c */
[----:B------:R-:W-:-:S04]  /*f940*/  FFMA.FTZ R77, R97, R73, -R28 ;  /* 0x00000049614d7223 */ /* 0x000fc8000001081c */
[----:B------:R-:W2:Y:S01]  /*f950*/  MUFU.EX2 R31, R31 ;  /* 0x0000001f001f7308 */ /* 0x000ea20000000800 */
[-CC-:B------:R-:W-:Y:S01]  /*f960*/  FFMA.FTZ R69, R69, R73.reuse, -R28.reuse ;  /* 0x0000004945457223 */ /* 0x180fe2000001081c */
[-CC-:B------:R-:W-:Y:S01]  /*f970*/  FFMA.FTZ R102, R102, R73.reuse, -R28.reuse ;  /* 0x0000004966667223 */ /* 0x180fe2000001081c */
[-CC-:B------:R-:W-:Y:S01]  /*f980*/  FFMA.FTZ R103, R103, R73.reuse, -R28.reuse ;  /* 0x0000004967677223 */ /* 0x180fe2000001081c */
[----:B------:R-:W-:-:S04]  /*f990*/  FFMA.FTZ R104, R104, R73, -R28 ;  /* 0x0000004968687223 */ /* 0x000fc8000001081c */
[----:B------:R0:W-:Y:S01]  /*f9a0*/  MUFU.EX2 R20, R79 ;  /* 0x0000004f00147308 */ /* 0x0001e20000000800 */
[-CC-:B------:R-:W-:Y:S01]  /*f9b0*/  FFMA.FTZ R105, R105, R73.reuse, -R28.reuse ;  /* 0x0000004969697223 */ /* 0x180fe2000001081c */
[-CC-:B------:R-:W-:Y:S01]  /*f9c0*/  FFMA.FTZ R106, R106, R73.reuse, -R28.reuse ;  /* 0x000000496a6a7223 */ /* 0x180fe2000001081c */
[----:B------:R-:W-:Y:S01]  /*f9d0*/  FFMA.FTZ R108, R108, R73, -R28 ;  /* 0x000000496c6c7223 */ /* 0x000fe2000001081c */
[----:B---3--:R-:W-:Y:S01]  /*f9e0*/  FADD.FTZ R35, R82, R35 ;  /* 0x0000002352237221 */ /* 0x008fe20000010000 */
[----:B------:R-:W-:Y:S01]  /*f9f0*/  F2FP.BF16.F32.PACK_AB R25, R100, R25 ;  /* 0x000000196419723e */ /* 0x000fe200000010ff */
[----:B0-----:R-:W-:Y:S02]  /*fa00*/  FADD.FTZ R79, R53, R54 ;  /* 0x00000036354f7221 */ /* 0x001fe40000010000 */
[----:B------:R-:W0:Y:S01]  /*fa10*/  MUFU.EX2 R66, R66 ;  /* 0x0000004200427308 */ /* 0x000e220000000800 */
[----:B------:R-:W-:Y:S01]  /*fa20*/  FFMA.FTZ R54, R30, R73, -R28 ;  /* 0x000000491e367223 */ /* 0x000fe2000001081c */
[----:B------:R-:W-:Y:S01]  /*fa30*/  F2FP.BF16.F32.PACK_AB R27, R92, R27 ;  /* 0x0000001b5c1b723e */ /* 0x000fe200000010ff */
[----:B------:R-:W-:-:S05]  /*fa40*/  FADD.FTZ R35, R40, R35 ;  /* 0x0000002328237221 */ /* 0x000fca0000010000 */
[----:B------:R3:W-:Y:S01]  /*fa50*/  MUFU.EX2 R56, R59 ;  /* 0x0000003b00387308 */ /* 0x0007e20000000800 */
[----:B------:R4:W-:Y:S07]  /*fa60*/  STSM.16.M88.4 [R17+0x24300], R24 ;  /* 0x0243001811007844 */ /* 0x0009ee0000000200 */
[----:B------:R-:W0:Y:S01]  /*fa70*/  MUFU.EX2 R78, R78 ;  /* 0x0000004e004e7308 */ /* 0x000e220000000800 */
[----:B---3--:R-:W-:Y:S01]  /*fa80*/  FFMA.FTZ R59, R32, R73, -R28 ;  /* 0x00000049203b7223 */ /* 0x008fe2000001081c */
[----:B------:R-:W-:-:S04]  /*fa90*/  FADD.FTZ R28, R86, R79 ;  /* 0x0000004f561c7221 */ /* 0x000fc80000010000 */
[----:B-1----:R-:W-:Y:S02]  /*faa0*/  FADD.FTZ R79, R29, R28 ;  /* 0x0000001c1d4f7221 */ /* 0x002fe40000010000 */
[----:B------:R-:W1:Y:S01]  /*fab0*/  MUFU.EX2 R58, R58 ;  /* 0x0000003a003a7308 */ /* 0x000e620000000800 */
[----:B----4-:R-:W-:Y:S01]  /*fac0*/  F2FP.BF16.F32.PACK_AB R24, R80, R14 ;  /* 0x0000000e5018723e */ /* 0x010fe200000010ff */
[----:B------:R-:W-:Y:S01]  /*fad0*/  FADD.FTZ R14, R50, R35 ;  /* 0x00000023320e7221 */ /* 0x000fe20000010000 */
[----:B------:R-:W-:-:S05]  /*fae0*/  FADD.FTZ R28, R84, R79 ;  /* 0x0000004f541c7221 */ /* 0x000fca0000010000 */
[----:B------:R-:W3:Y:S01]  /*faf0*/  MUFU.EX2 R33, R33 ;  /* 0x0000002100217308 */ /* 0x000ee20000000800 */
[----:B------:R-:W-:Y:S01]  /*fb00*/  F2FP.BF16.F32.PACK_AB R25, R90, R55 ;  /* 0x000000375a19723e */ /* 0x000fe200000010ff */
[----:B--2---:R-:W-:-:S06]  /*fb10*/  FADD.FTZ R35, R65, R14 ;  /* 0x0000000e41237221 */ /* 0x004fcc0000010000 */
[----:B------:R-:W2:Y:S01]  /*fb20*/  MUFU.EX2 R62, R62 ;  /* 0x0000003e003e7308 */ /* 0x000ea20000000800 */
[----:B------:R-:W-:-:S07]  /*fb30*/  FADD.FTZ R55, R31, R28 ;  /* 0x0000001c1f377221 */ /* 0x000fce0000010000 */
[----:B------:R-:W4:Y:S01]  /*fb40*/  MUFU.EX2 R76, R76 ;  /* 0x0000004c004c7308 */ /* 0x000f220000000800 */
[----:B0-----:R-:W-:Y:S01]  /*fb50*/  FADD.FTZ R35, R66, R35 ;  /* 0x0000002342237221 */ /* 0x001fe20000010000 */
[----:B------:R-:W-:-:S06]  /*fb60*/  FADD.FTZ R14, R78, R55 ;  /* 0x000000374e0e7221 */ /* 0x000fcc0000010000 */
[----:B------:R-:W0:Y:S08]  /*fb70*/  MUFU.EX2 R21, R21 ;  /* 0x0000001500157308 */ /* 0x000e300000000800 */
[----:B------:R-:W0:Y:S01]  /*fb80*/  MUFU.EX2 R48, R48 ;  /* 0x0000003000307308 */ /* 0x000e220000000800 */
[----:B------:R-:W-:Y:S01]  /*fb90*/  F2FP.BF16.F32.PACK_AB R27, R86, R53 ;  /* 0x00000035561b723e */ /* 0x000fe200000010ff */
[----:B-1----:R-:W-:-:S06]  /*fba0*/  FADD.FTZ R35, R58, R35 ;  /* 0x000000233a237221 */ /* 0x002fcc0000010000 */
[----:B------:R-:W1:Y:S01]  /*fbb0*/  MUFU.EX2 R49, R49 ;  /* 0x0000003100317308 */ /* 0x000e620000000800 */
[----:B---3--:R-:W-:-:S07]  /*fbc0*/  FADD.FTZ R53, R33, R14 ;  /* 0x0000000e21357221 */ /* 0x008fce0000010000 */
[----:B------:R-:W3:Y:S01]  /*fbd0*/  MUFU.EX2 R75, R75 ;  /* 0x0000004b004b7308 */ /* 0x000ee20000000800 */
[----:B--2---:R-:W-:Y:S01]  /*fbe0*/  FADD.FTZ R14, R62, R35 ;  /* 0x000000233e0e7221 */ /* 0x004fe20000010000 */
[----:B----4-:R-:W-:-:S06]  /*fbf0*/  FADD.FTZ R53, R76, R53 ;  /* 0x000000354c357221 */ /* 0x010fcc0000010000 */
[----:B------:R-:W2:Y:S08]  /*fc00*/  MUFU.EX2 R42, R42 ;  /* 0x0000002a002a7308 */ /* 0x000eb00000000800 */
[----:B------:R-:W4:Y:S01]  /*fc10*/  MUFU.EX2 R15, R15 ;  /* 0x0000000f000f7308 */ /* 0x000f220000000800 */
[----:B------:R-:W-:Y:S01]  /*fc20*/  F2FP.BF16.F32.PACK_AB R28, R50, R40 ;  /* 0x00000028321c723e */ /* 0x000fe200000010ff */
[----:B0-----:R-:W-:-:S06]  /*fc30*/  FADD.FTZ R14, R21, R14 ;  /* 0x0000000e150e7221 */ /* 0x001fcc0000010000 */
[----:B------:R-:W0:Y:S01]  /*fc40*/  MUFU.EX2 R43, R43 ;  /* 0x0000002b002b7308 */ /* 0x000e220000000800 */
[----:B------:R-:W-:-:S07]  /*fc50*/  FADD.FTZ R40, R48, R53 ;  /* 0x0000003530287221 */ /* 0x000fce0000010000 */
[----:B------:R-:W0:Y:S01]  /*fc60*/  MUFU.EX2 R68, R68 ;  /* 0x0000004400447308 */ /* 0x000e220000000800 */
[----:B-1----:R-:W-:Y:S01]  /*fc70*/  FADD.FTZ R53, R49, R14 ;  /* 0x0000000e31357221 */ /* 0x002fe20000010000 */
[----:B---3--:R-:W-:Y:S01]  /*fc80*/  FADD.FTZ R40, R75, R40 ;  /* 0x000000284b287221 */ /* 0x008fe20000010000 */
[----:B------:R-:W-:-:S05]  /*fc90*/  F2FP.BF16.F32.PACK_AB R34, R49, R21 ;  /* 0x000000153122723e */ /* 0x000fca00000010ff */
[----:B------:R-:W1:Y:S01]  /*fca0*/  MUFU.EX2 R38, R38 ;  /* 0x0000002600267308 */ /* 0x000e620000000800 */
[----:B--2---:R-:W-:Y:S01]  /*fcb0*/  FADD.FTZ R14, R42, R53 ;  /* 0x000000352a0e7221 */ /* 0x004fe20000010000 */
[----:B----4-:R-:W-:-:S06]  /*fcc0*/  FADD.FTZ R21, R15, R40 ;  /* 0x000000280f157221 */ /* 0x010fcc0000010000 */
[----:B------:R-:W-:Y:S01]  /*fcd0*/  MUFU.EX2 R77, R77 ;  /* 0x0000004d004d7308 */ /* 0x000fe20000000800 */
[----:B0-----:R-:W-:Y:S01]  /*fce0*/  FADD.FTZ R49, R43, R14 ;  /* 0x0000000e2b317221 */ /* 0x001fe20000010000 */
[----:B------:R-:W-:-:S06]  /*fcf0*/  FADD.FTZ R21, R68, R21 ;  /* 0x0000001544157221 */ /* 0x000fcc0000010000 */
[----:B------:R-:W0:Y:S01]  /*fd00*/  MUFU.EX2 R39, R39 ;  /* 0x0000002700277308 */ /* 0x000e220000000800 */
[----:B------:R-:W-:Y:S01]  /*fd10*/  F2FP.BF16.F32.PACK_AB R26, R82, R81 ;  /* 0x00000051521a723e */ /* 0x000fe200000010ff */
[----:B------:R-:W-:-:S06]  /*fd20*/  FADD.FTZ R49, R46, R49 ;  /* 0x000000312e317221 */ /* 0x000fcc0000010000 */
[----:B------:R-:W2:Y:S01]  /*fd30*/  MUFU.EX2 R71, R71 ;  /* 0x0000004700477308 */ /* 0x000ea20000000800 */
[----:B------:R-:W-:-:S07]  /*fd40*/  FADD.FTZ R14, R0, R21 ;  /* 0x00000015000e7221 */ /* 0x000fce0000010000 */
[----:B------:R-:W3:Y:S01]  /*fd50*/  MUFU.EX2 R57, R57 ;  /* 0x0000003900397308 */ /* 0x000ee20000000800 */
[----:B------:R4:W-:Y:S01]  /*fd60*/  STSM.16.M88.4 [R17+0x25b00], R24 ;  /* 0x025b001811007844 */ /* 0x0009e20000000200 */
[----:B-1----:R-:W-:-:S06]  /*fd70*/  FADD.FTZ R40, R38, R49 ;  /* 0x0000003126287221 */ /* 0x002fcc0000010000 */
[----:B------:R-:W1:Y:S01]  /*fd80*/  MUFU.EX2 R61, R61 ;  /* 0x0000003d003d7308 */ /* 0x000e620000000800 */
[----:B0-----:R-:W-:-:S07]  /*fd90*/  FADD.FTZ R40, R39, R40 ;  /* 0x0000002827287221 */ /* 0x001fce0000010000 */
[----:B------:R-:W0:Y:S01]  /*fda0*/  MUFU.EX2 R91, R91 ;  /* 0x0000005b005b7308 */ /* 0x000e220000000800 */
[----:B----4-:R-:W-:Y:S01]  /*fdb0*/  F2FP.BF16.F32.PACK_AB R25, R68, R15 ;  /* 0x0000000f4419723e */ /* 0x010fe200000010ff */
[----:B------:R-:W-:-:S06]  /*fdc0*/  FADD.FTZ R15, R77, R14 ;  /* 0x0000000e4d0f7221 */ /* 0x000fcc0000010000 */
[----:B------:R-:W4:Y:S01]  /*fdd0*/  MUFU.EX2 R63, R63 ;  /* 0x0000003f003f7308 */ /* 0x000f220000000800 */
[----:B------:R-:W-:Y:S01]  /*fde0*/  FADD.FTZ R14, R20, R15 ;  /* 0x0000000f140e7221 */ /* 0x000fe20000010000 */
[----:B--2---:R-:W-:-:S06]  /*fdf0*/  FADD.FTZ R40, R71, R40 ;  /* 0x0000002847287221 */ /* 0x004fcc0000010000 */
[----:B------:R-:W2:Y:S01]  /*fe00*/  MUFU.EX2 R60, R60 ;  /* 0x0000003c003c7308 */ /* 0x000ea20000000800 */
[----:B---3--:R-:W-:-:S07]  /*fe10*/  FADD.FTZ R15, R57, R14 ;  /* 0x0000000e390f7221 */ /* 0x008fce0000010000 */
[----:B------:R-:W3:Y:S01]  /*fe20*/  MUFU.EX2 R70, R70 ;  /* 0x0000004600467308 */ /* 0x000ee20000000800 */
[----:B------:R-:W-:Y:S01]  /*fe30*/  F2FP.BF16.F32.PACK_AB R27, R77, R0 ;  /* 0x000000004d1b723e */ /* 0x000fe200000010ff */
[----:B-1----:R-:W-:-:S06]  /*fe40*/  FADD.FTZ R40, R61, R40 ;  /* 0x000000283d287221 */ /* 0x002fcc0000010000 */
[----:B------:R-:W1:Y:S01]  /*fe50*/  MUFU.EX2 R95, R95 ;  /* 0x0000005f005f7308 */ /* 0x000e620000000800 */
[----:B------:R-:W-:-:S07]  /*fe60*/  FADD.FTZ R0, R56, R15 ;  /* 0x0000000f38007221 */ /* 0x000fce0000010000 */
[----:B------:R-:W1:Y:S01]  /*fe70*/  MUFU.EX2 R69, R69 ;  /* 0x0000004500457308 */ /* 0x000e620000000800 */
[----:B0-----:R-:W-:Y:S01]  /*fe80*/  FADD.FTZ R15, R91, R40 ;  /* 0x000000285b0f7221 */ /* 0x001fe20000010000 */
[----:B----4-:R-:W-:-:S06]  /*fe90*/  FADD.FTZ R21, R63, R0 ;  /* 0x000000003f157221 */ /* 0x010fcc0000010000 */
[----:B------:R-:W0:Y:S01]  /*fea0*/  MUFU.EX2 R47, R47 ;  /* 0x0000002f002f7308 */ /* 0x000e220000000800 */
[----:B------:R-:W-:-:S07]  /*feb0*/  F2FP.BF16.F32.PACK_AB R29, R84, R29 ;  /* 0x0000001d541d723e */ /* 0x000fce00000010ff */
[----:B------:R-:W4:Y:S01]  /*fec0*/  MUFU.EX2 R102, R102 ;  /* 0x0000006600667308 */ /* 0x000f220000000800 */
[----:B------:R-:W-:Y:S02]  /*fed0*/  F2FP.BF16.F32.PACK_AB R30, R66, R65 ;  /* 0x00000041421e723e */ /* 0x000fe400000010ff */
[----:B------:R-:W-:-:S05]  /*fee0*/  F2FP.BF16.F32.PACK_AB R31, R78, R31 ;  /* 0x0000001f4e1f723e */ /* 0x000fca00000010ff */
[----:B------:R-:W4:Y:S01]  /*fef0*/  MUFU.EX2 R99, R99 ;  /* 0x0000006300637308 */ /* 0x000f220000000800 */
[----:B------:R-:W-:Y:S01]  /*ff00*/  F2FP.BF16.F32.PACK_AB R26, R38, R46 ;  /* 0x0000002e261a723e */ /* 0x000fe200000010ff */
[----:B--2---:R-:W-:Y:S01]  /*ff10*/  FADD.FTZ R0, R60, R15 ;  /* 0x0000000f3c007221 */ /* 0x004fe20000010000 */
[----:B------:R-:W2:Y:S05]  /*ff20*/  @P5 LDC R38, c[0x0][0x44c] ;  /* 0x00011300ff265b82 */ /* 0x000eaa0000000800 */
[----:B------:R-:W-:Y:S01]  /*ff30*/  MUFU.EX2 R103, R103 ;  /* 0x0000006700677308 */ /* 0x000fe20000000800 */
[----:B---3--:R-:W-:Y:S01]  /*ff40*/  FADD.FTZ R14, R70, R21 ;  /* 0x00000015460e7221 */ /* 0x008fe20000010000 */
[----:B------:R3:W-:Y:S01]  /*ff50*/  STSM.16.M88.4 [R17+0x27300], R28 ;  /* 0x0273001c11007844 */ /* 0x0007e20000000200 */
[----:B-1----:R-:W-:-:S05]  /*ff60*/  FADD.FTZ R0, R95, R0 ;  /* 0x000000005f007221 */ /* 0x002fca0000010000 */
[----:B------:R-:W1:Y:S01]  /*ff70*/  MUFU.EX2 R44, R44 ;  /* 0x0000002c002c7308 */ /* 0x000e620000000800 */
[----:B------:R-:W-:Y:S01]  /*ff80*/  FADD.FTZ R21, R69, R14 ;  /* 0x0000000e45157221 */ /* 0x000fe20000010000 */
[----:B------:R-:W-:-:S06]  /*ff90*/  F2FP.BF16.F32.PACK_AB R32, R62, R58 ;  /* 0x0000003a3e20723e */ /* 0x000fcc00000010ff */
[----:B------:R-:W2:Y:S01]  /*ffa0*/  MUFU.EX2 R64, R64 ;  /* 0x0000004000407308 */ /* 0x000ea20000000800 */
[----:B---3--:R-:W-:Y:S02]  /*ffb0*/  F2FP.BF16.F32.PACK_AB R28, R71, R39 ;  /* 0x00000027471c723e */ /* 0x008fe400000010ff */
[----:B------:R-:W3:Y:S01]  /*ffc0*/  @P5 LDC R39, c[0x0][0x450] ;  /* 0x00011400ff275b82 */ /* 0x000ee20000000800 */
[----:B------:R-:W-:-:S04]  /*ffd0*/  F2FP.BF16.F32.PACK_AB R33, R76, R33 ;  /* 0x000000214c21723e */ /* 0x000fc800000010ff */
[----:B------:R-:W2:Y:S01]  /*ffe0*/  MUFU.EX2 R101, R101 ;  /* 0x0000006500657308 */ /* 0x000ea20000000800 */
[----:B------:R-:W-:Y:S01]  /*fff0*/  F2FP.BF16.F32.PACK_AB R35, R75, R48 ;  /* 0x000000304b23723e */ /* 0x000fe200000010ff */
[----:B0-----:R-:W-:Y:S01]  /*10000*/  FADD.FTZ R0, R47, R0 ;  /* 0x000000002f007221 */ /* 0x001fe20000010000 */
[----:B------:R-:W-:-:S05]  /*10010*/  F2FP.BF16.F32.PACK_AB R24, R43, R42 ;  /* 0x0000002a2b18723e */ /* 0x000fca00000010ff */
[----:B------:R-:W0:Y:S01]  /*10020*/  MUFU.EX2 R67, R67 ;  /* 0x0000004300437308 */ /* 0x000e220000000800 */
[----:B----4-:R-:W-:Y:S01]  /*10030*/  FADD.FTZ R14, R102, R21 ;  /* 0x00000015660e7221 */ /* 0x010fe20000010000 */
[----:B------:R-:W-:Y:S01]  /*10040*/  STSM.16.M88.4 [R17+0x28b00], R32 ;  /* 0x028b002011007844 */ /* 0x000fe20000000200 */
[----:B------:R-:W-:-:S05]  /*10050*/  FADD.FTZ R21, R99, R0 ;  /* 0x0000000063157221 */ /* 0x000fca0000010000 */
[----:B------:R-:W4:Y:S01]  /*10060*/  MUFU.EX2 R41, R41 ;  /* 0x0000002900297308 */ /* 0x000f220000000800 */
[----:B------:R2:W-:Y:S07]  /*10070*/  STSM.16.M88.4 [R17+0x2a300], R24 ;  /* 0x02a3001811007844 */ /* 0x0005ee0000000200 */
[----:B------:R-:W3:Y:S01]  /*10080*/  MUFU.EX2 R104, R104 ;  /* 0x0000006800687308 */ /* 0x000ee20000000800 */
[----:B-1----:R-:W-:-:S07]  /*10090*/  FADD.FTZ R0, R44, R21 ;  /* 0x000000152c007221 */ /* 0x002fce0000010000 */
[----:B------:R-:W1:Y:S01]  /*100a0*/  MUFU.EX2 R51, R51 ;  /* 0x0000003300337308 */ /* 0x000e620000000800 */
[----:B--2---:R-:W-:-:S07]  /*100b0*/  FADD.FTZ R25, R103, R14 ;  /* 0x0000000e67197221 */ /* 0x004fce0000010000 */
[----:B------:R-:W2:Y:S01]  /*100c0*/  MUFU.EX2 R105, R105 ;  /* 0x0000006900697308 */ /* 0x000ea20000000800 */
[----:B------:R-:W-:Y:S01]  /*100d0*/  FADD.FTZ R14, R64, R25 ;  /* 0x00000019400e7221 */ /* 0x000fe20000010000 */
[----:B------:R-:W-:-:S06]  /*100e0*/  FADD.FTZ R0, R101, R0 ;  /* 0x0000000065007221 */ /* 0x000fcc0000010000 */
[----:B------:R-:W2:Y:S01]  /*100f0*/  MUFU.EX2 R37, R37 ;  /* 0x0000002500257308 */ /* 0x000ea20000000800 */
[----:B0-----:R-:W-:-:S07]  /*10100*/  FADD.FTZ R21, R67, R14 ;  /* 0x0000000e43157221 */ /* 0x001fce0000010000 */
[----:B------:R-:W0:Y:S01]  /*10110*/  MUFU.EX2 R106, R106 ;  /* 0x0000006a006a7308 */ /* 0x000e220000000800 */
[----:B------:R-:W-:-:S04]  /*10120*/  @P5 IMAD.HI.U32 R24, R110, R38, RZ ;  /* 0x000000266e185227 */ /* 0x000fc800078e00ff */
[----:B----4-:R-:W-:-:S03]  /*10130*/  FADD.FTZ R0, R41, R0 ;  /* 0x0000000029007221 */ /* 0x010fc60000010000 */
[----:B------:R-:W4:Y:S01]  /*10140*/  MUFU.EX2 R52, R52 ;  /* 0x0000003400347308 */ /* 0x000f220000000800 */
[----:B---3--:R-:W-:Y:S01]  /*10150*/  FADD.FTZ R14, R104, R21 ;  /* 0x00000015680e7221 */ /* 0x008fe20000010000 */
[----:B------:R-:W-:-:S06]  /*10160*/  F2FP.BF16.F32.PACK_AB R29, R57, R20 ;  /* 0x00000014391d723e */ /* 0x000fcc00000010ff */
[----:B------:R-:W-:Y:S01]  /*10170*/  MUFU.EX2 R15, R108 ;  /* 0x0000006c000f7308 */ /* 0x000fe20000000800 */
[----:B------:R-:W-:Y:S02]  /*10180*/  F2FP.BF16.F32.PACK_AB R30, R91, R61 ;  /* 0x0000003d5b1e723e */ /* 0x000fe400000010ff */
[----:B------:R-:W-:-:S05]  /*10190*/  F2FP.BF16.F32.PACK_AB R31, R63, R56 ;  /* 0x000000383f1f723e */ /* 0x000fca00000010ff */
[----:B------:R-:W-:Y:S01]  /*101a0*/  MUFU.EX2 R36, R36 ;  /* 0x0000002400247308 */ /* 0x000fe20000000800 */
[----:B------:R-:W-:Y:S02]  /*101b0*/  IMAD.MOV.U32 R20, RZ, RZ, R110 ;  /* 0x000000ffff147224 */ /* 0x000fe400078e006e */
[----:B-1----:R-:W-:-:S05]  /*101c0*/  FADD.FTZ R0, R51, R0 ;  /* 0x0000000033007221 */ /* 0x002fca0000010000 */
[----:B------:R-:W1:Y:S01]  /*101d0*/  MUFU.EX2 R45, R45 ;  /* 0x0000002d002d7308 */ /* 0x000e620000000800 */
[----:B------:R-:W-:Y:S01]  /*101e0*/  @P5 SHF.R.U32.HI R20, RZ, R39, R24 ;  /* 0x00000027ff145219 */ /* 0x000fe20000011618 */
[----:B--2---:R-:W-:-:S06]  /*101f0*/  FADD.FTZ R21, R105, R14 ;  /* 0x0000000e69157221 */ /* 0x004fcc0000010000 */
[----:B------:R-:W-:Y:S08]  /*10200*/  MUFU.EX2 R54, R54 ;  /* 0x0000003600367308 */ /* 0x000ff00000000800 */
[----:B------:R-:W2:Y:S01]  /*10210*/  MUFU.EX2 R59, R59 ;  /* 0x0000003b003b7308 */ /* 0x000ea20000000800 */
[----:B------:R3:W-:Y:S01]  /*10220*/  STSM.16.M88.4 [R17+0x2bb00], R28 ;  /* 0x02bb001c11007844 */ /* 0x0007e20000000200 */
[----:B------:R-:W-:-:S02]  /*10230*/  F2FP.BF16.F32.PACK_AB R32, R95, R60 ;  /* 0x0000003c5f20723e */ /* 0x000fc400000010ff */
[----:B------:R-:W-:Y:S02]  /*10240*/  F2FP.BF16.F32.PACK_AB R33, R69, R70 ;  /* 0x000000464521723e */ /* 0x000fe400000010ff */
[----:B------:R-:W-:Y:S02]  /*10250*/  F2FP.BF16.F32.PACK_AB R34, R99, R47 ;  /* 0x0000002f6322723e */ /* 0x000fe400000010ff */
[----:B------:R-:W-:Y:S02]  /*10260*/  F2FP.BF16.F32.PACK_AB R35, R103, R102 ;  /* 0x000000666723723e */ /* 0x000fe400000010ff */
[----:B------:R-:W-:-:S03]  /*10270*/  IADD3 R14, R20, R107, -R109 ;  /* 0x0000006b140e7210 */ /* 0x000fc60007ffe86d */
[----:B------:R2:W-:Y:S01]  /*10280*/  STSM.16.M88.4 [R17+0x2d300], R32 ;  /* 0x02d3002011007844 */ /* 0x0005e20000000200 */
[----:B---3--:R-:W-:Y:S01]  /*10290*/  FADD.FTZ R29, R37, R0 ;  /* 0x00000000251d7221 */ /* 0x008fe20000010000 */
[----:B0-----:R-:W-:Y:S01]  /*102a0*/  FADD.FTZ R0, R106, R21 ;  /* 0x000000156a007221 */ /* 0x001fe20000010000 */
[----:B------:R-:W-:-:S04]  /*102b0*/  IMAD.HI R14, R14, 0x38e38e39, RZ ;  /* 0x38e38e390e0e7827 */ /* 0x000fc800078e02ff */
[----:B----4-:R-:W-:Y:S01]  /*102c0*/  FADD.FTZ R21, R52, R29 ;  /* 0x0000001d34157221 */ /* 0x010fe20000010000 */
[----:B-1----:R-:W-:Y:S02]  /*102d0*/  F2FP.BF16.F32.PACK_AB R30, R45, R36 ;  /* 0x000000242d1e723e */ /* 0x002fe400000010ff */
[----:B--2---:R-:W-:Y:S01]  /*102e0*/  F2FP.BF16.F32.PACK_AB R31, R59, R54 ;  /* 0x000000363b1f723e */ /* 0x004fe200000010ff */
[----:B------:R-:W-:Y:S01]  /*102f0*/  FADD.FTZ R36, R36, R21 ;  /* 0x0000001524247221 */ /* 0x000fe20000010000 */
[----:B------:R-:W-:Y:S01]  /*10300*/  FADD.FTZ R33, R15, R0 ;  /* 0x000000000f217221 */ /* 0x000fe20000010000 */
[----:B------:R-:W-:Y:S02]  /*10310*/  F2FP.BF16.F32.PACK_AB R24, R101, R44 ;  /* 0x0000002c6518723e */ /* 0x000fe400000010ff */
[----:B------:R-:W-:Y:S01]  /*10320*/  F2FP.BF16.F32.PACK_AB R25, R67, R64 ;  /* 0x000000404319723e */ /* 0x000fe200000010ff */
[----:B------:R-:W-:Y:S01]  /*10330*/  FADD.FTZ R54, R54, R33 ;  /* 0x0000002136367221 */ /* 0x000fe20000010000 */
[----:B------:R-:W-:-:S02]  /*10340*/  F2FP.BF16.F32.PACK_AB R26, R51, R41 ;  /* 0x00000029331a723e */ /* 0x000fc400000010ff */
[----:B------:R-:W-:Y:S02]  /*10350*/  F2FP.BF16.F32.PACK_AB R27, R105, R104 ;  /* 0x00000068691b723e */ /* 0x000fe400000010ff */
[----:B------:R-:W-:Y:S01]  /*10360*/  F2FP.BF16.F32.PACK_AB R29, R15, R106 ;  /* 0x0000006a0f1d723e */ /* 0x000fe200000010ff */
[----:B------:R-:W-:Y:S01]  /*10370*/  FADD.FTZ R20, R45, R36 ;  /* 0x000000242d147221 */ /* 0x000fe20000010000 */
[----:B------:R-:W-:Y:S02]  /*10380*/  F2FP.BF16.F32.PACK_AB R28, R52, R37 ;  /* 0x00000025341c723e */ /* 0x000fe400000010ff */
[----:B------:R-:W-:Y:S01]  /*10390*/  SHF.R.U32.HI R15, RZ, 0x1f, R14 ;  /* 0x0000001fff0f7819 */ /* 0x000fe2000001160e */
[----:B------:R-:W-:Y:S01]  /*103a0*/  FADD.FTZ R0, R59, R54 ;  /* 0x000000363b007221 */ /* 0x000fe20000010000 */
[----:B------:R-:W-:Y:S02]  /*103b0*/  STSM.16.M88.4 [R17+0x2eb00], R24 ;  /* 0x02eb001811007844 */ /* 0x000fe40000000200 */
[----:B------:R-:W-:-:S02]  /*103c0*/  LEA.HI.SX32 R15, R14, R15, 0x1b ;  /* 0x0000000f0e0f7211 */ /* 0x000fc400078fdaff */
[----:B------:R-:W-:Y:S04]  /*103d0*/  STSM.16.M88.4 [R17+0x30300], R28 ;  /* 0x0303001c11007844 */ /* 0x000fe80000000200 */
[----:B------:R0:W-:Y:S01]  /*103e0*/  STL [R1+0x8], R20 ;  /* 0x0000081401007387 */ /* 0x0001e20000100800 */
[----:B------:R1:W-:Y:S06]  /*103f0*/  MEMBAR.ALL.CTA ;  /* 0x0000000000007992 */ /* 0x0003ec0000008000 */
[----:B-1----:R-:W1:Y:S04]  /*10400*/  FENCE.VIEW.ASYNC.S ;  /* 0x00000000000073c6 */ /* 0x002e680000000000 */
[----:B------:R2:W-:Y:S01]  /*10410*/  STL [R1+0x34], R0 ;  /* 0x0000340001007387 */ /* 0x0005e20000100800 */
[----:B0-----:R-:W-:Y:S01]  /*10420*/  VIADD R20, R96, 0xfffffffe ;  /* 0xfffffffe60147836 */ /* 0x001fe20000000000 */
[----:B--2---:R-:W-:-:S04]  /*10430*/  VIMNMX R0, RZ, R15, !PT ;  /* 0x0000000fff007248 */ /* 0x004fc80007fe0100 */
[----:B------:R0:W-:Y:S04]  /*10440*/  STL [R1+0x4], R20 ;  /* 0x0000041401007387 */ /* 0x0001e80000100800 */
[----:B------:R0:W-:Y:S01]  /*10450*/  STL [R1+0x28], R0 ;  /* 0x0000280001007387 */ /* 0x0001e20000100800 */
[----:B------:R-:W-:Y:S02]  /*10460*/  ISETP.GE.AND P2, PT, R20, R0, PT ;  /* 0x000000001400720c */ /* 0x000fe40003f46270 */
        /* <DEDUP_REMOVED lines=23> */
[----:B------:R-:W-:Y:S01]  /*105e0*/  CS2R R24, SRZ ;  /* 0x0000000000187805 */ /* 0x000fe2000001ff00 */
[----:B-1----:R-:W-:Y:S01]  /*105f0*/  NOP ;  /* 0x0000000000007918 */ /* 0x002fe20000000000 */
[----:B0-----:R-:W-:Y:S05]  /*10600*/  @!P2 BRA `(.L_x_2417) ;  /* 0x0000005800b0a947 */ /* 0x001fea0003800000 */
[----:B------:R0:W5:Y:S01]  /*10610*/  LDL.LU R21, [R1+0x38] ;  /* 0x0000380001157983 */ /* 0x0001620000300800 */
[----:B------:R-:W-:Y:S02]  /*10620*/  IMAD.MOV.U32 R15, RZ, RZ, R20 ;  /* 0x000000ffff0f7224 */ /* 0x000fe400078e0014 */
[----:B------:R-:W-:Y:S02]  /*10630*/  IMAD.MOV.U32 R0, RZ, RZ, R74 ;  /* 0x000000ffff007224 */ /* 0x000fe400078e004a */
[----:B------:R-:W-:Y:S02]  /*10640*/  IMAD.MOV.U32 R14, RZ, RZ, R72 ;  /* 0x000000ffff0e7224 */ /* 0x000fe400078e0048 */
[----:B------:R-:W-:Y:S02]  /*10650*/  IMAD.MOV.U32 R20, RZ, RZ, R19 ;  /* 0x000000ffff147224 */ /* 0x000fe400078e0013 */
[----:B0-----:R-:W-:-:S07]  /*10660*/  IMAD.MOV.U32 R71, RZ, RZ, RZ ;  /* 0x000000ffff477224 */ /* 0x001fce00078e00ff */
.L_x_2428:
        /* <DEDUP_REMOVED lines=9> */
[----:B------:R-:W-:Y:S05]  /*10700*/  @P2 BRA `(.L_x_2418) ;  /* 0x0000000000302947 */ /* 0x000fea0003800000 */
[----:B------:R-:W-:Y:S05]  /*10710*/  @!P1 BRA `(.L_x_2419) ;  /* 0x0000000000049947 */ /* 0x000fea0003800000 */
[----:B------:R-:W-:Y:S01]  /*10720*/  BPT.TRAP 0x1 ;  /* 0x000000040000795c */ /* 0x000fe20000300000 */
.L_x_2419:
[----:B------:R-:W-:Y:S01]  /*10730*/  IMAD R72, R19, 0x8, R16 ;  /* 0x0000000813487824 */ /* 0x000fe200078e0210 */
[----:B0-----:R-:W-:-:S04]  /*10740*/  SHF.L.U32 R73, R73, 0x1f, RZ ;  /* 0x0000001f49497819 */ /* 0x001fc800000006ff */
[----:B------:R0:W1:Y:S01]  /*10750*/  SYNCS.PHASECHK.TRANS64.TRYWAIT P3, [R72+URZ+0x31c30], R73 ;  /* 0x031c3049480075a7 */ /* 0x000062000806017f */
[----:B------:R-:W-:Y:S05]  /*10760*/  @!P1 BRA `(.L_x_2420) ;  /* 0x0000000000049947 */ /* 0x000fea0003800000 */
[----:B------:R-:W-:Y:S01]  /*10770*/  BPT.TRAP 0x1 ;  /* 0x000000040000795c */ /* 0x000fe20000300000 */
.L_x_2420:
[----:B------:R-:W-:Y:S04]  /*10780*/  BSSY B0, `(.L_x_2418) ;  /* 0x0000004000007945 */ /* 0x000fe80003800000 */
[----:B-1----:R-:W-:Y:S05]  /*10790*/  @P3 BRA `(.L_x_2421) ;  /* 0x0000000000083947 */ /* 0x002fea0003800000 */
[----:B------:R-:W1:Y:S02]  /*107a0*/  SYNCS.PHASECHK.TRANS64.TRYWAIT P3, [R72+URZ+0x31c30], R73 ;  /* 0x031c3049480075a7 */ /* 0x000e64000806017f */
[----:B-1----:R-:W-:Y:S05]  /*107b0*/  @!P3 BRA `(.L_x_2422) ;  /* 0x0000015400ecb947 */ /* 0x002fea0003800000 */
.L_x_2421:
[----:B------:R-:W-:Y:S05]  /*107c0*/  BSYNC B0 ;  /* 0x0000000000007941 */ /* 0x000fea0003800000 */
.L_x_2418:
[----:B01----:R-:W0:Y:S02]  /*107d0*/  S2R R72, SR_TID.X ;  /* 0x0000000000487919 */ /* 0x003e240000002100 */
[----:B0-----:R-:W-:Y:S02]  /*107e0*/  SHF.R.U32.HI R74, RZ, 0x7, R72 ;  /* 0x00000007ff4a7819 */ /* 0x001fe40000011648 */
[----:B------:R-:W2:Y:S01]  /*107f0*/  LDL R72, [R1+0x70] ;  /* 0x0000700001487983 */ /* 0x000ea20000100800 */
[----:B------:R-:W-:Y:S05]  /*10800*/  WARPSYNC.ALL ;  /* 0x0000000000007948 */ /* 0x000fea0003800000 */
[----:B------:R-:W-:Y:S01]  /*10810*/  VIADD R78, R74, 0x8 ;  /* 0x000000084a4e7836 */ /* 0x000fe20000000000 */
[C---:B------:R-:W-:Y:S01]  /*10820*/  R2UR UR44, R2.reuse ;  /* 0x00000000022c72ca */ /* 0x040fe200000e0000 */
[----:B------:R-:W-:Y:S01]  /*10830*/  IMAD.MOV.U32 R147, RZ, RZ, -0x7fffffe0 ;  /* 0x80000020ff937424 */ /* 0x000fe200078e00ff */
[----:B------:R-:W-:Y:S01]  /*10840*/  R2UR UR45, R3 ;  /* 0x00000000032d72ca */ /* 0x000fe200000e0000 */
[----:B------:R-:W-:Y:S01]  /*10850*/  IMAD.MOV.U32 R75, RZ, RZ, -0x7fffffe0 ;  /* 0x80000020ff4b7424 */ /* 0x000fe200078e00ff */
[----:B------:R0:W-:Y:S01]  /*10860*/  BAR.SYNC.DEFER_BLOCKING R78, 0x100 ;  /* 0x0004004e0000751d */ /* 0x0001e20000010000 */
[----:B------:R-:W-:Y:S01]  /*10870*/  R2UR UR52, R2 ;  /* 0x00000000023472ca */ /* 0x000fe200000e0000 */
[----:B------:R-:W-:Y:S01]  /*10880*/  IMAD.MOV.U32 R73, RZ, RZ, -0x7fffffe0 ;  /* 0x80000020ff497424 */ /* 0x000fe200078e00ff */
[----:B------:R-:W-:Y:S01]  /*10890*/  R2UR UR47, R147 ;  /* 0x00000000932f72ca */ /* 0x000fe200000e0000 */
[----:B------:R-:W-:Y:S01]  /*108a0*/  IMAD.MOV.U32 R77, RZ, RZ, -0x7fffffe0 ;  /* 0x80000020ff4d7424 */ /* 0x000fe200078e00ff */
[----:B------:R-:W-:Y:S01]  /*108b0*/  R2UR UR55, R75 ;  /* 0x000000004b3772ca */ /* 0x000fe200000e0000 */
[----:B------:R-:W-:Y:S01]  /*108c0*/  IMAD.MOV.U32 R149, RZ, RZ, -0x7fffffe0 ;  /* 0x80000020ff957424 */ /* 0x000fe200078e00ff */
[----:B------:R-:W-:Y:S01]  /*108d0*/  R2UR UR53, R3 ;  /* 0x00000000033572ca */ /* 0x000fe200000e0000 */
[----:B------:R-:W-:Y:S01]  /*108e0*/  STL [R1+0xb8], R14 ;  /* 0x0000b80e01007387 */ /* 0x000fe20000100800 */
[----:B------:R-:W-:-:S02]  /*108f0*/  R2UR UR51, R73 ;  /* 0x00000000493372ca */ /* 0x000fc400000e0000 */
[C---:B------:R-:W-:Y:S01]  /*10900*/  R2UR UR48, R2.reuse ;  /* 0x00000000023072ca */ /* 0x040fe200000e0000 */
[----:B------:R1:W-:Y:S01]  /*10910*/  STL [R1+0xb4], R0 ;  /* 0x0000b40001007387 */ /* 0x0003e20000100800 */
[----:B------:R-:W-:Y:S02]  /*10920*/  R2UR UR49, R3 ;  /* 0x00000000033172ca */ /* 0x000fe400000e0000 */
[----:B------:R-:W-:Y:S02]  /*10930*/  R2UR UR27, R75 ;  /* 0x000000004b1b72ca */ /* 0x000fe400000e0000 */
[----:B------:R-:W-:Y:S02]  /*10940*/  R2UR UR24, R2 ;  /* 0x00000000021872ca */ /* 0x000fe400000e0000 */
[----:B------:R-:W-:Y:S02]  /*10950*/  R2UR UR25, R3 ;  /* 0x00000000031972ca */ /* 0x000fe400000e0000 */
[----:B------:R-:W-:-:S02]  /*10960*/  R2UR UR59, R77 ;  /* 0x000000004d3b72ca */ /* 0x000fc400000e0000 */
[C---:B------:R-:W-:Y:S01]  /*10970*/  R2UR UR56, R2.reuse ;  /* 0x00000000023872ca */ /* 0x040fe200000e0000 */
[----:B------:R-:W-:Y:S01]  /*10980*/  WARPGROUP.ARRIVE ;  /* 0x00000000000079c5 */ /* 0x000fe20000000000 */
[----:B------:R-:W-:Y:S02]  /*10990*/  R2UR UR57, R3 ;  /* 0x00000000033972ca */ /* 0x000fe400000e0000 */
[----:B------:R-:W-:Y:S02]  /*109a0*/  R2UR UR31, R73 ;  /* 0x00000000491f72ca */ /* 0x000fe400000e0000 */
[----:B------:R-:W-:Y:S02]  /*109b0*/  R2UR UR28, R2 ;  /* 0x00000000021c72ca */ /* 0x000fe400000e0000 */
[----:B------:R-:W-:Y:S02]  /*109c0*/  R2UR UR29, R3 ;  /* 0x00000000031d72ca */ /* 0x000fe400000e0000 */
[----:B------:R-:W-:-:S02]  /*109d0*/  R2UR UR21, R75 ;  /* 0x000000004b1572ca */ /* 0x000fc400000e0000 */
[----:B------:R-:W-:Y:S02]  /*109e0*/  R2UR UR23, R75 ;  /* 0x000000004b1772ca */ /* 0x000fe400000e0000 */
[C---:B------:R-:W-:Y:S02]  /*109f0*/  R2UR UR33, R73.reuse ;  /* 0x00000000492172ca */ /* 0x040fe400000e0000 */
[C---:B------:R-:W-:Y:S02]  /*10a00*/  R2UR UR35, R73.reuse ;  /* 0x00000000492372ca */ /* 0x040fe400000e0000 */
[C---:B------:R-:W-:Y:S02]  /*10a10*/  R2UR UR19, R73.reuse ;  /* 0x00000000491372ca */ /* 0x040fe400000e0000 */
[C---:B------:R-:W-:Y:S02]  /*10a20*/  R2UR UR11, R73.reuse ;  /* 0x00000000490b72ca */ /* 0x040fe400000e0000 */
[----:B------:R-:W-:-:S02]  /*10a30*/  R2UR UR17, R73 ;  /* 0x00000000491172ca */ /* 0x000fc400000e0000 */
[----:B------:R-:W-:Y:S01]  /*10a40*/  R2UR UR41, R73 ;  /* 0x00000000492972ca */ /* 0x000fe200000e0000 */
[----:B------:R-:W-:Y:S01]  /*10a50*/  IMAD.MOV.U32 R73, RZ, RZ, -0x7fffffe0 ;  /* 0x80000020ff497424 */ /* 0x000fe200078e00ff */
[C---:B------:R-:W-:Y:S02]  /*10a60*/  R2UR UR5, R75.reuse ;  /* 0x000000004b0572ca */ /* 0x040fe400000e0000 */
[C---:B------:R-:W-:Y:S02]  /*10a70*/  R2UR UR43, R75.reuse ;  /* 0x000000004b2b72ca */ /* 0x040fe400000e0000 */
[C---:B------:R-:W-:Y:S02]  /*10a80*/  R2UR UR7, R75.reuse ;  /* 0x000000004b0772ca */ /* 0x040fe400000e0000 */
[----:B------:R-:W-:Y:S01]  /*10a90*/  R2UR UR9, R75 ;  /* 0x000000004b0972ca */ /* 0x000fe200000e0000 */
[----:B------:R-:W-:Y:S01]  /*10aa0*/  IMAD.MOV.U32 R75, RZ, RZ, -0x7fffffe0 ;  /* 0x80000020ff4b7424 */ /* 0x000fe200078e00ff */
[----:B------:R-:W-:-:S02]  /*10ab0*/  R2UR UR37, R77 ;  /* 0x000000004d2572ca */ /* 0x000fc400000e0000 */
[C---:B------:R-:W-:Y:S02]  /*10ac0*/  R2UR UR39, R77.reuse ;  /* 0x000000004d2772ca */ /* 0x040fe400000e0000 */
[C---:B------:R-:W-:Y:S02]  /*10ad0*/  R2UR UR15, R77.reuse ;  /* 0x000000004d0f72ca */ /* 0x040fe400000e0000 */
[----:B------:R-:W-:Y:S01]  /*10ae0*/  R2UR UR13, R77 ;  /* 0x000000004d0d72ca */ /* 0x000fe200000e0000 */
[----:B--2---:R-:W-:-:S04]  /*10af0*/  IMAD R146, R19, 0x6c0, R72 ;  /* 0x000006c013927824 */ /* 0x004fc800078e0248 */
[C---:B------:R-:W-:Y:S01]  /*10b00*/  VIADD R74, R146.reuse, 0x40 ;  /* 0x00000040924a7836 */ /* 0x040fe20000000000 */
[C---:B------:R-:W-:Y:S01]  /*10b10*/  R2UR UR46, R146.reuse ;  /* 0x00000000922e72ca */ /* 0x040fe200000e0000 */
        /* <DEDUP_REMOVED lines=38> */
[----:B------:R-:W-:Y:S01]  /*10d80*/  UMOV UR45, UR5 ;  /* 0x00000005002d7c82 */ /* 0x000fe20008000000 */
        /* <DEDUP_REMOVED lines=10> */
[----:B------:R-:W-:Y:S02]  /*10e30*/  VIADD R148, R146, 0x302 ;  /* 0x0000030292947836 */ /* 0x000fe40000000000 */
[----:B------:R-:W-:Y:S01]  /*10e40*/  UMOV UR44, UR4 ;  /* 0x00000004002c7c82 */ /* 0x000fe20008000000 */
[----:B------:R-:W-:Y:S01]  /*10e50*/  R2UR UR46, R72 ;  /* 0x00000000482e72ca */ /* 0x000fe200000e0000 */
[----:B------:R-:W-:Y:S01]  /*10e60*/  VIADD R72, R146, 0x400 ;  /* 0x0000040092487836 */ /* 0x000fe20000000000 */
[----:B------:R-:W-:Y:S01]  /*10e70*/  R2UR UR4, R74 ;  /* 0x000000004a0472ca */ /* 0x000fe200000e0000 */
[----:B------:R-:W-:Y:S01]  /*10e80*/  VIADD R74, R146, 0x3c0 ;  /* 0x000003c0924a7836 */ /* 0x000fe20000000000 */
[----:B------:R-:W-:Y:S02]  /*10e90*/  WARPGROUP.DEPBAR.LE gsb0, 0x0 ;  /* 0x00008000000079c5 */ /* 0x000fe40000010000 */
[----:B------:R-:W-:-:S06]  /*10ea0*/  WARPGROUP.ARRIVE ;  /* 0x00000000000079c5 */ /* 0x000fcc0000000000 */
[----:B------:R-:W-:Y:S01]  /*10eb0*/  HGMMA.64x16x16.F32.BF16 R128, gdesc[UR52], RZ, !UPT, gsb0 ;  /* 0x00200000348079f0 */ /* 0x000fe2000c0018ff */
[----:B------:R-:W-:Y:S01]  /*10ec0*/  UMOV UR54, UR16 ;  /* 0x0000001000367c82 */ /* 0x000fe20008000000 */
[----:B------:R-:W-:Y:S01]  /*10ed0*/  UMOV UR55, UR17 ;  /* 0x0000001100377c82 */ /* 0x000fe20008000000 */
[----:B------:R-:W-:Y:S02]  /*10ee0*/  R2UR UR16, R8 ;  /* 0x00000000081072ca */ /* 0x000fe400000e0000 */
[----:B------:R-:W-:Y:S01]  /*10ef0*/  R2UR UR17, R9 ;  /* 0x00000000091172ca */ /* 0x000fe200000e0000 */
[----:B------:R-:W-:Y:S02]  /*10f00*/  WARPGROUP.DEPBAR.LE gsb0, 0x0 ;  /* 0x00008000000079c5 */ /* 0x000fe40000010000 */
[----:B------:R-:W-:-:S06]  /*10f10*/  WARPGROUP.ARRIVE ;  /* 0x00000000000079c5 */ /* 0x000fcc0000000000 */
[----:B------:R-:W-:Y:S01]  /*10f20*/  HGMMA.64x16x16.F32.BF16 R120, gdesc[UR48], RZ, !UPT, gsb0 ;  /* 0x00200000307879f0 */ /* 0x000fe2000c0018ff */
[----:B------:R-:W-:Y:S01]  /*10f30*/  UMOV UR48, UR32 ;  /* 0x0000002000307c82 */ /* 0x000fe20008000000 */
[----:B------:R-:W-:Y:S01]  /*10f40*/  UMOV UR49, UR33 ;  /* 0x0000002100317c82 */ /* 0x000fe20008000000 */
[----:B------:R-:W-:Y:S02]  /*10f50*/  R2UR UR32, R2 ;  /* 0x00000000022072ca */ /* 0x000fe400000e0000 */
[----:B------:R-:W-:Y:S02]  /*10f60*/  R2UR UR33, R3 ;  /* 0x00000000032172ca */ /* 0x000fe400000e0000 */
[----:B------:R-:W-:Y:S01]  /*10f70*/  R2UR UR50, R74 ;  /* 0x000000004a3272ca */ /* 0x000fe200000e0000 */
[----:B------:R-:W-:Y:S01]  /*10f80*/  VIADD R74, R146, 0x440 ;  /* 0x00000440924a7836 */ /* 0x000fe20000000000 */
[----:B------:R-:W-:Y:S01]  /*10f90*/  R2UR UR51, R75 ;  /* 0x000000004b3372ca */ /* 0x000fe200000e0000 */
[----:B------:R-:W-:Y:S01]  /*10fa0*/  IMAD.MOV.U32 R75, RZ, RZ, -0x7fffffe0 ;  /* 0x80000020ff4b7424 */ /* 0x000fe200078e00ff */
[----:B------:R-:W-:-:S02]  /*10fb0*/  WARPGROUP.DEPBAR.LE gsb0, 0x0 ;  /* 0x00008000000079c5 */ /* 0x000fc40000010000 */
        /* <DEDUP_REMOVED lines=9> */
[----:B------:R-:W-:-:S03]  /*11050*/  IMAD.MOV.U32 R73, RZ, RZ, -0x7fffffe0 ;  /* 0x80000020ff497424 */ /* 0x000fc600078e00ff */
[----:B------:R-:W-:Y:S01]  /*11060*/  R2UR UR52, R72 ;  /* 0x00000000483472ca */ /* 0x000fe200000e0000 */
[----:B------:R-:W-:Y:S01]  /*11070*/  VIADD R72, R146, 0x2c2 ;  /* 0x000002c292487836 */ /* 0x000fe20000000000 */
[----:B------:R-:W-:Y:S01]  /*11080*/  R2UR UR53, R73 ;  /* 0x00000000493572ca */ /* 0x000fe200000e0000 */
[----:B------:R-:W-:-:S04]  /*11090*/  IMAD.MOV.U32 R73, RZ, RZ, -0x7fffffe0 ;  /* 0x80000020ff497424 */ /* 0x000fc800078e00ff */
        /* <DEDUP_REMOVED lines=15> */
[----:B------:R-:W-:Y:S02]  /*11190*/  R2UR UR4, R8 ;  /* 0x00000000080472ca */ /* 0x000fe400000e0000 */
[----:B------:R-:W-:Y:S01]  /*111a0*/  R2UR UR5, R9 ;  /* 0x00000000090572ca */ /* 0x000fe200000e0000 */
[----:B------:R-:W-:-:S02]  /*111b0*/  WARPGROUP.DEPBAR.LE gsb0, 0x0 ;  /* 0x00008000000079c5 */ /* 0x000fc40000010000 */
[----:B------:R-:W-:-:S06]  /*111c0*/  WARPGROUP.ARRIVE ;  /* 0x00000000000079c5 */ /* 0x000fcc0000000000 */
[----:B------:R-:W-:Y:S01]  /*111d0*/  HGMMA.64x16x16.F32.BF16 R96, gdesc[UR28], RZ, !UPT, gsb0 ;  /* 0x002000001c6079f0 */ /* 0x000fe2000c0018ff */
        /* <DEDUP_REMOVED lines=22> */
[----:B------:R-:W-:Y:S01]  /*11340*/  UMOV UR34, UR50 ;  /* 0x0000003200227c82 */ /* 0x000fe20008000000 */
[----:B------:R-:W-:Y:S01]  /*11350*/  UMOV UR35, UR51 ;  /* 0x0000003300237c82 */ /* 0x000fe20008000000 */
[----:B------:R-:W-:Y:S02]  /*11360*/  WARPGROUP.DEPBAR.LE gsb0, 0x0 ;  /* 0x00008000000079c5 */ /* 0x000fe40000010000 */
[----:B0-----:R-:W-:-:S06]  /*11370*/  WARPGROUP.ARRIVE ;  /* 0x00000000000079c5 */ /* 0x001fcc0000000000 */
[----:B------:R-:W-:Y:S01]  /*11380*/  HGMMA.64x16x16.F32.BF16 R72, gdesc[UR36], RZ, !UPT, gsb0 ;  /* 0x00200000244879f0 */ /* 0x000fe2000c0018ff */
[----:B------:R-:W-:Y:S01]  /*11390*/  UMOV UR38, UR12 ;  /* 0x0000000c00267c82 */ /* 0x000fe20008000000 */
[----:B------:R-:W-:Y:S01]  /*113a0*/  UMOV UR39, UR13 ;  /* 0x0000000d00277c82 */ /* 0x000fe20008000000 */
[C---:B------:R-:W-:Y:S02]  /*113b0*/  R2UR UR12, R8.reuse ;  /* 0x00000000080c72ca */ /* 0x040fe400000e0000 */
[C---:B------:R-:W-:Y:S02]  /*113c0*/  R2UR UR13, R9.reuse ;  /* 0x00000000090d72ca */ /* 0x040fe400000e0000 */
[----:B------:R-:W-:Y:S02]  /*113d0*/  R2UR UR36, R8 ;  /* 0x00000000082472ca */ /* 0x000fe400000e0000 */
[----:B------:R-:W-:Y:S01]  /*113e0*/  R2UR UR37, R9 ;  /* 0x00000000092572ca */ /* 0x000fe200000e0000 */
[----:B------:R-:W-:-:S02]  /*113f0*/  WARPGROUP.DEPBAR.LE gsb0, 0x0 ;  /* 0x00008000000079c5 */ /* 0x000fc40000010000 */
[----:B------:R-:W-:-:S06]  /*11400*/  WARPGROUP.ARRIVE ;  /* 0x00000000000079c5 */ /* 0x000fcc0000000000 */
[----:B------:R-:W-:Y:S01]  /*11410*/  HGMMA.64x16x16.F32.BF16 R136, gdesc[UR40], R136, gsb0 ;  /* 0x00200000288879f0 */ /* 0x000fe20008001888 */
[----:B------:R-:W-:Y:S01]  /*11420*/  R2UR UR40, R12 ;  /* 0x000000000c2872ca */ /* 0x000fe200000e0000 */
[----:B------:R-:W-:Y:S01]  /*11430*/  UMOV UR42, UR48 ;  /* 0x00000030002a7c82 */ /* 0x000fe20008000000 */
[----:B------:R-:W-:Y:S01]  /*11440*/  R2UR UR41, R13 ;  /* 0x000000000d2972ca */ /* 0x000fe200000e0000 */
[----:B------:R-:W-:Y:S01]  /*11450*/  UMOV UR43, UR49 ;  /* 0x00000031002b7c82 */ /* 0x000fe20008000000 */
        /* <DEDUP_REMOVED lines=12> */
[----:B-1----:R-:W-:Y:S01]  /*11520*/  MOV R0, UR46 ;  /* 0x0000002e00007c02 */ /* 0x002fe20008000f00 */
[----:B------:R-:W-:Y:S01]  /*11530*/  UMOV UR46, UR52 ;  /* 0x00000034002e7c82 */ /* 0x000fe20008000000 */
[----:B------:R-:W-:Y:S01]  /*11540*/  MOV R14, UR47 ;  /* 0x0000002f000e7c02 */ /* 0x000fe20008000f00 */
[----:B------:R-:W-:-:S03]  /*11550*/  UMOV UR47, UR53 ;  /* 0x00000035002f7c82 */ /* 0x000fc60008000000 */
[----:B------:R-:W-:Y:S01]  /*11560*/  MOV R150, UR50 ;  /* 0x0000003200967c02 */ /* 0x000fe20008000f00 */
[----:B------:R-:W-:Y:S01]  /*11570*/  UMOV UR50, UR56 ;  /* 0x0000003800327c82 */ /* 0x000fe20008000000 */
[----:B------:R-:W-:Y:S01]  /*11580*/  MOV R151, UR51 ;  /* 0x0000003300977c02 */ /* 0x000fe20008000f00 */
[----:B------:R-:W-:Y:S01]  /*11590*/  UMOV UR51, UR57 ;  /* 0x0000003900337c82 */ /* 0x000fe20008000000 */
[----:B------:R-:W-:Y:S02]  /*115a0*/  WARPGROUP.DEPBAR.LE gsb0, 0x0 ;  /* 0x00008000000079c5 */ /* 0x000fe40000010000 */
[----:B------:R-:W-:-:S06]  /*115b0*/  WARPGROUP.ARRIVE ;  /* 0x00000000000079c5 */ /* 0x000fcc0000000000 */
[----:B------:R-:W-:Y:S01]  /*115c0*/  HGMMA.64x16x16.F32.BF16 R128, gdesc[UR16], R128, gsb0 ;  /* 0x00200000108079f0 */ /* 0x000fe20008001880 */
[----:B------:R-:W-:Y:S01]  /*115d0*/  R2UR UR16, R8 ;  /* 0x00000000081072ca */ /* 0x000fe200000e0000 */
[----:B------:R-:W-:Y:S01]  /*115e0*/  UMOV UR18, UR58 ;  /* 0x0000003a00127c82 */ /* 0x000fe20008000000 */
[----:B------:R-:W-:Y:S01]  /*115f0*/  R2UR UR17, R9 ;  /* 0x00000000091172ca */ /* 0x000fe200000e0000 */
        /* <DEDUP_REMOVED lines=15> */
[----:B------:R-:W-:Y:S01]  /*116f0*/  IMAD.MOV.U32 R149, RZ, RZ, -0x7fffffe0 ;  /* 0x80000020ff957424 */ /* 0x000fe200078e00ff */
[----:B------:R-:W-:Y:S02]  /*11700*/  WARPGROUP.DEPBAR.LE gsb0, 0x0 ;  /* 0x00008000000079c5 */ /* 0x000fe40000010000 */
[----:B------:R-:W-:-:S06]  /*11710*/  WARPGROUP.ARRIVE ;  /* 0x00000000000079c5 */ /* 0x000fcc0000000000 */
[----:B------:R-:W-:Y:S01]  /*11720*/  HGMMA.64x16x16.F32.BF16 R112, gdesc[UR4], R112, gsb0 ;  /* 0x00200000047079f0 */ /* 0x000fe20008001870 */
        /* <DEDUP_REMOVED lines=19> */
[----:B------:R-:W-:Y:S02]  /*11860*/  R2UR UR5, R13 ;  /* 0x000000000d0572ca */ /* 0x000fe400000e0000 */
[----:B------:R-:W-:Y:S01]  /*11870*/  R2UR UR10, R148 ;  /* 0x00000000940a72ca */ /* 0x000fe200000e0000 */
[----:B------:R-:W-:Y:S01]  /*11880*/  VIADD R148, R146, 0x500 ;  /* 0x0000050092947836 */ /* 0x000fe20000000000 */
[----:B------:R-:W-:Y:S01]  /*11890*/  R2UR UR11, R149 ;  /* 0x00000000950b72ca */ /* 0x000fe200000e0000 */
[----:B------:R-:W-:-:S02]  /*118a0*/  IMAD.MOV.U32 R149, RZ, RZ, -0x7fffffe0 ;  /* 0x80000020ff957424 */ /* 0x000fc400078e00ff */
[----:B------:R-:W-:Y:S01]  /*118b0*/  MOV R154, UR6 ;  /* 0x00000006009a7c02 */ /* 0x000fe20008000f00 */
[----:B------:R-:W-:Y:S01]  /*118c0*/  UMOV UR6, UR24 ;  /* 0x0000001800067c82 */ /* 0x000fe20008000000 */
[----:B------:R-:W-:Y:S01]  /*118d0*/  MOV R155, UR7 ;  /* 0x00000007009b7c02 */ /* 0x000fe20008000f00 */
        /* <DEDUP_REMOVED lines=11> */
[----:B------:R-:W-:Y:S01]  /*11990*/  HGMMA.64x16x16.F32.BF16 R88, gdesc[UR36], R88, gsb0 ;  /* 0x00200000245879f0 */ /* 0x000fe20008001858 */
[C---:B------:R-:W-:Y:S01]  /*119a0*/  R2UR UR36, R12.reuse ;  /* 0x000000000c2472ca */ /* 0x040fe200000e0000 */
[----:B------:R-:W-:Y:S01]  /*119b0*/  UMOV UR38, UR32 ;  /* 0x0000002000267c82 */ /* 0x000fe20008000000 */
[C---:B------:R-:W-:Y:S01]  /*119c0*/  R2UR UR37, R13.reuse ;  /* 0x000000000d2572ca */ /* 0x040fe200000e0000 */
        /* <DEDUP_REMOVED lines=20> */
[----:B------:R-:W-:Y:S01]  /*11b10*/  HGMMA.64x16x16.F32.BF16 R72, gdesc[UR16], R72, gsb0 ;  /* 0x00200000104879f0 */ /* 0x000fe20008001848 */
[C---:B------:R-:W-:Y:S02]  /*11b20*/  R2UR UR52, R10.reuse ;  /* 0x000000000a3472ca */ /* 0x040fe400000e0000 */
[C---:B------:R-:W-:Y:S02]  /*11b30*/  R2UR UR53, R11.reuse ;  /* 0x000000000b3572ca */ /* 0x040fe400000e0000 */
        /* <DEDUP_REMOVED lines=8> */
[----:B------:R-:W-:Y:S01]  /*11bc0*/  HGMMA.64x16x16.F32.BF16 R136, gdesc[UR40], R136, gsb0 ;  /* 0x00200000288879f0 */ /* 0x000fe20008001888 */
[----:B------:R-:W-:Y:S01]  /*11bd0*/  UMOV UR42, UR20 ;  /* 0x00000014002a7c82 */ /* 0x000fe20008000000 */
[----:B------:R-:W-:Y:S01]  /*11be0*/  UMOV UR43, UR21 ;  /* 0x00000015002b7c82 */ /* 0x000fe20008000000 */
[----:B------:R-:W-:Y:S02]  /*11bf0*/  R2UR UR20, R12 ;  /* 0x000000000c1472ca */ /* 0x000fe400000e0000 */
[----:B------:R-:W-:Y:S02]  /*11c00*/  R2UR UR21, R13 ;  /* 0x000000000d1572ca */ /* 0x000fe400000e0000 */
[----:B------:R-:W-:Y:S02]  /*11c10*/  R2UR UR40, R10 ;  /* 0x000000000a2872ca */ /* 0x000fe400000e0000 */
[----:B------:R-:W-:Y:S01]  /*11c20*/  R2UR UR41, R11 ;  /* 0x000000000b2972ca */ /* 0x000fe200000e0000 */
        /* <DEDUP_REMOVED lines=56> */
[----:B------:R-:W-:Y:S02]  /*11fb0*/  R2UR UR28, R6 ;  /* 0x00000000061c72ca */ /* 0x000fe400000e0000 */
[----:B------:R-:W-:-:S02]  /*11fc0*/  R2UR UR29, R7 ;  /* 0x00000000071d72ca */ /* 0x000fc400000e0000 */
[----:B------:R-:W-:Y:S01]  /*11fd0*/  R2UR UR34, R148 ;  /* 0x00000000942272ca */ /* 0x000fe200000e0000 */
[----:B------:R-:W-:Y:S01]  /*11fe0*/  VIADD R148, R146, 0x680 ;  /* 0x0000068092947836 */ /* 0x000fe20000000000 */
[----:B------:R-:W-:Y:S01]  /*11ff0*/  R2UR UR35, R149 ;  /* 0x00000000952372ca */ /* 0x000fe200000e0000 */
[----:B------:R-:W-:Y:S01]  /*12000*/  IMAD.MOV.U32 R149, RZ, RZ, -0x7fffffe0 ;  /* 0x80000020ff957424 */ /* 0x000fe200078e00ff */
        /* <DEDUP_REMOVED lines=11> */
[----:B------:R-:W-:Y:S01]  /*120c0*/  VIADD R148, R146, 0x482 ;  /* 0x0000048292947836 */ /* 0x000fe20000000000 */
[----:B------:R-:W-:Y:S01]  /*120d0*/  R2UR UR44, R10 ;  /* 0x000000000a2c72ca */ /* 0x000fe200000e0000 */
[----:B------:R-:W-:Y:S01]  /*120e0*/  IMAD.MOV.U32 R149, RZ, RZ, -0x7fffffe0 ;  /* 0x80000020ff957424 */ /* 0x000fe200078e00ff */
        /* <DEDUP_REMOVED lines=149> */
.L_x_2424:
[----:B------:R-:W-:Y:S01]  /*12a40*/  SHF.L.U32 R21, R21, 0x1f, RZ ;  /* 0x0000001f15157819 */ /* 0x000fe200000006ff */
[----:B------:R-:W-:-:S04]  /*12a50*/  IMAD R145, R20, 0x8, R16 ;  /* 0x0000000814917824 */ /* 0x000fc800078e0210 */
[----:B------:R0:W1:Y:S01]  /*12a60*/  SYNCS.PHASECHK.TRANS64.TRYWAIT P2, [R145+URZ+0x31c50], R21 ;  /* 0x031c5015910075a7 */ /* 0x000062000804017f */
[----:B------:R-:W-:Y:S05]  /*12a70*/  @!P1 BRA `(.L_x_2425) ;  /* 0x0000000000049947 */ /* 0x000fea0003800000 */
[----:B------:R-:W-:Y:S01]  /*12a80*/  BPT.TRAP 0x1 ;  /* 0x000000040000795c */ /* 0x000fe20000300000 */
.L_x_2425:
[----:B------:R-:W-:Y:S04]  /*12a90*/  BSSY B0, `(.L_x_2423) ;  /* 0x0000004000007945 */ /* 0x000fe80003800000 */
[----:B-1----:R-:W-:Y:S05]  /*12aa0*/  @P2 BRA `(.L_x_2426) ;  /* 0x0000000000082947 */ /* 0x002fea0003800000 */
[----:B------:R-:W1:Y:S02]  /*12ab0*/  SYNCS.PHASECHK.TRANS64.TRYWAIT P2, [R145+URZ+0x31c50], R21 ;  /* 0x031c5015910075a7 */ /* 0x000e64000804017f */
[----:B-1----:R-:W-:Y:S05]  /*12ac0*/  @!P2 BRA `(.L_x_2427) ;  /* 0x00000134003ca947 */ /* 0x002fea0003800000 */
.L_x_2426:
[----:B------:R-:W-:Y:S05]  /*12ad0*/  BSYNC B0 ;  /* 0x0000000000007941 */ /* 0x000fea0003800000 */
.L_x_2423:
[----:B------:R-:W2:Y:S01]  /*12ae0*/  LDL R147, [R1+0x84] ;  /* 0x0000840001937983 */ /* 0x000ea20000100800 */
[----:B01----:R-:W0:Y:S03]  /*12af0*/  LDC R145, c[0x0][0x448] ;  /* 0x00011200ff917b82 */ /* 0x003e260000000800 */
[----:B------:R-:W2:Y:S01]  /*12b00*/  LDL R21, [R1+0x94] ;  /* 0x0000940001157983 */ /* 0x000ea20000100800 */
[----:B0-----:R-:W-:Y:S01]  /*12b10*/  ISETP.NE.AND P2, PT, R145, 0x1, PT ;  /* 0x000000019100780c */ /* 0x001fe20003f45270 */
[----:B------:R-:W-:-:S12]  /*12b20*/  FMUL.FTZ R134, R134, UR60 ;  /* 0x0000003c86867c20 */ /* 0x000fd80008410000 */
[----:B------:R-:W0:Y:S01]  /*12b30*/  @P2 LDC R146, c[0x0][0x44c] ;  /* 0x00011300ff922b82 */ /* 0x000e220000000800 */
[----:B------:R-:W1:Y:S07]  /*12b40*/  MUFU.TANH R151, R134 ;  /* 0x0000008600977308 */ /* 0x000e6e0000002400 */
[----:B------:R-:W3:Y:S01]  /*12b50*/  @P2 LDC R145, c[0x0][0x450] ;  /* 0x00011400ff912b82 */ /* 0x000ee20000000800 */
[----:B------:R-:W-:Y:S01]  /*12b60*/  FMUL.FTZ R139, R139, UR60 ;  /* 0x0000003c8b8b7c20 */ /* 0x000fe20008410000 */
[----:B------:R-:W-:-:S03]  /*12b70*/  FMUL.FTZ R130, R130, UR60 ;  /* 0x0000003c82827c20 */ /* 0x000fc60008410000 */
[----:B------:R-:W-:Y:S01]  /*12b80*/  MUFU.TANH R149, R139 ;  /* 0x0000008b00957308 */ /* 0x000fe20000002400 */
[----:B------:R-:W-:-:S07]  /*12b90*/  FMUL.FTZ R143, R143, UR60 ;  /* 0x0000003c8f8f7c20 */ /* 0x000fce0008410000 */
[----:B------:R4:W3:Y:S01]  /*12ba0*/  MUFU.TANH R139, R130 ;  /* 0x00000082008b7308 */ /* 0x0008e20000002400 */
[----:B------:R-:W-:Y:S01]  /*12bb0*/  FMUL.FTZ R154, R114, UR60 ;  /* 0x0000003c729a7c20 */ /* 0x000fe20008410000 */
[----:B----4-:R-:W-:Y:S01]  /*12bc0*/  FMUL.FTZ R130, R132, UR60 ;  /* 0x0000003c84827c20 */ /* 0x010fe20008410000 */
[----:B------:R-:W-:Y:S01]  /*12bd0*/  FMUL.FTZ R132, R120, UR60 ;  /* 0x0000003c78847c20 */ /* 0x000fe20008410000 */
[----:B------:R-:W-:Y:S01]  /*12be0*/  FMUL.FTZ R120, R125, UR60 ;  /* 0x0000003c7d787c20 */ /* 0x000fe20008410000 */
[----:B------:R-:W-:Y:S01]  /*12bf0*/  FMUL.FTZ R125, R116, UR60 ;  /* 0x0000003c747d7c20 */ /* 0x000fe20008410000 */
[----:B------:R-:W-:Y:S01]  /*12c00*/  FMUL.FTZ R116, R107, UR60 ;  /* 0x0000003c6b747c20 */ /* 0x000fe20008410000 */
[----:B------:R-:W-:Y:S02]  /*12c10*/  FMUL.FTZ R107, R109, UR60 ;  /* 0x0000003c6d6b7c20 */ /* 0x000fe40008410000 */
[----:B------:R-:W4:Y:S01]  /*12c20*/  LDL R109, [R1+0x90] ;  /* 0x00009000016d7983 */ /* 0x000f220000100800 */
[----:B-1----:R-:W-:-:S02]  /*12c30*/  IMAD.MOV.U32 R114, RZ, RZ, R151 ;  /* 0x000000ffff727224 */ /* 0x002fc400078e0097 */
[----:B------:R-:W-:Y:S01]  /*12c40*/  FMUL.FTZ R151, R119, UR60 ;  /* 0x0000003c77977c20 */ /* 0x000fe20008410000 */
[----:B------:R-:W-:Y:S02]  /*12c50*/  FMUL.FTZ R119, R98, UR60 ;  /* 0x0000003c62777c20 */ /* 0x000fe40008410000 */
[----:B------:R-:W4:Y:S01]  /*12c60*/  LDL R98, [R1+0x2c] ;  /* 0x00002c0001627983 */ /* 0x000f220000100800 */
[----:B--2---:R-:W-:-:S04]  /*12c70*/  IMAD.IADD R21, R21, 0x1, R147 ;  /* 0x0000000115157824 */ /* 0x004fc800078e0293 */
[----:B0-----:R-:W-:-:S05]  /*12c80*/  @P2 IMAD.HI.U32 R146, R21, R146, RZ ;  /* 0x0000009215922227 */ /* 0x001fca00078e00ff */
[----:B---3--:R-:W-:Y:S02]  /*12c90*/  @P2 SHF.R.U32.HI R21, RZ, R145, R146 ;  /* 0x00000091ff152219 */ /* 0x008fe40000011692 */
[----:B------:R0:W-:Y:S02]  /*12ca0*/  MUFU.TANH R146, R143 ;  /* 0x0000008f00927308 */ /* 0x0001e40000002400 */
[----:B0-----:R-:W-:Y:S02]  /*12cb0*/  FMUL.FTZ R143, R90, UR60 ;  /* 0x0000003c5a8f7c20 */ /* 0x001fe40008410000 */
[----:B------:R-:W2:Y:S01]  /*12cc0*/  LDL R90, [R1+0x30] ;  /* 0x00003000015a7983 */ /* 0x000ea20000100800 */
[----:B------:R-:W-:Y:S01]  /*12cd0*/  FMUL.FTZ R135, R135, UR60 ;  /* 0x0000003c87877c20 */ /* 0x000fe20008410000 */
[----:B------:R-:W-:Y:S01]  /*12ce0*/  FMUL.FTZ R122, R122, UR60 ;  /* 0x0000003c7a7a7c20 */ /* 0x000fe20008410000 */
[----:B------:R-:W-:Y:S01]  /*12cf0*/  FMUL.FTZ R152, R118, UR60 ;  /* 0x0000003c76987c20 */ /* 0x000fe20008410000 */
[----:B------:R-:W-:Y:S01]  /*12d00*/  FMUL.FTZ R118, R111, UR60 ;  /* 0x0000003c6f767c20 */ /* 0x000fe20008410000 */
[----:B------:R-:W-:Y:S05]  /*12d10*/  WARPSYNC.ALL ;  /* 0x0000000000007948 */ /* 0x000fea0003800000 */
[----:B------:R-:W0:Y:S01]  /*12d20*/  SHFL.IDX PT, R111, R21, RZ, 0x1c1f ;  /* 0x001c1fff156f7589 */ /* 0x000e2200000e0000 */
[----:B------:R-:W-:Y:S01]  /*12d30*/  MUFU.TANH R134, R135 ;  /* 0x0000008700867308 */ /* 0x000fe20000002400 */
[----:B------:R-:W-:Y:S01]  /*12d40*/  FMUL.FTZ R138, R138, UR60 ;  /* 0x0000003c8a8a7c20 */ /* 0x000fe20008410000 */
[----:B------:R-:W-:Y:S01]  /*12d50*/  FMUL.FTZ R147, R136, UR60 ;  /* 0x0000003c88937c20 */ /* 0x000fe20008410000 */
[----:B------:R-:W-:Y:S01]  /*12d60*/  FMUL.FTZ R129, R129, UR60 ;  /* 0x0000003c81817c20 */ /* 0x000fe20008410000 */
[----:B------:R-:W-:Y:S01]  /*12d70*/  FMUL.FTZ R131, R131, UR60 ;  /* 0x0000003c83837c20 */ /* 0x000fe20008410000 */
[----:B------:R-:W-:Y:S01]  /*12d80*/  FMUL.FTZ R128, R128, UR60 ;  /* 0x0000003c80807c20 */ /* 0x000fe20008410000 */
        /* <DEDUP_REMOVED lines=11> */
[----:B-1----:R-:W-:Y:S01]  /*12e40*/  FMUL.FTZ R122, R103, UR60 ;  /* 0x0000003c677a7c20 */ /* 0x002fe20008410000 */
[----:B------:R-:W-:Y:S01]  /*12e50*/  FMUL.FTZ R103, R72, UR60 ;  /* 0x0000003c48677c20 */ /* 0x000fe20008410000 */
[----:B------:R-:W-:Y:S01]  /*12e60*/  FMUL.FTZ R72, R73, UR60 ;  /* 0x0000003c49487c20 */ /* 0x000fe20008410000 */
[----:B------:R-:W-:-:S02]  /*12e70*/  IMAD.MOV.U32 R73, RZ, RZ, -0x90 ;  /* 0xffffff70ff497424 */ /* 0x000fc400078e00ff */
[----:B------:R-:W-:Y:S01]  /*12e80*/  FMUL.FTZ R77, R77, UR60 ;  /* 0x0000003c4d4d7c20 */ /* 0x000fe20008410000 */
[----:B------:R-:W-:Y:S01]  /*12e90*/  FMUL.FTZ R76, R76, UR60 ;  /* 0x0000003c4c4c7c20 */ /* 0x000fe20008410000 */
[----:B------:R-:W-:Y:S01]  /*12ea0*/  ULDC UR4, c[0x0][0x988] ;  /* 0x0002620000047ab9 */ /* 0x000fe20000000800 */
[----:B------:R1:W-:Y:S01]  /*12eb0*/  MUFU.TANH R148, R138 ;  /* 0x0000008a00947308 */ /* 0x0003e20000002400 */
[----:B------:R-:W-:Y:S02]  /*12ec0*/  IMAD R73, R15, R73, 0x1 ;  /* 0x000000010f497424 */ /* 0x000fe400078e0249 */
[----:B------:R-:W-:Y:S01]  /*12ed0*/  FMUL.FTZ R136, R137, UR60 ;  /* 0x0000003c89887c20 */ /* 0x000fe20008410000 */
[----:B------:R-:W-:Y:S01]  /*12ee0*/  FMUL.FTZ R137, R141, UR60 ;  /* 0x0000003c8d897c20 */ /* 0x000fe20008410000 */
[----:B-1----:R-:W-:-:S03]  /*12ef0*/  FMUL.FTZ R138, R140, UR60 ;  /* 0x0000003c8c8a7c20 */ /* 0x002fc60008410000 */
[----:B------:R-:W-:Y:S01]  /*12f00*/  MUFU.TANH R147, R147 ;  /* 0x0000009300937308 */ /* 0x000fe20000002400 */
[----:B----4-:R-:W-:-:S07]  /*12f10*/  IMAD R109, R109, -0x2, R73 ;  /* 0xfffffffe6d6d7824 */ /* 0x010fce00078e0249 */
[----:B------:R-:W-:Y:S01]  /*12f20*/  MUFU.TANH R138, R138 ;  /* 0x0000008a008a7308 */ /* 0x000fe20000002400 */
[----:B------:R-:W-:-:S07]  /*12f30*/  FMUL.FTZ R127, R113, UR60 ;  /* 0x0000003c717f7c20 */ /* 0x000fce0008410000 */
[----:B------:R-:W-:Y:S01]  /*12f40*/  MUFU.TANH R136, R136 ;  /* 0x0000008800887308 */ /* 0x000fe20000002400 */
[----:B------:R-:W-:-:S07]  /*12f50*/  FMUL.FTZ R113, R117, UR60 ;  /* 0x0000003c75717c20 */ /* 0x000fce0008410000 */
[----:B------:R-:W-:Y:S01]  /*12f60*/  MUFU.TANH R137, R137 ;  /* 0x0000008900897308 */ /* 0x000fe20000002400 */
[----:B------:R-:W-:-:S07]  /*12f70*/  FMUL.FTZ R117, R110, UR60 ;  /* 0x0000003c6e757c20 */ /* 0x000fce0008410000 */
[----:B------:R1:W3:Y:S01]  /*12f80*/  MUFU.TANH R150, R131 ;  /* 0x0000008300967308 */ /* 0x0002e20000002400 */
[----:B------:R-:W-:-:S07]  /*12f90*/  IMAD.MOV.U32 R110, RZ, RZ, R139 ;  /* 0x000000ffff6e7224 */ /* 0x000fce00078e008b */
[----:B------:R-:W-:Y:S01]  /*12fa0*/  MUFU.TANH R129, R129 ;  /* 0x0000008100817308 */ /* 0x000fe20000002400 */
[----:B-1----:R-:W-:Y:S01]  /*12fb0*/  FMUL.FTZ R131, R121, UR60 ;  /* 0x0000003c79837c20 */ /* 0x002fe20008410000 */
[----:B------:R-:W-:-:S06]  /*12fc0*/  FMUL.FTZ R121, R124, UR60 ;  /* 0x0000003c7c797c20 */ /* 0x000fcc0008410000 */
[----:B------:R-:W-:Y:S01]  /*12fd0*/  MUFU.TANH R128, R128 ;  /* 0x0000008000807308 */ /* 0x000fe20000002400 */
[----:B------:R-:W-:-:S07]  /*12fe0*/  IMAD.MOV.U32 R126, RZ, RZ, R149 ;  /* 0x000000ffff7e7224 */ /* 0x000fce00078e0095 */
[----:B------:R-:W-:Y:S01]  /*12ff0*/  MUFU.TANH R132, R132 ;  /* 0x0000008400847308 */ /* 0x000fe20000002400 */
[----:B------:R-:W-:Y:S01]  /*13000*/  FMUL.FTZ R149, R99, UR60 ;  /* 0x0000003c63957c20 */ /* 0x000fe20008410000 */
[----:B------:R-:W-:-:S06]  /*13010*/  FMUL.FTZ R140, R95, UR60 ;  /* 0x0000003c5f8c7c20 */ /* 0x000fcc0008410000 */
[----:B------:R1:W4:Y:S01]  /*13020*/  MUFU.TANH R145, R142 ;  /* 0x0000008e00917308 */ /* 0x0003220000002400 */
[----:B------:R-:W-:Y:S01]  /*13030*/  FMUL.FTZ R99, R101, UR60 ;  /* 0x0000003c65637c20 */ /* 0x000fe20008410000 */
[----:B------:R-:W-:-:S06]  /*13040*/  FMUL.FTZ R139, R102, UR60 ;  /* 0x0000003c668b7c20 */ /* 0x000fcc0008410000 */
[----:B------:R-:W0:Y:S01]  /*13050*/  MUFU.TANH R133, R133 ;  /* 0x0000008500857308 */ /* 0x000e220000002400 */
[----:B-1----:R-:W-:Y:S01]  /*13060*/  FMUL.FTZ R142, R91, UR60 ;  /* 0x0000003c5b8e7c20 */ /* 0x002fe20008410000 */
[----:B------:R-:W-:Y:S01]  /*13070*/  FMUL.FTZ R91, R92, UR60 ;  /* 0x0000003c5c5b7c20 */ /* 0x000fe20008410000 */
[----:B------:R-:W-:-:S05]  /*13080*/  FMUL.FTZ R95, R84, UR60 ;  /* 0x0000003c545f7c20 */ /* 0x000fca0008410000 */
[----:B------:R-:W1:Y:S01]  /*13090*/  MUFU.TANH R131, R131 ;  /* 0x0000008300837308 */ /* 0x000e620000002400 */
[----:B------:R-:W-:Y:S01]  /*130a0*/  FMUL.FTZ R102, R81, UR60 ;  /* 0x0000003c51667c20 */ /* 0x000fe20008410000 */
[----:B------:R-:W-:-:S06]  /*130b0*/  FMUL.FTZ R101, R85, UR60 ;  /* 0x0000003c55657c20 */ /* 0x000fcc0008410000 */
[----:B------:R-:W1:Y:S01]  /*130c0*/  MUFU.TANH R120, R120 ;  /* 0x0000007800787308 */ /* 0x000e620000002400 */
[----:B---3--:R-:W-:Y:S02]  /*130d0*/  IMAD.MOV.U32 R115, RZ, RZ, R150 ;  /* 0x000000ffff737224 */ /* 0x008fe400078e0096 */
[----:B------:R-:W-:Y:S01]  /*130e0*/  FMUL.FTZ R150, R106, UR60 ;  /* 0x0000003c6a967c20 */ /* 0x000fe20008410000 */
[----:B------:R-:W-:-:S04]  /*130f0*/  IMAD.MOV.U32 R81, RZ, RZ, R135 ;  /* 0x000000ffff517224 */ /* 0x000fc800078e0087 */
[----:B------:R-:W3:Y:S01]  /*13100*/  MUFU.TANH R121, R121 ;  /* 0x0000007900797308 */ /* 0x000ee20000002400 */
[----:B------:R-:W-:Y:S01]  /*13110*/  FMUL.FTZ R106, R108, UR60 ;  /* 0x0000003c6c6a7c20 */ /* 0x000fe20008410000 */
[----:B------:R-:W-:Y:S01]  /*13120*/  FMUL.FTZ R141, R94, UR60 ;  /* 0x0000003c5e8d7c20 */ /* 0x000fe20008410000 */
[----:B------:R-:W-:-:S05]  /*13130*/  FMUL.FTZ R108, R96, UR60 ;  /* 0x0000003c606c7c20 */ /* 0x000fca0008410000 */
[----:B------:R-:W3:Y:S01]  /*13140*/  MUFU.TANH R112, R112 ;  /* 0x0000007000707308 */ /* 0x000ee20000002400 */
[----:B------:R-:W-:Y:S01]  /*13150*/  FMUL.FTZ R94, R80, UR60 ;  /* 0x0000003c505e7c20 */ /* 0x000fe20008410000 */
[----:B------:R-:W-:-:S06]  /*13160*/  IMAD.MOV.U32 R80, RZ, RZ, R134 ;  /* 0x000000ffff507224 */ /* 0x000fcc00078e0086 */
[----:B------:R-:W3:Y:S01]  /*13170*/  MUFU.TANH R125, R125 ;  /* 0x0000007d007d7308 */ /* 0x000ee20000002400 */
[----:B------:R-:W-:-:S07]  /*13180*/  FMUL.FTZ R96, R97, UR60 ;  /* 0x0000003c61607c20 */ /* 0x000fce0008410000 */
[----:B------:R-:W3:Y:S08]  /*13190*/  MUFU.TANH R127, R127 ;  /* 0x0000007f007f7308 */ /* 0x000ef00000002400 */
[----:B------:R-:W3:Y:S01]  /*131a0*/  MUFU.TANH R113, R113 ;  /* 0x0000007100717308 */ /* 0x000ee20000002400 */
[----:B------:R-:W-:-:S07]  /*131b0*/  FMUL.FTZ R97, R100, UR60 ;  /* 0x0000003c64617c20 */ /* 0x000fce0008410000 */
[----:B------:R-:W3:Y:S01]  /*131c0*/  MUFU.TANH R105, R105 ;  /* 0x0000006900697308 */ /* 0x000ee20000002400 */
[----:B------:R-:W-:-:S07]  /*131d0*/  FMUL.FTZ R100, R88, UR60 ;  /* 0x0000003c58647c20 */ /* 0x000fce0008410000 */
[----:B------:R-:W-:Y:S08]  /*131e0*/  MUFU.TANH R104, R104 ;  /* 0x0000006800687308 */ /* 0x000ff00000002400 */
[----:B------:R-:W3:Y:S01]  /*131f0*/  MUFU.TANH R106, R106 ;  /* 0x0000006a006a7308 */ /* 0x000ee20000002400 */
[----:B------:R-:W-:-:S07]  /*13200*/  FMUL.FTZ R88, R89, UR60 ;  /* 0x0000003c59587c20 */ /* 0x000fce0008410000 */
[----:B------:R-:W3:Y:S01]  /*13210*/  MUFU.TANH R108, R108 ;  /* 0x0000006c006c7308 */ /* 0x000ee20000002400 */
[----:B------:R-:W-:Y:S01]  /*13220*/  FMUL.FTZ R89, R93, UR60 ;  /* 0x0000003c5d597c20 */ /* 0x000fe20008410000 */
[----:B----4-:R-:W-:-:S06]  /*13230*/  IMAD.MOV.U32 R123, RZ, RZ, R145 ;  /* 0x000000ffff7b7224 */ /* 0x010fcc00078e0091 */
[----:B------:R-:W4:Y:S01]  /*13240*/  MUFU.TANH R107, R107 ;  /* 0x0000006b006b7308 */ /* 0x000f220000002400 */
[----:B------:R-:W-:-:S07]  /*13250*/  FMUL.FTZ R145, R82, UR60 ;  /* 0x0000003c52917c20 */ /* 0x000fce0008410000 */
[----:B------:R-:W-:Y:S01]  /*13260*/  MUFU.TANH R96, R96 ;  /* 0x0000006000607308 */ /* 0x000fe20000002400 */
[----:B------:R-:W-:-:S07]  /*13270*/  IMAD.MOV.U32 R93, RZ, RZ, R114 ;  /* 0x000000ffff5d7224 */ /* 0x000fce00078e0072 */
[----:B------:R-:W4:Y:S01]  /*13280*/  MUFU.TANH R99, R99 ;  /* 0x0000006300637308 */ /* 0x000f220000002400 */
[----:B------:R-:W-:-:S07]  /*13290*/  FMUL.FTZ R114, R86, UR60 ;  /* 0x0000003c56727c20 */ /* 0x000fce0008410000 */
[----:B------:R-:W4:Y:S08]  /*132a0*/  MUFU.TANH R97, R97 ;  /* 0x0000006100617308 */ /* 0x000f300000002400 */
[----:B------:R-:W-:Y:S08]  /*132b0*/  MUFU.TANH R100, R100 ;  /* 0x0000006400647308 */ /* 0x000ff00000002400 */
[----:B------:R-:W4:Y:S01]  /*132c0*/  MUFU.TANH R91, R91 ;  /* 0x0000005b005b7308 */ /* 0x000f220000002400 */
[----:B--2---:R-:W-:-:S05]  /*132d0*/  IADD3 R109, -R98, R109, R90 ;  /* 0x0000006d626d7210 */ /* 0x004fca0007ffe15a */
[----:B0-----:R-:W-:-:S05]  /*132e0*/  IMAD.IADD R111, R109, 0x1, R111 ;  /* 0x000000016d6f7824 */ /* 0x001fca00078e026f */
[C---:B------:R-:W-:Y:S02]  /*132f0*/  ISETP.GT.AND P3, PT, R111.reuse, RZ, PT ;  /* 0x000000ff6f00720c */ /* 0x040fe40003f64270 */
[C---:B------:R-:W-:Y:S01]  /*13300*/  ISETP.GT.AND P2, PT, R111.reuse, 0x8, PT ;  /* 0x000000086f00780c */ /* 0x040fe20003f44270 */
[----:B------:R-:W-:Y:S01]  /*13310*/  IMAD.MOV.U32 R98, RZ, RZ, R110 ;  /* 0x000000ffff627224 */ /* 0x000fe200078e006e */
[----:B------:R-:W-:Y:S02]  /*13320*/  ISETP.GT.AND P4, PT, R111, 0x1, PT ;  /* 0x000000016f00780c */ /* 0x000fe40003f84270 */
[----:B------:R-:W-:Y:S02]  /*13330*/  FSEL R92, R147, -INF , P3 ;  /* 0xff800000935c7808 */ /* 0x000fe40001800000 */
[----:B------:R-:W-:Y:S02]  /*13340*/  ISETP.GT.AND P3, PT, R111, 0x9, PT ;  /* 0x000000096f00780c */ /* 0x000fe40003f64270 */
[----:B------:R-:W-:-:S02]  /*13350*/  FSEL R110, R138, -INF , P2 ;  /* 0xff8000008a6e7808 */ /* 0x000fc40001000000 */
[C---:B------:R-:W-:Y:S02]  /*13360*/  ISETP.GT.AND P2, PT, R111.reuse, 0x11, PT ;  /* 0x000000116f00780c */ /* 0x040fe40003f44270 */
[----:B------:R-:W-:Y:S02]  /*13370*/  FSEL R84, R136, -INF , P4 ;  /* 0xff80000088547808 */ /* 0x000fe40002000000 */
[----:B------:R-:W-:Y:S02]  /*13380*/  ISETP.GT.AND P4, PT, R111, 0x10, PT ;  /* 0x000000106f00780c */ /* 0x000fe40003f84270 */
[----:B------:R-:W-:Y:S02]  /*13390*/  FSEL R85, R137, -INF , P3 ;  /* 0xff80000089557808 */ /* 0x000fe40001800000 */
[----:B------:R-:W-:Y:S02]  /*133a0*/  ISETP.GT.AND P3, PT, R111, 0x18, PT ;  /* 0x000000186f00780c */ /* 0x000fe40003f64270 */
[----:B------:R-:W-:-:S02]  /*133b0*/  FSEL R135, R129, -INF , P2 ;  /* 0xff80000081877808 */ /* 0x000fc40001000000 */
[C---:B------:R-:W-:Y:S02]  /*133c0*/  ISETP.GT.AND P2, PT, R111.reuse, 0x20, PT ;  /* 0x000000206f00780c */ /* 0x040fe40003f44270 */
[----:B------:R-:W-:Y:S02]  /*133d0*/  FSEL R136, R128, -INF , P4 ;  /* 0xff80000080887808 */ /* 0x000fe40002000000 */
[C---:B------:R-:W-:Y:S02]  /*133e0*/  ISETP.GT.AND P4, PT, R111.reuse, 0x19, PT ;  /* 0x000000196f00780c */ /* 0x040fe40003f84270 */
[----:B------:R-:W-:Y:S02]  /*133f0*/  FSEL R134, R130, -INF , P3 ;  /* 0xff80000082867808 */ /* 0x000fe40001800000 */
[----:B------:R-:W-:Y:S02]  /*13400*/  ISETP.GT.AND P3, PT, R111, 0x21, PT ;  /* 0x000000216f00780c */ /* 0x000fe40003f64270 */
[----:B------:R-:W-:-:S02]  /*13410*/  FSEL R132, R132, -INF , P2 ;  /* 0xff80000084847808 */ /* 0x000fc40001000000 */
[----:B------:R-:W-:Y:S02]  /*13420*/  ISETP.GT.AND P2, PT, R111, 0x29, PT ;  /* 0x000000296f00780c */ /* 0x000fe40003f44270 */
[----:B------:R-:W-:Y:S02]  /*13430*/  FSEL R133, R133, -INF , P4 ;  /* 0xff80000085857808 */ /* 0x000fe40002000000 */
[----:B------:R-:W-:Y:S02]  /*13440*/  ISETP.GT.AND P4, PT, R111, 0x28, PT ;  /* 0x000000286f00780c */ /* 0x000fe40003f84270 */
[----:B-1----:R-:W-:Y:S02]  /*13450*/  FSEL R131, R131, -INF , P3 ;  /* 0xff80000083837808 */ /* 0x002fe40001800000 */
[----:B------:R-:W-:Y:S02]  /*13460*/  ISETP.GT.AND P3, PT, R111, 0x30, PT ;  /* 0x000000306f00780c */ /* 0x000fe40003f64270 */
[----:B------:R-:W-:-:S02]  /*13470*/  FSEL R129, R120, -INF , P2 ;  /* 0xff80000078817808 */ /* 0x000fc40001000000 */
[----:B------:R-:W-:Y:S02]  /*13480*/  ISETP.GT.AND P2, PT, R111, 0x38, PT ;  /* 0x000000386f00780c */ /* 0x000fe40003f44270 */
[----:B---3--:R-:W-:Y:S02]  /*13490*/  FSEL R130, R121, -INF , P4 ;  /* 0xff80000079827808 */ /* 0x008fe40002000000 */
[C---:B------:R-:W-:Y:S02]  /*134a0*/  ISETP.GT.AND P4, PT, R111.reuse, 0x31, PT ;  /* 0x000000316f00780c */ /* 0x040fe40003f84270 */
[----:B------:R-:W-:Y:S02]  /*134b0*/  FSEL R128, R112, -INF , P3 ;  /* 0xff80000070807808 */ /* 0x000fe40001800000 */
[----:B------:R-:W-:Y:S02]  /*134c0*/  ISETP.GT.AND P3, PT, R111, 0x39, PT ;  /* 0x000000396f00780c */ /* 0x000fe40003f64270 */
[----:B------:R-:W-:-:S02]  /*134d0*/  FSEL R125, R125, -INF , P2 ;  /* 0xff8000007d7d7808 */ /* 0x000fc40001000000 */
[----:B------:R-:W-:Y:S01]  /*134e0*/  ISETP.GT.AND P2, PT, R111, 0x41, PT ;  /* 0x000000416f00780c */ /* 0x000fe20003f44270 */
[----:B------:R-:W-:Y:S01]  /*134f0*/  IMAD.MOV.U32 R90, RZ, RZ, R115 ;  /* 0x000000ffff5a7224 */ /* 0x000fe200078e0073 */
[----:B------:R-:W-:Y:S01]  /*13500*/  FSEL R127, R127, -INF , P4 ;  /* 0xff8000007f7f7808 */ /* 0x000fe20002000000 */
[----:B------:R-:W-:Y:S01]  /*13510*/  IMAD.MOV.U32 R121, RZ, RZ, R81 ;  /* 0x000000ffff797224 */ /* 0x000fe200078e0051 */
[----:B------:R-:W-:Y:S02]  /*13520*/  ISETP.GT.AND P4, PT, R111, 0x40, PT ;  /* 0x000000406f00780c */ /* 0x000fe40003f84270 */
[----:B------:R-:W-:Y:S01]  /*13530*/  FSEL R82, R113, -INF , P3 ;  /* 0xff80000071527808 */ /* 0x000fe20001800000 */
[----:B------:R-:W0:Y:S01]  /*13540*/  MUFU.TANH R88, R88 ;  /* 0x0000005800587308 */ /* 0x000e220000002400 */
[----:B------:R-:W-:Y:S02]  /*13550*/  ISETP.GT.AND P3, PT, R111, 0x48, PT ;  /* 0x000000486f00780c */ /* 0x000fe40003f64270 */
[----:B------:R-:W-:Y:S01]  /*13560*/  FSEL R81, R105, -INF , P2 ;  /* 0xff80000069517808 */ /* 0x000fe20001000000 */
[----:B------:R1:W2:Y:S01]  /*13570*/  SHFL.IDX PT, R115, R21, 0x1, 0x1c1f ;  /* 0x003c1f0015737f89 */ /* 0x0002a200000e0000 */
[----:B------:R-:W-:Y:S01]  /*13580*/  ISETP.GT.AND P2, PT, R111, 0x50, PT ;  /* 0x000000506f00780c */ /* 0x000fe20003f44270 */
[----:B------:R-:W-:-:S02]  /*13590*/  IMAD.MOV.U32 R113, RZ, RZ, R90 ;  /* 0x000000ffff717224 */ /* 0x000fc400078e005a */
[----:B------:R-:W3:Y:S01]  /*135a0*/  MUFU.TANH R89, R89 ;  /* 0x0000005900597308 */ /* 0x000ee20000002400 */
[----:B------:R-:W-:Y:S01]  /*135b0*/  IMAD.MOV.U32 R137, RZ, RZ, R98 ;  /* 0x000000ffff897224 */ /* 0x000fe200078e0062 */
[----:B------:R-:W-:Y:S02]  /*135c0*/  FSEL R90, R106, -INF , P3 ;  /* 0xff8000006a5a7808 */ /* 0x000fe40001800000 */
[----:B------:R-:W-:-:S04]  /*135d0*/  ISETP.GT.AND P3, PT, R111, 0x51, PT ;  /* 0x000000516f00780c */ /* 0x000fc80003f64270 */
[----:B------:R4:W-:Y:S01]  /*135e0*/  MUFU.TANH R86, R77 ;  /* 0x0000004d00567308 */ /* 0x0009e20000002400 */
[----:B------:R-:W-:Y:S01]  /*135f0*/  FSEL R98, R108, -INF , P2 ;  /* 0xff8000006c627808 */ /* 0x000fe20001000000 */
[----:B------:R-:W-:Y:S01]  /*13600*/  IMAD.MOV.U32 R120, RZ, RZ, R80 ;  /* 0x000000ffff787224 */ /* 0x000fe200078e0050 */
[----:B------:R-:W-:-:S05]  /*13610*/  ISETP.GT.AND P2, PT, R111, 0x59, PT ;  /* 0x000000596f00780c */ /* 0x000fca0003f44270 */
[----:B------:R-:W2:Y:S01]  /*13620*/  MUFU.TANH R102, R102 ;  /* 0x0000006600667308 */ /* 0x000ea20000002400 */
[----:B----4-:R-:W-:Y:S02]  /*13630*/  FSEL R77, R104, -INF , P4 ;  /* 0xff800000684d7808 */ /* 0x010fe40002000000 */
[----:B------:R-:W-:-:S05]  /*13640*/  ISETP.GT.AND P4, PT, R111, 0x49, PT ;  /* 0x000000496f00780c */ /* 0x000fca0003f84270 */
[----:B------:R-:W4:Y:S01]  /*13650*/  MUFU.TANH R94, R94 ;  /* 0x0000005e005e7308 */ /* 0x000f220000002400 */
[----:B------:R-:W-:Y:S02]  /*13660*/  FSEL R80, R107, -INF , P4 ;  /* 0xff8000006b507808 */ /* 0x000fe40002000000 */
[----:B------:R-:W-:Y:S02]  /*13670*/  ISETP.GT.AND P4, PT, R111, 0x58, PT ;  /* 0x000000586f00780c */ /* 0x000fe40003f84270 */
[----:B-1----:R-:W-:-:S03]  /*13680*/  FSEL R21, R99, -INF , P2 ;  /* 0xff80000063157808 */ /* 0x002fc60001000000 */
[----:B------:R-:W1:Y:S01]  /*13690*/  MUFU.TANH R95, R95 ;  /* 0x0000005f005f7308 */ /* 0x000e620000002400 */
[----:B------:R-:W-:Y:S01]  /*136a0*/  ISETP.GT.AND P2, PT, R111, 0x68, PT ;  /* 0x000000686f00780c */ /* 0x000fe20003f44270 */
[----:B------:R-:W-:Y:S01]  /*136b0*/  IMAD.MOV.U32 R112, RZ, RZ, R93 ;  /* 0x000000ffff707224 */ /* 0x000fe200078e005d */
[----:B------:R-:W-:-:S05]  /*136c0*/  FSEL R97, R97, -INF , P4 ;  /* 0xff80000061617808 */ /* 0x000fca0002000000 */
[----:B------:R-:W1:Y:S01]  /*136d0*/  MUFU.TANH R103, R103 ;  /* 0x0000006700677308 */ /* 0x000e620000002400 */
[----:B------:R-:W-:-:S07]  /*136e0*/  ISETP.GT.AND P4, PT, R111, 0x61, PT ;  /* 0x000000616f00780c */ /* 0x000fce0003f84270 */
[----:B------:R0:W-:Y:S01]  /*136f0*/  MUFU.TANH R73, R76 ;  /* 0x0000004c00497308 */ /* 0x0001e20000002400 */
[----:B------:R-:W-:Y:S01]  /*13700*/  IMAD.MOV.U32 R124, RZ, RZ, R146 ;  /* 0x000000ffff7c7224 */ /* 0x000fe200078e0092 */
[----:B0-----:R-:W-:Y:S02]  /*13710*/  FSEL R76, R96, -INF , P3 ;  /* 0xff800000604c7808 */ /* 0x001fe40001800000 */
[----:B------:R-:W-:Y:S02]  /*13720*/  ISETP.GT.AND P3, PT, R111, 0x60, PT ;  /* 0x000000606f00780c */ /* 0x000fe40003f64270 */
[----:B------:R-:W-:Y:S02]  /*13730*/  FSEL R96, R91, -INF , P2 ;  /* 0xff8000005b607808 */ /* 0x000fe40001000000 */
[----:B------:R-:W-:Y:S02]  /*13740*/  FSEL R93, R100, -INF , P3 ;  /* 0xff800000645d7808 */ /* 0x000fe40001800000 */
[----:B------:R-:W-:-:S02]  /*13750*/  ISETP.GT.AND P3, PT, R111, 0x69, PT ;  /* 0x000000696f00780c */ /* 0x000fc40003f64270 */
[----:B------:R-:W-:Y:S01]  /*13760*/  ISETP.GT.AND P2, PT, R111, 0x71, PT ;  /* 0x000000716f00780c */ /* 0x000fe20003f44270 */
[----:B------:R-:W-:Y:S01]  /*13770*/  FMUL.FTZ R146, R83, UR60 ;  /* 0x0000003c53927c20 */ /* 0x000fe20008410000 */
[----:B------:R-:W-:Y:S02]  /*13780*/  FSEL R88, R88, -INF , P4 ;  /* 0xff80000058587808 */ /* 0x000fe40002000000 */
[----:B------:R-:W-:Y:S02]  /*13790*/  ISETP.GT.AND P4, PT, R111, 0x70, PT ;  /* 0x000000706f00780c */ /* 0x000fe40003f84270 */
[----:B---3--:R-:W-:Y:S02]  /*137a0*/  FSEL R83, R89, -INF , P3 ;  /* 0xff80000059537808 */ /* 0x008fe40001800000 */
[----:B------:R-:W-:Y:S02]  /*137b0*/  ISETP.GT.AND P3, PT, R111, 0x78, PT ;  /* 0x000000786f00780c */ /* 0x000fe40003f64270 */
[----:B--2---:R-:W-:-:S02]  /*137c0*/  FSEL R102, R102, -INF , P2 ;  /* 0xff80000066667808 */ /* 0x004fc40001000000 */
[----:B------:R-:W-:Y:S02]  /*137d0*/  ISETP.GT.AND P2, PT, R111, 0x80, PT ;  /* 0x000000806f00780c */ /* 0x000fe40003f44270 */
[----:B----4-:R-:W-:Y:S02]  /*137e0*/  FSEL R89, R94, -INF , P4 ;  /* 0xff8000005e597808 */ /* 0x010fe40002000000 */
[----:B-1----:R-:W-:Y:S01]  /*137f0*/  FSEL R94, R95, -INF , P3 ;  /* 0xff8000005f5e7808 */ /* 0x002fe20001800000 */
[----:B------:R-:W-:Y:S01]  /*13800*/  IMAD.IADD R138, R109, 0x1, R115 ;  /* 0x000000016d8a7824 */ /* 0x000fe200078e0273 */
[----:B------:R-:W-:Y:S02]  /*13810*/  FSEL R95, R103, -INF , P2 ;  /* 0xff800000675f7808 */ /* 0x000fe40001000000 */
[----:B------:R-:W-:Y:S01]  /*13820*/  ISETP.GT.AND P2, PT, R111, 0x89, PT ;  /* 0x000000896f00780c */ /* 0x000fe20003f44270 */
[----:B------:R-:W0:Y:S03]  /*13830*/  MUFU.TANH R155, R155 ;  /* 0x0000009b009b7308 */ /* 0x000e260000002400 */
[----:B------:R-:W-:-:S02]  /*13840*/  FSEL R99, R86, -INF , P2 ;  /* 0xff80000056637808 */ /* 0x000fc40001000000 */
[----:B------:R-:W-:-:S04]  /*13850*/  ISETP.GT.AND P2, PT, R138, 0x8, PT ;  /* 0x000000088a00780c */ /* 0x000fc80003f44270 */
[----:B------:R-:W-:Y:S02]  /*13860*/  FSEL R123, R123, -INF , P2 ;  /* 0xff8000007b7b7808 */ /* 0x000fe40001000000 */
[----:B------:R-:W-:-:S04]  /*13870*/  ISETP.GT.AND P2, PT, R138, 0x11, PT ;  /* 0x000000118a00780c */ /* 0x000fc80003f44270 */
[----:B------:R-:W-:Y:S02]  /*13880*/  FSEL R113, R113, -INF , P2 ;  /* 0xff80000071717808 */ /* 0x000fe40001000000 */
[----:B------:R-:W-:-:S04]  /*13890*/  ISETP.GT.AND P2, PT, R138, 0x20, PT ;  /* 0x000000208a00780c */ /* 0x000fc80003f44270 */
[----:B------:R-:W-:Y:S02]  /*138a0*/  FSEL R103, R121, -INF , P2 ;  /* 0xff80000079677808 */ /* 0x000fe40001000000 */
[----:B------:R-:W-:-:S04]  /*138b0*/  ISETP.GT.AND P2, PT, R138, 0x29, PT ;  /* 0x000000298a00780c */ /* 0x000fc80003f44270 */
[----:B0-----:R-:W-:Y:S02]  /*138c0*/  FSEL R106, R155, -INF , P2 ;  /* 0xff8000009b6a7808 */ /* 0x001fe40001000000 */
[----:B------:R-:W2:Y:S01]  /*138d0*/  LDL.LU R155, [R1+0x8] ;  /* 0x00000800019b7983 */ /* 0x000ea20000300800 */
[----:B------:R-:W0:Y:S01]  /*138e0*/  MUFU.TANH R72, R72 ;  /* 0x0000004800487308 */ /* 0x000e220000002400 */
[----:B------:R-:W-:-:S04]  /*138f0*/  ISETP.GT.AND P3, PT, R111, 0x81, PT ;  /* 0x000000816f00780c */ /* 0x000fc80003f64270 */
[----:B0-----:R-:W-:Y:S02]  /*13900*/  FSEL R100, R72, -INF , P3 ;  /* 0xff80000048647808 */ /* 0x001fe40001800000 */
[----:B-----5:R-:W-:-:S04]  /*13910*/  FMNMX.FTZ R72, R92, R14, !PT ;  /* 0x0000000e5c487209 */ /* 0x020fc80007810000 */
        /* <DEDUP_REMOVED lines=23> */
[----:B------:R-:W0:Y:S03]  /*13a90*/  MUFU.TANH R101, R101 ;  /* 0x0000006500657308 */ /* 0x000e260000002400 */
[----:B------:R-:W-:-:S04]  /*13aa0*/  FMNMX.FTZ R72, R93, R72, !PT ;  /* 0x000000485d487209 */ /* 0x000fc80007810000 */
[----:B------:R-:W-:-:S04]  /*13ab0*/  FMNMX.FTZ R72, R88, R72, !PT ;  /* 0x0000004858487209 */ /* 0x000fc80007810000 */
[----:B------:R-:W-:-:S04]  /*13ac0*/  FMNMX.FTZ R72, R96, R72, !PT ;  /* 0x0000004860487209 */ /* 0x000fc80007810000 */
[----:B------:R-:W-:Y:S02]  /*13ad0*/  FMNMX.FTZ R72, R83, R72, !PT ;  /* 0x0000004853487209 */ /* 0x000fe40007810000 */
[----:B------:R-:W-:Y:S02]  /*13ae0*/  ISETP.GT.AND P4, PT, R111, 0x79, PT ;  /* 0x000000796f00780c */ /* 0x000fe40003f84270 */
[----:B------:R-:W-:Y:S02]  /*13af0*/  FMNMX.FTZ R72, R89, R72, !PT ;  /* 0x0000004859487209 */ /* 0x000fe40007810000 */
[----:B0-----:R-:W-:Y:S02]  /*13b00*/  FSEL R101, R101, -INF , P4 ;  /* 0xff80000065657808 */ /* 0x001fe40002000000 */
[----:B------:R-:W-:Y:S02]  /*13b10*/  ISETP.GT.AND P4, PT, R111, 0x88, PT ;  /* 0x000000886f00780c */ /* 0x000fe40003f84270 */
[----:B------:R-:W-:Y:S01]  /*13b20*/  FMNMX.FTZ R72, R102, R72, !PT ;  /* 0x0000004866487209 */ /* 0x000fe20007810000 */
[----:B------:R-:W-:Y:S01]  /*13b30*/  IMAD.MOV.U32 R104, RZ, RZ, R126 ;  /* 0x000000ffff687224 */ /* 0x000fe200078e007e */
[----:B------:R-:W-:Y:S01]  /*13b40*/  FSEL R91, R73, -INF , P4 ;  /* 0xff800000495b7808 */ /* 0x000fe20002000000 */
[----:B------:R-:W-:Y:S01]  /*13b50*/  IMAD.MOV.U32 R126, RZ, RZ, R148 ;  /* 0x000000ffff7e7224 */ /* 0x000fe200078e0094 */
[----:B------:R-:W-:-:S02]  /*13b60*/  FMNMX.FTZ R72, R94, R72, !PT ;  /* 0x000000485e487209 */ /* 0x000fc40007810000 */
[C---:B------:R-:W-:Y:S02]  /*13b70*/  ISETP.GT.AND P3, PT, R138.reuse, RZ, PT ;  /* 0x000000ff8a00720c */ /* 0x040fe40003f64270 */
[----:B------:R-:W-:Y:S01]  /*13b80*/  ISETP.GT.AND P4, PT, R138, 0x1, PT ;  /* 0x000000018a00780c */ /* 0x000fe20003f84270 */
[----:B------:R-:W0:Y:S01]  /*13b90*/  MUFU.TANH R157, R157 ;  /* 0x0000009d009d7308 */ /* 0x000e220000002400 */
[----:B------:R-:W-:Y:S01]  /*13ba0*/  FMUL.FTZ R148, R87, UR60 ;  /* 0x0000003c57947c20 */ /* 0x000fe20008410000 */
[----:B------:R-:W-:Y:S02]  /*13bb0*/  FMNMX.FTZ R72, R101, R72, !PT ;  /* 0x0000004865487209 */ /* 0x000fe40007810000 */
[----:B------:R-:W-:Y:S02]  /*13bc0*/  FSEL R126, R126, -INF , P3 ;  /* 0xff8000007e7e7808 */ /* 0x000fe40001800000 */
[----:B------:R-:W-:Y:S02]  /*13bd0*/  FSEL R87, R104, -INF , P4 ;  /* 0xff80000068577808 */ /* 0x000fe40002000000 */
[----:B------:R-:W1:Y:S01]  /*13be0*/  MUFU.TANH R156, R156 ;  /* 0x0000009c009c7308 */ /* 0x000e620000002400 */
[----:B------:R-:W-:-:S02]  /*13bf0*/  ISETP.GT.AND P3, PT, R138, 0x9, PT ;  /* 0x000000098a00780c */ /* 0x000fc40003f64270 */
[----:B------:R-:W-:Y:S02]  /*13c00*/  ISETP.GT.AND P4, PT, R138, 0x10, PT ;  /* 0x000000108a00780c */ /* 0x000fe40003f84270 */
[----:B------:R-:W-:-:S03]  /*13c10*/  FMNMX.FTZ R72, R95, R72, !PT ;  /* 0x000000485f487209 */ /* 0x000fc60007810000 */
[----:B------:R-:W3:Y:S01]  /*13c20*/  MUFU.TANH R154, R154 ;  /* 0x0000009a009a7308 */ /* 0x000ee20000002400 */
[----:B------:R-:W-:Y:S02]  /*13c30*/  FSEL R124, R124, -INF , P3 ;  /* 0xff8000007c7c7808 */ /* 0x000fe40001800000 */
[----:B------:R-:W-:Y:S02]  /*13c40*/  FSEL R137, R137, -INF , P4 ;  /* 0xff80000089897808 */ /* 0x000fe40002000000 */
[----:B------:R-:W-:-:S03]  /*13c50*/  ISETP.GT.AND P3, PT, R138, 0x18, PT ;  /* 0x000000188a00780c */ /* 0x000fc60003f64270 */
[----:B------:R-:W4:Y:S01]  /*13c60*/  MUFU.TANH R153, R153 ;  /* 0x0000009900997308 */ /* 0x000f220000002400 */
[----:B------:R-:W-:Y:S02]  /*13c70*/  ISETP.GT.AND P4, PT, R138, 0x19, PT ;  /* 0x000000198a00780c */ /* 0x000fe40003f84270 */
[----:B------:R-:W-:Y:S02]  /*13c80*/  FMNMX.FTZ R72, R100, R72, !PT ;  /* 0x0000004864487209 */ /* 0x000fe40007810000 */
[----:B------:R-:W-:-:S03]  /*13c90*/  FSEL R112, R112, -INF , P3 ;  /* 0xff80000070707808 */ /* 0x000fc60001800000 */
[----:B------:R-:W4:Y:S01]  /*13ca0*/  MUFU.TANH R152, R152 ;  /* 0x0000009800987308 */ /* 0x000f220000002400 */
[----:B------:R-:W-:Y:S02]  /*13cb0*/  FSEL R111, R120, -INF , P4 ;  /* 0xff800000786f7808 */ /* 0x000fe40002000000 */
[C---:B------:R-:W-:Y:S02]  /*13cc0*/  ISETP.GT.AND P3, PT, R138.reuse, 0x21, PT ;  /* 0x000000218a00780c */ /* 0x040fe40003f64270 */
[----:B------:R-:W-:-:S03]  /*13cd0*/  ISETP.GT.AND P4, PT, R138, 0x28, PT ;  /* 0x000000288a00780c */ /* 0x000fc60003f84270 */
[----:B------:R-:W-:Y:S01]  /*13ce0*/  MUFU.TANH R151, R151 ;  /* 0x0000009700977308 */ /* 0x000fe20000002400 */
[----:B------:R-:W-:-:S07]  /*13cf0*/  FMNMX.FTZ R72, R91, R72, !PT ;  /* 0x000000485b487209 */ /* 0x000fce0007810000 */
[----:B------:R-:W4:Y:S01]  /*13d00*/  MUFU.TANH R150, R150 ;  /* 0x0000009600967308 */ /* 0x000f220000002400 */
[----:B0-----:R-:W-:Y:S02]  /*13d10*/  FSEL R104, R157, -INF , P3 ;  /* 0xff8000009d687808 */ /* 0x001fe40001800000 */
[----:B-1----:R-:W-:Y:S02]  /*13d20*/  FSEL R105, R156, -INF , P4 ;  /* 0xff8000009c697808 */ /* 0x002fe40002000000 */
[----:B------:R-:W-:-:S03]  /*13d30*/  FMNMX.FTZ R72, R99, R72, !PT ;  /* 0x0000004863487209 */ /* 0x000fc60007810000 */
[----:B------:R-:W0:Y:S01]  /*13d40*/  MUFU.TANH R116, R116 ;  /* 0x0000007400747308 */ /* 0x000e220000002400 */
[C---:B------:R-:W-:Y:S02]  /*13d50*/  ISETP.GT.AND P3, PT, R138.reuse, 0x30, PT ;  /* 0x000000308a00780c */ /* 0x040fe40003f64270 */
[----:B------:R-:W-:-:S05]  /*13d60*/  ISETP.GT.AND P4, PT, R138, 0x31, PT ;  /* 0x000000318a00780c */ /* 0x000fca0003f84270 */
[----:B------:R-:W-:Y:S01]  /*13d70*/  MUFU.TANH R117, R117 ;  /* 0x0000007500757308 */ /* 0x000fe20000002400 */
[----:B---3--:R-:W-:-:S07]  /*13d80*/  FSEL R107, R154, -INF , P3 ;  /* 0xff8000009a6b7808 */ /* 0x008fce0001800000 */
[----:B------:R-:W1:Y:S01]  /*13d90*/  MUFU.TANH R118, R118 ;  /* 0x0000007600767308 */ /* 0x000e620000002400 */
[----:B----4-:R-:W-:Y:S01]  /*13da0*/  FSEL R108, R153, -INF , P4 ;  /* 0xff800000996c7808 */ /* 0x010fe20002000000 */
[----:B------:R-:W3:Y:S01]  /*13db0*/  SHFL.BFLY PT, R73, R72, 0x2, 0x1f ;  /* 0x0c401f0048497f89 */ /* 0x000ee200000e0000 */
[C---:B------:R-:W-:Y:S02]  /*13dc0*/  ISETP.GT.AND P2, PT, R138.reuse, 0x38, PT ;  /* 0x000000388a00780c */ /* 0x040fe40003f44270 */
[----:B------:R-:W-:-:S03]  /*13dd0*/  ISETP.GT.AND P3, PT, R138, 0x39, PT ;  /* 0x000000398a00780c */ /* 0x000fc60003f64270 */
[----:B------:R-:W4:Y:S01]  /*13de0*/  MUFU.TANH R119, R119 ;  /* 0x0000007700777308 */ /* 0x000f220000002400 */
[----:B------:R-:W-:-:S07]  /*13df0*/  ISETP.GT.AND P4, PT, R138, 0x40, PT ;  /* 0x000000408a00780c */ /* 0x000fce0003f84270 */
[----:B------:R-:W3:Y:S01]  /*13e00*/  MUFU.TANH R149, R149 ;  /* 0x0000009500957308 */ /* 0x000ee20000002400 */
[----:B------:R-:W-:-:S07]  /*13e10*/  FSEL R109, R152, -INF , P2 ;  /* 0xff800000986d7808 */ /* 0x000fce0001000000 */
[----:B------:R-:W3:Y:S01]  /*13e20*/  MUFU.TANH R139, R139 ;  /* 0x0000008b008b7308 */ /* 0x000ee20000002400 */
[----:B------:R-:W-:Y:S02]  /*13e30*/  FSEL R115, R150, -INF , P4 ;  /* 0xff80000096737808 */ /* 0x000fe40002000000 */
[C---:B------:R-:W-:Y:S02]  /*13e40*/  ISETP.GT.AND P2, PT, R138.reuse, 0x41, PT ;  /* 0x000000418a00780c */ /* 0x040fe40003f44270 */
[----:B------:R-:W-:-:S03]  /*13e50*/  ISETP.GT.AND P4, PT, R138, 0x49, PT ;  /* 0x000000498a00780c */ /* 0x000fc60003f84270 */
[----:B------:R-:W3:Y:S01]  /*13e60*/  MUFU.TANH R122, R122 ;  /* 0x0000007a007a7308 */ /* 0x000ee20000002400 */
[----:B0-----:R-:W-:-:S07]  /*13e70*/  FSEL R116, R116, -INF , P2 ;  /* 0xff80000074747808 */ /* 0x001fce0001000000 */
[----:B------:R-:W0:Y:S01]  /*13e80*/  MUFU.TANH R143, R143 ;  /* 0x0000008f008f7308 */ /* 0x000e220000002400 */
[----:B-1----:R-:W-:-:S07]  /*13e90*/  FSEL R118, R118, -INF , P4 ;  /* 0xff80000076767808 */ /* 0x002fce0002000000 */
[----:B------:R-:W1:Y:S01]  /*13ea0*/  MUFU.TANH R142, R142 ;  /* 0x0000008e008e7308 */ /* 0x000e620000002400 */
[----:B------:R-:W-:-:S07]  /*13eb0*/  ISETP.GT.AND P2, PT, R138, 0x50, PT ;  /* 0x000000508a00780c */ /* 0x000fce0003f44270 */
[----:B------:R4:W-:Y:S01]  /*13ec0*/  MUFU.TANH R147, R114 ;  /* 0x0000007200937308 */ /* 0x0009e20000002400 */
[C---:B------:R-:W-:Y:S02]  /*13ed0*/  ISETP.GT.AND P4, PT, R138.reuse, 0x58, PT ;  /* 0x000000588a00780c */ /* 0x040fe40003f84270 */
[----:B----4-:R-:W-:Y:S02]  /*13ee0*/  FSEL R114, R151, -INF , P3 ;  /* 0xff80000097727808 */ /* 0x010fe40001800000 */
[----:B------:R-:W-:-:S03]  /*13ef0*/  ISETP.GT.AND P3, PT, R138, 0x48, PT ;  /* 0x000000488a00780c */ /* 0x000fc60003f64270 */
[----:B------:R-:W4:Y:S01]  /*13f00*/  MUFU.TANH R141, R141 ;  /* 0x0000008d008d7308 */ /* 0x000f220000002400 */
[----:B------:R-:W-:Y:S02]  /*13f10*/  FSEL R117, R117, -INF , P3 ;  /* 0xff80000075757808 */ /* 0x000fe40001800000 */
[----:B------:R-:W-:-:S05]  /*13f20*/  ISETP.GT.AND P3, PT, R138, 0x51, PT ;  /* 0x000000518a00780c */ /* 0x000fca0003f64270 */
[----:B------:R-:W2:Y:S01]  /*13f30*/  MUFU.TANH R140, R140 ;  /* 0x0000008c008c7308 */ /* 0x000ea20000002400 */
[----:B------:R-:W-:-:S07]  /*13f40*/  FSEL R119, R119, -INF , P2 ;  /* 0xff80000077777808 */ /* 0x000fce0001000000 */
[----:B------:R-:W2:Y:S01]  /*13f50*/  MUFU.TANH R145, R145 ;  /* 0x0000009100917308 */ /* 0x000ea20000002400 */
[----:B---3--:R-:W-:Y:S02]  /*13f60*/  FSEL R120, R149, -INF , P3 ;  /* 0xff80000095787808 */ /* 0x008fe40001800000 */
[----:B------:R-:W-:Y:S02]  /*13f70*/  FSEL R121, R139, -INF , P4 ;  /* 0xff8000008b797808 */ /* 0x000fe40002000000 */
[----:B------:R-:W-:-:S03]  /*13f80*/  ISETP.GT.AND P2, PT, R138, 0x59, PT ;  /* 0x000000598a00780c */ /* 0x000fc60003f44270 */
[----:B------:R-:W3:Y:S01]  /*13f90*/  MUFU.TANH R146, R146 ;  /* 0x0000009200927308 */ /* 0x000ee20000002400 */
[C---:B------:R-:W-:Y:S02]  /*13fa0*/  ISETP.GT.AND P3, PT, R138.reuse, 0x60, PT ;  /* 0x000000608a00780c */ /* 0x040fe40003f64270 */
[----:B------:R-:W-:-:S05]  /*13fb0*/  ISETP.GT.AND P4, PT, R138, 0x61, PT ;  /* 0x000000618a00780c */ /* 0x000fca0003f84270 */
[----:B------:R-:W3:Y:S01]  /*13fc0*/  MUFU.TANH R148, R148 ;  /* 0x0000009400947308 */ /* 0x000ee20000002400 */
[----:B------:R-:W-:Y:S02]  /*13fd0*/  FSEL R122, R122, -INF , P2 ;  /* 0xff8000007a7a7808 */ /* 0x000fe40001000000 */
[----:B0-----:R-:W-:Y:S02]  /*13fe0*/  FSEL R143, R143, -INF , P3 ;  /* 0xff8000008f8f7808 */ /* 0x001fe40001800000 */
[----:B-1----:R-:W-:Y:S02]  /*13ff0*/  FSEL R142, R142, -INF , P4 ;  /* 0xff8000008e8e7808 */ /* 0x002fe40002000000 */
[C---:B------:R-:W-:Y:S02]  /*14000*/  ISETP.GT.AND P2, PT, R138.reuse, 0x68, PT ;  /* 0x000000688a00780c */ /* 0x040fe40003f44270 */
[C---:B------:R-:W-:Y:S02]  /*14010*/  ISETP.GT.AND P3, PT, R138.reuse, 0x69, PT ;  /* 0x000000698a00780c */ /* 0x040fe40003f64270 */
[----:B------:R-:W-:-:S02]  /*14020*/  ISETP.GT.AND P4, PT, R138, 0x70, PT ;  /* 0x000000708a00780c */ /* 0x000fc40003f84270 */
[----:B------:R-:W-:Y:S02]  /*14030*/  FMNMX.FTZ R72, R72, R73, !PT ;  /* 0x0000004948487209 */ /* 0x000fe40007810000 */
[----:B----4-:R-:W-:Y:S02]  /*14040*/  FSEL R141, R141, -INF , P2 ;  /* 0xff8000008d8d7808 */ /* 0x010fe40001000000 */
[----:B--2---:R-:W-:Y:S02]  /*14050*/  FSEL R140, R140, -INF , P3 ;  /* 0xff8000008c8c7808 */ /* 0x004fe40001800000 */
[----:B------:R-:W-:Y:S02]  /*14060*/  FSEL R145, R145, -INF , P4 ;  /* 0xff80000091917808 */ /* 0x000fe40002000000 */
[C---:B------:R-:W-:Y:S02]  /*14070*/  ISETP.GT.AND P2, PT, R138.reuse, 0x71, PT ;  /* 0x000000718a00780c */ /* 0x040fe40003f44270 */
[----:B------:R-:W-:-:S02]  /*14080*/  ISETP.GT.AND P3, PT, R138, 0x78, PT ;  /* 0x000000788a00780c */ /* 0x000fc40003f64270 */
[----:B------:R-:W-:Y:S01]  /*14090*/  ISETP.GT.AND P4, PT, R138, 0x79, PT ;  /* 0x000000798a00780c */ /* 0x000fe20003f84270 */
[----:B------:R-:W0:Y:S01]  /*140a0*/  SHFL.BFLY PT, R73, R72, 0x1, 0x1f ;  /* 0x0c201f0048497f89 */ /* 0x000e2200000e0000 */
[----:B---3--:R-:W-:Y:S02]  /*140b0*/  FSEL R146, R146, -INF , P2 ;  /* 0xff80000092927808 */ /* 0x008fe40001000000 */
[----:B------:R-:W-:Y:S02]  /*140c0*/  FSEL R147, R147, -INF , P3 ;  /* 0xff80000093937808 */ /* 0x000fe40001800000 */
[----:B------:R-:W-:Y:S02]  /*140d0*/  FSEL R148, R148, -INF , P4 ;  /* 0xff80000094947808 */ /* 0x000fe40002000000 */
[C---:B------:R-:W-:Y:S02]  /*140e0*/  ISETP.GT.AND P2, PT, R138.reuse, 0x80, PT ;  /* 0x000000808a00780c */ /* 0x040fe40003f44270 */
[----:B------:R-:W-:-:S02]  /*140f0*/  ISETP.GT.AND P3, PT, R138, 0x81, PT ;  /* 0x000000818a00780c */ /* 0x000fc40003f64270 */
[C---:B------:R-:W-:Y:S02]  /*14100*/  ISETP.GT.AND P4, PT, R138.reuse, 0x88, PT ;  /* 0x000000888a00780c */ /* 0x040fe40003f84270 */
[----:B------:R-:W-:Y:S02]  /*14110*/  ISETP.GT.AND P5, PT, R138, 0x89, PT ;  /* 0x000000898a00780c */ /* 0x000fe40003fa4270 */
[----:B------:R-:W2:Y:S01]  /*14120*/  LDL R138, [R1+0x7c] ;  /* 0x00007c00018a7983 */ /* 0x000ea20000100800 */
[----:B0-----:R-:W-:-:S04]  /*14130*/  FMNMX.FTZ R72, R72, R73, !PT ;  /* 0x0000004948487209 */ /* 0x001fc80007810000 */
[----:B------:R-:W-:-:S04]  /*14140*/  FSETP.NEU.FTZ.AND P6, PT, R72, -INF , PT ;  /* 0xff8000004800780b */ /* 0x000fc80003fdd000 */
[----:B------:R-:W-:Y:S01]  /*14150*/  FSEL R73, R72, RZ, P6 ;  /* 0x000000ff48497208 */ /* 0x000fe20003000000 */
[----:B------:R-:W-:-:S04]  /*14160*/  FMUL.FTZ R74, R74, UR60 ;  /* 0x0000003c4a4a7c20 */ /* 0x000fc80008410000 */
[----:B------:R-:W-:Y:S01]  /*14170*/  FADD.FTZ R14, -R73, R14 ;  /* 0x0000000e490e7221 */ /* 0x000fe20000010100 */
[----:B------:R-:W-:Y:S01]  /*14180*/  IMAD.U32 R73, RZ, RZ, UR4 ;  /* 0x00000004ff497e24 */ /* 0x000fe2000f8e00ff */
[----:B------:R-:W0:Y:S03]  /*14190*/  MUFU.TANH R74, R74 ;  /* 0x0000004a004a7308 */ /* 0x000e260000002400 */
[----:B------:R-:W-:-:S05]  /*141a0*/  FMUL.FTZ R86, R72, R73 ;  /* 0x0000004948567220 */ /* 0x000fca0000410000 */
[----:B------:R-:W-:Y:S01]  /*141b0*/  FSEL R86, R86, RZ, P6 ;  /* 0x000000ff56567208 */ /* 0x000fe20003000000 */
[----:B------:R-:W-:-:S04]  /*141c0*/  FMUL.FTZ R14, R14, R73 ;  /* 0x000000490e0e7220 */ /* 0x000fc80000410000 */
[-CC-:B------:R-:W-:Y:S01]  /*141d0*/  FFMA.FTZ R92, R92, R73.reuse, -R86.reuse ;  /* 0x000000495c5c7223 */ /* 0x180fe20000010856 */
[-CC-:B------:R-:W-:Y:S01]  /*141e0*/  FFMA.FTZ R84, R84, R73.reuse, -R86.reuse ;  /* 0x0000004954547223 */ /* 0x180fe20000010856 */
[----:B------:R-:W-:Y:S01]  /*141f0*/  MUFU.EX2 R14, R14 ;  /* 0x0000000e000e7308 */ /* 0x000fe20000000800 */
[----:B0-----:R-:W-:Y:S01]  /*14200*/  FSEL R149, R74, -INF , P2 ;  /* 0xff8000004a957808 */ /* 0x001fe20001000000 */
[----:B------:R-:W-:-:S06]  /*14210*/  FFMA.FTZ R74, R110, R73, -R86 ;  /* 0x000000496e4a7223 */ /* 0x000fcc0000010856 */
[----:B------:R-:W0:Y:S01]  /*14220*/  MUFU.EX2 R92, R92 ;  /* 0x0000005c005c7308 */ /* 0x000e220000000800 */
[----:B------:R-:W-:-:S07]  /*14230*/  FFMA.FTZ R85, R85, R73, -R86 ;  /* 0x0000004955557223 */ /* 0x000fce0000010856 */
[----:B------:R-:W1:Y:S08]  /*14240*/  MUFU.EX2 R84, R84 ;  /* 0x0000005400547308 */ /* 0x000e700000000800 */
[----:B------:R-:W3:Y:S01]  /*14250*/  MUFU.EX2 R74, R74 ;  /* 0x0000004a004a7308 */ /* 0x000ee20000000800 */
[-CC-:B------:R-:W-:Y:S01]  /*14260*/  FFMA.FTZ R136, R136, R73.reuse, -R86.reuse ;  /* 0x0000004988887223 */ /* 0x180fe20000010856 */
[-CC-:B------:R-:W-:Y:S01]  /*14270*/  FFMA.FTZ R135, R135, R73.reuse, -R86.reuse ;  /* 0x0000004987877223 */ /* 0x180fe20000010856 */
[-CC-:B------:R-:W-:Y:S01]  /*14280*/  FFMA.FTZ R134, R134, R73.reuse, -R86.reuse ;  /* 0x0000004986867223 */ /* 0x180fe20000010856 */
[----:B------:R-:W-:-:S04]  /*14290*/  FFMA.FTZ R133, R133, R73, -R86 ;  /* 0x0000004985857223 */ /* 0x000fc80000010856 */
[----:B------:R-:W4:Y:S01]  /*142a0*/  MUFU.EX2 R85, R85 ;  /* 0x0000005500557308 */ /* 0x000f220000000800 */
        /* <DEDUP_REMOVED lines=28> */
[----:B0-----:R-:W-:-:S04]  /*14470*/  FFMA.FTZ R86, R14, R155, R92 ;  /* 0x0000009b0e567223 */ /* 0x001fc8000001005c */
[C---:B-1----:R-:W-:Y:S01]  /*14480*/  FADD.FTZ R86, R84.reuse, R86 ;  /* 0x0000005654567221 */ /* 0x042fe20000010000 */
[----:B------:R-:W-:-:S03]  /*14490*/  F2FP.BF16.F32.PACK_AB R84, R84, R92 ;  /* 0x0000005c5454723e */ /* 0x000fc600000010ff */
[----:B---3--:R-:W-:-:S04]  /*144a0*/  FADD.FTZ R86, R74, R86 ;  /* 0x000000564a567221 */ /* 0x008fc80000010000 */
[C---:B----4-:R-:W-:Y:S01]  /*144b0*/  FADD.FTZ R92, R85.reuse, R86 ;  /* 0x00000056555c7221 */ /* 0x050fe20000010000 */
[----:B------:R-:W-:Y:S02]  /*144c0*/  F2FP.BF16.F32.PACK_AB R86, R85, R74 ;  /* 0x0000004a5556723e */ /* 0x000fe400000010ff */
        /* <DEDUP_REMOVED lines=26> */
[----:B------:R-:W-:-:S03]  /*14670*/  FMUL.FTZ R150, R75, UR60 ;  /* 0x0000003c4b967c20 */ /* 0x000fc60008410000 */
[----:B------:R-:W-:Y:S01]  /*14680*/  FMNMX.FTZ R74, R141, R74, !PT ;  /* 0x0000004a8d4a7209 */ /* 0x000fe20007810000 */
[----:B------:R-:W-:-:S03]  /*14690*/  FMUL.FTZ R151, R78, UR60 ;  /* 0x0000003c4e977c20 */ /* 0x000fc60008410000 */
[----:B------:R-:W-:Y:S01]  /*146a0*/  FMNMX.FTZ R74, R140, R74, !PT ;  /* 0x0000004a8c4a7209 */ /* 0x000fe20007810000 */
[----:B------:R-:W0:Y:S01]  /*146b0*/  MUFU.TANH R150, R150 ;  /* 0x0000009600967308 */ /* 0x000e220000002400 */
[----:B------:R-:W-:Y:S02]  /*146c0*/  FMUL.FTZ R152, R79, UR60 ;  /* 0x0000003c4f987c20 */ /* 0x000fe40008410000 */
[----:B------:R-:W-:-:S04]  /*146d0*/  FMNMX.FTZ R74, R145, R74, !PT ;  /* 0x0000004a914a7209 */ /* 0x000fc80007810000 */
[----:B------:R-:W-:Y:S01]  /*146e0*/  FMNMX.FTZ R74, R146, R74, !PT ;  /* 0x0000004a924a7209 */ /* 0x000fe20007810000 */
[----:B------:R-:W1:Y:S03]  /*146f0*/  MUFU.TANH R151, R151 ;  /* 0x0000009700977308 */ /* 0x000e660000002400 */
[----:B------:R-:W-:-:S05]  /*14700*/  FMNMX.FTZ R74, R147, R74, !PT ;  /* 0x0000004a934a7209 */ /* 0x000fca0007810000 */
[----:B------:R-:W3:Y:S01]  /*14710*/  MUFU.TANH R152, R152 ;  /* 0x0000009800987308 */ /* 0x000ee20000002400 */
[----:B------:R-:W-:Y:S02]  /*14720*/  FMNMX.FTZ R74, R148, R74, !PT ;  /* 0x0000004a944a7209 */ /* 0x000fe40007810000 */
[----:B0-----:R-:W-:Y:S02]  /*14730*/  FSEL R150, R150, -INF , P3 ;  /* 0xff80000096967808 */ /* 0x001fe40001800000 */
[----:B------:R-:W-:Y:S02]  /*14740*/  FMNMX.FTZ R74, R149, R74, !PT ;  /* 0x0000004a954a7209 */ /* 0x000fe40007810000 */
[----:B-1----:R-:W-:Y:S02]  /*14750*/  FSEL R151, R151, -INF , P4 ;  /* 0xff80000097977808 */ /* 0x002fe40002000000 */
[----:B------:R-:W-:-:S04]  /*14760*/  FMNMX.FTZ R74, R150, R74, !PT ;  /* 0x0000004a964a7209 */ /* 0x000fc80007810000 */
[----:B------:R-:W-:Y:S02]  /*14770*/  FMNMX.FTZ R74, R151, R74, !PT ;  /* 0x0000004a974a7209 */ /* 0x000fe40007810000 */
[----:B---3--:R-:W-:-:S04]  /*14780*/  FSEL R152, R152, -INF , P5 ;  /* 0xff80000098987808 */ /* 0x008fc80002800000 */
[----:B------:R-:W-:-:S05]  /*14790*/  FMNMX.FTZ R74, R152, R74, !PT ;  /* 0x0000004a984a7209 */ /* 0x000fca0007810000 */
[----:B------:R-:W0:Y:S02]  /*147a0*/  SHFL.BFLY PT, R75, R74, 0x2, 0x1f ;  /* 0x0c401f004a4b7f89 */ /* 0x000e2400000e0000 */
[----:B0-----:R-:W-:-:S05]  /*147b0*/  FMNMX.FTZ R74, R74, R75, !PT ;  /* 0x0000004b4a4a7209 */ /* 0x001fca0007810000 */
[----:B------:R-:W0:Y:S02]  /*147c0*/  SHFL.BFLY PT, R75, R74, 0x1, 0x1f ;  /* 0x0c201f004a4b7f89 */ /* 0x000e2400000e0000 */
[----:B0-----:R-:W-:-:S04]  /*147d0*/  FMNMX.FTZ R74, R74, R75, !PT ;  /* 0x0000004b4a4a7209 */ /* 0x001fc80007810000 */
[C---:B------:R-:W-:Y:S01]  /*147e0*/  FSETP.NEU.FTZ.AND P2, PT, R74.reuse, -INF , PT ;  /* 0xff8000004a00780b */ /* 0x040fe20003f5d000 */
[----:B------:R-:W-:-:S03]  /*147f0*/  FMUL.FTZ R110, R74, R73 ;  /* 0x000000494a6e7220 */ /* 0x000fc60000410000 */
[----:B------:R-:W-:Y:S02]  /*14800*/  FSEL R85, R74, RZ, P2 ;  /* 0x000000ff4a557208 */ /* 0x000fe40001000000 */
[----:B------:R-:W-:-:S03]  /*14810*/  FSEL R110, R110, RZ, P2 ;  /* 0x000000ff6e6e7208 */ /* 0x000fc60001000000 */
[----:B------:R-:W-:Y:S02]  /*14820*/  FADD.FTZ R85, -R85, R0 ;  /* 0x0000000055557221 */ /* 0x000fe40000010100 */
        /* <DEDUP_REMOVED lines=36> */
[----:B--2---:R-:W-:Y:S01]  /*14a70*/  LOP3.LUT R110, R138, 0x10000, RZ, 0xfc, !PT ;  /* 0x000100008a6e7812 */ /* 0x004fe200078efcff */
[----:B------:R-:W-:Y:S01]  /*14a80*/  WARPGROUP.ARRIVE ;  /* 0x00000000000079c5 */ /* 0x000fe20000000000 */
[----:B------:R-:W2:Y:S03]  /*14a90*/  LDL.LU R137, [R1+0x34] ;  /* 0x0000340001897983 */ /* 0x000ea60000300800 */
        /* <DEDUP_REMOVED lines=10> */
[C---:B------:R-:W-:Y:S01]  /*14b40*/  VIADD R112, R110.reuse, 0x900 ;  /* 0x000009006e707836 */ /* 0x040fe20000000000 */
[----:B------:R-:W-:-:S04]  /*14b50*/  R2UR UR4, R110 ;  /* 0x000000006e0472ca */ /* 0x000fc800000e0000 */
[----:B------:R-:W-:Y:S01]  /*14b60*/  R2UR UR28, R112 ;  /* 0x00000000701c72ca */ /* 0x000fe200000e0000 */
[C---:B------:R-:W-:Y:S02]  /*14b70*/  VIADD R112, R110.reuse, 0xa80 ;  /* 0x00000a806e707836 */ /* 0x040fe40000000000 */
[----:B------:R-:W-:-:S05]  /*14b80*/  VIADD R110, R110, 0xc00 ;  /* 0x00000c006e6e7836 */ /* 0x000fca0000000000 */
[----:B------:R-:W-:Y:S01]  /*14b90*/  R2UR UR36, R110 ;  /* 0x000000006e2472ca */ /* 0x000fe200000e0000 */
[----:B------:R-:W-:-:S05]  /*14ba0*/  VIADD R110, R16, 0x200 ;  /* 0x00000200106e7836 */ /* 0x000fca0000000000 */
[----:B------:R-:W-:Y:S01]  /*14bb0*/  SHF.R.U32.HI R110, RZ, 0x4, R110 ;  /* 0x00000004ff6e7819 */ /* 0x000fe2000001166e */
[----:B------:R-:W-:-:S03]  /*14bc0*/  IMAD.MOV.U32 R111, RZ, RZ, -0x3ffffff0 ;  /* 0xc0000010ff6f7424 */ /* 0x000fc600078e00ff */
[----:B------:R-:W-:-:S04]  /*14bd0*/  LOP3.LUT R110, R110, 0x3fff, RZ, 0xc0, !PT ;  /* 0x00003fff6e6e7812 */ /* 0x000fc800078ec0ff */
[----:B------:R-:W-:Y:S02]  /*14be0*/  LOP3.LUT R110, R110, 0x2400000, RZ, 0xfc, !PT ;  /* 0x024000006e6e7812 */ /* 0x000fe400078efcff */
[C---:B------:R-:W-:Y:S02]  /*14bf0*/  R2UR UR5, R111.reuse ;  /* 0x000000006f0572ca */ /* 0x040fe400000e0000 */
[----:B------:R-:W-:Y:S01]  /*14c00*/  R2UR UR37, R111 ;  /* 0x000000006f2572ca */ /* 0x000fe200000e0000 */
[----:B------:R-:W-:Y:S02]  /*14c10*/  IMAD R110, R20, 0x6c0, R110 ;  /* 0x000006c0146e7824 */ /* 0x000fe400078e026e */
[----:B------:R-:W-:-:S03]  /*14c20*/  IMAD.MOV.U32 R111, RZ, RZ, -0x7fffffe0 ;  /* 0x80000020ff6f7424 */ /* 0x000fc600078e00ff */
[----:B------:R-:W-:Y:S02]  /*14c30*/  R2UR UR6, R110 ;  /* 0x000000006e0672ca */ /* 0x000fe400000e0000 */
[----:B------:R-:W-:-:S13]  /*14c40*/  R2UR UR7, R111 ;  /* 0x000000006f0772ca */ /* 0x000fda00000e0000 */
[----:B------:R-:W-:Y:S01]  /*14c50*/  HGMMA.64x96x16.F32.BF16 R24, gdesc[UR4].tnspB, R24, gsb0 ;  /* 0x41600000041879f0 */ /* 0x000fe20008001818 */
[----:B------:R-:W-:Y:S01]  /*14c60*/  IMAD.MOV.U32 R113, RZ, RZ, -0x3ffffff0 ;  /* 0xc0000010ff717424 */ /* 0x000fe200078e00ff */
[----:B------:R-:W-:Y:S01]  /*14c70*/  R2UR UR32, R112 ;  /* 0x00000000702072ca */ /* 0x000fe200000e0000 */
[----:B------:R-:W-:-:S03]  /*14c80*/  VIADD R112, R110, 0x40 ;  /* 0x000000406e707836 */ /* 0x000fc60000000000 */
[C---:B------:R-:W-:Y:S02]  /*14c90*/  R2UR UR9, R113.reuse ;  /* 0x00000000710972ca */ /* 0x040fe400000e0000 */
[C---:B------:R-:W-:Y:S02]  /*14ca0*/  R2UR UR13, R113.reuse ;  /* 0x00000000710d72ca */ /* 0x040fe400000e0000 */
[C---:B------:R-:W-:Y:S02]  /*14cb0*/  R2UR UR17, R113.reuse ;  /* 0x00000000711172ca */ /* 0x040fe400000e0000 */
[C---:B------:R-:W-:Y:S02]  /*14cc0*/  R2UR UR21, R113.reuse ;  /* 0x00000000711572ca */ /* 0x040fe400000e0000 */
[C---:B------:R-:W-:Y:S02]  /*14cd0*/  R2UR UR25, R113.reuse ;  /* 0x00000000711972ca */ /* 0x040fe400000e0000 */
[----:B------:R-:W-:-:S02]  /*14ce0*/  R2UR UR29, R113 ;  /* 0x00000000711d72ca */ /* 0x000fc400000e0000 */
[----:B------:R-:W-:Y:S01]  /*14cf0*/  R2UR UR33, R113 ;  /* 0x00000000712172ca */ /* 0x000fe200000e0000 */
[----:B------:R-:W-:Y:S01]  /*14d00*/  IMAD.MOV.U32 R113, RZ, RZ, -0x7fffffe0 ;  /* 0x80000020ff717424 */ /* 0x000fe200078e00ff */
[----:B------:R-:W-:-:S04]  /*14d10*/  R2UR UR10, R112 ;  /* 0x00000000700a72ca */ /* 0x000fc800000e0000 */
[----:B------:R-:W-:Y:S01]  /*14d20*/  R2UR UR11, R113 ;  /* 0x00000000710b72ca */ /* 0x000fe200000e0000 */
[----:B------:R-:W-:Y:S02]  /*14d30*/  WARPGROUP.DEPBAR.LE gsb0, 0x0 ;  /* 0x00008000000079c5 */ /* 0x000fe40000010000 */
[----:B------:R-:W-:-:S10]  /*14d40*/  WARPGROUP.ARRIVE ;  /* 0x00000000000079c5 */ /* 0x000fd40000000000 */
[----:B------:R-:W-:Y:S01]  /*14d50*/  HGMMA.64x96x16.F32.BF16 R24, gdesc[UR8].tnspB, R24, gsb0 ;  /* 0x41600000081879f0 */ /* 0x000fe20008001818 */
[----:B------:R-:W-:Y:S02]  /*14d60*/  VIADD R112, R110, 0x80 ;  /* 0x000000806e707836 */ /* 0x000fe40000000000 */
[----:B------:R-:W-:-:S03]  /*14d70*/  IMAD.MOV.U32 R113, RZ, RZ, -0x7fffffe0 ;  /* 0x80000020ff717424 */ /* 0x000fc600078e00ff */
[----:B------:R-:W-:Y:S02]  /*14d80*/  R2UR UR14, R112 ;  /* 0x00000000700e72ca */ /* 0x000fe400000e0000 */
[----:B------:R-:W-:Y:S01]  /*14d90*/  R2UR UR15, R113 ;  /* 0x00000000710f72ca */ /* 0x000fe200000e0000 */
[----:B------:R-:W-:Y:S02]  /*14da0*/  VIADD R112, R110, 0xc0 ;  /* 0x000000c06e707836 */ /* 0x000fe40000000000 */
[----:B------:R-:W-:Y:S01]  /*14db0*/  IMAD.MOV.U32 R113, RZ, RZ, -0x7fffffe0 ;  /* 0x80000020ff717424 */ /* 0x000fe200078e00ff */
[----:B------:R-:W-:Y:S02]  /*14dc0*/  WARPGROUP.DEPBAR.LE gsb0, 0x0 ;  /* 0x00008000000079c5 */ /* 0x000fe40000010000 */
[----:B------:R-:W-:-:S07]  /*14dd0*/  WARPGROUP.ARRIVE ;  /* 0x00000000000079c5 */ /* 0x000fce0000000000 */
[----:B------:R-:W-:Y:S01]  /*14de0*/  HGMMA.64x96x16.F32.BF16 R24, gdesc[UR12].tnspB, R24, gsb0 ;  /* 0x416000000c1879f0 */ /* 0x000fe20008001818 */
[----:B------:R-:W-:Y:S02]  /*14df0*/  R2UR UR18, R112 ;  /* 0x00000000701272ca */ /* 0x000fe400000e0000 */
[----:B------:R-:W-:Y:S01]  /*14e00*/  R2UR UR19, R113 ;  /* 0x00000000711372ca */ /* 0x000fe200000e0000 */
[----:B------:R-:W-:Y:S02]  /*14e10*/  VIADD R112, R110, 0x100 ;  /* 0x000001006e707836 */ /* 0x000fe40000000000 */
[----:B------:R-:W-:-:S03]  /*14e20*/  IMAD.MOV.U32 R113, RZ, RZ, -0x7fffffe0 ;  /* 0x80000020ff717424 */ /* 0x000fc600078e00ff */
[----:B------:R-:W-:Y:S01]  /*14e30*/  R2UR UR22, R112 ;  /* 0x00000000701672ca */ /* 0x000fe200000e0000 */
[----:B------:R-:W-:Y:S02]  /*14e40*/  WARPGROUP.DEPBAR.LE gsb0, 0x0 ;  /* 0x00008000000079c5 */ /* 0x000fe40000010000 */
[----:B------:R-:W-:-:S06]  /*14e50*/  WARPGROUP.ARRIVE ;  /* 0x00000000000079c5 */ /* 0x000fcc0000000000 */
        /* <DEDUP_REMOVED lines=30> */
[----:B------:R-:W-:Y:S01]  /*15040*/  FMUL.FTZ R85, R85, R73 ;  /* 0x0000004955557220 */ /* 0x000fe20000410000 */
[----:B------:R-:W-:Y:S01]  /*15050*/  MUFU.EX2 R126, R126 ;  /* 0x0000007e007e7308 */ /* 0x000fe20000000800 */
[----:B------:R-:W0:Y:S07]  /*15060*/  S2R R155, SR_TID.X ;  /* 0x00000000009b7919 */ /* 0x000e2e0000002100 */
[----:B------:R-:W2:Y:S08]  /*15070*/  MUFU.EX2 R110, R85 ;  /* 0x00000055006e7308 */ /* 0x000eb00000000800 */
[----:B------:R-:W1:Y:S08]  /*15080*/  MUFU.EX2 R87, R87 ;  /* 0x0000005700577308 */ /* 0x000e700000000800 */
[----:B------:R-:W3:Y:S01]  /*15090*/  MUFU.EX2 R123, R123 ;  /* 0x0000007b007b7308 */ /* 0x000ee20000000800 */
[----:B--2---:R-:W-:-:S07]  /*150a0*/  FFMA.FTZ R111, R110, R137, R126 ;  /* 0x000000896e6f7223 */ /* 0x004fce000001007e */
[----:B------:R-:W2:Y:S01]  /*150b0*/  MUFU.EX2 R124, R124 ;  /* 0x0000007c007c7308 */ /* 0x000ea20000000800 */
[----:B------:R-:W-:Y:S02]  /*150c0*/  WARPGROUP.DEPBAR.LE gsb0, 0x0 ;  /* 0x00008000000079c5 */ /* 0x000fe40000010000 */
[----:B------:R-:W-:-:S06]  /*150d0*/  WARPGROUP.ARRIVE ;  /* 0x00000000000079c5 */ /* 0x000fcc0000000000 */
[----:B------:R-:W-:Y:S01]  /*150e0*/  HGMMA.64x96x16.F32.BF16 R24, gdesc[UR36].tnspB, R24, gsb0 ;  /* 0x41600000241879f0 */ /* 0x000fe20008001818 */
[----:B------:R-:W4:Y:S01]  /*150f0*/  MUFU.EX2 R136, R136 ;  /* 0x0000008800887308 */ /* 0x000f220000000800 */
[----:B-1----:R-:W-:-:S07]  /*15100*/  FADD.FTZ R111, R87, R111 ;  /* 0x0000006f576f7221 */ /* 0x002fce0000010000 */
[----:B------:R-:W1:Y:S01]  /*15110*/  MUFU.EX2 R0, R0 ;  /* 0x0000000000007308 */ /* 0x000e620000000800 */
[----:B------:R-:W-:Y:S02]  /*15120*/  @!P0 IMAD R112, R20, 0x8, R16 ;  /* 0x0000000814708824 */ /* 0x000fe400078e0210 */
[----:B---3--:R-:W-:-:S05]  /*15130*/  FADD.FTZ R20, R123, R111 ;  /* 0x0000006f7b147221 */ /* 0x008fca0000010000 */
[----:B------:R-:W3:Y:S08]  /*15140*/  MUFU.EX2 R135, R135 ;  /* 0x0000008700877308 */ /* 0x000ef00000000800 */
[----:B------:R-:W3:Y:S01]  /*15150*/  MUFU.EX2 R75, R75 ;  /* 0x0000004b004b7308 */ /* 0x000ee20000000800 */
[----:B--2---:R-:W-:-:S07]  /*15160*/  FADD.FTZ R20, R124, R20 ;  /* 0x000000147c147221 */ /* 0x004fce0000010000 */
[----:B------:R-:W2:Y:S08]  /*15170*/  MUFU.EX2 R134, R134 ;  /* 0x0000008600867308 */ /* 0x000eb00000000800 */
[----:B------:R-:W2:Y:S01]  /*15180*/  MUFU.EX2 R78, R78 ;  /* 0x0000004e004e7308 */ /* 0x000ea20000000800 */
[----:B----4-:R-:W-:Y:S01]  /*15190*/  FADD.FTZ R92, R136, R92 ;  /* 0x0000005c885c7221 */ /* 0x010fe20000010000 */
[----:B-1----:R-:W-:-:S06]  /*151a0*/  FADD.FTZ R20, R0, R20 ;  /* 0x0000001400147221 */ /* 0x002fcc0000010000 */
[----:B------:R-:W1:Y:S08]  /*151b0*/  MUFU.EX2 R133, R133 ;  /* 0x0000008500857308 */ /* 0x000e700000000800 */
[----:B------:R-:W4:Y:S01]  /*151c0*/  MUFU.EX2 R79, R79 ;  /* 0x0000004f004f7308 */ /* 0x000f220000000800 */
[----:B0-----:R-:W-:Y:S01]  /*151d0*/  SHF.R.U32.HI R138, RZ, 0x7, R155 ;  /* 0x00000007ff8a7819 */ /* 0x001fe2000001169b */
[----:B---3--:R-:W-:-:S06]  /*151e0*/  FADD.FTZ R92, R135, R92 ;  /* 0x0000005c875c7221 */ /* 0x008fcc0000010000 */
[----:B------:R-:W0:Y:S01]  /*151f0*/  MUFU.EX2 R132, R132 ;  /* 0x0000008400847308 */ /* 0x000e220000000800 */
[----:B------:R-:W-:-:S07]  /*15200*/  FADD.FTZ R20, R75, R20 ;  /* 0x000000144b147221 */ /* 0x000fce0000010000 */
[----:B------:R-:W3:Y:S01]  /*15210*/  MUFU.EX2 R103, R103 ;  /* 0x0000006700677308 */ /* 0x000ee20000000800 */
[----:B--2---:R-:W-:Y:S01]  /*15220*/  FADD.FTZ R92, R134, R92 ;  /* 0x0000005c865c7221 */ /* 0x004fe20000010000 */
[----:B------:R-:W-:-:S06]  /*15230*/  F2FP.BF16.F32.PACK_AB R137, R75, R0 ;  /* 0x000000004b89723e */ /* 0x000fcc00000010ff */
[----:B------:R-:W2:Y:S01]  /*15240*/  MUFU.EX2 R131, R131 ;  /* 0x0000008300837308 */ /* 0x000ea20000000800 */
[----:B------:R-:W-:Y:S02]  /*15250*/  VIADD R85, R138, 0x9 ;  /* 0x000000098a557836 */ /* 0x000fe40000000000 */
[----:B------:R-:W-:-:S05]  /*15260*/  FADD.FTZ R0, R78, R20 ;  /* 0x000000144e007221 */ /* 0x000fca0000010000 */
[----:B------:R-:W2:Y:S01]  /*15270*/  MUFU.EX2 R104, R104 ;  /* 0x0000006800687308 */ /* 0x000ea20000000800 */
[----:B------:R-:W-:Y:S01]  /*15280*/  ISETP.GE.U32.AND P2, PT, R155, 0x180, PT ;  /* 0x000001809b00780c */ /* 0x000fe20003f46070 */
[----:B------:R-:W-:Y:S02]  /*15290*/  @!P0 IMAD R113, R19, 0x8, R16 ;  /* 0x0000000813718824 */ /* 0x000fe400078e0210 */
[----:B-1----:R-:W-:-:S04]  /*152a0*/  FADD.FTZ R92, R133, R92 ;  /* 0x0000005c855c7221 */ /* 0x002fc80000010000 */
[----:B------:R-:W1:Y:S01]  /*152b0*/  MUFU.EX2 R130, R130 ;  /* 0x0000008200827308 */ /* 0x000e620000000800 */
[----:B----4-:R-:W-:Y:S01]  /*152c0*/  FADD.FTZ R0, R79, R0 ;  /* 0x000000004f007221 */ /* 0x010fe20000010000 */
[----:B------:R-:W-:-:S06]  /*152d0*/  SEL R85, R85, 0x9, !P2 ;  /* 0x0000000955557807 */ /* 0x000fcc0005000000 */
[----:B------:R-:W4:Y:S01]  /*152e0*/  MUFU.EX2 R105, R105 ;  /* 0x0000006900697308 */ /* 0x000f220000000800 */
[----:B------:R-:W-:Y:S02]  /*152f0*/  @!P0 VIADD R113, R113, 0x31c40 ;  /* 0x00031c4071718836 */ /* 0x000fe40000000000 */
[----:B0-----:R-:W-:Y:S01]  /*15300*/  FADD.FTZ R92, R132, R92 ;  /* 0x0000005c845c7221 */ /* 0x001fe20000010000 */
[----:B------:R-:W-:-:S04]  /*15310*/  @!P0 VIADD R112, R112, 0x31c60 ;  /* 0x00031c6070708836 */ /* 0x000fc80000000000 */
[----:B------:R-:W0:Y:S01]  /*15320*/  MUFU.EX2 R129, R129 ;  /* 0x0000008100817308 */ /* 0x000e220000000800 */
[----:B---3--:R-:W-:Y:S01]  /*15330*/  FADD.FTZ R0, R103, R0 ;  /* 0x0000000067007221 */ /* 0x008fe20000010000 */
[----:B------:R-:W-:Y:S02]  /*15340*/  WARPGROUP.DEPBAR.LE gsb0, 0x0 ;  /* 0x00008000000079c5 */ /* 0x000fe40000010000 */
[----:B------:R3:W-:Y:S06]  /*15350*/  BAR.ARV R85, 0x100 ;  /* 0x000400550000751d */ /* 0x0007ec0000002000 */
[----:B------:R-:W0:Y:S01]  /*15360*/  MUFU.EX2 R106, R106 ;  /* 0x0000006a006a7308 */ /* 0x000e220000000800 */
[----:B------:R-:W-:Y:S01]  /*15370*/  @!P0 PRMT R113, RZ, 0x654, R113 ;  /* 0x00000654ff718816 */ /* 0x000fe20000000071 */
[----:B--2---:R-:W-:Y:S01]  /*15380*/  FADD.FTZ R92, R131, R92 ;  /* 0x0000005c835c7221 */ /* 0x004fe20000010000 */
[----:B---3--:R-:W-:-:S05]  /*15390*/  F2FP.BF16.F32.PACK_AB R85, R87, R126 ;  /* 0x0000007e5755723e */ /* 0x008fca00000010ff */
[----:B------:R-:W2:Y:S01]  /*153a0*/  MUFU.EX2 R128, R128 ;  /* 0x0000008000807308 */ /* 0x000ea20000000800 */
[----:B------:R-:W-:Y:S01]  /*153b0*/  @!P0 PRMT R112, RZ, 0x654, R112 ;  /* 0x00000654ff708816 */ /* 0x000fe20000000070 */
[----:B------:R-:W-:Y:S01]  /*153c0*/  FADD.FTZ R0, R104, R0 ;  /* 0x0000000068007221 */ /* 0x000fe20000010000 */
[----:B------:R-:W-:Y:S01]  /*153d0*/  F2FP.BF16.F32.PACK_AB R87, R124, R123 ;  /* 0x0000007b7c57723e */ /* 0x000fe200000010ff */
[----:B------:R3:W-:Y:S04]  /*153e0*/  @!P0 SYNCS.ARRIVE.TRANS64.RED.A1T0 RZ, [R113+URZ], RZ ;  /* 0x000000ff71ff89a7 */ /* 0x0007e8000810043f */
[----:B------:R-:W3:Y:S01]  /*153f0*/  MUFU.EX2 R107, R107 ;  /* 0x0000006b006b7308 */ /* 0x000ee20000000800 */
[----:B-1----:R-:W-:Y:S01]  /*15400*/  FADD.FTZ R20, R130, R92 ;  /* 0x0000005c82147221 */ /* 0x002fe20000010000 */
[----:B----4-:R-:W-:Y:S01]  /*15410*/  FADD.FTZ R0, R105, R0 ;  /* 0x0000000069007221 */ /* 0x010fe20000010000 */
[----:B------:R1:W-:Y:S05]  /*15420*/  @!P0 SYNCS.ARRIVE.TRANS64.RED.A1T0 RZ, [R112+URZ], RZ ;  /* 0x000000ff70ff89a7 */ /* 0x0003ea000810043f */
[----:B------:R-:W4:Y:S01]  /*15430*/  MUFU.EX2 R127, R127 ;  /* 0x0000007f007f7308 */ /* 0x000f220000000800 */
[----:B------:R1:W-:Y:S07]  /*15440*/  STSM.16.M88.4 [R17+0x24300], R84 ;  /* 0x0243005411007844 */ /* 0x0003ee0000000200 */
[----:B------:R-:W4:Y:S01]  /*15450*/  MUFU.EX2 R108, R108 ;  /* 0x0000006c006c7308 */ /* 0x000f220000000800 */
[----:B0-----:R-:W-:Y:S01]  /*15460*/  FADD.FTZ R20, R129, R20 ;  /* 0x0000001481147221 */ /* 0x001fe20000010000 */
[----:B------:R-:W-:-:S06]  /*15470*/  FADD.FTZ R0, R106, R0 ;  /* 0x000000006a007221 */ /* 0x000fcc0000010000 */
[----:B------:R-:W0:Y:S08]  /*15480*/  MUFU.EX2 R125, R125 ;  /* 0x0000007d007d7308 */ /* 0x000e300000000800 */
[----:B------:R-:W0:Y:S01]  /*15490*/  MUFU.EX2 R109, R109 ;  /* 0x0000006d006d7308 */ /* 0x000e220000000800 */
[----:B--2---:R-:W-:Y:S01]  /*154a0*/  FADD.FTZ R20, R128, R20 ;  /* 0x0000001480147221 */ /* 0x004fe20000010000 */
[----:B---3--:R-:W-:-:S06]  /*154b0*/  FADD.FTZ R0, R107, R0 ;  /* 0x000000006b007221 */ /* 0x008fcc0000010000 */
[----:B-1----:R-:W1:Y:S08]  /*154c0*/  MUFU.EX2 R85, R82 ;  /* 0x0000005200557308 */ /* 0x002e700000000800 */
[----:B------:R-:W2:Y:S01]  /*154d0*/  MUFU.EX2 R114, R114 ;  /* 0x0000007200727308 */ /* 0x000ea20000000800 */
[----:B----4-:R-:W-:Y:S01]  /*154e0*/  FADD.FTZ R20, R127, R20 ;  /* 0x000000147f147221 */ /* 0x010fe20000010000 */
[----:B------:R-:W-:-:S06]  /*154f0*/  FADD.FTZ R0, R108, R0 ;  /* 0x000000006c007221 */ /* 0x000fcc0000010000 */
[----:B------:R-:W3:Y:S08]  /*15500*/  MUFU.EX2 R77, R77 ;  /* 0x0000004d004d7308 */ /* 0x000ef00000000800 */
[----:B------:R-:W-:Y:S08]  /*15510*/  MUFU.EX2 R84, R89 ;  /* 0x0000005900547308 */ /* 0x000ff00000000800 */
[----:B------:R-:W4:Y:S01]  /*15520*/  MUFU.EX2 R89, R115 ;  /* 0x0000007300597308 */ /* 0x000f220000000800 */
[----:B0-----:R-:W-:Y:S01]  /*15530*/  FADD.FTZ R20, R125, R20 ;  /* 0x000000147d147221 */ /* 0x001fe20000010000 */
[----:B------:R-:W-:-:S06]  /*15540*/  FADD.FTZ R0, R109, R0 ;  /* 0x000000006d007221 */ /* 0x000fcc0000010000 */
[----:B------:R-:W0:Y:S08]  /*15550*/  MUFU.EX2 R81, R81 ;  /* 0x0000005100517308 */ /* 0x000e300000000800 */
[----:B------:R-:W0:Y:S01]  /*15560*/  MUFU.EX2 R116, R116 ;  /* 0x0000007400747308 */ /* 0x000e220000000800 */
[----:B-1----:R-:W-:Y:S01]  /*15570*/  FADD.FTZ R20, R85, R20 ;  /* 0x0000001455147221 */ /* 0x002fe20000010000 */
[----:B--2---:R-:W-:-:S06]  /*15580*/  FADD.FTZ R0, R114, R0 ;  /* 0x0000000072007221 */ /* 0x004fcc0000010000 */
[----:B------:R-:W1:Y:S08]  /*15590*/  MUFU.EX2 R90, R90 ;  /* 0x0000005a005a7308 */ /* 0x000e700000000800 */
[----:B------:R-:W-:Y:S08]  /*155a0*/  MUFU.EX2 R111, R91 ;  /* 0x0000005b006f7308 */ /* 0x000ff00000000800 */
[----:B------:R-:W2:Y:S01]  /*155b0*/  MUFU.EX2 R91, R117 ;  /* 0x00000075005b7308 */ /* 0x000ea20000000800 */
[----:B---3--:R-:W-:Y:S01]  /*155c0*/  FADD.FTZ R20, R77, R20 ;  /* 0x000000144d147221 */ /* 0x008fe20000010000 */
[----:B----4-:R-:W-:-:S06]  /*155d0*/  FADD.FTZ R0, R89, R0 ;  /* 0x0000000059007221 */ /* 0x010fcc0000010000 */
[----:B------:R-:W3:Y:S08]  /*155e0*/  MUFU.EX2 R80, R80 ;  /* 0x0000005000507308 */ /* 0x000ef00000000800 */
        /* <DEDUP_REMOVED lines=23> */
[----:B------:R3:W4:Y:S08]  /*15760*/  MUFU.EX2 R82, R88 ;  /* 0x0000005800527308 */ /* 0x0007300000000800 */
[----:B------:R-:W4:Y:S01]  /*15770*/  MUFU.EX2 R142, R142 ;  /* 0x0000008e008e7308 */ /* 0x000f220000000800 */
[----:B0-----:R-:W-:Y:S01]  /*15780*/  FADD.FTZ R20, R21, R20 ;  /* 0x0000001415147221 */ /* 0x001fe20000010000 */
[----:B------:R-:W-:-:S06]  /*15790*/  FADD.FTZ R0, R122, R0 ;  /* 0x000000007a007221 */ /* 0x000fcc0000010000 */
[----:B------:R-:W0:Y:S08]  /*157a0*/  MUFU.EX2 R96, R96 ;  /* 0x0000006000607308 */ /* 0x000e300000000800 */
[----:B------:R-:W0:Y:S01]  /*157b0*/  MUFU.EX2 R141, R141 ;  /* 0x0000008d008d7308 */ /* 0x000e220000000800 */
[----:B---3--:R-:W-:Y:S01]  /*157c0*/  F2FP.BF16.F32.PACK_AB R88, R81, R77 ;  /* 0x0000004d5158723e */ /* 0x008fe200000010ff */
[----:B-1----:R-:W-:Y:S01]  /*157d0*/  FADD.FTZ R20, R93, R20 ;  /* 0x000000145d147221 */ /* 0x002fe20000010000 */
[----:B--2---:R-:W-:-:S05]  /*157e0*/  FADD.FTZ R77, R143, R0 ;  /* 0x000000008f4d7221 */ /* 0x004fca0000010000 */
[----:B------:R-:W1:Y:S01]  /*157f0*/  MUFU.EX2 R140, R140 ;  /* 0x0000008c008c7308 */ /* 0x000e620000000800 */
[----:B----4-:R-:W-:Y:S01]  /*15800*/  FADD.FTZ R75, R82, R20 ;  /* 0x00000014524b7221 */ /* 0x010fe20000010000 */
[----:B------:R-:W-:-:S06]  /*15810*/  FADD.FTZ R0, R142, R77 ;  /* 0x0000004d8e007221 */ /* 0x000fcc0000010000 */
[----:B------:R-:W2:Y:S01]  /*15820*/  MUFU.EX2 R145, R145 ;  /* 0x0000009100917308 */ /* 0x000ea20000000800 */
[----:B0-----:R-:W-:Y:S01]  /*15830*/  FADD.FTZ R20, R96, R75 ;  /* 0x0000004b60147221 */ /* 0x001fe20000010000 */
[----:B------:R-:W-:-:S06]  /*15840*/  FADD.FTZ R75, R141, R0 ;  /* 0x000000008d4b7221 */ /* 0x000fcc0000010000 */
[----:B------:R-:W0:Y:S01]  /*15850*/  MUFU.EX2 R146, R146 ;  /* 0x0000009200927308 */ /* 0x000e220000000800 */
[----:B-1----:R-:W-:-:S07]  /*15860*/  FADD.FTZ R0, R140, R75 ;  /* 0x0000004b8c007221 */ /* 0x002fce0000010000 */
[----:B------:R-:W1:Y:S01]  /*15870*/  MUFU.EX2 R87, R147 ;  /* 0x0000009300577308 */ /* 0x000e620000000800 */
[----:B------:R-:W-:Y:S02]  /*15880*/  F2FP.BF16.F32.PACK_AB R139, R79, R78 ;  /* 0x0000004e4f8b723e */ /* 0x000fe400000010ff */
[----:B------:R-:W-:-:S05]  /*15890*/  F2FP.BF16.F32.PACK_AB R78, R21, R97 ;  /* 0x00000061154e723e */ /* 0x000fca00000010ff */
[----:B------:R-:W3:Y:S01]  /*158a0*/  MUFU.EX2 R148, R148 ;  /* 0x0000009400947308 */ /* 0x000ee20000000800 */
[----:B--2---:R-:W-:-:S07]  /*158b0*/  FADD.FTZ R21, R145, R0 ;  /* 0x0000000091157221 */ /* 0x004fce0000010000 */
[----:B------:R-:W2:Y:S01]  /*158c0*/  MUFU.EX2 R149, R149 ;  /* 0x0000009500957308 */ /* 0x000ea20000000800 */
[----:B0-----:R-:W-:-:S07]  /*158d0*/  FADD.FTZ R0, R146, R21 ;  /* 0x0000001592007221 */ /* 0x001fce0000010000 */
[----:B------:R-:W0:Y:S01]  /*158e0*/  MUFU.EX2 R150, R150 ;  /* 0x0000009600967308 */ /* 0x000e220000000800 */
[----:B-1----:R-:W-:-:S04]  /*158f0*/  FADD.FTZ R21, R87, R0 ;  /* 0x0000000057157221 */ /* 0x002fc80000010000 */
[----:B---3--:R-:W-:-:S04]  /*15900*/  FADD.FTZ R0, R148, R21 ;  /* 0x0000001594007221 */ /* 0x008fc80000010000 */
[----:B--2---:R-:W-:-:S04]  /*15910*/  FADD.FTZ R21, R149, R0 ;  /* 0x0000000095157221 */ /* 0x004fc80000010000 */
[----:B0-----:R-:W-:Y:S02]  /*15920*/  FADD.FTZ R0, R150, R21 ;  /* 0x0000001596007221 */ /* 0x001fe40000010000 */
[----:B------:R-:W2:Y:S01]  /*15930*/  LDL R21, [R1+0x28] ;  /* 0x0000280001157983 */ /* 0x000ea20000100800 */
[----:B------:R-:W0:Y:S08]  /*15940*/  MUFU.EX2 R83, R83 ;  /* 0x0000005300537308 */ /* 0x000e300000000800 */
[----:B------:R-:W1:Y:S08]  /*15950*/  MUFU.EX2 R102, R102 ;  /* 0x0000006600667308 */ /* 0x000e700000000800 */
[----:B------:R-:W3:Y:S01]  /*15960*/  MUFU.EX2 R94, R94 ;  /* 0x0000005e005e7308 */ /* 0x000ee20000000800 */
[----:B0-----:R-:W-:-:S07]  /*15970*/  FADD.FTZ R79, R83, R20 ;  /* 0x00000014534f7221 */ /* 0x001fce0000010000 */
[----:B------:R-:W0:Y:S01]  /*15980*/  MUFU.EX2 R101, R101 ;  /* 0x0000006500657308 */ /* 0x000e220000000800 */
[----:B------:R-:W-:-:S07]  /*15990*/  FADD.FTZ R81, R84, R79 ;  /* 0x0000004f54517221 */ /* 0x000fce0000010000 */
[----:B------:R-:W4:Y:S01]  /*159a0*/  MUFU.EX2 R95, R95 ;  /* 0x0000005f005f7308 */ /* 0x000f220000000800 */
[----:B-1----:R-:W-:-:S07]  /*159b0*/  FADD.FTZ R81, R102, R81 ;  /* 0x0000005166517221 */ /* 0x002fce0000010000 */
[----:B------:R-:W1:Y:S01]  /*159c0*/  MUFU.EX2 R100, R100 ;  /* 0x0000006400647308 */ /* 0x000e620000000800 */
[----:B---3--:R-:W-:-:S07]  /*159d0*/  FADD.FTZ R20, R94, R81 ;  /* 0x000000515e147221 */ /* 0x008fce0000010000 */
[----:B------:R-:W-:Y:S01]  /*159e0*/  MUFU.EX2 R151, R151 ;  /* 0x0000009700977308 */ /* 0x000fe20000000800 */
[----:B0-----:R-:W-:-:S07]  /*159f0*/  FADD.FTZ R20, R101, R20 ;  /* 0x0000001465147221 */ /* 0x001fce0000010000 */
[----:B------:R-:W0:Y:S01]  /*15a00*/  MUFU.EX2 R152, R152 ;  /* 0x0000009800987308 */ /* 0x000e220000000800 */
[----:B----4-:R-:W-:-:S07]  /*15a10*/  FADD.FTZ R75, R95, R20 ;  /* 0x000000145f4b7221 */ /* 0x010fce0000010000 */
[----:B------:R-:W3:Y:S01]  /*15a20*/  MUFU.EX2 R99, R99 ;  /* 0x0000006300637308 */ /* 0x000ee20000000800 */
[----:B-1----:R-:W-:Y:S01]  /*15a30*/  FADD.FTZ R20, R100, R75 ;  /* 0x0000004b64147221 */ /* 0x002fe20000010000 */
[----:B------:R-:W-:Y:S02]  /*15a40*/  F2FP.BF16.F32.PACK_AB R138, R133, R134 ;  /* 0x00000086858a723e */ /* 0x000fe400000010ff */
[----:B------:R-:W-:Y:S01]  /*15a50*/  F2FP.BF16.F32.PACK_AB R133, R104, R103 ;  /* 0x000000676885723e */ /* 0x000fe200000010ff */
[----:B------:R-:W-:Y:S01]  /*15a60*/  FADD.FTZ R20, R111, R20 ;  /* 0x000000146f147221 */ /* 0x000fe20000010000 */
[----:B0-----:R-:W-:Y:S01]  /*15a70*/  F2FP.BF16.F32.PACK_AB R103, R152, R151 ;  /* 0x000000979867723e */ /* 0x001fe200000010ff */
[----:B------:R-:W-:-:S04]  /*15a80*/  FADD.FTZ R151, R151, R0 ;  /* 0x0000000097977221 */ /* 0x000fc80000010000 */
[----:B------:R-:W-:Y:S01]  /*15a90*/  FADD.FTZ R0, R152, R151 ;  /* 0x0000009798007221 */ /* 0x000fe20000010000 */
[----:B---3--:R-:W-:-:S05]  /*15aa0*/  FADD.FTZ R20, R99, R20 ;  /* 0x0000001463147221 */ /* 0x008fca0000010000 */
[----:B------:R0:W-:Y:S04]  /*15ab0*/  STL [R1+0x8], R20 ;  /* 0x0000081401007387 */ /* 0x0001e80000100800 */
[----:B------:R1:W-:Y:S01]  /*15ac0*/  STL [R1+0x34], R0 ;  /* 0x0000340001007387 */ /* 0x0003e20000100800 */
[----:B--2---:R-:W-:-:S03]  /*15ad0*/  ISETP.GT.AND P2, PT, R15, R21, PT ;  /* 0x000000150f00720c */ /* 0x004fc60003f44270 */
[----:B------:R2:W5:Y:S01]  /*15ae0*/  LDL R21, [R1+0x38] ;  /* 0x0000380001157983 */ /* 0x0005620000100800 */
[----:B------:R-:W-:Y:S02]  /*15af0*/  F2FP.BF16.F32.PACK_AB R136, R135, R136 ;  /* 0x000000888788723e */ /* 0x000fe400000010ff */
[----:B------:R-:W-:Y:S02]  /*15b00*/  F2FP.BF16.F32.PACK_AB R132, R131, R132 ;  /* 0x000000848384723e */ /* 0x000fe400000010ff */
[----:B------:R-:W-:Y:S02]  /*15b10*/  F2FP.BF16.F32.PACK_AB R134, R129, R130 ;  /* 0x000000828186723e */ /* 0x000fe400000010ff */
[----:B------:R-:W-:Y:S02]  /*15b20*/  F2FP.BF16.F32.PACK_AB R135, R106, R105 ;  /* 0x000000696a87723e */ /* 0x000fe400000010ff */
[----:B------:R-:W-:Y:S02]  /*15b30*/  F2FP.BF16.F32.PACK_AB R128, R127, R128 ;  /* 0x000000807f80723e */ /* 0x000fe400000010ff */
[----:B------:R-:W-:-:S02]  /*15b40*/  F2FP.BF16.F32.PACK_AB R129, R108, R107 ;  /* 0x0000006b6c81723e */ /* 0x000fc400000010ff */
[----:B------:R-:W-:Y:S02]  /*15b50*/  F2FP.BF16.F32.PACK_AB R130, R85, R125 ;  /* 0x0000007d5582723e */ /* 0x000fe400000010ff */
[----:B------:R-:W-:Y:S02]  /*15b60*/  F2FP.BF16.F32.PACK_AB R131, R114, R109 ;  /* 0x0000006d7283723e */ /* 0x000fe400000010ff */
[----:B------:R-:W-:Y:S02]  /*15b70*/  F2FP.BF16.F32.PACK_AB R90, R80, R90 ;  /* 0x0000005a505a723e */ /* 0x000fe400000010ff */
[----:B------:R-:W-:Y:S02]  /*15b80*/  F2FP.BF16.F32.PACK_AB R89, R116, R89 ;  /* 0x000000597459723e */ /* 0x000fe400000010ff */
[----:B------:R-:W-:Y:S02]  /*15b90*/  F2FP.BF16.F32.PACK_AB R91, R118, R91 ;  /* 0x0000005b765b723e */ /* 0x000fe400000010ff */
[----:B------:R-:W-:Y:S01]  /*15ba0*/  F2FP.BF16.F32.PACK_AB R80, R82, R93 ;  /* 0x0000005d5250723e */ /* 0x000fe200000010ff */
[----:B------:R2:W-:Y:S01]  /*15bb0*/  STSM.16.M88.4 [R17+0x25b00], R136 ;  /* 0x025b008811007844 */ /* 0x0005e20000000200 */
[----:B------:R-:W-:-:S02]  /*15bc0*/  F2FP.BF16.F32.PACK_AB R76, R76, R98 ;  /* 0x000000624c4c723e */ /* 0x000fc400000010ff */
[----:B------:R-:W-:Y:S02]  /*15bd0*/  F2FP.BF16.F32.PACK_AB R77, R120, R119 ;  /* 0x00000077784d723e */ /* 0x000fe400000010ff */
[----:B------:R-:W-:Y:S02]  /*15be0*/  F2FP.BF16.F32.PACK_AB R79, R122, R121 ;  /* 0x000000797a4f723e */ /* 0x000fe400000010ff */
[----:B------:R-:W-:Y:S01]  /*15bf0*/  F2FP.BF16.F32.PACK_AB R82, R83, R96 ;  /* 0x000000605352723e */ /* 0x000fe200000010ff */
[----:B------:R2:W-:Y:S01]  /*15c00*/  STSM.16.M88.4 [R17+0x27300], R132 ;  /* 0x0273008411007844 */ /* 0x0005e20000000200 */
        /* <DEDUP_REMOVED lines=9> */
[----:B------:R-:W-:Y:S02]  /*15ca0*/  F2FP.BF16.F32.PACK_AB R101, R150, R149 ;  /* 0x000000959665723e */ /* 0x000fe400000010ff */
[----:B------:R-:W-:Y:S01]  /*15cb0*/  F2FP.BF16.F32.PACK_AB R102, R99, R111 ;  /* 0x0000006f6366723e */ /* 0x000fe200000010ff */
[----:B------:R2:W-:Y:S04]  /*15cc0*/  STSM.16.M88.4 [R17+0x2bb00], R76 ;  /* 0x02bb004c11007844 */ /* 0x0005e80000000200 */
[----:B------:R2:W-:Y:S04]  /*15cd0*/  STSM.16.M88.4 [R17+0x2d300], R80 ;  /* 0x02d3005011007844 */ /* 0x0005e80000000200 */
[----:B------:R2:W-:Y:S04]  /*15ce0*/  STSM.16.M88.4 [R17+0x2eb00], R84 ;  /* 0x02eb005411007844 */ /* 0x0005e80000000200 */
[----:B------:R2:W-:Y:S01]  /*15cf0*/  STSM.16.M88.4 [R17+0x30300], R100 ;  /* 0x0303006411007844 */ /* 0x0005e20000000200 */
[----:B------:R-:W-:Y:S01]  /*15d00*/  @!PT LDS RZ, [RZ] ;  /* 0x00000000fffff984 */ /* 0x000fe20000000800 */
[----:B------:R-:W-:Y:S01]  /*15d10*/  @!PT LDS RZ, [RZ] ;  /* 0x00000000fffff984 */ /* 0x000fe20000000800 */
[----:B------:R-:W-:Y:S01]  /*15d20*/  @!PT LDS RZ, [RZ] ;  /* 0x00000000fffff984 */ /* 0x000fe20000000800 */
[----:B------:R-:W-:Y:S01]  /*15d30*/  @!PT LDS RZ, [RZ] ;  /* 0x00000000fffff984 */ /* 0x000fe20000000800 */
[----:B------:R3:W-:Y:S06]  /*15d40*/  MEMBAR.ALL.CTA ;  /* 0x0000000000007992 */ /* 0x0007ec0000008000 */
[----:B---3--:R-:W3:Y:S01]  /*15d50*/  FENCE.VIEW.ASYNC.S ;  /* 0x00000000000073c6 */ /* 0x008ee20000000000 */
        /* <DEDUP_REMOVED lines=49> */
[----:B0-----:R-:W-:-:S02]  /*16070*/  IMAD.MOV.U32 R20, RZ, RZ, R19 ;  /* 0x000000ffff147224 */ /* 0x001fc400078e0013 */
[----:B-1----:R-:W-:Y:S02]  /*16080*/  IMAD.MOV.U32 R0, RZ, RZ, R74 ;  /* 0x000000ffff007224 */ /* 0x002fe400078e004a */
[----:B------:R-:W-:Y:S01]  /*16090*/  IMAD.MOV.U32 R14, RZ, RZ, R72 ;  /* 0x000000ffff0e7224 */ /* 0x000fe200078e0048 */
[----:B---3--:R-:W-:Y:S01]  /*160a0*/  NOP ;  /* 0x0000000000007918 */ /* 0x008fe20000000000 */
[----:B--2---:R-:W-:Y:S05]  /*160b0*/  @P2 BRA `(.L_x_2428) ;  /* 0xffffffa4006c2947 */ /* 0x004fea000383ffff */
[----:B------:R0:W-:Y:S02]  /*160c0*/  STL [R1+0x4], R15 ;  /* 0x0000040f01007387 */ /* 0x0001e40000100800 */
.L_x_2417:
[----:B------:R-:W2:Y:S02]  /*160d0*/  LDL R0, [R1+0x4] ;  /* 0x0000040001007983 */ /* 0x000ea40000100800 */
[----:B--2---:R-:W-:-:S13]  /*160e0*/  ISETP.GE.AND P2, PT, R0, RZ, PT ;  /* 0x000000ff0000720c */ /* 0x004fda0003f46270 */
[----:B------:R-:W-:Y:S05]  /*160f0*/  @!P2 BRA `(.L_x_2429) ;  /* 0x000000500004a947 */ /* 0x000fea0003800000 */
[----:B0-----:R0:W5:Y:S01]  /*16100*/  LDL.LU R15, [R1+0x38] ;  /* 0x00003800010f7983 */ /* 0x0011620000300800 */
[----:B------:R-:W-:Y:S02]  /*16110*/  IMAD.MOV.U32 R0, RZ, RZ, R74 ;  /* 0x000000ffff007224 */ /* 0x000fe400078e004a */
[----:B------:R-:W-:Y:S02]  /*16120*/  IMAD.MOV.U32 R14, RZ, RZ, R72 ;  /* 0x000000ffff0e7224 */ /* 0x000fe400078e0048 */
[----:B------:R-:W-:-:S07]  /*16130*/  IMAD.MOV.U32 R20, RZ, RZ, R19 ;  /* 0x000000ffff147224 */ /* 0x000fce00078e0013 */
.L_x_2440:
[----:B-----5:R-:W2:Y:S01]  /*16140*/  LDL R21, [R1+0x64] ;  /* 0x0000640001157983 */ /* 0x020ea20000100800 */
[----:B------:R-:W-:Y:S01]  /*16150*/  VIADD R19, R20, 0x1 ;  /* 0x0000000114137836 */ /* 0x000fe20000000000 */
[----:B------:R-:W-:Y:S05]  /*16160*/  YIELD ;  /* 0x0000000000007946 */ /* 0x000fea0003800000 */
[----:B------:R-:W-:-:S04]  /*16170*/  ISETP.NE.AND P3, PT, R19, 0x2, PT ;  /* 0x000000021300780c */ /* 0x000fc80003f65270 */
[----:B------:R-:W-:Y:S02]  /*16180*/  SEL R72, RZ, 0x1, P3 ;  /* 0x00000001ff487807 */ /* 0x000fe40001800000 */
[----:B------:R-:W-:Y:S02]  /*16190*/  SEL R19, R19, RZ, P3 ;  /* 0x000000ff13137207 */ /* 0x000fe40001800000 */
[----:B------:R-:W-:-:S05]  /*161a0*/  LOP3.LUT R72, R15, R72, RZ, 0x3c, !PT ;  /* 0x000000480f487212 */ /* 0x000fca00078e3cff */
[----:B------:R1:W-:Y:S01]  /*161b0*/  STL [R1+0x38], R72 ;  /* 0x0000384801007387 */ /* 0x0003e20000100800 */
[----:B--2---:R-:W-:-:S13]  /*161c0*/  ISETP.NE.AND P2, PT, R21, RZ, PT ;  /* 0x000000ff1500720c */ /* 0x004fda0003f45270 */
[----:B-1----:R-:W-:Y:S05]  /*161d0*/  @P2 BRA `(.L_x_2430) ;  /* 0x0000000000302947 */ /* 0x002fea0003800000 */
[----:B------:R-:W-:Y:S05]  /*161e0*/  @!P1 BRA `(.L_x_2431) ;  /* 0x0000000000049947 */ /* 0x000fea0003800000 */
[----:B------:R-:W-:Y:S01]  /*161f0*/  BPT.TRAP 0x1 ;  /* 0x000000040000795c */ /* 0x000fe20000300000 */
.L_x_2431:
[----:B------:R-:W-:Y:S01]  /*16200*/  IMAD R21, R19, 0x8, R16 ;  /* 0x0000000813157824 */ /* 0x000fe200078e0210 */
[----:B------:R-:W-:-:S04]  /*16210*/  SHF.L.U32 R72, R72, 0x1f, RZ ;  /* 0x0000001f48487819 */ /* 0x000fc800000006ff */
[----:B------:R1:W2:Y:S01]  /*16220*/  SYNCS.PHASECHK.TRANS64.TRYWAIT P3, [R21+URZ+0x31c30], R72 ;  /* 0x031c3048150075a7 */ /* 0x0002a2000806017f */
[----:B------:R-:W-:Y:S05]  /*16230*/  @!P1 BRA `(.L_x_2432) ;  /* 0x0000000000049947 */ /* 0x000fea0003800000 */
[----:B------:R-:W-:Y:S01]  /*16240*/  BPT.TRAP 0x1 ;  /* 0x000000040000795c */ /* 0x000fe20000300000 */
.L_x_2432:
[----:B------:R-:W-:Y:S04]  /*16250*/  BSSY B0, `(.L_x_2430) ;  /* 0x0000004000007945 */ /* 0x000fe80003800000 */
[----:B--2---:R-:W-:Y:S05]  /*16260*/  @P3 BRA `(.L_x_2433) ;  /* 0x0000000000083947 */ /* 0x004fea0003800000 */
[----:B------:R-:W2:Y:S02]  /*16270*/  SYNCS.PHASECHK.TRANS64.TRYWAIT P3, [R21+URZ+0x31c30], R72 ;  /* 0x031c3048150075a7 */ /* 0x000ea4000806017f */
[----:B--2---:R-:W-:Y:S05]  /*16280*/  @!P3 BRA `(.L_x_2434) ;  /* 0x000000fc0060b947 */ /* 0x004fea0003800000 */
.L_x_2433:
[----:B------:R-:W-:Y:S05]  /*16290*/  BSYNC B0 ;  /* 0x0000000000007941 */ /* 0x000fea0003800000 */
.L_x_2430:
[----:B-12---:R-:W2:Y:S01]  /*162a0*/  LDL R72, [R1+0x70] ;  /* 0x0000700001487983 */ /* 0x006ea20000100800 */
[----:B------:R-:W1:Y:S01]  /*162b0*/  S2R R21, SR_TID.X ;  /* 0x0000000000157919 */ /* 0x000e620000002100 */
[----:B------:R-:W-:Y:S05]  /*162c0*/  WARPSYNC.ALL ;  /* 0x0000000000007948 */ /* 0x000fea0003800000 */
[----:B------:R-:W-:Y:S01]  /*162d0*/  IMAD.MOV.U32 R147, RZ, RZ, -0x7fffffe0 ;  /* 0x80000020ff937424 */ /* 0x000fe200078e00ff */
[----:B-1----:R-:W-:-:S05]  /*162e0*/  SHF.R.U32.HI R21, RZ, 0x7, R21 ;  /* 0x00000007ff157819 */ /* 0x002fca0000011615 */
[----:B------:R-:W-:-:S05]  /*162f0*/  VIADD R21, R21, 0x8 ;  /* 0x0000000815157836 */ /* 0x000fca0000000000 */
[----:B------:R1:W-:Y:S01]  /*16300*/  BAR.SYNC.DEFER_BLOCKING R21, 0x100 ;  /* 0x000400150000751d */ /* 0x0003e20000010000 */
[----:B------:R-:W-:Y:S02]  /*16310*/  R2UR UR47, R147 ;  /* 0x00000000932f72ca */ /* 0x000fe400000e0000 */
[C---:B------:R-:W-:Y:S02]  /*16320*/  R2UR UR44, R2.reuse ;  /* 0x00000000022c72ca */ /* 0x040fe400000e0000 */
[C---:B------:R-:W-:Y:S01]  /*16330*/  R2UR UR45, R3.reuse ;  /* 0x00000000032d72ca */ /* 0x040fe200000e0000 */
[----:B------:R-:W-:Y:S01]  /*16340*/  WARPGROUP.ARRIVE ;  /* 0x00000000000079c5 */ /* 0x000fe20000000000 */
[----:B------:R-:W-:Y:S01]  /*16350*/  IMAD.MOV.U32 R75, RZ, RZ, -0x7fffffe0 ;  /* 0x80000020ff4b7424 */ /* 0x000fe200078e00ff */
[----:B------:R-:W-:Y:S02]  /*16360*/  R2UR UR52, R2 ;  /* 0x00000000023472ca */ /* 0x000fe400000e0000 */
[----:B------:R-:W-:-:S02]  /*16370*/  R2UR UR53, R3 ;  /* 0x00000000033572ca */ /* 0x000fc400000e0000 */
[----:B------:R-:W-:Y:S01]  /*16380*/  R2UR UR55, R75 ;  /* 0x000000004b3772ca */ /* 0x000fe200000e0000 */
[----:B------:R-:W-:Y:S01]  /*16390*/  IMAD.MOV.U32 R73, RZ, RZ, -0x7fffffe0 ;  /* 0x80000020ff497424 */ /* 0x000fe200078e00ff */
[C---:B------:R-:W-:Y:S02]  /*163a0*/  R2UR UR48, R2.reuse ;  /* 0x00000000023072ca */ /* 0x040fe400000e0000 */
[----:B------:R-:W-:Y:S02]  /*163b0*/  R2UR UR49, R3 ;  /* 0x00000000033172ca */ /* 0x000fe400000e0000 */
[----:B------:R-:W-:Y:S02]  /*163c0*/  R2UR UR51, R73 ;  /* 0x00000000493372ca */ /* 0x000fe400000e0000 */
[----:B------:R-:W-:Y:S02]  /*163d0*/  R2UR UR27, R75 ;  /* 0x000000004b1b72ca */ /* 0x000fe400000e0000 */
[----:B------:R-:W-:-:S02]  /*163e0*/  R2UR UR24, R2 ;  /* 0x00000000021872ca */ /* 0x000fc400000e0000 */
[----:B------:R-:W-:Y:S01]  /*163f0*/  R2UR UR25, R3 ;  /* 0x00000000031972ca */ /* 0x000fe200000e0000 */
[----:B--2---:R-:W-:-:S05]  /*16400*/  IMAD R146, R19, 0x6c0, R72 ;  /* 0x000006c013927824 */ /* 0x004fca00078e0248 */
[----:B------:R-:W-:-:S13]  /*16410*/  R2UR UR46, R146 ;  /* 0x00000000922e72ca */ /* 0x000fda00000e0000 */
[----:B------:R-:W-:Y:S01]  /*16420*/  HGMMA.64x16x16.F32.BF16 R136, gdesc[UR44], RZ, !UPT, gsb0 ;  /* 0x002000002c8879f0 */ /* 0x000fe2000c0018ff */
[----:B------:R-:W-:-:S05]  /*16430*/  VIADD R74, R146, 0x40 ;  /* 0x00000040924a7836 */ /* 0x000fca0000000000 */
        /* <DEDUP_REMOVED lines=23> */
[----:B------:R-:W-:Y:S01]  /*165b0*/  VIADD R72, R146, 0x140 ;  /* 0x0000014092487836 */ /* 0x000fe20000000000 */
[----:B------:R-:W-:Y:S02]  /*165c0*/  R2UR UR31, R73 ;  /* 0x00000000491f72ca */ /* 0x000fe400000e0000 */
[----:B------:R-:W-:Y:S02]  /*165d0*/  R2UR UR28, R2 ;  /* 0x00000000021c72ca */ /* 0x000fe400000e0000 */
[----:B------:R-:W-:Y:S02]  /*165e0*/  R2UR UR30, R72 ;  /* 0x00000000481e72ca */ /* 0x000fe400000e0000 */
[----:B------:R-:W-:Y:S01]  /*165f0*/  R2UR UR29, R3 ;  /* 0x00000000031d72ca */ /* 0x000fe200000e0000 */
[----:B------:R-:W-:-:S05]  /*16600*/  VIADD R74, R146, 0x180 ;  /* 0x00000180924a7836 */ /* 0x000fca0000000000 */
[----:B------:R-:W-:Y:S01]  /*16610*/  R2UR UR22, R74 ;  /* 0x000000004a1672ca */ /* 0x000fe200000e0000 */
[----:B------:R-:W-:-:S05]  /*16620*/  VIADD R74, R146, 0x2 ;  /* 0x00000002924a7836 */ /* 0x000fca0000000000 */
[----:B------:R-:W-:Y:S01]  /*16630*/  R2UR UR42, R74 ;  /* 0x000000004a2a72ca */ /* 0x000fe200000e0000 */
[----:B------:R-:W-:-:S05]  /*16640*/  VIADD R74, R146, 0xc2 ;  /* 0x000000c2924a7836 */ /* 0x000fca0000000000 */
[----:B------:R-:W-:Y:S01]  /*16650*/  R2UR UR6, R74 ;  /* 0x000000004a0672ca */ /* 0x000fe200000e0000 */
[----:B------:R-:W-:Y:S01]  /*16660*/  VIADD R74, R146, 0x142 ;  /* 0x00000142924a7836 */ /* 0x000fe20000000000 */
[----:B------:R-:W-:Y:S02]  /*16670*/  WARPGROUP.DEPBAR.LE gsb0, 0x0 ;  /* 0x00008000000079c5 */ /* 0x000fe40000010000 */
[----:B------:R-:W-:-:S06]  /*16680*/  WARPGROUP.ARRIVE ;  /* 0x00000000000079c5 */ /* 0x000fcc0000000000 */
[----:B------:R-:W-:Y:S01]  /*16690*/  HGMMA.64x16x16.F32.BF16 R96, gdesc[UR28], RZ, !UPT, gsb0 ;  /* 0x002000001c6079f0 */ /* 0x000fe2000c0018ff */
[----:B------:R-:W-:Y:S01]  /*166a0*/  R2UR UR8, R74 ;  /* 0x000000004a0872ca */ /* 0x000fe200000e0000 */
[----:B------:R-:W-:-:S05]  /*166b0*/  VIADD R74, R146, 0x202 ;  /* 0x00000202924a7836 */ /* 0x000fca0000000000 */
[----:B------:R-:W-:Y:S01]  /*166c0*/  R2UR UR4, R74 ;  /* 0x000000004a0472ca */ /* 0x000fe200000e0000 */
[----:B------:R-:W-:Y:S01]  /*166d0*/  VIADD R74, R146, 0x280 ;  /* 0x00000280924a7836 */ /* 0x000fe20000000000 */
[----:B------:R-:W-:-:S04]  /*166e0*/  R2UR UR21, R75 ;  /* 0x000000004b1572ca */ /* 0x000fc800000e0000 */
[----:B------:R-:W-:Y:S02]  /*166f0*/  R2UR UR20, R74 ;  /* 0x000000004a1472ca */ /* 0x000fe400000e0000 */
[----:B------:R-:W-:-:S07]  /*16700*/  R2UR UR23, R75 ;  /* 0x000000004b1772ca */ /* 0x000fce00000e0000 */
[----:B------:R-:W-:Y:S01]  /*16710*/  UMOV UR25, UR21 ;  /* 0x0000001500197c82 */ /* 0x000fe20008000000 */
[----:B------:R-:W-:-:S03]  /*16720*/  R2UR UR21, R3 ;  /* 0x00000000031572ca */ /* 0x000fc600000e0000 */
[----:B------:R-:W-:Y:S01]  /*16730*/  UMOV UR24, UR20 ;  /* 0x0000001400187c82 */ /* 0x000fe20008000000 */
        /* <DEDUP_REMOVED lines=20> */
[----:B------:R-:W-:Y:S01]  /*16880*/  VIADD R76, R146, 0x200 ;  /* 0x00000200924c7836 */ /* 0x000fe20000000000 */
[----:B------:R-:W-:Y:S02]  /*16890*/  WARPGROUP.DEPBAR.LE gsb0, 0x0 ;  /* 0x00008000000079c5 */ /* 0x000fe40000010000 */
[----:B------:R-:W-:-:S09]  /*168a0*/  WARPGROUP.ARRIVE ;  /* 0x00000000000079c5 */ /* 0x000fd20000000000 */
[----:B------:R-:W-:Y:S01]  /*168b0*/  HGMMA.64x16x16.F32.BF16 R80, gdesc[UR32], RZ, !UPT, gsb0 ;  /* 0x00200000205079f0 */ /* 0x000fe2000c0018ff */
[----:B------:R-:W-:Y:S01]  /*168c0*/  R2UR UR38, R76 ;  /* 0x000000004c2672ca */ /* 0x000fe200000e0000 */
[C---:B------:R-:W-:Y:S02]  /*168d0*/  VIADD R72, R146.reuse, 0x300 ;  /* 0x0000030092487836 */ /* 0x040fe40000000000 */
[----:B------:R-:W-:Y:S01]  /*168e0*/  VIADD R76, R146, 0x82 ;  /* 0x00000082924c7836 */ /* 0x000fe20000000000 */
[C---:B------:R-:W-:Y:S02]  /*168f0*/  R2UR UR19, R73.reuse ;  /* 0x00000000491372ca */ /* 0x040fe400000e0000 */
[C---:B------:R-:W-:Y:S02]  /*16900*/  R2UR UR11, R73.reuse ;  /* 0x00000000490b72ca */ /* 0x040fe400000e0000 */
[C---:B------:R-:W-:Y:S02]  /*16910*/  R2UR UR17, R73.reuse ;  /* 0x00000000491172ca */ /* 0x040fe400000e0000 */
[----:B------:R-:W-:Y:S01]  /*16920*/  R2UR UR40, R72 ;  /* 0x00000000482872ca */ /* 0x000fe200000e0000 */
[----:B------:R-:W-:Y:S01]  /*16930*/  VIADD R72, R146, 0x380 ;  /* 0x0000038092487836 */ /* 0x000fe20000000000 */
[----:B------:R-:W-:Y:S01]  /*16940*/  R2UR UR41, R73 ;  /* 0x00000000492972ca */ /* 0x000fe200000e0000 */
[----:B------:R-:W-:Y:S01]  /*16950*/  IMAD.MOV.U32 R73, RZ, RZ, -0x7fffffe0 ;  /* 0x80000020ff497424 */ /* 0x000fe200078e00ff */
[----:B------:R-:W-:Y:S01]  /*16960*/  R2UR UR14, R76 ;  /* 0x000000004c0e72ca */ /* 0x000fe200000e0000 */
[----:B------:R-:W-:Y:S01]  /*16970*/  VIADD R76, R146, 0x182 ;  /* 0x00000182924c7836 */ /* 0x000fe20000000000 */
[----:B------:R-:W-:-:S02]  /*16980*/  R2UR UR5, R75 ;  /* 0x000000004b0572ca */ /* 0x000fc400000e0000 */
[----:B------:R-:W-:Y:S01]  /*16990*/  R2UR UR46, R72 ;  /* 0x00000000482e72ca */ /* 0x000fe200000e0000 */
[----:B------:R-:W-:Y:S01]  /*169a0*/  VIADD R72, R146, 0x400 ;  /* 0x0000040092487836 */ /* 0x000fe20000000000 */
[----:B------:R-:W-:Y:S01]  /*169b0*/  R2UR UR47, R73 ;  /* 0x00000000492f72ca */ /* 0x000fe200000e0000 */
[----:B------:R-:W-:Y:S01]  /*169c0*/  IMAD.MOV.U32 R73, RZ, RZ, -0x7fffffe0 ;  /* 0x80000020ff497424 */ /* 0x000fe200078e00ff */
[----:B------:R-:W-:Y:S01]  /*169d0*/  R2UR UR12, R76 ;  /* 0x000000004c0c72ca */ /* 0x000fe200000e0000 */
[C---:B------:R-:W-:Y:S01]  /*169e0*/  VIADD R76, R146.reuse, 0x2c0 ;  /* 0x000002c0924c7836 */ /* 0x040fe20000000000 */
[C---:B------:R-:W-:Y:S01]  /*169f0*/  R2UR UR43, R75.reuse ;  /* 0x000000004b2b72ca */ /* 0x040fe200000e0000 */
[----:B------:R-:W-:Y:S01]  /*16a00*/  VIADD R74, R146, 0x340 ;  /* 0x00000340924a7836 */ /* 0x000fe20000000000 */
[C---:B------:R-:W-:Y:S02]  /*16a10*/  R2UR UR7, R75.reuse ;  /* 0x000000004b0772ca */ /* 0x040fe400000e0000 */
[----:B------:R-:W-:Y:S01]  /*16a20*/  R2UR UR9, R75 ;  /* 0x000000004b0972ca */ /* 0x000fe200000e0000 */
[----:B------:R-:W-:Y:S01]  /*16a30*/  IMAD.MOV.U32 R75, RZ, RZ, -0x7fffffe0 ;  /* 0x80000020ff4b7424 */ /* 0x000fe200078e00ff */
[----:B------:R-:W-:-:S02]  /*16a40*/  R2UR UR26, R72 ;  /* 0x00000000481a72ca */ /* 0x000fc400000e0000 */
[----:B------:R-:W-:Y:S01]  /*16a50*/  R2UR UR27, R73 ;  /* 0x00000000491b72ca */ /* 0x000fe200000e0000 */
[----:B------:R-:W-:Y:S01]  /*16a60*/  UMOV UR44, UR4 ;  /* 0x00000004002c7c82 */ /* 0x000fe20008000000 */
[----:B------:R-:W-:Y:S01]  /*16a70*/  R2UR UR36, R76 ;  /* 0x000000004c2472ca */ /* 0x000fe200000e0000 */
[----:B------:R-:W-:Y:S01]  /*16a80*/  UMOV UR45, UR5 ;  /* 0x00000005002d7c82 */ /* 0x000fe20008000000 */
[----:B------:R-:W-:Y:S02]  /*16a90*/  R2UR UR37, R77 ;  /* 0x000000004d2572ca */ /* 0x000fe400000e0000 */
[----:B------:R-:W-:Y:S01]  /*16aa0*/  R2UR UR4, R74 ;  /* 0x000000004a0472ca */ /* 0x000fe200000e0000 */
[C---:B------:R-:W-:Y:S01]  /*16ab0*/  VIADD R74, R146.reuse, 0x3c0 ;  /* 0x000003c0924a7836 */ /* 0x040fe20000000000 */
[----:B------:R-:W-:Y:S01]  /*16ac0*/  R2UR UR5, R75 ;  /* 0x000000004b0572ca */ /* 0x000fe200000e0000 */
[----:B------:R-:W-:Y:S02]  /*16ad0*/  IMAD.MOV.U32 R75, RZ, RZ, -0x7fffffe0 ;  /* 0x80000020ff4b7424 */ /* 0x000fe400078e00ff */
[----:B------:R-:W-:Y:S01]  /*16ae0*/  VIADD R72, R146, 0x242 ;  /* 0x0000024292487836 */ /* 0x000fe20000000000 */
[----:B------:R-:W-:Y:S01]  /*16af0*/  R2UR UR50, R74 ;  /* 0x000000004a3272ca */ /* 0x000fe200000e0000 */
[----:B------:R-:W-:Y:S01]  /*16b00*/  VIADD R74, R146, 0x440 ;  /* 0x00000440924a7836 */ /* 0x000fe20000000000 */
[----:B------:R-:W-:Y:S01]  /*16b10*/  R2UR UR51, R75 ;  /* 0x000000004b3372ca */ /* 0x000fe200000e0000 */
[----:B------:R-:W-:-:S02]  /*16b20*/  IMAD.MOV.U32 R75, RZ, RZ, -0x7fffffe0 ;  /* 0x80000020ff4b7424 */ /* 0x000fc400078e00ff */
[----:B------:R-:W-:Y:S01]  /*16b30*/  IMAD.MOV.U32 R73, RZ, RZ, -0x7fffffe0 ;  /* 0x80000020ff497424 */ /* 0x000fe200078e00ff */
[----:B------:R-:W-:Y:S01]  /*16b40*/  MOV R156, UR27 ;  /* 0x0000001b009c7c02 */ /* 0x000fe20008000f00 */
[----:B------:R-:W-:Y:S01]  /*16b50*/  UMOV UR27, UR37 ;  /* 0x00000025001b7c82 */ /* 0x000fe20008000000 */
[----:B------:R-:W-:Y:S01]  /*16b60*/  MOV R155, UR26 ;  /* 0x0000001a009b7c02 */ /* 0x000fe20008000f00 */
[----:B------:R-:W-:Y:S01]  /*16b70*/  UMOV UR26, UR36 ;  /* 0x00000024001a7c82 */ /* 0x000fe20008000000 */
[----:B------:R-:W-:Y:S02]  /*16b80*/  R2UR UR39, R77 ;  /* 0x000000004d2772ca */ /* 0x000fe400000e0000 */
        /* <DEDUP_REMOVED lines=8> */
[----:B------:R-:W-:-:S02]  /*16c10*/  R2UR UR36, R2 ;  /* 0x00000000022472ca */ /* 0x000fc400000e0000 */
[----:B------:R-:W-:Y:S01]  /*16c20*/  R2UR UR37, R3 ;  /* 0x00000000032572ca */ /* 0x000fe200000e0000 */
[----:B------:R-:W-:Y:S01]  /*16c30*/  UMOV UR58, UR44 ;  /* 0x0000002c003a7c82 */ /* 0x000fe20008000000 */
[----:B------:R-:W-:Y:S01]  /*16c40*/  UMOV UR59, UR45 ;  /* 0x0000002d003b7c82 */ /* 0x000fe20008000000 */
[C---:B------:R-:W-:Y:S01]  /*16c50*/  R2UR UR15, R77.reuse ;  /* 0x000000004d0f72ca */ /* 0x040fe200000e0000 */
[----:B------:R-:W-:Y:S02]  /*16c60*/  WARPGROUP.DEPBAR.LE gsb0, 0x0 ;  /* 0x00008000000079c5 */ /* 0x000fe40000010000 */
[----:B------:R-:W-:Y:S02]  /*16c70*/  R2UR UR13, R77 ;  /* 0x000000004d0d72ca */ /* 0x000fe400000e0000 */
[----:B------:R-:W-:Y:S02]  /*16c80*/  R2UR UR20, R74 ;  /* 0x000000004a1472ca */ /* 0x000fe400000e0000 */
[----:B------:R-:W-:-:S02]  /*16c90*/  R2UR UR21, R75 ;  /* 0x000000004b1572ca */ /* 0x000fc400000e0000 */
[----:B------:R-:W-:Y:S02]  /*16ca0*/  R2UR UR44, R72 ;  /* 0x00000000482c72ca */ /* 0x000fe400000e0000 */
[----:B------:R-:W-:Y:S02]  /*16cb0*/  R2UR UR45, R73 ;  /* 0x00000000492d72ca */ /* 0x000fe400000e0000 */
[----:B------:R-:W-:-:S06]  /*16cc0*/  WARPGROUP.ARRIVE ;  /* 0x00000000000079c5 */ /* 0x000fcc0000000000 */
[----:B------:R-:W-:Y:S01]  /*16cd0*/  HGMMA.64x16x16.F32.BF16 R72, gdesc[UR36], RZ, !UPT, gsb0 ;  /* 0x00200000244879f0 */ /* 0x000fe2000c0018ff */
[----:B------:R-:W-:Y:S01]  /*16ce0*/  UMOV UR22, UR40 ;  /* 0x0000002800167c82 */ /* 0x000fe20008000000 */
[----:B------:R-:W-:Y:S01]  /*16cf0*/  UMOV UR23, UR41 ;  /* 0x0000002900177c82 */ /* 0x000fe20008000000 */
[----:B------:R-:W-:Y:S02]  /*16d00*/  R2UR UR40, R8 ;  /* 0x00000000082872ca */ /* 0x000fe400000e0000 */
[----:B------:R-:W-:Y:S01]  /*16d10*/  R2UR UR41, R9 ;  /* 0x00000000092972ca */ /* 0x000fe200000e0000 */
[----:B------:R-:W-:Y:S02]  /*16d20*/  WARPGROUP.DEPBAR.LE gsb0, 0x0 ;  /* 0x00008000000079c5 */ /* 0x000fe40000010000 */
[----:B------:R-:W-:-:S10]  /*16d30*/  WARPGROUP.ARRIVE ;  /* 0x00000000000079c5 */ /* 0x000fd40000000000 */
[----:B------:R-:W-:Y:S01]  /*16d40*/  HGMMA.64x16x16.F32.BF16 R136, gdesc[UR40], R136, gsb0 ;  /* 0x00200000288879f0 */ /* 0x000fe20008001888 */
        /* <DEDUP_REMOVED lines=40> */
[----:B------:R-:W-:Y:S01]  /*16fd0*/  UMOV UR14, UR54 ;  /* 0x00000036000e7c82 */ /* 0x000fe20008000000 */
[----:B------:R-:W-:Y:S01]  /*16fe0*/  UMOV UR15, UR55 ;  /* 0x00000037000f7c82 */ /* 0x000fe20008000000 */
[----:B------:R-:W-:Y:S02]  /*16ff0*/  WARPGROUP.DEPBAR.LE gsb0, 0x0 ;  /* 0x00008000000079c5 */ /* 0x000fe40000010000 */
[----:B------:R-:W-:-:S08]  /*17000*/  WARPGROUP.ARRIVE ;  /* 0x00000000000079c5 */ /* 0x000fd00000000000 */
        /* <DEDUP_REMOVED lines=12> */
[----:B------:R-:W-:Y:S02]  /*170d0*/  VIADD R148, R146, 0x302 ;  /* 0x0000030292947836 */ /* 0x000fe40000000000 */
        /* <DEDUP_REMOVED lines=9> */
[----:B------:R-:W-:Y:S01]  /*17170*/  UMOV UR32, UR46 ;  /* 0x0000002e00207c82 */ /* 0x000fe20008000000 */
[----:B------:R-:W-:Y:S01]  /*17180*/  UMOV UR33, UR47 ;  /* 0x0000002f00217c82 */ /* 0x000fe20008000000 */
[----:B------:R-:W-:Y:S01]  /*17190*/  R2UR UR46, R148 ;  /* 0x00000000942e72ca */ /* 0x000fe200000e0000 */
[----:B------:R-:W-:Y:S01]  /*171a0*/  VIADD R148, R146, 0x3c2 ;  /* 0x000003c292947836 */ /* 0x000fe20000000000 */
[----:B------:R-:W-:Y:S01]  /*171b0*/  R2UR UR47, R149 ;  /* 0x00000000952f72ca */ /* 0x000fe200000e0000 */
[----:B------:R-:W-:Y:S02]  /*171c0*/  WARPGROUP.DEPBAR.LE gsb0, 0x0 ;  /* 0x00008000000079c5 */ /* 0x000fe40000010000 */
[----:B------:R-:W-:-:S06]  /*171d0*/  WARPGROUP.ARRIVE ;  /* 0x00000000000079c5 */ /* 0x000fcc0000000000 */
[----:B------:R-:W-:Y:S01]  /*171e0*/  HGMMA.64x16x16.F32.BF16 R136, gdesc[UR40], R136, gsb0 ;  /* 0x00200000288879f0 */ /* 0x000fe20008001888 */
[----:B------:R-:W-:Y:S01]  /*171f0*/  IMAD.MOV.U32 R149, RZ, RZ, -0x7fffffe0 ;  /* 0x80000020ff957424 */ /* 0x000fe200078e00ff */
[----:B------:R-:W-:Y:S01]  /*17200*/  UMOV UR34, UR50 ;  /* 0x0000003200227c82 */ /* 0x000fe20008000000 */
        /* <DEDUP_REMOVED lines=13> */
[----:B------:R-:W-:Y:S02]  /*172e0*/  R2UR UR6, R148 ;  /* 0x00000000940672ca */ /* 0x000fe400000e0000 */
[----:B------:R-:W-:Y:S02]  /*172f0*/  R2UR UR7, R149 ;  /* 0x00000000950772ca */ /* 0x000fe400000e0000 */
[----:B------:R-:W-:Y:S02]  /*17300*/  R2UR UR4, R12 ;  /* 0x000000000c0472ca */ /* 0x000fe400000e0000 */
[----:B------:R-:W-:-:S07]  /*17310*/  R2UR UR5, R13 ;  /* 0x000000000d0572ca */ /* 0x000fce00000e0000 */
[----:B------:R-:W-:Y:S01]  /*17320*/  MOV R153, UR6 ;  /* 0x0000000600997c02 */ /* 0x000fe20008000f00 */
[----:B------:R-:W-:Y:S01]  /*17330*/  UMOV UR6, UR24 ;  /* 0x0000001800067c82 */ /* 0x000fe20008000000 */
[----:B------:R-:W-:Y:S01]  /*17340*/  MOV R154, UR7 ;  /* 0x00000007009a7c02 */ /* 0x000fe20008000f00 */
[----:B------:R-:W-:Y:S01]  /*17350*/  UMOV UR7, UR25 ;  /* 0x0000001900077c82 */ /* 0x000fe20008000000 */
[----:B------:R-:W-:Y:S02]  /*17360*/  WARPGROUP.DEPBAR.LE gsb0, 0x0 ;  /* 0x00008000000079c5 */ /* 0x000fe40000010000 */
[----:B------:R-:W-:-:S06]  /*17370*/  WARPGROUP.ARRIVE ;  /* 0x00000000000079c5 */ /* 0x000fcc0000000000 */
[----:B------:R-:W-:Y:S01]  /*17380*/  HGMMA.64x16x16.F32.BF16 R128, gdesc[UR4], R128, gsb0 ;  /* 0x00200000048079f0 */ /* 0x000fe20008001880 */
        /* <DEDUP_REMOVED lines=15> */
[----:B------:R-:W-:Y:S02]  /*17480*/  R2UR UR49, R13 ;  /* 0x000000000d3172ca */ /* 0x000fe400000e0000 */
[----:B------:R-:W-:Y:S01]  /*17490*/  MOV R150, UR51 ;  /* 0x0000003300967c02 */ /* 0x000fe20008000f00 */
[----:B------:R-:W-:Y:S01]  /*174a0*/  UMOV UR51, UR57 ;  /* 0x0000003900337c82 */ /* 0x000fe20008000000 */
[----:B------:R-:W-:Y:S01]  /*174b0*/  MOV R147, UR50 ;  /* 0x0000003200937c02 */ /* 0x000fe20008000f00 */
[----:B------:R-:W-:Y:S01]  /*174c0*/  UMOV UR50, UR56 ;  /* 0x0000003800327c82 */ /* 0x000fe20008000000 */
[----:B------:R-:W-:-:S02]  /*174d0*/  WARPGROUP.DEPBAR.LE gsb0, 0x0 ;  /* 0x00008000000079c5 */ /* 0x000fc40000010000 */
[----:B------:R-:W-:-:S06]  /*174e0*/  WARPGROUP.ARRIVE ;  /* 0x00000000000079c5 */ /* 0x000fcc0000000000 */
        /* <DEDUP_REMOVED lines=17> */
[----:B------:R-:W-:Y:S02]  /*17600*/  VIADD R148, R146, 0x4c0 ;  /* 0x000004c092947836 */ /* 0x000fe40000000000 */
[----:B------:R-:W-:-:S03]  /*17610*/  IMAD.MOV.U32 R149, RZ, RZ, -0x7fffffe0 ;  /* 0x80000020ff957424 */ /* 0x000fc600078e00ff */
[----:B------:R-:W-:Y:S01]  /*17620*/  R2UR UR10, R148 ;  /* 0x00000000940a72ca */ /* 0x000fe200000e0000 */
[----:B------:R-:W-:Y:S02]  /*17630*/  WARPGROUP.DEPBAR.LE gsb0, 0x0 ;  /* 0x00008000000079c5 */ /* 0x000fe40000010000 */
[----:B------:R-:W-:-:S06]  /*17640*/  WARPGROUP.ARRIVE ;  /* 0x00000000000079c5 */ /* 0x000fcc0000000000 */
[----:B------:R-:W-:Y:S01]  /*17650*/  HGMMA.64x16x16.F32.BF16 R80, gdesc[UR24], R80, gsb0 ;  /* 0x00200000185079f0 */ /* 0x000fe20008001850 */
[----:B------:R-:W-:-:S03]  /*17660*/  R2UR UR11, R149 ;  /* 0x00000000950b72ca */ /* 0x000fc600000e0000 */
[----:B------:R-:W-:Y:S01]  /*17670*/  MOV R151, UR10 ;  /* 0x0000000a00977c02 */ /* 0x000fe20008000f00 */
[----:B------:R-:W-:Y:S01]  /*17680*/  UMOV UR10, UR28 ;  /* 0x0000001c000a7c82 */ /* 0x000fe20008000000 */
[----:B------:R-:W-:-:S08]  /*17690*/  R2UR UR28, R12 ;  /* 0x000000000c1c72ca */ /* 0x000fd000000e0000 */
[----:B------:R-:W-:Y:S01]  /*176a0*/  MOV R152, UR11 ;  /* 0x0000000b00987c02 */ /* 0x000fe20008000f00 */
[----:B------:R-:W-:Y:S01]  /*176b0*/  UMOV UR11, UR29 ;  /* 0x0000001d000b7c82 */ /* 0x000fe20008000000 */
[----:B------:R-:W-:Y:S01]  /*176c0*/  R2UR UR29, R13 ;  /* 0x000000000d1d72ca */ /* 0x000fe200000e0000 */
[----:B------:R-:W-:Y:S02]  /*176d0*/  VIADD R148, R146, 0x500 ;  /* 0x0000050092947836 */ /* 0x000fe40000000000 */
[----:B------:R-:W-:Y:S01]  /*176e0*/  IMAD.MOV.U32 R149, RZ, RZ, -0x7fffffe0 ;  /* 0x80000020ff957424 */ /* 0x000fe200078e00ff */
[----:B------:R-:W-:Y:S02]  /*176f0*/  WARPGROUP.DEPBAR.LE gsb0, 0x0 ;  /* 0x00008000000079c5 */ /* 0x000fe40000010000 */
[----:B------:R-:W-:-:S07]  /*17700*/  WARPGROUP.ARRIVE ;  /* 0x00000000000079c5 */ /* 0x000fce0000000000 */
[----:B------:R-:W-:Y:S01]  /*17710*/  HGMMA.64x16x16.F32.BF16 R72, gdesc[UR28], R72, gsb0 ;  /* 0x002000001c4879f0 */ /* 0x000fe20008001848 */
[----:B------:R-:W-:Y:S02]  /*17720*/  R2UR UR14, R148 ;  /* 0x00000000940e72ca */ /* 0x000fe400000e0000 */
[----:B------:R-:W-:-:S11]  /*17730*/  R2UR UR15, R149 ;  /* 0x00000000950f72ca */ /* 0x000fd600000e0000 */
[----:B-1----:R-:W-:Y:S01]  /*17740*/  MOV R21, UR14 ;  /* 0x0000000e00157c02 */ /* 0x002fe20008000f00 */
[----:B------:R-:W-:Y:S01]  /*17750*/  UMOV UR14, UR44 ;  /* 0x0000002c000e7c82 */ /* 0x000fe20008000000 */
[----:B------:R-:W-:Y:S01]  /*17760*/  MOV R145, UR15 ;  /* 0x0000000f00917c02 */ /* 0x000fe20008000f00 */
[----:B------:R-:W-:Y:S01]  /*17770*/  UMOV UR15, UR45 ;  /* 0x0000002d000f7c82 */ /* 0x000fe20008000000 */
[----:B------:R-:W-:Y:S02]  /*17780*/  R2UR UR44, R10 ;  /* 0x000000000a2c72ca */ /* 0x000fe400000e0000 */
[----:B------:R-:W-:Y:S01]  /*17790*/  R2UR UR45, R11 ;  /* 0x000000000b2d72ca */ /* 0x000fe200000e0000 */
[----:B------:R1:W-:Y:S01]  /*177a0*/  STL [R1+0xb4], R14 ;  /* 0x0000b40e01007387 */ /* 0x0003e20000100800 */
[----:B------:R-:W-:Y:S01]  /*177b0*/  MOV R157, UR46 ;  /* 0x0000002e009d7c02 */ /* 0x000fe20008000f00 */
[----:B------:R-:W-:Y:S01]  /*177c0*/  UMOV UR46, UR52 ;  /* 0x00000034002e7c82 */ /* 0x000fe20008000000 */
[----:B-1----:R-:W-:Y:S01]  /*177d0*/  MOV R14, UR47 ;  /* 0x0000002f000e7c02 */ /* 0x002fe20008000f00 */
[----:B------:R-:W-:Y:S01]  /*177e0*/  UMOV UR47, UR53 ;  /* 0x00000035002f7c82 */ /* 0x000fe20008000000 */
        /* <DEDUP_REMOVED lines=26> */
[----:B------:R-:W-:Y:S02]  /*17990*/  R2UR UR50, R147 ;  /* 0x00000000933272ca */ /* 0x000fe400000e0000 */
[----:B------:R-:W-:Y:S02]  /*179a0*/  R2UR UR48, R10 ;  /* 0x000000000a3072ca */ /* 0x000fe400000e0000 */
[----:B------:R-:W-:-:S02]  /*179b0*/  R2UR UR49, R11 ;  /* 0x000000000b3172ca */ /* 0x000fc400000e0000 */
[----:B------:R-:W-:Y:S02]  /*179c0*/  R2UR UR56, R10 ;  /* 0x000000000a3872ca */ /* 0x000fe400000e0000 */
[C---:B------:R-:W-:Y:S01]  /*179d0*/  R2UR UR57, R11.reuse ;  /* 0x000000000b3972ca */ /* 0x040fe200000e0000 */
[----:B------:R-:W-:Y:S01]  /*179e0*/  VIADD R148, R146, 0x540 ;  /* 0x0000054092947836 */ /* 0x000fe20000000000 */
[----:B------:R-:W-:Y:S01]  /*179f0*/  R2UR UR44, R10 ;  /* 0x000000000a2c72ca */ /* 0x000fe200000e0000 */
[----:B------:R-:W-:Y:S01]  /*17a00*/  IMAD.MOV.U32 R149, RZ, RZ, -0x7fffffe0 ;  /* 0x80000020ff957424 */ /* 0x000fe200078e00ff */
[----:B------:R-:W-:Y:S01]  /*17a10*/  R2UR UR45, R11 ;  /* 0x000000000b2d72ca */ /* 0x000fe200000e0000 */
[----:B------:R1:W5:Y:S01]  /*17a20*/  LDL.LU R14, [R1+0xb4] ;  /* 0x0000b400010e7983 */ /* 0x0003620000300800 */
[----:B------:R-:W-:Y:S02]  /*17a30*/  WARPGROUP.DEPBAR.LE gsb0, 0x0 ;  /* 0x00008000000079c5 */ /* 0x000fe40000010000 */
[----:B------:R-:W-:-:S09]  /*17a40*/  WARPGROUP.ARRIVE ;  /* 0x00000000000079c5 */ /* 0x000fd20000000000 */
[----:B------:R-:W-:Y:S03]  /*17a50*/  HGMMA.64x16x16.F32.BF16 R96, gdesc[UR44], R96, gsb0 ;  /* 0x002000002c6079f0 */ /* 0x000fe60008001860 */
[----:B------:R-:W-:Y:S02]  /*17a60*/  WARPGROUP.DEPBAR.LE gsb0, 0x0 ;  /* 0x00008000000079c5 */ /* 0x000fe40000010000 */
[----:B------:R-:W-:-:S06]  /*17a70*/  WARPGROUP.ARRIVE ;  /* 0x00000000000079c5 */ /* 0x000fcc0000000000 */
[----:B------:R-:W-:Y:S01]  /*17a80*/  HGMMA.64x16x16.F32.BF16 R88, gdesc[UR48], R88, gsb0 ;  /* 0x00200000305879f0 */ /* 0x000fe20008001858 */
        /* <DEDUP_REMOVED lines=163> */
[----:B-1----:R-:W-:Y:S05]  /*184c0*/  @P2 BRA `(.L_x_2435) ;  /* 0x0000000000302947 */ /* 0x002fea0003800000 */
[----:B------:R-:W-:Y:S05]  /*184d0*/  @!P1 BRA `(.L_x_2436) ;  /* 0x0000000000049947 */ /* 0x000fea0003800000 */
[----:B------:R-:W-:Y:S01]  /*184e0*/  BPT.TRAP 0x1 ;  /* 0x000000040000795c */ /* 0x000fe20000300000 */
.L_x_2436:
[----:B------:R-:W-:Y:S01]  /*184f0*/  SHF.L.U32 R15, R15, 0x1f, RZ ;  /* 0x0000001f0f0f7819 */ /* 0x000fe200000006ff */
[----:B------:R-:W-:-:S04]  /*18500*/  IMAD R21, R20, 0x8, R16 ;  /* 0x0000000814157824 */ /* 0x000fc800078e0210 */
[----:B------:R1:W2:Y:S01]  /*18510*/  SYNCS.PHASECHK.TRANS64.TRYWAIT P2, [R21+URZ+0x31c50], R15 ;  /* 0x031c500f150075a7 */ /* 0x0002a2000804017f */
[----:B------:R-:W-:Y:S05]  /*18520*/  @!P1 BRA `(.L_x_2437) ;  /* 0x0000000000049947 */ /* 0x000fea0003800000 */
[----:B------:R-:W-:Y:S01]  /*18530*/  BPT.TRAP 0x1 ;  /* 0x000000040000795c */ /* 0x000fe20000300000 */
.L_x_2437:
[----:B------:R-:W-:Y:S04]  /*18540*/  BSSY B0, `(.L_x_2435) ;  /* 0x0000004000007945 */ /* 0x000fe80003800000 */
[----:B--2---:R-:W-:Y:S05]  /*18550*/  @P2 BRA `(.L_x_2438) ;  /* 0x0000000000082947 */ /* 0x004fea0003800000 */
[----:B------:R-:W2:Y:S02]  /*18560*/  SYNCS.PHASECHK.TRANS64.TRYWAIT P2, [R21+URZ+0x31c50], R15 ;  /* 0x031c500f150075a7 */ /* 0x000ea4000804017f */
[----:B--2---:R-:W-:Y:S05]  /*18570*/  @!P2 BRA `(.L_x_2439) ;  /* 0x000000d800b8a947 */ /* 0x004fea0003800000 */
.L_x_2438:
[----:B------:R-:W-:Y:S05]  /*18580*/  BSYNC B0 ;  /* 0x0000000000007941 */ /* 0x000fea0003800000 */
.L_x_2435:
[----:B------:R-:W-:Y:S01]  /*18590*/  FMUL.FTZ R155, R136, UR61 ;  /* 0x0000003d889b7c20 */ /* 0x000fe20008410000 */
[----:B------:R-:W-:Y:S01]  /*185a0*/  FMUL.FTZ R150, R137, UR61 ;  /* 0x0000003d89967c20 */ /* 0x000fe20008410000 */
[----:B------:R-:W-:Y:S01]  /*185b0*/  FMUL.FTZ R146, R140, UR61 ;  /* 0x0000003d8c927c20 */ /* 0x000fe20008410000 */
[----:B------:R-:W-:Y:S01]  /*185c0*/  FMUL.FTZ R145, R141, UR61 ;  /* 0x0000003d8d917c20 */ /* 0x000fe20008410000 */
[----:B------:R-:W-:Y:S01]  /*185d0*/  FMUL.FTZ R141, R128, UR61 ;  /* 0x0000003d808d7c20 */ /* 0x000fe20008410000 */
[----:B------:R-:W-:Y:S01]  /*185e0*/  FMUL.FTZ R138, R138, UR61 ;  /* 0x0000003d8a8a7c20 */ /* 0x000fe20008410000 */
[----:B------:R-:W3:Y:S01]  /*185f0*/  MUFU.TANH R155, R155 ;  /* 0x0000009b009b7308 */ /* 0x000ee20000002400 */
[----:B------:R-:W-:Y:S01]  /*18600*/  FMUL.FTZ R140, R129, UR61 ;  /* 0x0000003d818c7c20 */ /* 0x000fe20008410000 */
[----:B------:R4:W-:Y:S01]  /*18610*/  STL [R1+0xb4], R2 ;  /* 0x0000b40201007387 */ /* 0x0009e20000100800 */
[----:B-12---:R-:W-:Y:S01]  /*18620*/  FMUL.FTZ R21, R113, UR61 ;  /* 0x0000003d71157c20 */ /* 0x006fe20008410000 */
        /* <DEDUP_REMOVED lines=13> */
[----:B---3-5:R-:W-:Y:S01]  /*18700*/  FMNMX.FTZ R113, R155, R14, !PT ;  /* 0x0000000e9b717209 */ /* 0x028fe20007810000 */
[----:B------:R-:W-:Y:S01]  /*18710*/  FMUL.FTZ R109, R109, UR61 ;  /* 0x0000003d6d6d7c20 */ /* 0x000fe20008410000 */
[----:B------:R-:W-:Y:S01]  /*18720*/  FMUL.FTZ R96, R96, UR61 ;  /* 0x0000003d60607c20 */ /* 0x000fe20008410000 */
[----:B------:R-:W-:Y:S01]  /*18730*/  FMUL.FTZ R100, R100, UR61 ;  /* 0x0000003d64647c20 */ /* 0x000fe20008410000 */
[----:B------:R-:W-:Y:S01]  /*18740*/  FMUL.FTZ R101, R101, UR61 ;  /* 0x0000003d65657c20 */ /* 0x000fe20008410000 */
[----:B------:R-:W-:Y:S01]  /*18750*/  FMUL.FTZ R88, R88, UR61 ;  /* 0x0000003d58587c20 */ /* 0x000fe20008410000 */
[----:B------:R-:W-:Y:S01]  /*18760*/  FMUL.FTZ R89, R89, UR61 ;  /* 0x0000003d59597c20 */ /* 0x000fe20008410000 */
[----:B------:R-:W3:Y:S01]  /*18770*/  MUFU.TANH R145, R145 ;  /* 0x0000009100917308 */ /* 0x000ee20000002400 */
        /* <DEDUP_REMOVED lines=13> */
[----:B------:R-:W-:Y:S05]  /*18850*/  WARPSYNC.ALL ;  /* 0x0000000000007948 */ /* 0x000fea0003800000 */
[----:B----4-:R2:W4:Y:S01]  /*18860*/  MUFU.TANH R2, R138 ;  /* 0x0000008a00027308 */ /* 0x0105220000002400 */
[----:B---3--:R-:W-:Y:S01]  /*18870*/  FMNMX.FTZ R116, R145, R116, !PT ;  /* 0x0000007491747209 */ /* 0x008fe20007810000 */
[----:B------:R-:W-:Y:S01]  /*18880*/  FMUL.FTZ R127, R127, UR61 ;  /* 0x0000003d7f7f7c20 */ /* 0x000fe20008410000 */
[----:B------:R-:W-:Y:S01]  /*18890*/  ULDC UR4, c[0x0][0x988] ;  /* 0x0002620000047ab9 */ /* 0x000fe20000000800 */
[----:B------:R-:W-:Y:S01]  /*188a0*/  FMUL.FTZ R143, R143, UR61 ;  /* 0x0000003d8f8f7c20 */ /* 0x000fe20008410000 */
[----:B------:R-:W-:Y:S01]  /*188b0*/  FMUL.FTZ R139, R139, UR61 ;  /* 0x0000003d8b8b7c20 */ /* 0x000fe20008410000 */
[----:B-1----:R-:W-:Y:S01]  /*188c0*/  FMNMX.FTZ R116, R141, R116, !PT ;  /* 0x000000748d747209 */ /* 0x002fe20007810000 */
[----:B------:R-:W-:Y:S01]  /*188d0*/  FMUL.FTZ R131, R131, UR61 ;  /* 0x0000003d83837c20 */ /* 0x000fe20008410000 */
[----:B------:R-:W1:Y:S01]  /*188e0*/  MUFU.TANH R140, R140 ;  /* 0x0000008c008c7308 */ /* 0x000e620000002400 */
[----:B--2---:R-:W-:Y:S01]  /*188f0*/  FMUL.FTZ R138, R132, UR61 ;  /* 0x0000003d848a7c20 */ /* 0x004fe20008410000 */
[----:B------:R-:W-:Y:S01]  /*18900*/  FMUL.FTZ R132, R133, UR61 ;  /* 0x0000003d85847c20 */ /* 0x000fe20008410000 */
[----:B------:R-:W-:Y:S01]  /*18910*/  FMUL.FTZ R130, R130, UR61 ;  /* 0x0000003d82827c20 */ /* 0x000fe20008410000 */
[----:B------:R-:W-:Y:S01]  /*18920*/  FMUL.FTZ R114, R114, UR61 ;  /* 0x0000003d72727c20 */ /* 0x000fe20008410000 */
[----:B------:R-:W-:Y:S01]  /*18930*/  FMUL.FTZ R142, R142, UR61 ;  /* 0x0000003d8e8e7c20 */ /* 0x000fe20008410000 */
[----:B------:R-:W-:Y:S01]  /*18940*/  FMUL.FTZ R122, R122, UR61 ;  /* 0x0000003d7a7a7c20 */ /* 0x000fe20008410000 */
[----:B------:R-:W-:Y:S01]  /*18950*/  FMUL.FTZ R126, R126, UR61 ;  /* 0x0000003d7e7e7c20 */ /* 0x000fe20008410000 */
[----:B------:R-:W2:Y:S01]  /*18960*/  MUFU.TANH R138, R138 ;  /* 0x0000008a008a7308 */ /* 0x000ea20000002400 */
[----:B----4-:R3:W-:Y:S01]  /*18970*/  STL [R1+0x3c], R2 ;  /* 0x00003c0201007387 */ /* 0x0107e20000100800 */
[----:B------:R-:W-:Y:S01]  /*18980*/  FMUL.FTZ R134, R134, UR61 ;  /* 0x0000003d86867c20 */ /* 0x000fe20008410000 */
[----:B------:R-:W-:Y:S01]  /*18990*/  FMUL.FTZ R135, R135, UR61 ;  /* 0x0000003d87877c20 */ /* 0x000fe20008410000 */
[----:B------:R-:W-:Y:S01]  /*189a0*/  FMUL.FTZ R156, R118, UR61 ;  /* 0x0000003d769c7c20 */ /* 0x000fe20008410000 */
[----:B------:R-:W-:Y:S01]  /*189b0*/  FMUL.FTZ R123, R123, UR61 ;  /* 0x0000003d7b7b7c20 */ /* 0x000fe20008410000 */
[----:B------:R-:W-:-:S02]  /*189c0*/  FMUL.FTZ R157, R115, UR61 ;  /* 0x0000003d739d7c20 */ /* 0x000fc40008410000 */
[----:B------:R-:W4:Y:S01]  /*189d0*/  MUFU.TANH R132, R132 ;  /* 0x0000008400847308 */ /* 0x000f220000002400 */
[----:B-1----:R-:W-:-:S07]  /*189e0*/  FMNMX.FTZ R116, R140, R116, !PT ;  /* 0x000000748c747209 */ /* 0x002fce0007810000 */
[----:B------:R-:W1:Y:S01]  /*189f0*/  MUFU.TANH R137, R137 ;  /* 0x0000008900897308 */ /* 0x000e620000002400 */
[----:B--2---:R-:W-:-:S07]  /*18a00*/  FMNMX.FTZ R116, R138, R116, !PT ;  /* 0x000000748a747209 */ /* 0x004fce0007810000 */
[----:B------:R-:W2:Y:S01]  /*18a10*/  MUFU.TANH R136, R136 ;  /* 0x0000008800887308 */ /* 0x000ea20000002400 */
[----:B----4-:R-:W-:-:S07]  /*18a20*/  FMNMX.FTZ R116, R132, R116, !PT ;  /* 0x0000007484747209 */ /* 0x010fce0007810000 */
[----:B------:R-:W4:Y:S01]  /*18a30*/  MUFU.TANH R129, R129 ;  /* 0x0000008100817308 */ /* 0x000f220000002400 */
[----:B-1----:R-:W-:-:S07]  /*18a40*/  FMNMX.FTZ R116, R137, R116, !PT ;  /* 0x0000007489747209 */ /* 0x002fce0007810000 */
[----:B------:R-:W1:Y:S01]  /*18a50*/  MUFU.TANH R128, R128 ;  /* 0x0000008000807308 */ /* 0x000e620000002400 */
[----:B--2---:R-:W-:-:S07]  /*18a60*/  FMNMX.FTZ R116, R136, R116, !PT ;  /* 0x0000007488747209 */ /* 0x004fce0007810000 */
[----:B------:R-:W2:Y:S08]  /*18a70*/  MUFU.TANH R15, R15 ;  /* 0x0000000f000f7308 */ /* 0x000eb00000002400 */
[----:B------:R-:W0:Y:S08]  /*18a80*/  MUFU.TANH R21, R21 ;  /* 0x0000001500157308 */ /* 0x000e300000002400 */
[----:B------:R-:W3:Y:S08]  /*18a90*/  MUFU.TANH R125, R125 ;  /* 0x0000007d007d7308 */ /* 0x000ef00000002400 */
[----:B------:R4:W-:Y:S08]  /*18aa0*/  MUFU.TANH R113, R97 ;  /* 0x0000006100717308 */ /* 0x0009f00000002400 */
[----:B------:R-:W3:Y:S01]  /*18ab0*/  MUFU.TANH R112, R112 ;  /* 0x0000007000707308 */ /* 0x000ee20000002400 */
[----:B----4-:R-:W-:-:S04]  /*18ac0*/  FMNMX.FTZ R97, R129, R116, !PT ;  /* 0x0000007481617209 */ /* 0x010fc80007810000 */
[----:B-1----:R-:W-:-:S03]  /*18ad0*/  FMNMX.FTZ R97, R128, R97, !PT ;  /* 0x0000006180617209 */ /* 0x002fc60007810000 */
[----:B------:R-:W1:Y:S01]  /*18ae0*/  MUFU.TANH R104, R104 ;  /* 0x0000006800687308 */ /* 0x000e620000002400 */
[----:B--2---:R-:W-:-:S04]  /*18af0*/  FMNMX.FTZ R97, R15, R97, !PT ;  /* 0x000000610f617209 */ /* 0x004fc80007810000 */
[----:B0-----:R-:W-:-:S03]  /*18b00*/  FMNMX.FTZ R97, R21, R97, !PT ;  /* 0x0000006115617209 */ /* 0x001fc60007810000 */
[----:B------:R-:W0:Y:S01]  /*18b10*/  MUFU.TANH R105, R105 ;  /* 0x0000006900697308 */ /* 0x000e220000002400 */
[----:B---3--:R-:W-:-:S04]  /*18b20*/  FMNMX.FTZ R97, R125, R97, !PT ;  /* 0x000000617d617209 */ /* 0x008fc80007810000 */
[----:B------:R-:W-:-:S03]  /*18b30*/  FMNMX.FTZ R97, R112, R97, !PT ;  /* 0x0000006170617209 */ /* 0x000fc60007810000 */
        /* <DEDUP_REMOVED lines=9> */
[----:B0-----:R-:W-:-:S04]  /*18bd0*/  FMNMX.FTZ R97, R96, R97, !PT ;  /* 0x0000006160617209 */ /* 0x001fc80007810000 */
[----:B------:R-:W-:-:S03]  /*18be0*/  FMNMX.FTZ R97, R113, R97, !PT ;  /* 0x0000006171617209 */ /* 0x000fc60007810000 */
        /* <DEDUP_REMOVED lines=26> */
[----:B------:R-:W-:Y:S01]  /*18d90*/  MUFU.TANH R89, R143 ;  /* 0x0000008f00597308 */ /* 0x000fe20000002400 */
[----:B-1----:R-:W-:-:S05]  /*18da0*/  FMNMX.FTZ R72, R124, R72, !PT ;  /* 0x000000487c487209 */ /* 0x002fca0007810000 */
[----:B------:R-:W1:Y:S02]  /*18db0*/  SHFL.BFLY PT, R73, R72, 0x2, 0x1f ;  /* 0x0c401f0048497f89 */ /* 0x000e6400000e0000 */
[----:B------:R-:W-:Y:S08]  /*18dc0*/  MUFU.TANH R2, R139 ;  /* 0x0000008b00027308 */ /* 0x000ff00000002400 */
[----:B------:R2:W-:Y:S08]  /*18dd0*/  MUFU.TANH R143, R131 ;  /* 0x00000083008f7308 */ /* 0x0005f00000002400 */
[----:B------:R3:W-:Y:S01]  /*18de0*/  MUFU.TANH R139, R130 ;  /* 0x00000082008b7308 */ /* 0x0007e20000002400 */
[----:B-1----:R-:W-:-:S07]  /*18df0*/  FMNMX.FTZ R72, R72, R73, !PT ;  /* 0x0000004948487209 */ /* 0x002fce0007810000 */
[----:B------:R-:W1:Y:S01]  /*18e00*/  MUFU.TANH R93, R114 ;  /* 0x00000072005d7308 */ /* 0x000e620000002400 */
[----:B------:R-:W4:Y:S07]  /*18e10*/  SHFL.BFLY PT, R73, R72, 0x1, 0x1f ;  /* 0x0c201f0048497f89 */ /* 0x000f2e00000e0000 */
[----:B------:R-:W-:Y:S08]  /*18e20*/  MUFU.TANH R92, R142 ;  /* 0x0000008e005c7308 */ /* 0x000ff00000002400 */
[----:B------:R1:W-:Y:S08]  /*18e30*/  MUFU.TANH R133, R122 ;  /* 0x0000007a00857308 */ /* 0x0003f00000002400 */
[----:B------:R-:W-:Y:S01]  /*18e40*/  MUFU.TANH R81, R126 ;  /* 0x0000007e00517308 */ /* 0x000fe20000002400 */
[----:B----4-:R-:W-:Y:S01]  /*18e50*/  FMNMX.FTZ R72, R72, R73, !PT ;  /* 0x0000004948487209 */ /* 0x010fe20007810000 */
[----:B------:R-:W-:-:S04]  /*18e60*/  IMAD.U32 R73, RZ, RZ, UR4 ;  /* 0x00000004ff497e24 */ /* 0x000fc8000f8e00ff */
[CC--:B------:R-:W-:Y:S01]  /*18e70*/  FMUL.FTZ R154, R72.reuse, R73.reuse ;  /* 0x00000049489a7220 */ /* 0x0c0fe20000410000 */
[----:B------:R-:W-:Y:S01]  /*18e80*/  FADD.FTZ R14, -R72, R14 ;  /* 0x0000000e480e7221 */ /* 0x000fe20000010100 */
[----:B------:R4:W4:Y:S02]  /*18e90*/  MUFU.TANH R85, R134 ;  /* 0x0000008600557308 */ /* 0x0009240000002400 */
[-C--:B--2---:R-:W-:Y:S01]  /*18ea0*/  FFMA.FTZ R131, R137, R73.reuse, -R154 ;  /* 0x0000004989837223 */ /* 0x084fe2000001089a */
[----:B0-----:R-:W-:Y:S02]  /*18eb0*/  IMAD.MOV.U32 R137, RZ, RZ, R80 ;  /* 0x000000ffff897224 */ /* 0x001fe400078e0050 */
[-CC-:B---3--:R-:W-:Y:S01]  /*18ec0*/  FFMA.FTZ R130, R136, R73.reuse, -R154.reuse ;  /* 0x0000004988827223 */ /* 0x188fe2000001089a */
[-CC-:B------:R-:W-:Y:S01]  /*18ed0*/  FFMA.FTZ R80, R105, R73.reuse, -R154.reuse ;  /* 0x0000004969507223 */ /* 0x180fe2000001089a */
[----:B------:R-:W2:Y:S01]  /*18ee0*/  LDL.LU R136, [R1+0x8] ;  /* 0x0000080001887983 */ /* 0x000ea20000300800 */
[-C--:B------:R-:W-:Y:S01]  /*18ef0*/  FMUL.FTZ R14, R14, R73.reuse ;  /* 0x000000490e0e7220 */ /* 0x080fe20000410000 */
[-CC-:B------:R-:W-:Y:S01]  /*18f00*/  FFMA.FTZ R118, R155, R73.reuse, -R154.reuse ;  /* 0x000000499b767223 */ /* 0x180fe2000001089a */
[----:B------:R0:W3:Y:S01]  /*18f10*/  MUFU.TANH R84, R135 ;  /* 0x0000008700547308 */ /* 0x0000e20000002400 */
[----:B------:R-:W2:Y:S01]  /*18f20*/  LDL.LU R105, [R1+0x3c] ;  /* 0x00003c0001697983 */ /* 0x000ea20000300800 */
[-CC-:B-1----:R-:W-:Y:S01]  /*18f30*/  FFMA.FTZ R122, R150, R73.reuse, -R154.reuse ;  /* 0x00000049967a7223 */ /* 0x182fe2000001089a */
[-CC-:B------:R-:W-:Y:S01]  /*18f40*/  FFMA.FTZ R76, R104, R73.reuse, -R154.reuse ;  /* 0x00000049684c7223 */ /* 0x180fe2000001089a */
[----:B------:R-:W-:Y:S01]  /*18f50*/  FFMA.FTZ R114, R146, R73, -R154 ;  /* 0x0000004992727223 */ /* 0x000fe2000001089a */
[----:B------:R-:W-:-:S02]  /*18f60*/  IMAD.MOV.U32 R155, RZ, RZ, R93 ;  /* 0x000000ffff9b7224 */ /* 0x000fc400078e005d */
[-CC-:B------:R-:W-:Y:S01]  /*18f70*/  FFMA.FTZ R115, R145, R73.reuse, -R154.reuse ;  /* 0x0000004991737223 */ /* 0x180fe2000001089a */
[-CC-:B----4-:R-:W-:Y:S01]  /*18f80*/  FFMA.FTZ R134, R140, R73.reuse, -R154.reuse ;  /* 0x000000498c867223 */ /* 0x190fe2000001089a */
[----:B------:R-:W-:Y:S01]  /*18f90*/  MUFU.EX2 R14, R14 ;  /* 0x0000000e000e7308 */ /* 0x000fe20000000800 */
[-CC-:B------:R-:W-:Y:S01]  /*18fa0*/  FFMA.FTZ R93, R117, R73.reuse, -R154.reuse ;  /* 0x00000049755d7223 */ /* 0x180fe2000001089a */
[----:B------:R-:W-:Y:S02]  /*18fb0*/  IMAD.MOV.U32 R150, RZ, RZ, R85 ;  /* 0x000000ffff967224 */ /* 0x000fe400078e0055 */
[----:B0-----:R-:W-:-:S04]  /*18fc0*/  FFMA.FTZ R135, R141, R73, -R154 ;  /* 0x000000498d877223 */ /* 0x001fc8000001089a */
[----:B------:R0:W1:Y:S01]  /*18fd0*/  MUFU.TANH R142, R123 ;  /* 0x0000007b008e7308 */ /* 0x0000620000002400 */
[----:B------:R-:W-:Y:S01]  /*18fe0*/  FMUL.FTZ R117, R106, UR61 ;  /* 0x0000003d6a757c20 */ /* 0x000fe20008410000 */
[----:B------:R-:W-:Y:S02]  /*18ff0*/  IMAD.MOV.U32 R140, RZ, RZ, R133 ;  /* 0x000000ffff8c7224 */ /* 0x000fe400078e0085 */
[-CC-:B------:R-:W-:Y:S01]  /*19000*/  FFMA.FTZ R133, R138, R73.reuse, -R154.reuse ;  /* 0x000000498a857223 */ /* 0x180fe2000001089a */
[----:B------:R-:W-:Y:S02]  /*19010*/  IMAD.MOV.U32 R138, RZ, RZ, R81 ;  /* 0x000000ffff8a7224 */ /* 0x000fe400078e0051 */
[-C--:B------:R-:W-:Y:S01]  /*19020*/  FFMA.FTZ R127, R15, R73.reuse, -R154 ;  /* 0x000000490f7f7223 */ /* 0x080fe2000001089a */
[----:B---3--:R-:W-:Y:S02]  /*19030*/  IMAD.MOV.U32 R146, RZ, RZ, R84 ;  /* 0x000000ffff927224 */ /* 0x008fe400078e0054 */
[----:B------:R-:W-:Y:S01]  /*19040*/  FFMA.FTZ R126, R21, R73, -R154 ;  /* 0x00000049157e7223 */ /* 0x000fe2000001089a */
[----:B------:R-:W3:Y:S01]  /*19050*/  MUFU.EX2 R104, R118 ;  /* 0x0000007600687308 */ /* 0x000ee20000000800 */
[----:B0-----:R-:W-:-:S02]  /*19060*/  IMAD.MOV.U32 R123, RZ, RZ, R92 ;  /* 0x000000ffff7b7224 */ /* 0x001fc400078e005c */
[-CC-:B------:R-:W-:Y:S01]  /*19070*/  FFMA.FTZ R92, R88, R73.reuse, -R154.reuse ;  /* 0x00000049585c7223 */ /* 0x180fe2000001089a */
[-CC-:B------:R-:W-:Y:S01]  /*19080*/  FFMA.FTZ R88, R121, R73.reuse, -R154.reuse ;  /* 0x0000004979587223 */ /* 0x180fe2000001089a */
[-CC-:B------:R-:W-:Y:S01]  /*19090*/  FFMA.FTZ R97, R96, R73.reuse, -R154.reuse ;  /* 0x0000004960617223 */ /* 0x180fe2000001089a */
[-CC-:B------:R-:W-:Y:S02]  /*190a0*/  FFMA.FTZ R132, R132, R73.reuse, -R154.reuse ;  /* 0x0000004984847223 */ /* 0x180fe4000001089a */
[----:B------:R-:W0:Y:S01]  /*190b0*/  MUFU.EX2 R122, R122 ;  /* 0x0000007a007a7308 */ /* 0x000e220000000800 */
[----:B------:R-:W-:Y:S01]  /*190c0*/  FMUL.FTZ R121, R98, UR61 ;  /* 0x0000003d62797c20 */ /* 0x000fe20008410000 */
[----:B------:R-:W-:-:S06]  /*190d0*/  FFMA.FTZ R81, R112, R73, -R154 ;  /* 0x0000004970517223 */ /* 0x000fcc000001089a */
[----:B------:R1:W4:Y:S01]  /*190e0*/  MUFU.EX2 R106, R114 ;  /* 0x00000072006a7308 */ /* 0x0003220000000800 */
[----:B------:R-:W-:Y:S02]  /*190f0*/  IMAD.MOV.U32 R112, RZ, RZ, R89 ;  /* 0x000000ffff707224 */ /* 0x000fe400078e0059 */
[-CC-:B------:R-:W-:Y:S01]  /*19100*/  FFMA.FTZ R129, R129, R73.reuse, -R154.reuse ;  /* 0x0000004981817223 */ /* 0x180fe2000001089a */
[-CC-:B------:R-:W-:Y:S01]  /*19110*/  FFMA.FTZ R128, R128, R73.reuse, -R154.reuse ;  /* 0x0000004980807223 */ /* 0x180fe2000001089a */
[----:B------:R-:W-:-:S03]  /*19120*/  FFMA.FTZ R125, R125, R73, -R154 ;  /* 0x000000497d7d7223 */ /* 0x000fc6000001089a */
        /* <DEDUP_REMOVED lines=15> */
[----:B------:R-:W-:-:S02]  /*19220*/  IMAD.MOV.U32 R124, RZ, RZ, R112 ;  /* 0x000000ffff7c7224 */ /* 0x000fc400078e0070 */
[----:B------:R-:W-:Y:S01]  /*19230*/  FMUL.FTZ R116, R119, UR61 ;  /* 0x0000003d77747c20 */ /* 0x000fe20008410000 */
[----:B------:R-:W-:Y:S01]  /*19240*/  FMUL.FTZ R119, R110, UR61 ;  /* 0x0000003d6e777c20 */ /* 0x000fe20008410000 */
[----:B------:R-:W-:Y:S01]  /*19250*/  FMUL.FTZ R110, R102, UR61 ;  /* 0x0000003d666e7c20 */ /* 0x000fe20008410000 */
[----:B------:R-:W-:Y:S01]  /*19260*/  IMAD.MOV.U32 R102, RZ, RZ, R139 ;  /* 0x000000ffff667224 */ /* 0x000fe200078e008b */
[----:B------:R-:W4:Y:S01]  /*19270*/  MUFU.TANH R157, R157 ;  /* 0x0000009d009d7308 */ /* 0x000f220000002400 */
[----:B-1----:R-:W-:Y:S02]  /*19280*/  IMAD.MOV.U32 R114, RZ, RZ, R142 ;  /* 0x000000ffff727224 */ /* 0x002fe400078e008e */
[----:B------:R-:W-:Y:S02]  /*19290*/  IMAD.MOV.U32 R101, RZ, RZ, R140 ;  /* 0x000000ffff657224 */ /* 0x000fe400078e008c */
[----:B------:R-:W-:Y:S02]  /*192a0*/  IMAD.MOV.U32 R109, RZ, RZ, R138 ;  /* 0x000000ffff6d7224 */ /* 0x000fe400078e008a */
[----:B------:R-:W-:Y:S01]  /*192b0*/  IMAD.MOV.U32 R108, RZ, RZ, R137 ;  /* 0x000000ffff6c7224 */ /* 0x000fe200078e0089 */
[----:B------:R-:W1:Y:S01]  /*192c0*/  MUFU.TANH R156, R156 ;  /* 0x0000009c009c7308 */ /* 0x000e620000002400 */
[----:B------:R-:W-:-:S07]  /*192d0*/  FMUL.FTZ R118, R107, UR61 ;  /* 0x0000003d6b767c20 */ /* 0x000fce0008410000 */
[----:B------:R-:W1:Y:S01]  /*192e0*/  MUFU.TANH R116, R116 ;  /* 0x0000007400747308 */ /* 0x000e620000002400 */
[----:B------:R-:W-:-:S07]  /*192f0*/  FMUL.FTZ R120, R111, UR61 ;  /* 0x0000003d6f787c20 */ /* 0x000fce0008410000 */
[----:B------:R-:W1:Y:S08]  /*19300*/  MUFU.TANH R117, R117 ;  /* 0x0000007500757308 */ /* 0x000e700000002400 */
[----:B------:R-:W1:Y:S08]  /*19310*/  MUFU.TANH R118, R118 ;  /* 0x0000007600767308 */ /* 0x000e700000002400 */
[----:B------:R-:W1:Y:S08]  /*19320*/  MUFU.TANH R119, R119 ;  /* 0x0000007700777308 */ /* 0x000e700000002400 */
[----:B------:R-:W1:Y:S01]  /*19330*/  MUFU.TANH R120, R120 ;  /* 0x0000007800787308 */ /* 0x000e620000002400 */
[----:B------:R-:W-:-:S07]  /*19340*/  FMUL.FTZ R111, R103, UR61 ;  /* 0x0000003d676f7c20 */ /* 0x000fce0008410000 */
[----:B------:R-:W1:Y:S01]  /*19350*/  MUFU.TANH R121, R121 ;  /* 0x0000007900797308 */ /* 0x000e620000002400 */
[----:B------:R-:W-:Y:S01]  /*19360*/  FMUL.FTZ R90, R90, UR61 ;  /* 0x0000003d5a5a7c20 */ /* 0x000fe20008410000 */
[----:B------:R-:W-:-:S06]  /*19370*/  FMUL.FTZ R112, R91, UR61 ;  /* 0x0000003d5b707c20 */ /* 0x000fcc0008410000 */
[----:B------:R-:W-:Y:S01]  /*19380*/  MUFU.TANH R110, R110 ;  /* 0x0000006e006e7308 */ /* 0x000fe20000002400 */
[----:B------:R-:W-:-:S07]  /*19390*/  FMUL.FTZ R113, R94, UR61 ;  /* 0x0000003d5e717c20 */ /* 0x000fce0008410000 */
[----:B------:R-:W-:Y:S08]  /*193a0*/  MUFU.TANH R111, R111 ;  /* 0x0000006f006f7308 */ /* 0x000ff00000002400 */
[----:B------:R-:W-:Y:S01]  /*193b0*/  MUFU.TANH R90, R90 ;  /* 0x0000005a005a7308 */ /* 0x000fe20000002400 */
[----:B------:R-:W-:-:S07]  /*193c0*/  FMUL.FTZ R137, R82, UR61 ;  /* 0x0000003d52897c20 */ /* 0x000fce0008410000 */
[----:B------:R-:W-:Y:S01]  /*193d0*/  MUFU.TANH R112, R112 ;  /* 0x0000007000707308 */ /* 0x000fe20000002400 */
[----:B------:R-:W-:-:S07]  /*193e0*/  FMUL.FTZ R138, R83, UR61 ;  /* 0x0000003d538a7c20 */ /* 0x000fce0008410000 */
[----:B------:R-:W-:Y:S01]  /*193f0*/  MUFU.TANH R113, R113 ;  /* 0x0000007100717308 */ /* 0x000fe20000002400 */
[----:B------:R-:W-:Y:S01]  /*19400*/  FMUL.FTZ R139, R86, UR61 ;  /* 0x0000003d568b7c20 */ /* 0x000fe20008410000 */
[----:B------:R-:W-:-:S06]  /*19410*/  FMUL.FTZ R140, R87, UR61 ;  /* 0x0000003d578c7c20 */ /* 0x000fcc0008410000 */
[----:B------:R-:W-:Y:S08]  /*19420*/  MUFU.TANH R137, R137 ;  /* 0x0000008900897308 */ /* 0x000ff00000002400 */
[----:B------:R-:W-:Y:S08]  /*19430*/  MUFU.TANH R138, R138 ;  /* 0x0000008a008a7308 */ /* 0x000ff00000002400 */
[----:B------:R-:W-:Y:S01]  /*19440*/  MUFU.TANH R139, R139 ;  /* 0x0000008b008b7308 */ /* 0x000fe20000002400 */
[----:B--2---:R-:W-:Y:S01]  /*19450*/  FMNMX.FTZ R98, R105, R0, !PT ;  /* 0x0000000069627209 */ /* 0x004fe20007810000 */
[----:B---3--:R-:W-:-:S03]  /*19460*/  FFMA.FTZ R100, R14, R136, R104 ;  /* 0x000000880e647223 */ /* 0x008fc60000010068 */
[----:B------:R-:W-:Y:S01]  /*19470*/  FMNMX.FTZ R98, R2, R98, !PT ;  /* 0x0000006202627209 */ /* 0x000fe20007810000 */
[----:B0-----:R-:W-:-:S03]  /*19480*/  FADD.FTZ R100, R122, R100 ;  /* 0x000000647a647221 */ /* 0x001fc60000010000 */
[----:B------:R-:W-:Y:S01]  /*19490*/  FMNMX.FTZ R98, R123, R98, !PT ;  /* 0x000000627b627209 */ /* 0x000fe20007810000 */
[----:B----4-:R-:W-:Y:S01]  /*194a0*/  FADD.FTZ R100, R106, R100 ;  /* 0x000000646a647221 */ /* 0x010fe20000010000 */
[----:B------:R-:W-:Y:S02]  /*194b0*/  F2FP.BF16.F32.PACK_AB R104, R122, R104 ;  /* 0x000000687a68723e */ /* 0x000fe400000010ff */
[----:B------:R-:W-:Y:S01]  /*194c0*/  FMNMX.FTZ R98, R124, R98, !PT ;  /* 0x000000627c627209 */ /* 0x000fe20007810000 */
[----:B------:R-:W-:Y:S01]  /*194d0*/  FMUL.FTZ R122, R99, UR61 ;  /* 0x0000003d637a7c20 */ /* 0x000fe20008410000 */
[----:B------:R-:W-:Y:S02]  /*194e0*/  IMAD.MOV.U32 R99, RZ, RZ, R143 ;  /* 0x000000ffff637224 */ /* 0x000fe400078e008f */
[----:B------:R-:W-:Y:S01]  /*194f0*/  FMNMX.FTZ R98, R102, R98, !PT ;  /* 0x0000006266627209 */ /* 0x000fe20007810000 */
[C---:B------:R-:W-:Y:S01]  /*19500*/  FADD.FTZ R142, R115.reuse, R100 ;  /* 0x00000064738e7221 */ /* 0x040fe20000010000 */
[----:B------:R-:W-:Y:S01]  /*19510*/  F2FP.BF16.F32.PACK_AB R106, R115, R106 ;  /* 0x0000006a736a723e */ /* 0x000fe200000010ff */
[----:B------:R-:W-:Y:S01]  /*19520*/  IMAD.MOV.U32 R115, RZ, RZ, R150 ;  /* 0x000000ffff737224 */ /* 0x000fe200078e0096 */
        /* <DEDUP_REMOVED lines=10> */
[----:B-1----:R-:W-:-:S04]  /*195d0*/  FMNMX.FTZ R98, R156, R98, !PT ;  /* 0x000000629c627209 */ /* 0x002fc80007810000 */
[----:B------:R-:W-:Y:S01]  /*195e0*/  FMNMX.FTZ R98, R116, R98, !PT ;  /* 0x0000006274627209 */ /* 0x000fe20007810000 */
[----:B------:R-:W0:Y:S03]  /*195f0*/  MUFU.TANH R122, R122 ;  /* 0x0000007a007a7308 */ /* 0x000e260000002400 */
[----:B------:R-:W-:-:S04]  /*19600*/  FMNMX.FTZ R98, R117, R98, !PT ;  /* 0x0000006275627209 */ /* 0x000fc80007810000 */
[----:B------:R-:W-:-:S04]  /*19610*/  FMNMX.FTZ R98, R118, R98, !PT ;  /* 0x0000006276627209 */ /* 0x000fc80007810000 */
[----:B------:R-:W-:-:S04]  /*19620*/  FMNMX.FTZ R98, R119, R98, !PT ;  /* 0x0000006277627209 */ /* 0x000fc80007810000 */
[----:B------:R-:W-:-:S04]  /*19630*/  FMNMX.FTZ R98, R120, R98, !PT ;  /* 0x0000006278627209 */ /* 0x000fc80007810000 */
[----:B------:R-:W-:Y:S01]  /*19640*/  FMNMX.FTZ R98, R121, R98, !PT ;  /* 0x0000006279627209 */ /* 0x000fe20007810000 */
[----:B------:R-:W-:-:S03]  /*19650*/  FMUL.FTZ R136, R95, UR61 ;  /* 0x0000003d5f887c20 */ /* 0x000fc60008410000 */
[----:B0-----:R-:W-:-:S04]  /*19660*/  FMNMX.FTZ R98, R122, R98, !PT ;  /* 0x000000627a627209 */ /* 0x001fc80007810000 */
[----:B------:R-:W-:Y:S01]  /*19670*/  FMNMX.FTZ R98, R110, R98, !PT ;  /* 0x000000626e627209 */ /* 0x000fe20007810000 */
[----:B------:R-:W0:Y:S03]  /*19680*/  MUFU.TANH R136, R136 ;  /* 0x0000008800887308 */ /* 0x000e260000002400 */
[----:B------:R-:W-:-:S04]  /*19690*/  FMNMX.FTZ R98, R111, R98, !PT ;  /* 0x000000626f627209 */ /* 0x000fc80007810000 */
[----:B------:R-:W-:-:S04]  /*196a0*/  FMNMX.FTZ R98, R90, R98, !PT ;  /* 0x000000625a627209 */ /* 0x000fc80007810000 */
[----:B------:R-:W-:Y:S01]  /*196b0*/  FMNMX.FTZ R98, R112, R98, !PT ;  /* 0x0000006270627209 */ /* 0x000fe20007810000 */
[----:B------:R-:W-:-:S03]  /*196c0*/  FMUL.FTZ R143, R74, UR61 ;  /* 0x0000003d4a8f7c20 */ /* 0x000fc60008410000 */
[----:B------:R-:W-:Y:S01]  /*196d0*/  FMNMX.FTZ R98, R113, R98, !PT ;  /* 0x0000006271627209 */ /* 0x000fe20007810000 */
[----:B------:R-:W1:Y:S01]  /*196e0*/  MUFU.TANH R140, R140 ;  /* 0x0000008c008c7308 */ /* 0x000e620000002400 */
[----:B------:R-:W-:Y:S02]  /*196f0*/  FMUL.FTZ R146, R75, UR61 ;  /* 0x0000003d4b927c20 */ /* 0x000fe40008410000 */
[----:B0-----:R-:W-:Y:S01]  /*19700*/  FMNMX.FTZ R98, R136, R98, !PT ;  /* 0x0000006288627209 */ /* 0x001fe20007810000 */
[----:B------:R-:W-:-:S03]  /*19710*/  FMUL.FTZ R148, R78, UR61 ;  /* 0x0000003d4e947c20 */ /* 0x000fc60008410000 */
[----:B------:R-:W-:Y:S01]  /*19720*/  FMNMX.FTZ R98, R137, R98, !PT ;  /* 0x0000006289627209 */ /* 0x000fe20007810000 */
[----:B------:R-:W0:Y:S01]  /*19730*/  MUFU.TANH R143, R143 ;  /* 0x0000008f008f7308 */ /* 0x000e220000002400 */
[----:B------:R-:W-:Y:S02]  /*19740*/  FMUL.FTZ R149, R79, UR61 ;  /* 0x0000003d4f957c20 */ /* 0x000fe40008410000 */
[----:B------:R-:W-:-:S05]  /*19750*/  FMNMX.FTZ R98, R138, R98, !PT ;  /* 0x000000628a627209 */ /* 0x000fca0007810000 */
[----:B------:R-:W2:Y:S01]  /*19760*/  MUFU.TANH R146, R146 ;  /* 0x0000009200927308 */ /* 0x000ea20000002400 */
[----:B------:R-:W-:-:S07]  /*19770*/  FMNMX.FTZ R98, R139, R98, !PT ;  /* 0x000000628b627209 */ /* 0x000fce0007810000 */
[----:B------:R-:W3:Y:S01]  /*19780*/  MUFU.TANH R148, R148 ;  /* 0x0000009400947308 */ /* 0x000ee20000002400 */
[----:B-1----:R-:W-:-:S07]  /*19790*/  FMNMX.FTZ R98, R140, R98, !PT ;  /* 0x000000628c627209 */ /* 0x002fce0007810000 */
[----:B------:R-:W1:Y:S01]  /*197a0*/  MUFU.TANH R149, R149 ;  /* 0x0000009500957308 */ /* 0x000e620000002400 */
[----:B0-----:R-:W-:-:S04]  /*197b0*/  FMNMX.FTZ R98, R143, R98, !PT ;  /* 0x000000628f627209 */ /* 0x001fc80007810000 */
[----:B--2---:R-:W-:-:S04]  /*197c0*/  FMNMX.FTZ R98, R146, R98, !PT ;  /* 0x0000006292627209 */ /* 0x004fc80007810000 */
[----:B---3--:R-:W-:-:S04]  /*197d0*/  FMNMX.FTZ R74, R148, R98, !PT ;  /* 0x00000062944a7209 */ /* 0x008fc80007810000 */
[----:B-1----:R-:W-:-:S05]  /*197e0*/  FMNMX.FTZ R74, R149, R74, !PT ;  /* 0x0000004a954a7209 */ /* 0x002fca0007810000 */
        /* <DEDUP_REMOVED lines=8> */
[----:B------:R-:W-:-:S03]  /*19870*/  FFMA.FTZ R109, R155, R73, -R150 ;  /* 0x000000499b6d7223 */ /* 0x000fc60000010896 */
[----:B------:R-:W2:Y:S01]  /*19880*/  LDL R155, [R1+0x7c] ;  /* 0x00007c00019b7983 */ /* 0x000ea20000100800 */
[----:B------:R-:W-:Y:S01]  /*19890*/  FFMA.FTZ R94, R110, R73, -R150 ;  /* 0x000000496e5e7223 */ /* 0x000fe20000010896 */
[----:B------:R-:W-:-:S05]  /*198a0*/  VIADD R110, R16, 0x200 ;  /* 0x00000200106e7836 */ /* 0x000fca0000000000 */
        /* <DEDUP_REMOVED lines=75> */
[----:B------:R-:W-:Y:S01]  /*19d60*/  FFMA.FTZ R82, R136, R73, -R150 ;  /* 0x0000004988527223 */ /* 0x000fe20000010896 */
[----:B------:R-:W-:Y:S01]  /*19d70*/  R2UR UR28, R112 ;  /* 0x00000000701c72ca */ /* 0x000fe200000e0000 */
[----:B------:R-:W2:Y:S01]  /*19d80*/  LDL.LU R136, [R1+0x34] ;  /* 0x0000340001887983 */ /* 0x000ea20000300800 */
        /* <DEDUP_REMOVED lines=17> */
[----:B------:R-:W-:Y:S03]  /*19ea0*/  HGMMA.64x96x16.F32.BF16 R24, gdesc[UR32].tnspB, R24, gsb0 ;  /* 0x41600000201879f0 */ /* 0x000fe60008001818 */
[----:B------:R-:W0:Y:S01]  /*19eb0*/  S2R R155, SR_TID.X ;  /* 0x00000000009b7919 */ /* 0x000e220000002100 */
[----:B------:R-:W-:Y:S01]  /*19ec0*/  FADD.FTZ R0, -R74, R0 ;  /* 0x000000004a007221 */ /* 0x000fe20000010100 */
[----:B------:R-:W-:-:S03]  /*19ed0*/  FFMA.FTZ R105, R105, R73, -R150 ;  /* 0x0000004969697223 */ /* 0x000fc60000010896 */
[----:B------:R-:W-:-:S03]  /*19ee0*/  FMUL.FTZ R0, R0, R73 ;  /* 0x0000004900007220 */ /* 0x000fc60000410000 */
[----:B------:R-:W-:Y:S01]  /*19ef0*/  MUFU.EX2 R105, R105 ;  /* 0x0000006900697308 */ /* 0x000fe20000000800 */
[----:B------:R-:W-:-:S07]  /*19f00*/  FFMA.FTZ R83, R137, R73, -R150 ;  /* 0x0000004989537223 */ /* 0x000fce0000010896 */
[----:B------:R-:W2:Y:S01]  /*19f10*/  MUFU.EX2 R0, R0 ;  /* 0x0000000000007308 */ /* 0x000ea20000000800 */
[----:B------:R-:W-:Y:S02]  /*19f20*/  WARPGROUP.DEPBAR.LE gsb0, 0x0 ;  /* 0x00008000000079c5 */ /* 0x000fe40000010000 */
[----:B------:R-:W-:-:S06]  /*19f30*/  WARPGROUP.ARRIVE ;  /* 0x00000000000079c5 */ /* 0x000fcc0000000000 */
[----:B------:R-:W-:Y:S01]  /*19f40*/  HGMMA.64x96x16.F32.BF16 R24, gdesc[UR36].tnspB, R24, gsb0 ;  /* 0x41600000241879f0 */ /* 0x000fe20008001818 */
[----:B------:R-:W3:Y:S01]  /*19f50*/  MUFU.EX2 R110, R107 ;  /* 0x0000006b006e7308 */ /* 0x000ee20000000800 */
[----:B0-----:R-:W-:Y:S01]  /*19f60*/  SHF.R.U32.HI R137, RZ, 0x7, R155 ;  /* 0x00000007ff897819 */ /* 0x001fe2000001169b */
[-CC-:B------:R-:W-:Y:S01]  /*19f70*/  FFMA.FTZ R124, R124, R73.reuse, -R150.reuse ;  /* 0x000000497c7c7223 */ /* 0x180fe20000010896 */
[----:B------:R-:W-:Y:S01]  /*19f80*/  FFMA.FTZ R123, R123, R73, -R150 ;  /* 0x000000497b7b7223 */ /* 0x000fe20000010896 */
[----:B------:R-:W-:Y:S02]  /*19f90*/  ISETP.GE.U32.AND P2, PT, R155, 0x180, PT ;  /* 0x000001809b00780c */ /* 0x000fe40003f46070 */
[----:B------:R-:W-:Y:S02]  /*19fa0*/  VIADD R111, R137, 0x9 ;  /* 0x00000009896f7836 */ /* 0x000fe40000000000 */
[----:B------:R-:W-:Y:S01]  /*19fb0*/  MUFU.EX2 R107, R123 ;  /* 0x0000007b006b7308 */ /* 0x000fe20000000800 */
[----:B--2---:R-:W-:-:S02]  /*19fc0*/  FFMA.FTZ R112, R0, R136, R105 ;  /* 0x0000008800707223 */ /* 0x004fc40000010069 */
[----:B------:R-:W-:-:S05]  /*19fd0*/  SEL R111, R111, 0x9, !P2 ;  /* 0x000000096f6f7807 */ /* 0x000fca0005000000 */
[----:B------:R-:W-:Y:S01]  /*19fe0*/  MUFU.EX2 R124, R124 ;  /* 0x0000007c007c7308 */ /* 0x000fe20000000800 */
[----:B---3--:R-:W-:Y:S01]  /*19ff0*/  F2FP.BF16.F32.PACK_AB R105, R110, R105 ;  /* 0x000000696e69723e */ /* 0x008fe200000010ff */
[-CC-:B------:R-:W-:Y:S01]  /*1a000*/  FFMA.FTZ R95, R102, R73.reuse, -R150.reuse ;  /* 0x00000049665f7223 */ /* 0x180fe20000010896 */
[----:B------:R-:W-:-:S05]  /*1a010*/  FFMA.FTZ R98, R99, R73, -R150 ;  /* 0x0000004963627223 */ /* 0x000fca0000010896 */
[----:B------:R-:W0:Y:S01]  /*1a020*/  MUFU.EX2 R135, R135 ;  /* 0x0000008700877308 */ /* 0x000e220000000800 */
[----:B------:R-:W-:-:S07]  /*1a030*/  FFMA.FTZ R99, R115, R73, -R150 ;  /* 0x0000004973637223 */ /* 0x000fce0000010896 */
[----:B------:R-:W2:Y:S01]  /*1a040*/  MUFU.EX2 R134, R134 ;  /* 0x0000008600867308 */ /* 0x000ea20000000800 */
[----:B------:R-:W-:-:S07]  /*1a050*/  FFMA.FTZ R100, R100, R73, -R150 ;  /* 0x0000004964647223 */ /* 0x000fce0000010896 */
[----:B------:R-:W3:Y:S08]  /*1a060*/  MUFU.EX2 R133, R133 ;  /* 0x0000008500857308 */ /* 0x000ef00000000800 */
[----:B------:R-:W-:Y:S01]  /*1a070*/  MUFU.EX2 R98, R98 ;  /* 0x0000006200627308 */ /* 0x000fe20000000800 */
[----:B------:R-:W-:Y:S01]  /*1a080*/  FFMA.FTZ R101, R101, R73, -R150 ;  /* 0x0000004965657223 */ /* 0x000fe20000010896 */
[----:B0-----:R-:W-:-:S06]  /*1a090*/  FADD.FTZ R142, R135, R142 ;  /* 0x0000008e878e7221 */ /* 0x001fcc0000010000 */
[----:B------:R-:W-:Y:S01]  /*1a0a0*/  MUFU.EX2 R132, R132 ;  /* 0x0000008400847308 */ /* 0x000fe20000000800 */
[----:B------:R-:W-:Y:S01]  /*1a0b0*/  FFMA.FTZ R102, R114, R73, -R150 ;  /* 0x0000004972667223 */ /* 0x000fe20000010896 */
[----:B--2---:R-:W-:-:S06]  /*1a0c0*/  FADD.FTZ R142, R134, R142 ;  /* 0x0000008e868e7221 */ /* 0x004fcc0000010000 */
[----:B------:R-:W-:Y:S01]  /*1a0d0*/  MUFU.EX2 R131, R131 ;  /* 0x0000008300837308 */ /* 0x000fe20000000800 */
[----:B------:R-:W-:Y:S02]  /*1a0e0*/  WARPGROUP.DEPBAR.LE gsb0, 0x0 ;  /* 0x00008000000079c5 */ /* 0x000fe40000010000 */
[----:B------:R0:W-:Y:S06]  /*1a0f0*/  BAR.ARV R111, 0x100 ;  /* 0x0004006f0000751d */ /* 0x0001ec0000002000 */
[----:B0-----:R-:W-:Y:S01]  /*1a100*/  FADD.FTZ R111, R110, R112 ;  /* 0x000000706e6f7221 */ /* 0x001fe20000010000 */
        /* <DEDUP_REMOVED lines=8> */
[----:B------:R-:W-:Y:S02]  /*1a190*/  @!P0 SYNCS.ARRIVE.TRANS64.RED.A1T0 RZ, [R112+URZ], RZ ;  /* 0x000000ff70ff89a7 */ /* 0x000fe4000810043f */
[----:B------:R0:W-:Y:S01]  /*1a1a0*/  @!P0 SYNCS.ARRIVE.TRANS64.RED.A1T0 RZ, [R110+URZ], RZ ;  /* 0x000000ff6eff89a7 */ /* 0x0001e2000810043f */
[----:B------:R2:W-:Y:S01]  /*1a1b0*/  STSM.16.M88.4 [R17+0x24300], R104 ;  /* 0x0243006811007844 */ /* 0x0005e20000000200 */
[----:B------:R-:W-:Y:S01]  /*1a1c0*/  MUFU.EX2 R100, R100 ;  /* 0x0000006400647308 */ /* 0x000fe20000000800 */
[----:B------:R-:W-:-:S07]  /*1a1d0*/  FADD.FTZ R124, R124, R20 ;  /* 0x000000147c7c7221 */ /* 0x000fce0000010000 */
[----:B--2---:R-:W-:Y:S08]  /*1a1e0*/  MUFU.EX2 R104, R93 ;  /* 0x0000005d00687308 */ /* 0x004ff00000000800 */
[----:B------:R-:W2:Y:S08]  /*1a1f0*/  MUFU.EX2 R93, R95 ;  /* 0x0000005f005d7308 */ /* 0x000eb00000000800 */
[----:B------:R-:W4:Y:S01]  /*1a200*/  MUFU.EX2 R95, R99 ;  /* 0x00000063005f7308 */ /* 0x000f220000000800 */
[----:B---3--:R-:W-:-:S07]  /*1a210*/  FADD.FTZ R142, R133, R142 ;  /* 0x0000008e858e7221 */ /* 0x008fce0000010000 */
[----:B------:R-:W3:Y:S01]  /*1a220*/  MUFU.EX2 R130, R130 ;  /* 0x0000008200827308 */ /* 0x000ee20000000800 */
[----:B------:R-:W-:-:S07]  /*1a230*/  FFMA.FTZ R108, R108, R73, -R150 ;  /* 0x000000496c6c7223 */ /* 0x000fce0000010896 */
[----:B------:R-:W-:Y:S08]  /*1a240*/  MUFU.EX2 R136, R77 ;  /* 0x0000004d00887308 */ /* 0x000ff00000000800 */
[----:B0-----:R2:W-:Y:S08]  /*1a250*/  MUFU.EX2 R110, R76 ;  /* 0x0000004c006e7308 */ /* 0x0015f00000000800 */
[----:B------:R-:W0:Y:S01]  /*1a260*/  MUFU.EX2 R77, R101 ;  /* 0x00000065004d7308 */ /* 0x000e220000000800 */
[----:B--2---:R-:W-:Y:S01]  /*1a270*/  FADD.FTZ R76, R93, R124 ;  /* 0x0000007c5d4c7221 */ /* 0x004fe20000010000 */
[----:B------:R-:W-:-:S03]  /*1a280*/  FADD.FTZ R142, R132, R142 ;  /* 0x0000008e848e7221 */ /* 0x000fc60000010000 */
[----:B------:R-:W-:-:S03]  /*1a290*/  FADD.FTZ R76, R98, R76 ;  /* 0x0000004c624c7221 */ /* 0x000fc60000010000 */
[----:B------:R-:W-:Y:S01]  /*1a2a0*/  MUFU.EX2 R129, R129 ;  /* 0x0000008100817308 */ /* 0x000fe20000000800 */
[----:B----4-:R-:W-:-:S07]  /*1a2b0*/  FADD.FTZ R76, R95, R76 ;  /* 0x0000004c5f4c7221 */ /* 0x010fce0000010000 */
[----:B------:R-:W2:Y:S01]  /*1a2c0*/  MUFU.EX2 R102, R102 ;  /* 0x0000006600667308 */ /* 0x000ea20000000800 */
[----:B------:R-:W-:-:S07]  /*1a2d0*/  FADD.FTZ R142, R131, R142 ;  /* 0x0000008e838e7221 */ /* 0x000fce0000010000 */
[----:B------:R-:W4:Y:S01]  /*1a2e0*/  MUFU.EX2 R128, R128 ;  /* 0x0000008000807308 */ /* 0x000f220000000800 */
[----:B------:R-:W-:-:S07]  /*1a2f0*/  FFMA.FTZ R114, R157, R73, -R150 ;  /* 0x000000499d727223 */ /* 0x000fce0000010896 */
[----:B------:R-:W1:Y:S01]  /*1a300*/  MUFU.EX2 R103, R103 ;  /* 0x0000006700677308 */ /* 0x000e620000000800 */
[----:B---3--:R-:W-:-:S07]  /*1a310*/  FADD.FTZ R142, R130, R142 ;  /* 0x0000008e828e7221 */ /* 0x008fce0000010000 */
[----:B------:R-:W3:Y:S08]  /*1a320*/  MUFU.EX2 R127, R127 ;  /* 0x0000007f007f7308 */ /* 0x000ef00000000800 */
[----:B------:R0:W-:Y:S08]  /*1a330*/  MUFU.EX2 R111, R88 ;  /* 0x00000058006f7308 */ /* 0x0001f00000000800 */
[----:B------:R-:W3:Y:S01]  /*1a340*/  MUFU.EX2 R108, R108 ;  /* 0x0000006c006c7308 */ /* 0x000ee20000000800 */
[----:B0-----:R-:W-:Y:S01]  /*1a350*/  FADD.FTZ R88, R100, R76 ;  /* 0x0000004c64587221 */ /* 0x001fe20000010000 */
[----:B------:R-:W-:-:S03]  /*1a360*/  FFMA.FTZ R115, R156, R73, -R150 ;  /* 0x000000499c737223 */ /* 0x000fc60000010896 */
[----:B------:R-:W-:-:S03]  /*1a370*/  FADD.FTZ R88, R77, R88 ;  /* 0x000000584d587221 */ /* 0x000fc60000010000 */
[----:B------:R-:W0:Y:S01]  /*1a380*/  MUFU.EX2 R126, R126 ;  /* 0x0000007e007e7308 */ /* 0x000e220000000800 */
[----:B--2---:R-:W-:-:S07]  /*1a390*/  FADD.FTZ R88, R102, R88 ;  /* 0x0000005866587221 */ /* 0x004fce0000010000 */
[----:B------:R-:W-:Y:S01]  /*1a3a0*/  MUFU.EX2 R106, R97 ;  /* 0x00000061006a7308 */ /* 0x000fe20000000800 */
[----:B------:R-:W-:-:S07]  /*1a3b0*/  FFMA.FTZ R116, R116, R73, -R150 ;  /* 0x0000004974747223 */ /* 0x000fce0000010896 */
[----:B------:R-:W2:Y:S01]  /*1a3c0*/  MUFU.EX2 R97, R109 ;  /* 0x0000006d00617308 */ /* 0x000ea20000000800 */
[----:B------:R-:W-:-:S07]  /*1a3d0*/  FFMA.FTZ R117, R117, R73, -R150 ;  /* 0x0000004975757223 */ /* 0x000fce0000010896 */
[----:B------:R-:W-:Y:S08]  /*1a3e0*/  MUFU.EX2 R125, R125 ;  /* 0x0000007d007d7308 */ /* 0x000ff00000000800 */
[----:B------:R4:W-:Y:S08]  /*1a3f0*/  MUFU.EX2 R105, R96 ;  /* 0x0000006000697308 */ /* 0x0009f00000000800 */
[----:B------:R-:W2:Y:S01]  /*1a400*/  MUFU.EX2 R114, R114 ;  /* 0x0000007200727308 */ /* 0x000ea20000000800 */
[----:B----4-:R-:W-:-:S04]  /*1a410*/  FADD.FTZ R96, R129, R142 ;  /* 0x0000008e81607221 */ /* 0x010fc80000010000 */
[----:B------:R-:W-:-:S03]  /*1a420*/  FADD.FTZ R96, R128, R96 ;  /* 0x0000006080607221 */ /* 0x000fc60000010000 */
[----:B------:R-:W-:Y:S01]  /*1a430*/  MUFU.EX2 R113, R81 ;  /* 0x0000005100717308 */ /* 0x000fe20000000800 */
[----:B------:R-:W-:-:S07]  /*1a440*/  FFMA.FTZ R118, R118, R73, -R150 ;  /* 0x0000004976767223 */ /* 0x000fce0000010896 */
[----:B------:R-:W4:Y:S08]  /*1a450*/  MUFU.EX2 R99, R115 ;  /* 0x0000007300637308 */ /* 0x000f300000000800 */
[----:B------:R1:W-:Y:S02]  /*1a460*/  MUFU.EX2 R101, R78 ;  /* 0x0000004e00657308 */ /* 0x0003e40000000800 */
[----:B-1----:R-:W-:-:S06]  /*1a470*/  FADD.FTZ R78, R103, R88 ;  /* 0x00000058674e7221 */ /* 0x002fcc0000010000 */
[----:B------:R-:W1:Y:S01]  /*1a480*/  MUFU.EX2 R116, R116 ;  /* 0x0000007400747308 */ /* 0x000e620000000800 */
[----:B---3--:R-:W-:Y:S01]  /*1a490*/  FADD.FTZ R88, R127, R96 ;  /* 0x000000607f587221 */ /* 0x008fe20000010000 */
[----:B------:R-:W-:-:S03]  /*1a4a0*/  FADD.FTZ R78, R108, R78 ;  /* 0x0000004e6c4e7221 */ /* 0x000fc60000010000 */
[----:B0-----:R-:W-:-:S03]  /*1a4b0*/  FADD.FTZ R88, R126, R88 ;  /* 0x000000587e587221 */ /* 0x001fc60000010000 */
[----:B------:R-:W0:Y:S01]  /*1a4c0*/  MUFU.EX2 R123, R80 ;  /* 0x00000050007b7308 */ /* 0x000e220000000800 */
[----:B--2---:R-:W-:Y:S01]  /*1a4d0*/  FADD.FTZ R78, R97, R78 ;  /* 0x0000004e614e7221 */ /* 0x004fe20000010000 */
[----:B------:R-:W-:Y:S01]  /*1a4e0*/  FFMA.FTZ R119, R119, R73, -R150 ;  /* 0x0000004977777223 */ /* 0x000fe20000010896 */
[----:B------:R-:W-:-:S05]  /*1a4f0*/  F2FP.BF16.F32.PACK_AB R95, R100, R95 ;  /* 0x0000005f645f723e */ /* 0x000fca00000010ff */
[----:B------:R-:W2:Y:S01]  /*1a500*/  MUFU.EX2 R117, R117 ;  /* 0x0000007500757308 */ /* 0x000ea20000000800 */
[----:B------:R-:W-:Y:S01]  /*1a510*/  FADD.FTZ R78, R114, R78 ;  /* 0x0000004e724e7221 */ /* 0x000fe20000010000 */
[----:B------:R-:W-:-:S06]  /*1a520*/  FFMA.FTZ R120, R120, R73, -R150 ;  /* 0x0000004978787223 */ /* 0x000fcc0000010896 */
[----:B------:R-:W3:Y:S01]  /*1a530*/  MUFU.EX2 R107, R89 ;  /* 0x00000059006b7308 */ /* 0x000ee20000000800 */
[----:B----4-:R-:W-:-:S07]  /*1a540*/  FADD.FTZ R78, R99, R78 ;  /* 0x0000004e634e7221 */ /* 0x010fce0000010000 */
[----:B------:R4:W-:Y:S01]  /*1a550*/  MUFU.EX2 R100, R79 ;  /* 0x0000004f00647308 */ /* 0x0009e20000000800 */
[----:B------:R-:W-:-:S07]  /*1a560*/  FFMA.FTZ R121, R121, R73, -R150 ;  /* 0x0000004979797223 */ /* 0x000fce0000010896 */
[----:B------:R-:W3:Y:S01]  /*1a570*/  MUFU.EX2 R118, R118 ;  /* 0x0000007600767308 */ /* 0x000ee20000000800 */
[----:B----4-:R-:W-:-:S04]  /*1a580*/  FADD.FTZ R79, R125, R88 ;  /* 0x000000587d4f7221 */ /* 0x010fc80000010000 */
[----:B------:R-:W-:-:S03]  /*1a590*/  FADD.FTZ R79, R113, R79 ;  /* 0x0000004f714f7221 */ /* 0x000fc60000010000 */
[----:B------:R-:W4:Y:S01]  /*1a5a0*/  MUFU.EX2 R119, R119 ;  /* 0x0000007700777308 */ /* 0x000f220000000800 */
[----:B------:R-:W-:Y:S01]  /*1a5b0*/  FADD.FTZ R79, R110, R79 ;  /* 0x0000004f6e4f7221 */ /* 0x000fe20000010000 */
[----:B-1----:R-:W-:Y:S01]  /*1a5c0*/  FADD.FTZ R78, R116, R78 ;  /* 0x0000004e744e7221 */ /* 0x002fe20000010000 */
[----:B------:R-:W-:-:S05]  /*1a5d0*/  FFMA.FTZ R122, R122, R73, -R150 ;  /* 0x000000497a7a7223 */ /* 0x000fca0000010896 */
[----:B------:R-:W1:Y:S01]  /*1a5e0*/  MUFU.EX2 R120, R120 ;  /* 0x0000007800787308 */ /* 0x000e620000000800 */
[----:B0-----:R-:W-:Y:S01]  /*1a5f0*/  FADD.FTZ R79, R123, R79 ;  /* 0x0000004f7b4f7221 */ /* 0x001fe20000010000 */
[----:B--2---:R-:W-:-:S06]  /*1a600*/  FADD.FTZ R88, R117, R78 ;  /* 0x0000004e75587221 */ /* 0x004fcc0000010000 */
[----:B------:R-:W-:Y:S01]  /*1a610*/  MUFU.EX2 R137, R21 ;  /* 0x0000001500897308 */ /* 0x000fe20000000800 */
[----:B---3--:R-:W-:Y:S01]  /*1a620*/  FADD.FTZ R96, R107, R79 ;  /* 0x0000004f6b607221 */ /* 0x008fe20000010000 */
[----:B------:R-:W-:Y:S01]  /*1a630*/  F2FP.BF16.F32.PACK_AB R93, R98, R93 ;  /* 0x0000005d625d723e */ /* 0x000fe200000010ff */
[----:B------:R-:W-:-:S05]  /*1a640*/  FADD.FTZ R88, R118, R88 ;  /* 0x0000005876587221 */ /* 0x000fca0000010000 */
[----:B------:R-:W0:Y:S01]  /*1a650*/  MUFU.EX2 R121, R121 ;  /* 0x0000007900797308 */ /* 0x000e220000000800 */
[----:B------:R-:W-:Y:S01]  /*1a660*/  FFMA.FTZ R86, R138, R73, -R150 ;  /* 0x000000498a567223 */ /* 0x000fe20000010896 */
[----:B------:R-:W-:Y:S02]  /*1a670*/  F2FP.BF16.F32.PACK_AB R76, R130, R131 ;  /* 0x00000083824c723e */ /* 0x000fe400000010ff */
[----:B------:R-:W-:Y:S02]  /*1a680*/  F2FP.BF16.F32.PACK_AB R77, R102, R77 ;  /* 0x0000004d664d723e */ /* 0x000fe400000010ff */
[----:B------:R-:W-:Y:S02]  /*1a690*/  F2FP.BF16.F32.PACK_AB R78, R128, R129 ;  /* 0x00000081804e723e */ /* 0x000fe400000010ff */
[----:B------:R2:W-:Y:S01]  /*1a6a0*/  MUFU.EX2 R89, R92 ;  /* 0x0000005c00597308 */ /* 0x0005e20000000800 */
[----:B------:R-:W-:Y:S01]  /*1a6b0*/  F2FP.BF16.F32.PACK_AB R79, R108, R103 ;  /* 0x000000676c4f723e */ /* 0x000fe200000010ff */
[----:B------:R-:W-:Y:S01]  /*1a6c0*/  FADD.FTZ R96, R136, R96 ;  /* 0x0000006088607221 */ /* 0x000fe20000010000 */
[----:B----4-:R-:W-:-:S05]  /*1a6d0*/  FADD.FTZ R88, R119, R88 ;  /* 0x0000005877587221 */ /* 0x010fca0000010000 */
[----:B------:R-:W3:Y:S01]  /*1a6e0*/  MUFU.EX2 R122, R122 ;  /* 0x0000007a007a7308 */ /* 0x000ee20000000800 */
[----:B--2---:R-:W-:Y:S01]  /*1a6f0*/  F2FP.BF16.F32.PACK_AB R92, R134, R135 ;  /* 0x00000087865c723e */ /* 0x004fe200000010ff */
[----:B------:R-:W-:-:S06]  /*1a700*/  FFMA.FTZ R75, R90, R73, -R150 ;  /* 0x000000495a4b7223 */ /* 0x000fcc0000010896 */
[----:B------:R2:W4:Y:S01]  /*1a710*/  MUFU.EX2 R20, R94 ;  /* 0x0000005e00147308 */ /* 0x0005220000000800 */
[----:B-1----:R-:W-:Y:S01]  /*1a720*/  FADD.FTZ R88, R120, R88 ;  /* 0x0000005878587221 */ /* 0x002fe20000010000 */
[----:B--2---:R-:W-:-:S06]  /*1a730*/  F2FP.BF16.F32.PACK_AB R94, R132, R133 ;  /* 0x00000085845e723e */ /* 0x004fcc00000010ff */
[----:B------:R-:W1:Y:S01]  /*1a740*/  MUFU.EX2 R138, R15 ;  /* 0x0000000f008a7308 */ /* 0x000e620000000800 */
[----:B------:R-:W-:Y:S01]  /*1a750*/  STSM.16.M88.4 [R17+0x25b00], R92 ;  /* 0x025b005c11007844 */ /* 0x000fe20000000200 */
[----:B------:R-:W-:-:S03]  /*1a760*/  FFMA.FTZ R87, R139, R73, -R150 ;  /* 0x000000498b577223 */ /* 0x000fc60000010896 */
[----:B------:R2:W-:Y:S03]  /*1a770*/  STSM.16.M88.4 [R17+0x27300], R76 ;  /* 0x0273004c11007844 */ /* 0x0005e60000000200 */
[----:B------:R-:W1:Y:S01]  /*1a780*/  MUFU.EX2 R91, R91 ;  /* 0x0000005b005b7308 */ /* 0x000e620000000800 */
[----:B0-----:R-:W-:-:S07]  /*1a790*/  FADD.FTZ R88, R121, R88 ;  /* 0x0000005879587221 */ /* 0x001fce0000010000 */
[----:B------:R-:W-:Y:S01]  /*1a7a0*/  MUFU.EX2 R139, R85 ;  /* 0x00000055008b7308 */ /* 0x000fe20000000800 */
[----:B--2---:R-:W-:-:S07]  /*1a7b0*/  FADD.FTZ R76, R106, R96 ;  /* 0x000000606a4c7221 */ /* 0x004fce0000010000 */
[----:B------:R-:W0:Y:S01]  /*1a7c0*/  MUFU.EX2 R75, R75 ;  /* 0x0000004b004b7308 */ /* 0x000e220000000800 */
[----:B------:R-:W-:Y:S01]  /*1a7d0*/  FADD.FTZ R76, R137, R76 ;  /* 0x0000004c894c7221 */ /* 0x000fe20000010000 */
[----:B---3--:R-:W-:Y:S01]  /*1a7e0*/  FADD.FTZ R88, R122, R88 ;  /* 0x000000587a587221 */ /* 0x008fe20000010000 */
[----:B------:R-:W-:Y:S02]  /*1a7f0*/  FFMA.FTZ R90, R140, R73, -R150 ;  /* 0x000000498c5a7223 */ /* 0x000fe40000010896 */
[----:B------:R-:W-:-:S03]  /*1a800*/  FADD.FTZ R76, R105, R76 ;  /* 0x0000004c694c7221 */ /* 0x000fc60000010000 */
[----:B------:R-:W2:Y:S01]  /*1a810*/  MUFU.EX2 R140, R84 ;  /* 0x00000054008c7308 */ /* 0x000ea20000000800 */
[----:B----4-:R-:W-:Y:S01]  /*1a820*/  FADD.FTZ R88, R20, R88 ;  /* 0x0000005814587221 */ /* 0x010fe20000010000 */
[----:B-1----:R-:W-:-:S03]  /*1a830*/  FADD.FTZ R76, R138, R76 ;  /* 0x0000004c8a4c7221 */ /* 0x002fc60000010000 */
[----:B------:R-:W-:Y:S01]  /*1a840*/  FADD.FTZ R88, R91, R88 ;  /* 0x000000585b587221 */ /* 0x000fe20000010000 */
[----:B------:R-:W-:Y:S02]  /*1a850*/  FADD.FTZ R76, R89, R76 ;  /* 0x0000004c594c7221 */ /* 0x000fe40000010000 */
[----:B------:R-:W1:Y:S01]  /*1a860*/  MUFU.EX2 R82, R82 ;  /* 0x0000005200527308 */ /* 0x000e620000000800 */
[----:B0-----:R-:W-:Y:S01]  /*1a870*/  FADD.FTZ R88, R75, R88 ;  /* 0x000000584b587221 */ /* 0x001fe20000010000 */
[----:B------:R-:W-:-:S06]  /*1a880*/  FADD.FTZ R77, R139, R76 ;  /* 0x0000004c8b4d7221 */ /* 0x000fcc0000010000 */
[----:B------:R-:W0:Y:S01]  /*1a890*/  MUFU.EX2 R83, R83 ;  /* 0x0000005300537308 */ /* 0x000e220000000800 */
[----:B------:R-:W-:Y:S01]  /*1a8a0*/  FADD.FTZ R79, R104, R77 ;  /* 0x0000004d684f7221 */ /* 0x000fe20000010000 */
[----:B------:R-:W-:-:S06]  /*1a8b0*/  FADD.FTZ R77, R101, R88 ;  /* 0x00000058654d7221 */ /* 0x000fcc0000010000 */
[----:B------:R-:W3:Y:S01]  /*1a8c0*/  MUFU.EX2 R86, R86 ;  /* 0x0000005600567308 */ /* 0x000ee20000000800 */
[----:B--2---:R-:W-:Y:S01]  /*1a8d0*/  FADD.FTZ R78, R140, R79 ;  /* 0x0000004f8c4e7221 */ /* 0x004fe20000010000 */
[----:B------:R-:W-:Y:S01]  /*1a8e0*/  FADD.FTZ R79, R100, R77 ;  /* 0x0000004d644f7221 */ /* 0x000fe20000010000 */
[----:B------:R-:W-:-:S05]  /*1a8f0*/  FFMA.FTZ R143, R143, R73, -R150 ;  /* 0x000000498f8f7223 */ /* 0x000fca0000010896 */
[----:B------:R-:W2:Y:S01]  /*1a900*/  MUFU.EX2 R87, R87 ;  /* 0x0000005700577308 */ /* 0x000ea20000000800 */
[----:B-1----:R-:W-:Y:S01]  /*1a910*/  FADD.FTZ R88, R82, R79 ;  /* 0x0000004f52587221 */ /* 0x002fe20000010000 */
[----:B------:R-:W-:-:S06]  /*1a920*/  F2FP.BF16.F32.PACK_AB R79, R91, R20 ;  /* 0x000000145b4f723e */ /* 0x000fcc00000010ff */
[----:B------:R-:W1:Y:S01]  /*1a930*/  MUFU.EX2 R102, R90 ;  /* 0x0000005a00667308 */ /* 0x000e620000000800 */
[----:B0-----:R-:W-:Y:S01]  /*1a940*/  FADD.FTZ R91, R83, R88 ;  /* 0x00000058535b7221 */ /* 0x001fe20000010000 */
[----:B------:R-:W-:-:S06]  /*1a950*/  F2FP.BF16.F32.PACK_AB R88, R139, R89 ;  /* 0x000000598b58723e */ /* 0x000fcc00000010ff */
[----:B------:R-:W0:Y:S01]  /*1a960*/  MUFU.EX2 R143, R143 ;  /* 0x0000008f008f7308 */ /* 0x000e220000000800 */
[----:B---3--:R-:W-:Y:S01]  /*1a970*/  FADD.FTZ R20, R86, R91 ;  /* 0x0000005b56147221 */ /* 0x008fe20000010000 */
[----:B------:R-:W-:-:S03]  /*1a980*/  F2FP.BF16.F32.PACK_AB R89, R101, R75 ;  /* 0x0000004b6559723e */ /* 0x000fc600000010ff */
[----:B--2---:R-:W-:-:S04]  /*1a990*/  FADD.FTZ R75, R87, R20 ;  /* 0x00000014574b7221 */ /* 0x004fc80000010000 */
[----:B-1----:R-:W-:-:S04]  /*1a9a0*/  FADD.FTZ R20, R102, R75 ;  /* 0x0000004b66147221 */ /* 0x002fc80000010000 */
[----:B0-----:R-:W-:Y:S02]  /*1a9b0*/  FADD.FTZ R75, R143, R20 ;  /* 0x000000148f4b7221 */ /* 0x001fe40000010000 */
[----:B------:R-:W2:Y:S01]  /*1a9c0*/  LDL.LU R20, [R1+0x4] ;  /* 0x0000040001147983 */ /* 0x000ea20000300800 */
[----:B------:R-:W0:Y:S08]  /*1a9d0*/  MUFU.EX2 R112, R141 ;  /* 0x0000008d00707308 */ /* 0x000e300000000800 */
[----:B------:R-:W1:Y:S01]  /*1a9e0*/  MUFU.EX2 R84, R145 ;  /* 0x0000009100547308 */ /* 0x000e620000000800 */
[----:B------:R-:W-:Y:S01]  /*1a9f0*/  FADD.FTZ R103, R111, R78 ;  /* 0x0000004e6f677221 */ /* 0x000fe20000010000 */
[----:B------:R-:W-:-:S06]  /*1aa00*/  F2FP.BF16.F32.PACK_AB R96, R126, R127 ;  /* 0x0000007f7e60723e */ /* 0x000fcc00000010ff */
[----:B------:R-:W3:Y:S01]  /*1aa10*/  MUFU.EX2 R85, R147 ;  /* 0x0000009300557308 */ /* 0x000ee20000000800 */
[----:B------:R-:W-:Y:S02]  /*1aa20*/  F2FP.BF16.F32.PACK_AB R97, R114, R97 ;  /* 0x000000617261723e */ /* 0x000fe400000010ff */
[----:B------:R-:W-:Y:S02]  /*1aa30*/  F2FP.BF16.F32.PACK_AB R98, R113, R125 ;  /* 0x0000007d7162723e */ /* 0x000fe400000010ff */
[----:B------:R-:W-:-:S03]  /*1aa40*/  F2FP.BF16.F32.PACK_AB R99, R116, R99 ;  /* 0x000000637463723e */ /* 0x000fc600000010ff */
[----:B------:R-:W4:Y:S01]  /*1aa50*/  MUFU.EX2 R80, R151 ;  /* 0x0000009700507308 */ /* 0x000f220000000800 */
[----:B------:R-:W-:Y:S02]  /*1aa60*/  F2FP.BF16.F32.PACK_AB R92, R123, R110 ;  /* 0x0000006e7b5c723e */ /* 0x000fe400000010ff */
[----:B------:R-:W-:Y:S02]  /*1aa70*/  F2FP.BF16.F32.PACK_AB R93, R118, R117 ;  /* 0x00000075765d723e */ /* 0x000fe400000010ff */
[----:B------:R-:W-:Y:S02]  /*1aa80*/  F2FP.BF16.F32.PACK_AB R94, R136, R107 ;  /* 0x0000006b885e723e */ /* 0x000fe400000010ff */
[----:B------:R-:W-:Y:S01]  /*1aa90*/  F2FP.BF16.F32.PACK_AB R95, R120, R119 ;  /* 0x00000077785f723e */ /* 0x000fe200000010ff */
[----:B------:R-:W4:Y:S01]  /*1aaa0*/  MUFU.EX2 R81, R152 ;  /* 0x0000009800517308 */ /* 0x000f220000000800 */
[----:B0-----:R-:W-:Y:S01]  /*1aab0*/  FADD.FTZ R103, R112, R103 ;  /* 0x0000006770677221 */ /* 0x001fe20000010000 */
[----:B------:R-:W-:Y:S04]  /*1aac0*/  STSM.16.M88.4 [R17+0x28b00], R96 ;  /* 0x028b006011007844 */ /* 0x000fe80000000200 */
[----:B------:R1:W-:Y:S02]  /*1aad0*/  STSM.16.M88.4 [R17+0x2a300], R92 ;  /* 0x02a3005c11007844 */ /* 0x0003e40000000200 */
[----:B------:R-:W0:Y:S01]  /*1aae0*/  MUFU.EX2 R15, R153 ;  /* 0x00000099000f7308 */ /* 0x000e220000000800 */
[-CC-:B------:R-:W-:Y:S01]  /*1aaf0*/  FFMA.FTZ R146, R146, R73.reuse, -R150.reuse ;  /* 0x0000004992927223 */ /* 0x180fe20000010896 */
[-CC-:B------:R-:W-:Y:S01]  /*1ab00*/  FFMA.FTZ R148, R148, R73.reuse, -R150.reuse ;  /* 0x0000004994947223 */ /* 0x180fe20000010896 */
[----:B------:R-:W-:Y:S01]  /*1ab10*/  FFMA.FTZ R149, R149, R73, -R150 ;  /* 0x0000004995957223 */ /* 0x000fe20000010896 */
[----:B------:R-:W-:-:S04]  /*1ab20*/  F2FP.BF16.F32.PACK_AB R91, R82, R100 ;  /* 0x00000064525b723e */ /* 0x000fc800000010ff */
[----:B------:R-:W0:Y:S01]  /*1ab30*/  MUFU.EX2 R21, R154 ;  /* 0x0000009a00157308 */ /* 0x000e220000000800 */
[----:B-1----:R-:W-:-:S04]  /*1ab40*/  FADD.FTZ R92, R84, R103 ;  /* 0x00000067545c7221 */ /* 0x002fc80000010000 */
[----:B---3--:R-:W-:-:S03]  /*1ab50*/  FADD.FTZ R93, R85, R92 ;  /* 0x0000005c555d7221 */ /* 0x008fc60000010000 */
[----:B------:R-:W1:Y:S01]  /*1ab60*/  MUFU.EX2 R146, R146 ;  /* 0x0000009200927308 */ /* 0x000e620000000800 */
[----:B----4-:R-:W-:-:S07]  /*1ab70*/  FADD.FTZ R82, R80, R93 ;  /* 0x0000005d50527221 */ /* 0x010fce0000010000 */
[----:B------:R-:W-:Y:S01]  /*1ab80*/  MUFU.EX2 R148, R148 ;  /* 0x0000009400947308 */ /* 0x000fe20000000800 */
[----:B------:R-:W-:-:S07]  /*1ab90*/  FADD.FTZ R82, R81, R82 ;  /* 0x0000005251527221 */ /* 0x000fce0000010000 */
[----:B------:R-:W3:Y:S01]  /*1aba0*/  MUFU.EX2 R149, R149 ;  /* 0x0000009500957308 */ /* 0x000ee20000000800 */
[----:B0-----:R-:W-:Y:S01]  /*1abb0*/  FADD.FTZ R82, R15, R82 ;  /* 0x000000520f527221 */ /* 0x001fe20000010000 */
[----:B------:R-:W-:-:S03]  /*1abc0*/  F2FP.BF16.F32.PACK_AB R93, R86, R83 ;  /* 0x00000053565d723e */ /* 0x000fc600000010ff */
[----:B------:R-:W-:Y:S01]  /*1abd0*/  FADD.FTZ R83, R21, R82 ;  /* 0x0000005215537221 */ /* 0x000fe20000010000 */
[----:B------:R-:W-:Y:S02]  /*1abe0*/  F2FP.BF16.F32.PACK_AB R76, R137, R106 ;  /* 0x0000006a894c723e */ /* 0x000fe400000010ff */
[----:B------:R-:W-:Y:S02]  /*1abf0*/  F2FP.BF16.F32.PACK_AB R77, R122, R121 ;  /* 0x000000797a4d723e */ /* 0x000fe400000010ff */
[----:B------:R-:W-:Y:S01]  /*1ac00*/  F2FP.BF16.F32.PACK_AB R78, R138, R105 ;  /* 0x000000698a4e723e */ /* 0x000fe200000010ff */
[----:B------:R3:W-:Y:S01]  /*1ac10*/  STL [R1+0x8], R83 ;  /* 0x0000085301007387 */ /* 0x0007e20000100800 */
[----:B------:R-:W-:Y:S02]  /*1ac20*/  F2FP.BF16.F32.PACK_AB R90, R140, R104 ;  /* 0x000000688c5a723e */ /* 0x000fe400000010ff */
[----:B------:R-:W-:Y:S02]  /*1ac30*/  F2FP.BF16.F32.PACK_AB R92, R112, R111 ;  /* 0x0000006f705c723e */ /* 0x000fe400000010ff */
[----:B------:R-:W-:-:S02]  /*1ac40*/  F2FP.BF16.F32.PACK_AB R94, R85, R84 ;  /* 0x00000054555e723e */ /* 0x000fc400000010ff */
[----:B------:R-:W-:Y:S02]  /*1ac50*/  F2FP.BF16.F32.PACK_AB R95, R102, R87 ;  /* 0x00000057665f723e */ /* 0x000fe400000010ff */
[----:B------:R-:W-:Y:S02]  /*1ac60*/  F2FP.BF16.F32.PACK_AB R80, R81, R80 ;  /* 0x000000505150723e */ /* 0x000fe400000010ff */
[C---:B-1----:R-:W-:Y:S02]  /*1ac70*/  F2FP.BF16.F32.PACK_AB R81, R146.reuse, R143 ;  /* 0x0000008f9251723e */ /* 0x042fe400000010ff */
[----:B------:R-:W-:Y:S02]  /*1ac80*/  F2FP.BF16.F32.PACK_AB R82, R21, R15 ;  /* 0x0000000f1552723e */ /* 0x000fe400000010ff */
[----:B---3--:R-:W-:Y:S01]  /*1ac90*/  F2FP.BF16.F32.PACK_AB R83, R149, R148 ;  /* 0x000000949553723e */ /* 0x008fe200000010ff */
[----:B------:R-:W-:Y:S04]  /*1aca0*/  STSM.16.M88.4 [R17+0x2bb00], R76 ;  /* 0x02bb004c11007844 */ /* 0x000fe80000000200 */
[----:B------:R-:W-:Y:S04]  /*1acb0*/  STSM.16.M88.4 [R17+0x2d300], R88 ;  /* 0x02d3005811007844 */ /* 0x000fe80000000200 */
[----:B------:R-:W-:Y:S04]  /*1acc0*/  STSM.16.M88.4 [R17+0x2eb00], R92 ;  /* 0x02eb005c11007844 */ /* 0x000fe80000000200 */
[----:B------:R-:W-:Y:S01]  /*1acd0*/  STSM.16.M88.4 [R17+0x30300], R80 ;  /* 0x0303005011007844 */ /* 0x000fe20000000200 */
[----:B------:R-:W-:Y:S01]  /*1ace0*/  @!PT LDS RZ, [RZ] ;  /* 0x00000000fffff984 */ /* 0x000fe20000000800 */
[----:B------:R-:W-:Y:S01]  /*1acf0*/  @!PT LDS RZ, [RZ] ;  /* 0x00000000fffff984 */ /* 0x000fe20000000800 */
[----:B------:R-:W-:Y:S01]  /*1ad00*/  @!PT LDS RZ, [RZ] ;  /* 0x00000000fffff984 */ /* 0x000fe20000000800 */
[----:B------:R-:W-:Y:S01]  /*1ad10*/  @!PT LDS RZ, [RZ] ;  /* 0x00000000fffff984 */ /* 0x000fe20000000800 */
[----:B------:R0:W-:Y:S06]  /*1ad20*/  MEMBAR.ALL.CTA ;  /* 0x0000000000007992 */ /* 0x0001ec0000008000 */
[----:B0-----:R-:W0:Y:S01]  /*1ad30*/  FENCE.VIEW.ASYNC.S ;  /* 0x00000000000073c6 */ /* 0x001e220000000000 */
[----:B------:R-:W-:-:S04]  /*1ad40*/  FADD.FTZ R75, R146, R75 ;  /* 0x0000004b924b7221 */ /* 0x000fc80000010000 */
        /* <DEDUP_REMOVED lines=26> */
[----:B------:R1:W-:Y:S01]  /*1aef0*/  STL [R1+0x34], R15 ;  /* 0x0000340f01007387 */ /* 0x0003e20000100800 */
        /* <DEDUP_REMOVED lines=9> */
[----:B-1----:R1:W5:Y:S01]  /*1af90*/  LDL R15, [R1+0x38] ;  /* 0x00003800010f7983 */ /* 0x0023620000100800 */
        /* <DEDUP_REMOVED lines=17> */
[----:B------:R-:W-:-:S02]  /*1b0b0*/  VIADD R14, R20, 0xffffffff ;  /* 0xffffffff140e7836 */ /* 0x000fc40000000000 */
[----:B------:R-:W-:-:S03]  /*1b0c0*/  IMAD.MOV.U32 R20, RZ, RZ, R19 ;  /* 0x000000ffff147224 */ /* 0x000fc600078e0013 */
[----:B------:R2:W-:Y:S02]  /*1b0d0*/  STL [R1+0x4], R14 ;  /* 0x0000040e01007387 */ /* 0x0005e40000100800 */
[----:B--2---:R-:W-:Y:S01]  /*1b0e0*/  IMAD.MOV.U32 R14, RZ, RZ, R72 ;  /* 0x000000ffff0e7224 */ /* 0x004fe200078e0048 */
[----:B0-----:R-:W-:-:S04]  /*1b0f0*/  NOP ;  /* 0x0000000000007918 */ /* 0x001fc80000000000 */
[----:B-1----:R-:W-:Y:S05]  /*1b100*/  @P2 BRA `(.L_x_2440) ;  /* 0xffffffb0000c2947 */ /* 0x002fea000383ffff */
.L_x_2429:
[----:B------:R-:W-:Y:S05]  /*1b110*/  WARPSYNC.ALL ;  /* 0x0000000000007948 */ /* 0x000fea0003800000 */
[----:B------:R-:W-:Y:S06]  /*1b120*/  BAR.ARV 0x8, 0x200 ;  /* 0x0208000000007b1d */ /* 0x000fec0000002000 */
[----:B------:R-:W-:Y:S05]  /*1b130*/  @!P1 BRA `(.L_x_2441) ;  /* 0x0000000000049947 */ /* 0x000fea0003800000 */
[----:B------:R-:W-:Y:S01]  /*1b140*/  BPT.TRAP 0x1 ;  /* 0x000000040000795c */ /* 0x000fe20000300000 */
.L_x_2441:
[----:B------:R-:W2:Y:S01]  /*1b150*/  LDL R0, [R1+0x38] ;  /* 0x0000380001007983 */ /* 0x000ea20000100800 */
[----:B------:R-:W-:Y:S01]  /*1b160*/  IMAD R9, R19, 0x8, R16 ;  /* 0x0000000813097824 */ /* 0x000fe200078e0210 */
[----:B--2---:R-:W-:-:S04]  /*1b170*/  SHF.L.U32 R0, R0, 0x1f, RZ ;  /* 0x0000001f00007819 */ /* 0x004fc800000006ff */
[----:B------:R1:W2:Y:S01]  /*1b180*/  SYNCS.PHASECHK.TRANS64.TRYWAIT P2, [R9+URZ+0x31c50], R0 ;  /* 0x031c5000090075a7 */ /* 0x0002a2000804017f */
[----:B------:R-:W-:Y:S05]  /*1b190*/  @!P1 BRA `(.L_x_2442) ;  /* 0x0000000000049947 */ /* 0x000fea0003800000 */
[----:B------:R-:W-:Y:S01]  /*1b1a0*/  BPT.TRAP 0x1 ;  /* 0x000000040000795c */ /* 0x000fe20000300000 */
.L_x_2442:
[----:B-----5:R-:W3:Y:S01]  /*1b1b0*/  LDL.LU R2, [R1+0x7c] ;  /* 0x00007c0001027983 */ /* 0x020ee20000300800 */
        /* <DEDUP_REMOVED lines=9> */
.L_x_2443:
[----:B------:R-:W-:Y:S01]  /*1b250*/  IMAD R4, R19, 0x6c0, R16 ;  /* 0x000006c013047824 */ /* 0x000fe200078e0210 */
[----:B------:R-:W1:Y:S01]  /*1b260*/  LDL.LU R13, [R1+0x8] ;  /* 0x00000800010d7983 */ /* 0x000e620000300800 */
        /* <DEDUP_REMOVED lines=12> */
[----:B------:R-:W-:-:S03]  /*1b330*/  IMAD.MOV.U32 R3, RZ, RZ, -0x3ffffff0 ;  /* 0xc0000010ff037424 */ /* 0x000fc600078e00ff */
[----:B------:R-:W4:Y:S01]  /*1b340*/  LDL.LU R8, [R1+0x38] ;  /* 0x0000380001087983 */ /* 0x000f220000300800 */
[----:B------:R-:W-:Y:S02]  /*1b350*/  IMAD.MOV.U32 R5, RZ, RZ, -0x7fffffe0 ;  /* 0x80000020ff057424 */ /* 0x000fe400078e00ff */
[----:B------:R-:W-:-:S03]  /*1b360*/  VIADD R19, R19, 0x1 ;  /* 0x0000000113137836 */ /* 0x000fc60000000000 */
        /* <DEDUP_REMOVED lines=32> */
[----:B-12---:R-:W1:Y:S02]  /*1b570*/  SHFL.BFLY PT, R0, R13, 0x2, 0x1f ;  /* 0x0c401f000d007f89 */ /* 0x006e6400000e0000 */
[----:B-1----:R-:W-:Y:S01]  /*1b580*/  FADD.FTZ R0, R0, R13 ;  /* 0x0000000d00007221 */ /* 0x002fe20000010000 */
        /* <DEDUP_REMOVED lines=30> */
[C---:B------:R-:W-:Y:S01]  /*1b770*/  VIADD R6, R4.reuse, 0x1c0 ;  /* 0x000001c004067836 */ /* 0x040fe20000000000 */
        /* <DEDUP_REMOVED lines=15> */
[----:B------:R-:W1:Y:S01]  /*1b870*/  SHFL.BFLY PT, R3, R0, 0x1, 0x1f ;  /* 0x0c201f0000037f89 */ /* 0x000e6200000e0000 */
[----:B------:R-:W-:Y:S02]  /*1b880*/  R2UR UR6, R4 ;  /* 0x00000000040672ca */ /* 0x000fe400000e0000 */
[----:B------:R-:W-:Y:S02]  /*1b890*/  R2UR UR4, R2 ;  /* 0x00000000020472ca */ /* 0x000fe400000e0000 */
[----:B------:R-:W-:Y:S01]  /*1b8a0*/  R2UR UR7, R5 ;  /* 0x00000000050772ca */ /* 0x000fe200000e0000 */
[----:B---3--:R-:W2:Y:S01]  /*1b8b0*/  SHFL.BFLY PT, R2, R12, 0x2, 0x1f ;  /* 0x0c401f000c027f89 */ /* 0x008ea200000e0000 */
[----:B-1----:R-:W-:Y:S01]  /*1b8c0*/  FADD.FTZ R10, R0, R3 ;  /* 0x00000003000a7221 */ /* 0x002fe20000010000 */
[----:B------:R-:W-:Y:S01]  /*1b8d0*/  IMAD.MOV.U32 R3, RZ, RZ, RZ ;  /* 0x000000ffff037224 */ /* 0x000fe200078e00ff */
[----:B------:R-:W-:-:S03]  /*1b8e0*/  SEL R0, RZ, 0x1, P2 ;  /* 0x00000001ff007807 */ /* 0x000fc60001000000 */
[----:B------:R-:W-:Y:S01]  /*1b8f0*/  FSETP.NE.FTZ.AND P1, PT, R10, RZ, PT ;  /* 0x000000ff0a00720b */ /* 0x000fe20003f35000 */
[----:B--2---:R-:W-:Y:S01]  /*1b900*/  FADD.FTZ R2, R2, R12 ;  /* 0x0000000c02027221 */ /* 0x004fe20000010000 */
[----:B----4-:R-:W-:-:S04]  /*1b910*/  LOP3.LUT R8, R8, R0, RZ, 0x3c, !PT ;  /* 0x0000000008087212 */ /* 0x010fc800078e3cff */
[----:B------:R-:W1:Y:S07]  /*1b920*/  SHFL.BFLY PT, R5, R2, 0x1, 0x1f ;  /* 0x0c201f0002057f89 */ /* 0x000e6e00000e0000 */
[----:B------:R-:W2:Y:S08]  /*1b930*/  @P1 MUFU.LG2 R4, R10 ;  /* 0x0000000a00041308 */ /* 0x000eb00000000c00 */
[----:B------:R3:W-:Y:S02]  /*1b940*/  @P1 MUFU.RCP R3, R10 ;  /* 0x0000000a00031308 */ /* 0x0007e40000001000 */
[----:B---3--:R-:W3:Y:S01]  /*1b950*/  LDL.LU R10, [R1+0xa0] ;  /* 0x0000a000010a7983 */ /* 0x008ee20000300800 */
[----:B-1----:R-:W-:-:S05]  /*1b960*/  FADD.FTZ R11, R2, R5 ;  /* 0x00000005020b7221 */ /* 0x002fca0000010000 */
[----:B------:R-:W-:Y:S01]  /*1b970*/  FSETP.NE.FTZ.AND P3, PT, R11, RZ, PT ;  /* 0x000000ff0b00720b */ /* 0x000fe20003f75000 */
[----:B------:R-:W-:Y:S02]  /*1b980*/  WARPGROUP.DEPBAR.LE gsb0, 0x0 ;  /* 0x00008000000079c5 */ /* 0x000fe40000010000 */
[----:B------:R-:W-:Y:S01]  /*1b990*/  WARPGROUP.ARRIVE ;  /* 0x00000000000079c5 */ /* 0x000fe20000000000 */
[----:B------:R-:W-:Y:S01]  /*1b9a0*/  @!P0 VIADD R9, R9, 0x31c60 ;  /* 0x00031c6009098836 */ /* 0x000fe20000000000 */
[----:B------:R1:W-:Y:S08]  /*1b9b0*/  STL [R1+0x38], R8 ;  /* 0x0000380801007387 */ /* 0x0003f00000100800 */
[----:B------:R-:W4:Y:S01]  /*1b9c0*/  @P3 MUFU.LG2 R6, R11 ;  /* 0x0000000b00063308 */ /* 0x000f220000000c00 */
[----:B------:R-:W-:Y:S01]  /*1b9d0*/  HGMMA.64x96x16.F32.BF16 R24, gdesc[UR4].tnspB, R24, gsb0 ;  /* 0x41600000041879f0 */ /* 0x000fe20008001818 */
[----:B------:R-:W-:Y:S01]  /*1b9e0*/  @!P0 PRMT R9, RZ, 0x654, R9 ;  /* 0x00000654ff098816 */ /* 0x000fe20000000009 */
[----:B-1----:R-:W-:-:S06]  /*1b9f0*/  IMAD.MOV.U32 R8, RZ, RZ, RZ ;  /* 0x000000ffff087224 */ /* 0x002fcc00078e00ff */
[----:B------:R-:W1:Y:S01]  /*1ba00*/  @P3 MUFU.RCP R8, R11 ;  /* 0x0000000b00083308 */ /* 0x000e620000001000 */
[C---:B------:R-:W-:Y:S01]  /*1ba10*/  @P1 FMUL.FTZ R5, R73.reuse, 0.69314718246459960938 ;  /* 0x3f31721849051820 */ /* 0x040fe20000410000 */
[----:B------:R-:W-:Y:S01]  /*1ba20*/  @P3 FMUL.FTZ R12, R73, 0.69314718246459960938 ;  /* 0x3f317218490c3820 */ /* 0x000fe20000410000 */
[----:B--2---:R-:W-:Y:S01]  /*1ba30*/  @P1 FMUL.FTZ R4, R4, 0.69314718246459960938 ;  /* 0x3f31721804041820 */ /* 0x004fe20000410000 */
[----:B----4-:R-:W-:Y:S01]  /*1ba40*/  @P3 FMUL.FTZ R7, R6, 0.69314718246459960938 ;  /* 0x3f31721806073820 */ /* 0x010fe20000410000 */
[----:B------:R-:W-:Y:S02]  /*1ba50*/  IMAD.MOV.U32 R2, RZ, RZ, -0x800000 ;  /* 0xff800000ff027424 */ /* 0x000fe400078e00ff */
[----:B------:R-:W-:Y:S02]  /*1ba60*/  IMAD.MOV.U32 R0, RZ, RZ, -0x800000 ;  /* 0xff800000ff007424 */ /* 0x000fe400078e00ff */
[----:B------:R-:W-:Y:S01]  /*1ba70*/  @P1 FFMA.FTZ R2, R5, R72, R4 ;  /* 0x0000004805021223 */ /* 0x000fe20000010004 */
[----:B------:R-:W-:Y:S01]  /*1ba80*/  @P3 FFMA.FTZ R0, R12, R74, R7 ;  /* 0x0000004a0c003223 */ /* 0x000fe20000010007 */
[----:B------:R-:W-:-:S02]  /*1ba90*/  PLOP3.LUT P1, PT, PT, PT, PT, 0x8, 0x0 ;  /* 0x000000000000781c */ /* 0x000fc40003f2e170 */
[----:B------:R-:W-:Y:S01]  /*1baa0*/  SEL R19, R19, RZ, P2 ;  /* 0x000000ff13137207 */ /* 0x000fe20001000000 */
[----:B------:R-:W-:Y:S02]  /*1bab0*/  WARPGROUP.DEPBAR.LE gsb0, 0x0 ;  /* 0x00008000000079c5 */ /* 0x000fe40000010000 */
[----:B------:R2:W-:Y:S01]  /*1bac0*/  @!P0 SYNCS.ARRIVE.TRANS64.RED.A1T0 RZ, [R9+URZ], RZ ;  /* 0x000000ff09ff89a7 */ /* 0x0005e2000810043f */
        /* <DEDUP_REMOVED lines=48> */
[----:B---3--:R-:W-:-:S05]  /*1bdd0*/  VIADD R10, R10, 0x1 ;  /* 0x000000010a0a7836 */ /* 0x008fca0000000000 */
[----:B------:R2:W-:Y:S02]  /*1bde0*/  STL [R1+0xa0], R10 ;  /* 0x0000a00a01007387 */ /* 0x0005e40000100800 */
.L_x_2376:
[----:B------:R-:W3:Y:S01]  /*1bdf0*/  LDL R87, [R1+0x98] ;  /* 0x0000980001577983 */ /* 0x000ee20000100800 */
[----:B------:R-:W-:Y:S05]  /*1be00*/  WARPSYNC.ALL ;  /* 0x0000000000007948 */ /* 0x000fea0003800000 */
[----:B------:R-:W4:Y:S01]  /*1be10*/  S2R R3, SR_TID.X ;  /* 0x0000000000037919 */ /* 0x000f220000002100 */
[----:B------:R-:W0:Y:S01]  /*1be20*/  S2UR UR5, SR_CgaCtaId ;  /* 0x00000000000579c3 */ /* 0x000e220000008800 */
[----:B------:R-:W-:Y:S01]  /*1be30*/  UMOV UR4, 0x400 ;  /* 0x0000040000047882 */ /* 0x000fe20000000000 */
[----:B------:R-:W-:Y:S01]  /*1be40*/  BSSY B0, `(.L_x_2445) ;  /* 0x00001cf000007945 */ /* 0x000fe20003800000 */
[----:B0-----:R-:W-:-:S06]  /*1be50*/  ULEA UR4, UR5, UR4, 0x18 ;  /* 0x0000000405047291 */ /* 0x001fcc000f8ec03f */
[----:B------:R-:W-:Y:S01]  /*1be60*/  IMAD.U32 R16, RZ, RZ, UR4 ;  /* 0x00000004ff107e24 */ /* 0x000fe2000f8e00ff */
[----:B------:R-:W-:Y:S01]  /*1be70*/  BAR.SYNC.DEFER_BLOCKING 0x5, 0x200 ;  /* 0x0148000000007b1d */ /* 0x000fe20000010000 */
[----:B----4-:R-:W-:-:S05]  /*1be80*/  VIADD R86, R3, 0xffffff80 ;  /* 0xffffff8003567836 */ /* 0x010fca0000000000 */
[----:B------:R-:W-:-:S04]  /*1be90*/  SHF.R.S32.HI R3, RZ, 0x1f, R86 ;  /* 0x0000001fff037819 */ /* 0x000fc80000011456 */
[----:B------:R-:W-:-:S04]  /*1bea0*/  LEA.HI R3, R3, R86, RZ, 0x2 ;  /* 0x0000005603037211 */ /* 0x000fc800078f10ff */
[----:B------:R-:W-:-:S05]  /*1beb0*/  LOP3.LUT R3, R3, 0xfffffffc, RZ, 0xc0, !PT ;  /* 0xfffffffc03037812 */ /* 0x000fca00078ec0ff */
[----:B------:R-:W-:-:S04]  /*1bec0*/  IMAD.IADD R3, R86, 0x1, -R3 ;  /* 0x0000000156037824 */ /* 0x000fc800078e0a03 */
[----:B-1----:R-:W-:Y:S01]  /*1bed0*/  IMAD.SHL.U32 R36, R3, 0x8, RZ ;  /* 0x0000000803247824 */ /* 0x002fe200078e00ff */
[----:B------:R0:W1:Y:S03]  /*1bee0*/  LDS.128 R108, [R16+0x31cd0] ;  /* 0x031cd000106c7984 */ /* 0x0000660000000c00 */
[C---:B------:R-:W-:Y:S02]  /*1bef0*/  VIADD R37, R36.reuse, 0x40 ;  /* 0x0000004024257836 */ /* 0x040fe40000000000 */
[----:B------:R-:W-:-:S03]  /*1bf00*/  VIADD R38, R36, 0x20 ;  /* 0x0000002024267836 */ /* 0x000fc60000000000 */
[----:B------:R-:W-:Y:S02]  /*1bf10*/  SHF.R.S32.HI R40, RZ, 0x1f, R37 ;  /* 0x0000001fff287819 */ /* 0x000fe40000011425 */
[----:B------:R-:W-:Y:S01]  /*1bf20*/  SHF.R.S32.HI R39, RZ, 0x1f, R38 ;  /* 0x0000001fff277819 */ /* 0x000fe20000011426 */
[----:B------:R-:W-:Y:S06]  /*1bf30*/  BAR.ARV 0x4, 0x200 ;  /* 0x0108000000007b1d */ /* 0x000fec0000002000 */
[----:B---3--:R-:W-:Y:S01]  /*1bf40*/  SHF.R.S32.HI R30, RZ, 0x1f, R87 ;  /* 0x0000001fff1e7819 */ /* 0x008fe20000011457 */
[----:B------:R-:W-:-:S03]  /*1bf50*/  IMAD.SHL.U32 R34, R87, 0x4, RZ ;  /* 0x0000000457227824 */ /* 0x000fc600078e00ff */
[----:B------:R-:W-:Y:S01]  /*1bf60*/  SHF.L.U64.HI R31, R87, 0x2, R30 ;  /* 0x00000002571f7819 */ /* 0x000fe2000001021e */
[----:B01----:R-:W-:Y:S06]  /*1bf70*/  @P1 BRA `(.L_x_2446) ;  /* 0x0000001000641947 */ /* 0x003fec0003800000 */
[----:B------:R-:W3:Y:S01]  /*1bf80*/  LDL R4, [R1+0xac] ;  /* 0x0000ac0001047983 */ /* 0x000ee20000100800 */
[----:B------:R-:W-:Y:S05]  /*1bf90*/  WARPSYNC.ALL ;  /* 0x0000000000007948 */ /* 0x000fea0003800000 */
[----:B------:R-:W0:Y:S01]  /*1bfa0*/  S2R R5, SR_SWINHI ;  /* 0x0000000000057919 */ /* 0x000e220000002f00 */
[----:B------:R-:W-:Y:S01]  /*1bfb0*/  F2FP.BF16.F32.PACK_AB R6, R73, R6 ;  /* 0x000000064906723e */ /* 0x000fe200000010ff */
[----:B------:R-:W-:Y:S01]  /*1bfc0*/  ULDC.64 UR4, c[0x0][0xc00] ;  /* 0x0003000000047ab9 */ /* 0x000fe20000000a00 */
[----:B------:R-:W-:Y:S01]  /*1bfd0*/  F2FP.BF16.F32.PACK_AB R27, R46, R27 ;  /* 0x0000001b2e1b723e */ /* 0x000fe200000010ff */
[----:B------:R-:W-:Y:S01]  /*1bfe0*/  ULDC.64 UR6, c[0x0][0x208] ;  /* 0x0000820000067ab9 */ /* 0x000fe20000000a00 */
[----:B------:R-:W-:-:S02]  /*1bff0*/  MOV R20, R16 ;  /* 0x0000001000147202 */ /* 0x000fc40000000f00 */
[----:B0-----:R-:W-:Y:S01]  /*1c000*/  MOV R21, R5 ;  /* 0x0000000500157202 */ /* 0x001fe20000000f00 */
[----:B------:R-:W-:Y:S02]  /*1c010*/  BAR.SYNC.DEFER_BLOCKING 0x1, 0x180 ;  /* 0x0046000000007b1d */ /* 0x000fe40000010000 */
[----:B---3--:R-:W-:-:S03]  /*1c020*/  IMAD.WIDE R4, R4, 0x2, R20 ;  /* 0x0000000204047825 */ /* 0x008fc600078e0214 */
[C---:B------:R-:W-:Y:S02]  /*1c030*/  IADD3 R47, P4, R4.reuse, 0x20, RZ ;  /* 0x00000020042f7810 */ /* 0x040fe40007f9e0ff */
[C---:B------:R-:W-:Y:S02]  /*1c040*/  IADD3 R83, P2, R4.reuse, 0x3020, RZ ;  /* 0x0000302004537810 */ /* 0x040fe40007f5e0ff */
[----:B------:R-:W-:Y:S01]  /*1c050*/  LOP3.LUT R8, R47, 0x180, RZ, 0xc0, !PT ;  /* 0x000001802f087812 */ /* 0x000fe200078ec0ff */
[--C-:B------:R-:W-:Y:S01]  /*1c060*/  IMAD.X R13, RZ, RZ, R5.reuse, P4 ;  /* 0x000000ffff0d7224 */ /* 0x100fe200020e0605 */
[----:B------:R-:W-:Y:S01]  /*1c070*/  IADD3 R81, P3, R4, 0x3000, RZ ;  /* 0x0000300004517810 */ /* 0x000fe20007f7e0ff */
[--C-:B------:R-:W-:Y:S01]  /*1c080*/  IMAD.X R25, RZ, RZ, R5.reuse, P2 ;  /* 0x000000ffff197224 */ /* 0x100fe200010e0605 */
[----:B------:R-:W-:Y:S02]  /*1c090*/  SHF.R.U64 R8, R8, 0x3, RZ ;  /* 0x0000000308087819 */ /* 0x000fe400000012ff */
[----:B------:R-:W-:Y:S01]  /*1c0a0*/  IADD3 R82, P1, R4, 0x6000, RZ ;  /* 0x0000600004527810 */ /* 0x000fe20007f3e0ff */
[----:B------:R-:W-:Y:S01]  /*1c0b0*/  IMAD.X R15, RZ, RZ, R5, P3 ;  /* 0x000000ffff0f7224 */ /* 0x000fe200018e0605 */
[----:B--2---:R-:W-:-:S02]  /*1c0c0*/  LOP3.LUT R10, R83, 0x180, RZ, 0xc0, !PT ;  /* 0x00000180530a7812 */ /* 0x004fc400078ec0ff */
[----:B------:R-:W-:Y:S02]  /*1c0d0*/  LOP3.LUT R12, R8, R47, RZ, 0x3c, !PT ;  /* 0x0000002f080c7212 */ /* 0x000fe400078e3cff */
[----:B------:R-:W-:Y:S02]  /*1c0e0*/  LOP3.LUT R8, R81, 0x180, RZ, 0xc0, !PT ;  /* 0x0000018051087812 */ /* 0x000fe400078ec0ff */
[----:B------:R-:W-:Y:S02]  /*1c0f0*/  LOP3.LUT R47, R82, 0x180, RZ, 0xc0, !PT ;  /* 0x00000180522f7812 */ /* 0x000fe400078ec0ff */
[----:B------:R-:W-:Y:S02]  /*1c100*/  SHF.R.U64 R10, R10, 0x3, RZ ;  /* 0x000000030a0a7819 */ /* 0x000fe400000012ff */
[----:B------:R-:W-:Y:S02]  /*1c110*/  SHF.R.U64 R8, R8, 0x3, RZ ;  /* 0x0000000308087819 */ /* 0x000fe400000012ff */
[----:B------:R-:W-:-:S02]  /*1c120*/  SHF.R.U64 R47, R47, 0x3, RZ ;  /* 0x000000032f2f7819 */ /* 0x000fc400000012ff */
[----:B------:R-:W-:Y:S02]  /*1c130*/  LOP3.LUT R24, R10, R83, RZ, 0x3c, !PT ;  /* 0x000000530a187212 */ /* 0x000fe400078e3cff */
[----:B------:R-:W-:Y:S02]  /*1c140*/  LOP3.LUT R14, R8, R81, RZ, 0x3c, !PT ;  /* 0x00000051080e7212 */ /* 0x000fe400078e3cff */
[----:B------:R-:W-:Y:S02]  /*1c150*/  LOP3.LUT R9, R4, 0x180, RZ, 0xc0, !PT ;  /* 0x0000018004097812 */ /* 0x000fe400078ec0ff */
[----:B------:R-:W-:Y:S02]  /*1c160*/  LOP3.LUT R8, R47, R82, RZ, 0x3c, !PT ;  /* 0x000000522f087212 */ /* 0x000fe400078e3cff */
[----:B------:R-:W-:Y:S02]  /*1c170*/  MOV R47, R24 ;  /* 0x00000018002f7202 */ /* 0x000fe40000000f00 */
[----:B------:R-:W-:-:S02]  /*1c180*/  F2FP.BF16.F32.PACK_AB R24, R41, R28 ;  /* 0x0000001c2918723e */ /* 0x000fc400000010ff */
[----:B------:R-:W0:Y:S01]  /*1c190*/  LDC R41, c[0x0][0xbe8] ;  /* 0x0002fa00ff297b82 */ /* 0x000e220000000800 */
[----:B------:R-:W-:Y:S02]  /*1c1a0*/  SHF.R.U64 R9, R9, 0x3, RZ ;  /* 0x0000000309097819 */ /* 0x000fe400000012ff */
[----:B------:R-:W-:Y:S02]  /*1c1b0*/  IADD3 R85, P0, R4, 0x6020, RZ ;  /* 0x0000602004557810 */ /* 0x000fe40007f1e0ff */
[----:B------:R-:W-:Y:S01]  /*1c1c0*/  LOP3.LUT R4, R9, R4, RZ, 0x3c, !PT ;  /* 0x0000000409047212 */ /* 0x000fe200078e3cff */
[--C-:B------:R-:W-:Y:S01]  /*1c1d0*/  IMAD.X R9, RZ, RZ, R5.reuse, P1 ;  /* 0x000000ffff097224 */ /* 0x100fe200008e0605 */
[----:B------:R-:W-:Y:S01]  /*1c1e0*/  LOP3.LUT R84, R85, 0x180, RZ, 0xc0, !PT ;  /* 0x0000018055547812 */ /* 0x000fe200078ec0ff */
[----:B------:R-:W-:Y:S01]  /*1c1f0*/  IMAD.X R11, RZ, RZ, R5, P0 ;  /* 0x000000ffff0b7224 */ /* 0x000fe200000e0605 */
[----:B------:R-:W-:Y:S02]  /*1c200*/  MOV R81, R4 ;  /* 0x0000000400517202 */ /* 0x000fe40000000f00 */
[----:B------:R-:W-:-:S02]  /*1c210*/  F2FP.BF16.F32.PACK_AB R4, R74, R7 ;  /* 0x000000074a04723e */ /* 0x000fc400000010ff */
[----:B------:R-:W-:Y:S02]  /*1c220*/  F2FP.BF16.F32.PACK_AB R5, R79, R78 ;  /* 0x0000004e4f05723e */ /* 0x000fe400000010ff */
[----:B------:R-:W-:Y:S02]  /*1c230*/  F2FP.BF16.F32.PACK_AB R7, R80, R77 ;  /* 0x0000004d5007723e */ /* 0x000fe400000010ff */
[----:B------:R-:W-:Y:S02]  /*1c240*/  MOV R74, R12 ;  /* 0x0000000c004a7202 */ /* 0x000fe40000000f00 */
[----:B------:R-:W-:Y:S01]  /*1c250*/  MOV R73, R14 ;  /* 0x0000000e00497202 */ /* 0x000fe20000000f00 */
[----:B------:R1:W-:Y:S01]  /*1c260*/  STSM.16.M88.4 [R81], R4 ;  /* 0x0000000451007844 */ /* 0x0003e20000000200 */
[----:B------:R-:W-:Y:S02]  /*1c270*/  F2FP.BF16.F32.PACK_AB R12, R33, R32 ;  /* 0x00000020210c723e */ /* 0x000fe400000010ff */
[----:B------:R-:W-:-:S02]  /*1c280*/  F2FP.BF16.F32.PACK_AB R13, R76, R75 ;  /* 0x0000004b4c0d723e */ /* 0x000fc400000010ff */
[----:B------:R-:W-:Y:S02]  /*1c290*/  F2FP.BF16.F32.PACK_AB R14, R72, R29 ;  /* 0x0000001d480e723e */ /* 0x000fe400000010ff */
[----:B------:R-:W-:Y:S02]  /*1c2a0*/  F2FP.BF16.F32.PACK_AB R15, R35, R26 ;  /* 0x0000001a230f723e */ /* 0x000fe400000010ff */
[----:B------:R-:W-:Y:S01]  /*1c2b0*/  F2FP.BF16.F32.PACK_AB R25, R43, R42 ;  /* 0x0000002a2b19723e */ /* 0x000fe200000010ff */
[----:B------:R-:W-:Y:S01]  /*1c2c0*/  IMAD.MOV.U32 R42, RZ, RZ, RZ ;  /* 0x000000ffff2a7224 */ /* 0x000fe200078e00ff */
[----:B------:R-:W-:Y:S01]  /*1c2d0*/  F2FP.BF16.F32.PACK_AB R26, R45, R44 ;  /* 0x0000002c2d1a723e */ /* 0x000fe200000010ff */
[----:B------:R-:W-:Y:S01]  /*1c2e0*/  STSM.16.M88.4 [R74], R12 ;  /* 0x0000000c4a007844 */ /* 0x000fe20000000200 */
[----:B------:R-:W-:Y:S02]  /*1c2f0*/  SHF.R.U64 R84, R84, 0x3, RZ ;  /* 0x0000000354547819 */ /* 0x000fe400000012ff */
[----:B------:R-:W-:Y:S01]  /*1c300*/  ISETP.NE.U32.AND P0, PT, RZ, UR4, PT ;  /* 0x00000004ff007c0c */ /* 0x000fe2000bf05070 */
[----:B------:R2:W-:Y:S01]  /*1c310*/  STSM.16.M88.4 [R73], R24 ;  /* 0x0000001849007844 */ /* 0x0005e20000000200 */
[----:B------:R-:W-:-:S02]  /*1c320*/  LOP3.LUT R10, R84, R85, RZ, 0x3c, !PT ;  /* 0x00000055540a7212 */ /* 0x000fc400078e3cff */
[----:B------:R-:W-:Y:S02]  /*1c330*/  MOV R29, R8 ;  /* 0x00000008001d7202 */ /* 0x000fe40000000f00 */
[----:B------:R-:W-:Y:S02]  /*1c340*/  MOV R28, R10 ;  /* 0x0000000a001c7202 */ /* 0x000fe40000000f00 */
[----:B-1----:R-:W-:Y:S02]  /*1c350*/  F2FP.BF16.F32.PACK_AB R4, R49, R48 ;  /* 0x000000303104723e */ /* 0x002fe400000010ff */
[----:B------:R-:W-:Y:S02]  /*1c360*/  F2FP.BF16.F32.PACK_AB R5, R51, R50 ;  /* 0x000000323305723e */ /* 0x000fe400000010ff */
[----:B------:R-:W-:Y:S02]  /*1c370*/  F2FP.BF16.F32.PACK_AB R6, R53, R52 ;  /* 0x000000343506723e */ /* 0x000fe400000010ff */
[----:B------:R-:W-:-:S02]  /*1c380*/  F2FP.BF16.F32.PACK_AB R7, R55, R54 ;  /* 0x000000363707723e */ /* 0x000fc400000010ff */
[----:B------:R-:W-:Y:S02]  /*1c390*/  F2FP.BF16.F32.PACK_AB R8, R57, R56 ;  /* 0x000000383908723e */ /* 0x000fe400000010ff */
[----:B--2---:R-:W-:Y:S01]  /*1c3a0*/  IADD3 R24, P1, R34, UR4, RZ ;  /* 0x0000000422187c10 */ /* 0x004fe2000ff3e0ff */
[----:B------:R1:W-:Y:S01]  /*1c3b0*/  STSM.16.M88.4 [R47], R4 ;  /* 0x000000042f007844 */ /* 0x0003e20000000200 */
[----:B------:R-:W-:Y:S02]  /*1c3c0*/  F2FP.BF16.F32.PACK_AB R9, R59, R58 ;  /* 0x0000003a3b09723e */ /* 0x000fe400000010ff */
[----:B------:R-:W-:Y:S02]  /*1c3d0*/  F2FP.BF16.F32.PACK_AB R10, R61, R60 ;  /* 0x0000003c3d0a723e */ /* 0x000fe400000010ff */
[----:B------:R-:W-:Y:S02]  /*1c3e0*/  F2FP.BF16.F32.PACK_AB R11, R63, R62 ;  /* 0x0000003e3f0b723e */ /* 0x000fe400000010ff */
[----:B------:R-:W-:-:S02]  /*1c3f0*/  IADD3.X R25, R31, UR5, RZ, P1, !PT ;  /* 0x000000051f197c10 */ /* 0x000fc40008ffe4ff */
[----:B------:R-:W-:Y:S01]  /*1c400*/  F2FP.BF16.F32.PACK_AB R12, R65, R64 ;  /* 0x00000040410c723e */ /* 0x000fe200000010ff */
[----:B------:R2:W-:Y:S01]  /*1c410*/  STSM.16.M88.4 [R29], R8 ;  /* 0x000000081d007844 */ /* 0x0005e20000000200 */
[----:B------:R-:W-:Y:S02]  /*1c420*/  F2FP.BF16.F32.PACK_AB R13, R67, R66 ;  /* 0x00000042430d723e */ /* 0x000fe400000010ff */
[----:B------:R-:W-:Y:S02]  /*1c430*/  F2FP.BF16.F32.PACK_AB R14, R69, R68 ;  /* 0x00000044450e723e */ /* 0x000fe400000010ff */
[----:B------:R-:W-:Y:S02]  /*1c440*/  F2FP.BF16.F32.PACK_AB R15, R71, R70 ;  /* 0x00000046470f723e */ /* 0x000fe400000010ff */
[----:B0-----:R-:W-:Y:S02]  /*1c450*/  ISETP.NE.AND P1, PT, R41, 0x1, PT ;  /* 0x000000012900780c */ /* 0x001fe40003f25270 */
[----:B------:R-:W-:Y:S01]  /*1c460*/  ISETP.NE.AND.EX P0, PT, RZ, UR5, PT, P0 ;  /* 0x00000005ff007c0c */ /* 0x000fe2000bf05300 */
[----:B------:R-:W-:Y:S01]  /*1c470*/  ULDC.64 UR4, c[0x0][0xc08] ;  /* 0x0003020000047ab9 */ /* 0x000fe20000000a00 */
[----:B------:R2:W-:Y:S01]  /*1c480*/  STSM.16.M88.4 [R28], R12 ;  /* 0x0000000c1c007844 */ /* 0x0005e20000000200 */
[----:B------:R-:W-:Y:S01]  /*1c490*/  BAR.SYNC.DEFER_BLOCKING 0x1, 0x180 ;  /* 0x0046000000007b1d */ /* 0x000fe20000010000 */
[----:B------:R-:W-:-:S04]  /*1c4a0*/  ISETP.NE.U32.AND P2, PT, RZ, UR4, PT ;  /* 0x00000004ff007c0c */ /* 0x000fc8000bf45070 */
[----:B------:R-:W-:-:S03]  /*1c4b0*/  ISETP.NE.AND.EX P2, PT, RZ, UR5, PT, P2 ;  /* 0x00000005ff007c0c */ /* 0x000fc6000bf45320 */
[----:B-1----:R-:W0:Y:S08]  /*1c4c0*/  @P1 LDC R6, c[0x0][0xbec] ;  /* 0x0002fb00ff061b82 */ /* 0x002e300000000800 */
[----:B------:R-:W1:Y:S02]  /*1c4d0*/  @P1 LDC R27, c[0x0][0xbf0] ;  /* 0x0002fc00ff1b1b82 */ /* 0x000e640000000800 */
[----:B------:R-:W-:Y:S01]  /*1c4e0*/  @P2 IADD3 R34, P3, R34, UR4, RZ ;  /* 0x0000000422222c10 */ /* 0x000fe2000ff7e0ff */
[----:B------:R-:W-:-:S02]  /*1c4f0*/  ULDC UR4, c[0x0][0xa88] ;  /* 0x0002a20000047ab9 */ /* 0x000fc40000000800 */
[----:B------:R-:W-:Y:S01]  /*1c500*/  IMAD.U32 R46, RZ, RZ, UR4 ;  /* 0x00000004ff2e7e24 */ /* 0x000fe2000f8e00ff */
[----:B------:R-:W-:Y:S01]  /*1c510*/  @P2 IADD3.X R35, R31, UR5, RZ, P3, !PT ;  /* 0x000000051f232c10 */ /* 0x000fe20009ffe4ff */
[----:B------:R2:W5:Y:S04]  /*1c520*/  @P0 LDG.E R42, desc[UR6][R24.64] ;  /* 0x00000006182a0981 */ /* 0x000568000c1e1900 */
[----:B------:R2:W5:Y:S01]  /*1c530*/  @P2 LDG.E R46, desc[UR6][R34.64] ;  /* 0x00000006222e2981 */ /* 0x000562000c1e1900 */
[----:B------:R-:W-:Y:S05]  /*1c540*/  @P2 BRA `(.L_x_2447) ;  /* 0x0000000000142947 */ /* 0x000fea0003800000 */
[----:B------:R-:W-:Y:S05]  /*1c550*/  @!P0 BRA `(.L_x_2447) ;  /* 0x0000000000108947 */ /* 0x000fea0003800000 */
[----:B------:R-:W-:Y:S02]  /*1c560*/  ULDC.64 UR4, c[0x0][0x208] ;  /* 0x0000820000047ab9 */ /* 0x000fe40000000a00 */
[----:B------:R-:W3:Y:S04]  /*1c570*/  LDG.E R5, desc[UR4][R24.64] ;  /* 0x0000000418057981 */ /* 0x000ee8000c1e1900 */
[----:B-----5:R-:W3:Y:S02]  /*1c580*/  LDG.E R46, desc[UR4][R24.64+0x4] ;  /* 0x00000404182e7981 */ /* 0x020ee4000c1e1900 */
[----:B---3--:R-:W-:-:S07]  /*1c590*/  IMAD.IADD R46, R46, 0x1, -R5 ;  /* 0x000000012e2e7824 */ /* 0x008fce00078e0a05 */
.L_x_2447:
[----:B------:R-:W3:Y:S01]  /*1c5a0*/  LDL R4, [R1+0x94] ;  /* 0x0000940001047983 */ /* 0x000ee20000100800 */
[----:B------:R-:W-:Y:S01]  /*1c5b0*/  ULDC.64 UR4, c[0x0][0xb90] ;  /* 0x0002e40000047ab9 */ /* 0x000fe20000000a00 */
[----:B------:R-:W4:Y:S01]  /*1c5c0*/  S2R R5, SR_TID.X ;  /* 0x0000000000057919 */ /* 0x000f220000002100 */
[----:B-----5:R-:W-:Y:S02]  /*1c5d0*/  SHF.R.S32.HI R43, RZ, 0x1f, R42 ;  /* 0x0000001fff2b7819 */ /* 0x020fe4000001142a */
[----:B------:R-:W-:Y:S01]  /*1c5e0*/  SEL R44, R30, RZ, !P0 ;  /* 0x000000ff1e2c7207 */ /* 0x000fe20004000000 */
[----:B------:R-:W3:Y:S01]  /*1c5f0*/  LDL.LU R55, [R1+0x9c] ;  /* 0x00009c0001377983 */ /* 0x000ee20000300800 */
[----:B------:R-:W-:Y:S01]  /*1c600*/  SEL R45, R87, RZ, !P0 ;  /* 0x000000ff572d7207 */ /* 0x000fe20004000000 */
[----:B------:R-:W-:Y:S01]  /*1c610*/  IMAD R46, R46, R41, RZ ;  /* 0x000000292e2e7224 */ /* 0x000fe200078e02ff */
[----:B------:R-:W1:Y:S01]  /*1c620*/  @P1 LDC R53, c[0x0][0xbec] ;  /* 0x0002fb00ff351b82 */ /* 0x000e620000000800 */
[----:B------:R-:W3:Y:S04]  /*1c630*/  LDL.LU R54, [R1+0x84] ;  /* 0x0000840001367983 */ /* 0x000ee80000300800 */
[----:B--2---:R-:W2:Y:S01]  /*1c640*/  LDL R10, [R1+0xa8] ;  /* 0x0000a800010a7983 */ /* 0x004ea20000100800 */
[----:B----4-:R-:W-:-:S05]  /*1c650*/  VIADD R15, R5, 0xffffff80 ;  /* 0xffffff80050f7836 */ /* 0x010fca0000000000 */
[----:B------:R-:W-:-:S04]  /*1c660*/  SHF.R.S32.HI R52, RZ, 0x1f, R15 ;  /* 0x0000001fff347819 */ /* 0x000fc8000001140f */
[----:B------:R-:W-:-:S04]  /*1c670*/  LEA.HI R52, R52, R15, RZ, 0x2 ;  /* 0x0000000f34347211 */ /* 0x000fc800078f10ff */
[----:B------:R-:W-:-:S05]  /*1c680*/  SHF.R.S32.HI R52, RZ, 0x2, R52 ;  /* 0x00000002ff347819 */ /* 0x000fca0000011434 */
[----:B------:R-:W-:-:S04]  /*1c690*/  IMAD R9, R52, 0x20, R36 ;  /* 0x0000002034097824 */ /* 0x000fc800078e0224 */
[----:B------:R-:W-:Y:S01]  /*1c6a0*/  IMAD.WIDE R20, R9, 0x2, R20 ;  /* 0x0000000209147825 */ /* 0x000fe200078e0214 */
[----:B------:R-:W-:-:S04]  /*1c6b0*/  SHF.R.S32.HI R14, RZ, 0x1f, R15 ;  /* 0x0000001fff0e7819 */ /* 0x000fc8000001140f */
[----:B------:R-:W-:-:S04]  /*1c6c0*/  LEA.HI R14, R14, R15, RZ, 0x7 ;  /* 0x0000000f0e0e7211 */ /* 0x000fc800078f38ff */
[----:B------:R-:W-:-:S05]  /*1c6d0*/  LOP3.LUT R14, R14, 0xffffff80, RZ, 0xc0, !PT ;  /* 0xffffff800e0e7812 */ /* 0x000fca00078ec0ff */
[----:B------:R-:W-:Y:S01]  /*1c6e0*/  IMAD.IADD R14, R15, 0x1, -R14 ;  /* 0x000000010f0e7824 */ /* 0x000fe200078e0a0e */
[----:B------:R-:W-:Y:S01]  /*1c6f0*/  ULDC.64 UR6, c[0x0][0x208] ;  /* 0x0000820000067ab9 */ /* 0x000fe20000000a00 */
[C---:B------:R-:W-:Y:S02]  /*1c700*/  IADD3 R25, P5, R20.reuse, 0x4800, RZ ;  /* 0x0000480014197810 */ /* 0x040fe40007fbe0ff */
[----:B------:R-:W-:Y:S02]  /*1c710*/  IADD3 R29, P4, R20, 0x6000, RZ ;  /* 0x00006000141d7810 */ /* 0x000fe40007f9e0ff */
[----:B------:R-:W-:Y:S02]  /*1c720*/  LOP3.LUT R24, R25, 0x180, RZ, 0xc0, !PT ;  /* 0x0000018019187812 */ /* 0x000fe400078ec0ff */
[----:B------:R-:W-:Y:S02]  /*1c730*/  LOP3.LUT R28, R29, 0x180, RZ, 0xc0, !PT ;  /* 0x000001801d1c7812 */ /* 0x000fe400078ec0ff */
[----:B------:R-:W-:-:S02]  /*1c740*/  SHF.R.U64 R24, R24, 0x3, RZ ;  /* 0x0000000318187819 */ /* 0x000fc400000012ff */
[----:B------:R-:W-:Y:S02]  /*1c750*/  SHF.R.U64 R28, R28, 0x3, RZ ;  /* 0x000000031c1c7819 */ /* 0x000fe400000012ff */
[----:B------:R-:W-:Y:S01]  /*1c760*/  LOP3.LUT R24, R24, R25, RZ, 0x3c, !PT ;  /* 0x0000001918187212 */ /* 0x000fe200078e3cff */
[--C-:B------:R-:W-:Y:S01]  /*1c770*/  IMAD.X R25, RZ, RZ, R21.reuse, P5 ;  /* 0x000000ffff197224 */ /* 0x100fe200028e0615 */
[----:B------:R-:W-:Y:S01]  /*1c780*/  LOP3.LUT R28, R28, R29, RZ, 0x3c, !PT ;  /* 0x0000001d1c1c7212 */ /* 0x000fe200078e3cff */
[----:B------:R-:W-:Y:S01]  /*1c790*/  IMAD.X R29, RZ, RZ, R21, P4 ;  /* 0x000000ffff1d7224 */ /* 0x000fe200020e0615 */
[----:B------:R-:W-:Y:S01]  /*1c7a0*/  BSSY B1, `(.L_x_2448) ;  /* 0x0000081000017945 */ /* 0x000fe20003800000 */
[----:B---3--:R-:W-:Y:S01]  /*1c7b0*/  SHF.R.S32.HI R47, RZ, 0x1f, R55 ;  /* 0x0000001fff2f7819 */ /* 0x008fe20000011437 */
[----:B------:R-:W-:-:S04]  /*1c7c0*/  IMAD.IADD R13, R4, 0x1, R54 ;  /* 0x00000001040d7824 */ /* 0x000fc800078e0236 */
[----:B------:R-:W-:Y:S02]  /*1c7d0*/  IMAD R4, R47, UR4, RZ ;  /* 0x000000042f047c24 */ /* 0x000fe4000f8e02ff */
[----:B0-----:R-:W-:-:S04]  /*1c7e0*/  @P1 IMAD.HI.U32 R6, R13, R6, RZ ;  /* 0x000000060d061227 */ /* 0x001fc800078e00ff */
[----:B------:R-:W-:Y:S01]  /*1c7f0*/  IMAD.MOV.U32 R7, RZ, RZ, R13 ;  /* 0x000000ffff077224 */ /* 0x000fe200078e000d */
[----:B-1----:R-:W-:Y:S01]  /*1c800*/  @P1 SHF.R.U32.HI R7, RZ, R27, R6 ;  /* 0x0000001bff071219 */ /* 0x002fe20000011606 */
[C---:B------:R-:W-:Y:S02]  /*1c810*/  IMAD R11, R55.reuse, UR5, R4 ;  /* 0x00000005370b7c24 */ /* 0x040fe4000f8e0204 */
[----:B------:R-:W-:Y:S01]  /*1c820*/  IMAD.WIDE.U32 R4, R55, UR4, R42 ;  /* 0x0000000437047c25 */ /* 0x000fe2000f8e002a */
[----:B------:R-:W-:-:S03]  /*1c830*/  ULDC.64 UR4, c[0x0][0xb98] ;  /* 0x0002e60000047ab9 */ /* 0x000fc60000000a00 */
[----:B------:R-:W-:Y:S02]  /*1c840*/  IMAD.IADD R5, R5, 0x1, R11 ;  /* 0x0000000105057824 */ /* 0x000fe400078e020b */
[----:B------:R-:W-:Y:S02]  /*1c850*/  IMAD.MOV R8, RZ, RZ, -R7 ;  /* 0x000000ffff087224 */ /* 0x000fe400078e0a07 */
[----:B------:R-:W-:Y:S02]  /*1c860*/  IMAD R6, R44, UR4, RZ ;  /* 0x000000042c067c24 */ /* 0x000fe4000f8e02ff */
[----:B------:R-:W-:-:S04]  /*1c870*/  IMAD.WIDE.U32 R4, R45, UR4, R4 ;  /* 0x000000042d047c25 */ /* 0x000fc8000f8e0004 */
[----:B------:R-:W-:Y:S01]  /*1c880*/  IMAD R9, R41, R8, R13 ;  /* 0x0000000829097224 */ /* 0x000fe200078e020d */
[----:B------:R-:W-:Y:S01]  /*1c890*/  SHF.R.S32.HI R11, RZ, 0x1f, R7 ;  /* 0x0000001fff0b7819 */ /* 0x000fe20000011407 */
[----:B------:R-:W-:Y:S01]  /*1c8a0*/  IMAD R8, R45, UR5, R6 ;  /* 0x000000052d087c24 */ /* 0x000fe2000f8e0206 */
[----:B------:R-:W-:Y:S01]  /*1c8b0*/  IADD3 R4, P0, R7, R4, RZ ;  /* 0x0000000407047210 */ /* 0x000fe20007f1e0ff */
        /* <DEDUP_REMOVED lines=12> */
[----:B--2---:R-:W-:Y:S01]  /*1c980*/  IMAD.IADD R5, R10, 0x1, R54 ;  /* 0x000000010a057824 */ /* 0x004fe200078e0236 */
        /* <DEDUP_REMOVED lines=8> */
[----:B------:R-:W-:-:S05]  /*1ca10*/  VIADD R5, R5, 0x8 ;  /* 0x0000000805057836 */ /* 0x000fca0000000000 */
[----:B------:R-:W-:Y:S02]  /*1ca20*/  ISETP.GE.OR P0, PT, R5, R46, P0 ;  /* 0x0000002e0500720c */ /* 0x000fe40000706670 */
[----:B------:R-:W-:Y:S02]  /*1ca30*/  LOP3.LUT R12, R13, 0x180, RZ, 0xc0, !PT ;  /* 0x000001800d0c7812 */ /* 0x000fe400078ec0ff */
[----:B------:R-:W-:-:S03]  /*1ca40*/  LOP3.LUT R8, R7, 0x180, RZ, 0xc0, !PT ;  /* 0x0000018007087812 */ /* 0x000fc600078ec0ff */
[----:B0-----:R-:W-:Y:S01]  /*1ca50*/  @!P2 ST.E desc[UR6][R48.64], R2 ;  /* 0x000000023000a985 */ /* 0x001fe2000c101906 */
[----:B------:R-:W-:Y:S02]  /*1ca60*/  SHF.R.U64 R12, R12, 0x3, RZ ;  /* 0x000000030c0c7819 */ /* 0x000fe400000012ff */
[----:B------:R-:W-:-:S03]  /*1ca70*/  SHF.R.U64 R8, R8, 0x3, RZ ;  /* 0x0000000308087819 */ /* 0x000fc600000012ff */
[----:B-1----:R0:W-:Y:S01]  /*1ca80*/  @!P0 ST.E desc[UR6][R50.64], R0 ;  /* 0x0000000032008985 */ /* 0x0021e2000c101906 */
[----:B------:R-:W-:Y:S01]  /*1ca90*/  IMAD R43, R43, UR4, RZ ;  /* 0x000000042b2b7c24 */ /* 0x000fe2000f8e02ff */
[----:B------:R-:W-:Y:S01]  /*1caa0*/  LOP3.LUT R12, R12, R13, RZ, 0x3c, !PT ;  /* 0x0000000d0c0c7212 */ /* 0x000fe200078e3cff */
[----:B------:R-:W-:Y:S01]  /*1cab0*/  IMAD.X R13, RZ, RZ, R21, P3 ;  /* 0x000000ffff0d7224 */ /* 0x000fe200018e0615 */
[----:B------:R-:W-:Y:S01]  /*1cac0*/  LOP3.LUT R8, R8, R7, RZ, 0x3c, !PT ;  /* 0x0000000708087212 */ /* 0x000fe200078e3cff */
[----:B0-----:R-:W0:Y:S01]  /*1cad0*/  @P1 LDC R51, c[0x0][0xbf0] ;  /* 0x0002fc00ff331b82 */ /* 0x001e220000000800 */
[----:B------:R-:W-:Y:S01]  /*1cae0*/  IADD3 R7, P3, R20, 0x7800, RZ ;  /* 0x0000780014077810 */ /* 0x000fe20007f7e0ff */
[----:B------:R-:W-:Y:S01]  /*1caf0*/  IMAD R49, R42, UR5, R43 ;  /* 0x000000052a317c24 */ /* 0x000fe2000f8e022b */
[----:B------:R-:W-:Y:S01]  /*1cb00*/  LOP3.LUT R11, R20, 0x180, RZ, 0xc0, !PT ;  /* 0x00000180140b7812 */ /* 0x000fe200078ec0ff */
[----:B------:R-:W-:Y:S01]  /*1cb10*/  IMAD.WIDE.U32 R42, R42, UR4, RZ ;  /* 0x000000042a2a7c25 */ /* 0x000fe2000f8e00ff */
[----:B------:R-:W-:Y:S01]  /*1cb20*/  LOP3.LUT R4, R7, 0x180, RZ, 0xc0, !PT ;  /* 0x0000018007047812 */ /* 0x000fe200078ec0ff */
[----:B------:R-:W-:-:S02]  /*1cb30*/  ULDC.64 UR4, c[0x0][0xae8] ;  /* 0x0002ba0000047ab9 */ /* 0x000fc40000000a00 */
[----:B------:R-:W-:Y:S01]  /*1cb40*/  IMAD R0, R3, 0x60, R52 ;  /* 0x0000006003007824 */ /* 0x000fe200078e0234 */
[----:B------:R-:W-:Y:S01]  /*1cb50*/  SHF.R.U64 R11, R11, 0x3, RZ ;  /* 0x000000030b0b7819 */ /* 0x000fe200000012ff */
[----:B------:R-:W-:Y:S01]  /*1cb60*/  IMAD.MOV.U32 R2, RZ, RZ, R42 ;  /* 0x000000ffff027224 */ /* 0x000fe200078e002a */
[----:B------:R-:W-:Y:S01]  /*1cb70*/  SHF.R.U64 R4, R4, 0x3, RZ ;  /* 0x0000000304047819 */ /* 0x000fe200000012ff */
[----:B------:R-:W-:Y:S01]  /*1cb80*/  IMAD.IADD R42, R54, 0x1, R0 ;  /* 0x00000001362a7824 */ /* 0x000fe200078e0200 */
[----:B------:R-:W-:Y:S01]  /*1cb90*/  LOP3.LUT R20, R11, R20, RZ, 0x3c, !PT ;  /* 0x000000140b147212 */ /* 0x000fe200078e3cff */
[----:B------:R-:W-:Y:S01]  /*1cba0*/  IMAD.IADD R3, R43, 0x1, R49 ;  /* 0x000000012b037824 */ /* 0x000fe200078e0231 */
[----:B------:R-:W5:Y:S01]  /*1cbb0*/  LD.E.128 R12, desc[UR6][R12.64] ;  /* 0x000000060c0c7980 */ /* 0x000f62000c101d00 */
[----:B------:R-:W-:Y:S02]  /*1cbc0*/  IMAD R47, R47, UR4, RZ ;  /* 0x000000042f2f7c24 */ /* 0x000fe4000f8e02ff */
[----:B------:R-:W-:Y:S01]  /*1cbd0*/  @P1 IMAD.HI.U32 R0, R42, R53, RZ ;  /* 0x000000352a001227 */ /* 0x000fe200078e00ff */
[----:B------:R-:W-:Y:S01]  /*1cbe0*/  LOP3.LUT R32, R4, R7, RZ, 0x3c, !PT ;  /* 0x0000000704207212 */ /* 0x000fe200078e3cff */
[----:B------:R-:W5:Y:S02]  /*1cbf0*/  LD.E.128 R8, desc[UR6][R8.64] ;  /* 0x0000000608087980 */ /* 0x000f64000c101d00 */
[----:B------:R-:W-:-:S02]  /*1cc00*/  IMAD.X R33, RZ, RZ, R21, P3 ;  /* 0x000000ffff217224 */ /* 0x000fc400018e0615 */
[----:B------:R1:W5:Y:S01]  /*1cc10*/  LD.E.128 R4, desc[UR6][R20.64] ;  /* 0x0000000614047980 */ /* 0x000362000c101d00 */
[C---:B------:R-:W-:Y:S02]  /*1cc20*/  IMAD R47, R55.reuse, UR5, R47 ;  /* 0x00000005372f7c24 */ /* 0x040fe4000f8e022f */
[----:B------:R-:W-:Y:S01]  /*1cc30*/  IMAD.WIDE.U32 R2, R55, UR4, R2 ;  /* 0x0000000437027c25 */ /* 0x000fe2000f8e0002 */
[----:B------:R-:W-:Y:S01]  /*1cc40*/  ULDC.64 UR4, c[0x0][0xaf0] ;  /* 0x0002bc0000047ab9 */ /* 0x000fe20000000a00 */
[----:B------:R-:W5:Y:S02]  /*1cc50*/  LD.E.128 R24, desc[UR6][R24.64] ;  /* 0x0000000618187980 */ /* 0x000f64000c101d00 */
[----:B------:R-:W-:Y:S02]  /*1cc60*/  IMAD.IADD R3, R3, 0x1, R47 ;  /* 0x0000000103037824 */ /* 0x000fe400078e022f */
[----:B------:R-:W5:Y:S01]  /*1cc70*/  LD.E.128 R28, desc[UR6][R28.64] ;  /* 0x000000061c1c7980 */ /* 0x000f62000c101d00 */
[----:B-1----:R-:W-:Y:S01]  /*1cc80*/  IMAD.MOV.U32 R21, RZ, RZ, R42 ;  /* 0x000000ffff157224 */ /* 0x002fe200078e002a */
[----:B0-----:R-:W-:Y:S01]  /*1cc90*/  @P1 SHF.R.U32.HI R21, RZ, R51, R0 ;  /* 0x00000033ff151219 */ /* 0x001fe20000011600 */
[----:B------:R-:W-:Y:S01]  /*1cca0*/  IMAD R44, R44, UR4, RZ ;  /* 0x000000042c2c7c24 */ /* 0x000fe2000f8e02ff */
[----:B------:R-:W5:Y:S02]  /*1ccb0*/  LD.E.128 R32, desc[UR6][R32.64] ;  /* 0x0000000620207980 */ /* 0x000f64000c101d00 */
[--C-:B------:R-:W-:Y:S01]  /*1ccc0*/  SHF.R.S32.HI R0, RZ, 0x1f, R21.reuse ;  /* 0x0000001fff007819 */ /* 0x100fe20000011415 */
[----:B------:R-:W-:Y:S01]  /*1ccd0*/  IMAD.MOV R20, RZ, RZ, -R21 ;  /* 0x000000ffff147224 */ /* 0x000fe200078e0a15 */
[----:B------:R-:W-:Y:S01]  /*1cce0*/  @!PT LDS RZ, [RZ] ;  /* 0x00000000fffff984 */ /* 0x000fe20000000800 */
[----:B------:R-:W-:Y:S01]  /*1ccf0*/  @!PT LDS RZ, [RZ] ;  /* 0x00000000fffff984 */ /* 0x000fe20000000800 */
[----:B------:R-:W-:Y:S01]  /*1cd00*/  @!PT LDS RZ, [RZ] ;  /* 0x00000000fffff984 */ /* 0x000fe20000000800 */
[----:B------:R-:W-:Y:S01]  /*1cd10*/  @!PT LDS RZ, [RZ] ;  /* 0x00000000fffff984 */ /* 0x000fe20000000800 */
[----:B------:R0:W-:Y:S06]  /*1cd20*/  MEMBAR.ALL.CTA ;  /* 0x0000000000007992 */ /* 0x0001ec0000008000 */
[----:B0-----:R-:W0:Y:S01]  /*1cd30*/  FENCE.VIEW.ASYNC.S ;  /* 0x00000000000073c6 */ /* 0x001e220000000000 */
[----:B------:R-:W-:-:S02]  /*1cd40*/  IMAD R43, R45, UR5, R44 ;  /* 0x000000052d2b7c24 */ /* 0x000fc4000f8e022c */
        /* <DEDUP_REMOVED lines=21> */
[----:B0-----:R0:W1:Y:S03]  /*1cea0*/  SHFL.IDX PT, R20, R41, RZ, 0x1c1f ;  /* 0x001c1fff29147589 */ /* 0x00106600000e0000 */
[----:B------:R0:W-:Y:S01]  /*1ceb0*/  SYNCS.ARRIVE.TRANS64.RED.A1T0 RZ, [R0+URZ], RZ ;  /* 0x000000ff00ff79a7 */ /* 0x0001e2000810043f */
        /* <DEDUP_REMOVED lines=15> */
.L_x_2449:
[----:B------:R-:W-:Y:S05]  /*1cfb0*/  BSYNC B1 ;  /* 0x0000000000017941 */ /* 0x000fea0003800000 */
.L_x_2448:
[----:B---3--:R-:W-:Y:S01]  /*1cfc0*/  VIADD R3, R49, 0x60 ;  /* 0x0000006031037836 */ /* 0x008fe20000000000 */
[----:B-----5:R3:W4:Y:S04]  /*1cfd0*/  SHFL.IDX PT, R5, R47, 0x1, 0x1c1f ;  /* 0x003c1f002f057f89 */ /* 0x02072800000e0000 */
        /* <DEDUP_REMOVED lines=14> */
[----:B---3--:R-:W-:Y:S01]  /*1d0c0*/  LEA R2, P0, R37, R4, 0x1 ;  /* 0x0000000425027211 */ /* 0x008fe200078008ff */
[----:B------:R-:W-:-:S03]  /*1d0d0*/  ULDC.64 UR4, c[0x0][0x208] ;  /* 0x0000820000047ab9 */ /* 0x000fc60000000a00 */
[----:B------:R-:W-:-:S05]  /*1d0e0*/  LEA.HI.X R3, R37, R5, R40, 0x1, P0 ;  /* 0x0000000525037211 */ /* 0x000fca00000f0c28 */
[----:B------:R0:W-:Y:S01]  /*1d0f0*/  ST.E.128 desc[UR4][R2.64], R32 ;  /* 0x0000002002007985 */ /* 0x0001e2000c101d04 */
[----:B------:R-:W-:Y:S05]  /*1d100*/  BRA `(.L_x_2450) ;  /* 0x0000000800887947 */ /* 0x000fea0003800000 */
.L_x_2446:
[----:B------:R-:W-:Y:S01]  /*1d110*/  ULDC.64 UR4, c[0x0][0xc00] ;  /* 0x0003000000047ab9 */ /* 0x000fe20000000a00 */
[----:B------:R-:W0:Y:S01]  /*1d120*/  LDC R25, c[0x0][0xbe8] ;  /* 0x0002fa00ff197b82 */ /* 0x000e220000000800 */
[----:B------:R-:W-:Y:S01]  /*1d130*/  ISETP.NE.U32.AND P0, PT, RZ, UR4, PT ;  /* 0x00000004ff007c0c */ /* 0x000fe2000bf05070 */
[----:B------:R-:W-:Y:S01]  /*1d140*/  IMAD.MOV.U32 R0, RZ, RZ, RZ ;  /* 0x000000ffff007224 */ /* 0x000fe200078e00ff */
[----:B------:R-:W-:Y:S01]  /*1d150*/  IADD3 R4, P1, R34, UR4, RZ ;  /* 0x0000000422047c10 */ /* 0x000fe2000ff3e0ff */
[----:B------:R-:W-:Y:S01]  /*1d160*/  ULDC.64 UR6, c[0x0][0x208] ;  /* 0x0000820000067ab9 */ /* 0x000fe20000000a00 */
[----:B------:R-:W-:Y:S02]  /*1d170*/  ISETP.NE.AND.EX P0, PT, RZ, UR5, PT, P0 ;  /* 0x00000005ff007c0c */ /* 0x000fe4000bf05300 */
[----:B------:R-:W-:Y:S01]  /*1d180*/  IADD3.X R5, R31, UR5, RZ, P1, !PT ;  /* 0x000000051f057c10 */ /* 0x000fe20008ffe4ff */
[----:B------:R-:W-:Y:S02]  /*1d190*/  ULDC.64 UR4, c[0x0][0xc08] ;  /* 0x0003020000047ab9 */ /* 0x000fe40000000a00 */
[----:B------:R-:W-:-:S04]  /*1d1a0*/  ISETP.NE.U32.AND P1, PT, RZ, UR4, PT ;  /* 0x00000004ff007c0c */ /* 0x000fc8000bf25070 */
[----:B------:R-:W-:-:S04]  /*1d1b0*/  ISETP.NE.AND.EX P1, PT, RZ, UR5, PT, P1 ;  /* 0x00000005ff007c0c */ /* 0x000fc8000bf25310 */
[----:B------:R1:W5:Y:S09]  /*1d1c0*/  @P0 LDG.E R0, desc[UR6][R4.64] ;  /* 0x0000000604000981 */ /* 0x000372000c1e1900 */
[----:B------:R-:W-:Y:S01]  /*1d1d0*/  @P1 IADD3 R34, P2, R34, UR4, RZ ;  /* 0x0000000422221c10 */ /* 0x000fe2000ff5e0ff */
[----:B------:R-:W-:-:S02]  /*1d1e0*/  ULDC UR4, c[0x0][0xa88] ;  /* 0x0002a20000047ab9 */ /* 0x000fc40000000800 */
[----:B------:R-:W-:Y:S01]  /*1d1f0*/  IMAD.U32 R8, RZ, RZ, UR4 ;  /* 0x00000004ff087e24 */ /* 0x000fe2000f8e00ff */
[----:B------:R-:W-:Y:S02]  /*1d200*/  @P1 IADD3.X R35, R31, UR5, RZ, P2, !PT ;  /* 0x000000051f231c10 */ /* 0x000fe400097fe4ff */
[----:B0-----:R-:W-:-:S03]  /*1d210*/  ISETP.NE.AND P2, PT, R25, 0x1, PT ;  /* 0x000000011900780c */ /* 0x001fc60003f45270 */
[----:B------:R1:W5:Y:S01]  /*1d220*/  @P1 LDG.E R8, desc[UR6][R34.64] ;  /* 0x0000000622081981 */ /* 0x000362000c1e1900 */
[----:B------:R-:W-:-:S09]  /*1d230*/  ISETP.GE.AND P3, PT, R86, 0xc0, PT ;  /* 0x000000c05600780c */ /* 0x000fd20003f66270 */
[----:B------:R-:W0:Y:S08]  /*1d240*/  @P2 LDC R14, c[0x0][0xbec] ;  /* 0x0002fb00ff0e2b82 */ /* 0x000e300000000800 */
[----:B------:R-:W3:Y:S01]  /*1d250*/  @P2 LDC R27, c[0x0][0xbf0] ;  /* 0x0002fc00ff1b2b82 */ /* 0x000ee20000000800 */
[----:B-1----:R-:W-:Y:S05]  /*1d260*/  @P1 BRA `(.L_x_2451) ;  /* 0x0000000000141947 */ /* 0x002fea0003800000 */
[----:B------:R-:W-:Y:S05]  /*1d270*/  @!P0 BRA `(.L_x_2451) ;  /* 0x0000000000108947 */ /* 0x000fea0003800000 */
[----:B------:R-:W-:Y:S02]  /*1d280*/  ULDC.64 UR4, c[0x0][0x208] ;  /* 0x0000820000047ab9 */ /* 0x000fe40000000a00 */
[----:B------:R-:W4:Y:S04]  /*1d290*/  LDG.E R7, desc[UR4][R4.64] ;  /* 0x0000000404077981 */ /* 0x000f28000c1e1900 */
[----:B-----5:R-:W4:Y:S02]  /*1d2a0*/  LDG.E R8, desc[UR4][R4.64+0x4] ;  /* 0x0000040404087981 */ /* 0x020f24000c1e1900 */
[----:B----4-:R-:W-:-:S07]  /*1d2b0*/  IMAD.IADD R8, R8, 0x1, -R7 ;  /* 0x0000000108087824 */ /* 0x010fce00078e0a07 */
.L_x_2451:
[----:B------:R-:W4:Y:S04]  /*1d2c0*/  LDL R24, [R1+0x9c] ;  /* 0x00009c0001187983 */ /* 0x000f280000100800 */
[----:B------:R1:W5:Y:S01]  /*1d2d0*/  LDL R20, [R1+0x84] ;  /* 0x0000840001147983 */ /* 0x0003620000100800 */
[----:B------:R-:W-:Y:S01]  /*1d2e0*/  BSSY B1, `(.L_x_2452) ;  /* 0x000002e000017945 */ /* 0x000fe20003800000 */
[----:B------:R-:W-:Y:S02]  /*1d2f0*/  SEL R15, R87, RZ, !P0 ;  /* 0x000000ff570f7207 */ /* 0x000fe40004000000 */
[----:B------:R-:W-:Y:S02]  /*1d300*/  SEL R30, R30, RZ, !P0 ;  /* 0x000000ff1e1e7207 */ /* 0x000fe40004000000 */
[----:B-----5:R-:W-:-:S02]  /*1d310*/  SHF.R.S32.HI R13, RZ, 0x1f, R0 ;  /* 0x0000001fff0d7819 */ /* 0x020fc40000011400 */
[----:B----4-:R-:W-:Y:S01]  /*1d320*/  SHF.R.S32.HI R12, RZ, 0x1f, R24 ;  /* 0x0000001fff0c7819 */ /* 0x010fe20000011418 */
[----:B-1----:R-:W-:Y:S06]  /*1d330*/  @P3 BRA `(.L_x_2453) ;  /* 0x0000000000a03947 */ /* 0x002fec0003800000 */
[----:B------:R-:W2:Y:S01]  /*1d340*/  S2R R4, SR_TID.X ;  /* 0x0000000000047919 */ /* 0x000ea20000002100 */
[----:B------:R-:W1:Y:S02]  /*1d350*/  LDC R11, c[0x0][0xbe8] ;  /* 0x0002fa00ff0b7b82 */ /* 0x000e640000000800 */
[----:B-1----:R-:W-:Y:S01]  /*1d360*/  IMAD R2, R8, R11, RZ ;  /* 0x0000000b08027224 */ /* 0x002fe200078e02ff */
[----:B--2---:R-:W-:-:S04]  /*1d370*/  IADD3 R10, R20, -0x80, R4 ;  /* 0xffffff80140a7810 */ /* 0x004fc80007ffe004 */
[----:B------:R-:W-:-:S13]  /*1d380*/  ISETP.GE.AND P0, PT, R10, R2, PT ;  /* 0x000000020a00720c */ /* 0x000fda0003f06270 */
[----:B------:R-:W-:Y:S05]  /*1d390*/  @P0 BRA `(.L_x_2453) ;  /* 0x0000000000880947 */ /* 0x000fea0003800000 */
[----:B------:R-:W-:Y:S01]  /*1d3a0*/  ISETP.NE.AND P0, PT, R11, 0x1, PT ;  /* 0x000000010b00780c */ /* 0x000fe20003f05270 */
[----:B------:R-:W-:Y:S01]  /*1d3b0*/  ULDC.64 UR4, c[0x0][0xb90] ;  /* 0x0002e40000047ab9 */ /* 0x000fe20000000a00 */
[----:B------:R-:W-:Y:S01]  /*1d3c0*/  IMAD.MOV.U32 R4, RZ, RZ, R0 ;  /* 0x000000ffff047224 */ /* 0x000fe200078e0000 */
[----:B------:R-:W-:Y:S01]  /*1d3d0*/  ULDC.64 UR6, c[0x0][0x208] ;  /* 0x0000820000067ab9 */ /* 0x000fe20000000a00 */
[----:B------:R-:W-:Y:S02]  /*1d3e0*/  IMAD R6, R12, UR4, RZ ;  /* 0x000000040c067c24 */ /* 0x000fe4000f8e02ff */
[----:B------:R-:W-:Y:S02]  /*1d3f0*/  IMAD.MOV.U32 R5, RZ, RZ, R13 ;  /* 0x000000ffff057224 */ /* 0x000fe400078e000d */
[----:B------:R-:W-:Y:S02]  /*1d400*/  IMAD.MOV.U32 R7, RZ, RZ, R10 ;  /* 0x000000ffff077224 */ /* 0x000fe400078e000a */
[----:B------:R-:W-:-:S03]  /*1d410*/  IMAD.WIDE.U32 R4, R24, UR4, R4 ;  /* 0x0000000418047c25 */ /* 0x000fc6000f8e0004 */
[----:B------:R-:W1:Y:S08]  /*1d420*/  @P0 LDC R9, c[0x0][0xbec] ;  /* 0x0002fb00ff090b82 */ /* 0x000e700000000800 */
[----:B------:R-:W2:Y:S01]  /*1d430*/  @P0 LDC R21, c[0x0][0xbf0] ;  /* 0x0002fc00ff150b82 */ /* 0x000ea20000000800 */
[----:B-1----:R-:W-:-:S04]  /*1d440*/  @P0 IMAD.HI.U32 R2, R10, R9, RZ ;  /* 0x000000090a020227 */ /* 0x002fc800078e00ff */
[----:B------:R-:W-:Y:S01]  /*1d450*/  IMAD R9, R24, UR5, R6 ;  /* 0x0000000518097c24 */ /* 0x000fe2000f8e0206 */
[----:B------:R-:W-:Y:S01]  /*1d460*/  ULDC.64 UR4, c[0x0][0xb98] ;  /* 0x0002e60000047ab9 */ /* 0x000fe20000000a00 */
[----:B--2---:R-:W-:Y:S02]  /*1d470*/  @P0 SHF.R.U32.HI R7, RZ, R21, R2 ;  /* 0x00000015ff070219 */ /* 0x004fe40000011602 */
[----:B------:R-:W-:Y:S02]  /*1d480*/  IMAD.IADD R5, R5, 0x1, R9 ;  /* 0x0000000105057824 */ /* 0x000fe400078e0209 */
[----:B------:R-:W-:Y:S02]  /*1d490*/  IMAD R2, R30, UR4, RZ ;  /* 0x000000041e027c24 */ /* 0x000fe4000f8e02ff */
[----:B------:R-:W-:Y:S02]  /*1d4a0*/  IMAD.MOV R9, RZ, RZ, -R7 ;  /* 0x000000ffff097224 */ /* 0x000fe400078e0a07 */
        /* <DEDUP_REMOVED lines=17> */
.L_x_2453:
[----:B------:R-:W-:Y:S05]  /*1d5c0*/  BSYNC B1 ;  /* 0x0000000000017941 */ /* 0x000fea0003800000 */
.L_x_2452:
[----:B--2---:R-:W-:Y:S01]  /*1d5d0*/  SHF.R.S32.HI R10, RZ, 0x1f, R86 ;  /* 0x0000001fff0a7819 */ /* 0x004fe20000011456 */
        /* <DEDUP_REMOVED lines=9> */
[----:B------:R-:W-:Y:S02]  /*1d670*/  IMAD.IADD R9, R20, 0x1, R0 ;  /* 0x0000000114097824 */ /* 0x000fe400078e0200 */
[----:B------:R-:W-:Y:S02]  /*1d680*/  IMAD R6, R12, UR4, RZ ;  /* 0x000000040c067c24 */ /* 0x000fe4000f8e02ff */
[----:B------:R-:W-:Y:S02]  /*1d690*/  IMAD.MOV.U32 R2, RZ, RZ, R4 ;  /* 0x000000ffff027224 */ /* 0x000fe400078e0004 */
        /* <DEDUP_REMOVED lines=30> */
[----:B------:R0:W1:Y:S04]  /*1d880*/  SHFL.IDX PT, R3, R2, RZ, 0x1c1f ;  /* 0x001c1fff02037589 */ /* 0x00006800000e0000 */
[----:B------:R0:W2:Y:S02]  /*1d890*/  SHFL.IDX PT, R14, R0, RZ, 0x1c1f ;  /* 0x001c1fff000e7589 */ /* 0x0000a400000e0000 */
.L_x_2646:
[----:B------:R-:W-:Y:S01]  /*1d8a0*/  IMAD R25, R8, R25, RZ ;  /* 0x0000001908197224 */ /* 0x000fe200078e02ff */
[----:B------:R-:W-:Y:S01]  /*1d8b0*/  BSSY B1, `(.L_x_2455) ;  /* 0x0000012000017945 */ /* 0x000fe20003800000 */
[----:B------:R-:W-:-:S05]  /*1d8c0*/  IMAD.IADD R4, R10, 0x1, R20 ;  /* 0x000000010a047824 */ /* 0x000fca00078e0214 */
[----:B------:R-:W-:-:S13]  /*1d8d0*/  ISETP.GE.AND P0, PT, R4, R25, PT ;  /* 0x000000190400720c */ /* 0x000fda0003f06270 */
[----:B------:R-:W-:Y:S05]  /*1d8e0*/  @P0 BRA `(.L_x_2456) ;  /* 0x0000000000380947 */ /* 0x000fea0003800000 */
[----:B------:R-:W-:Y:S01]  /*1d8f0*/  ULDC UR4, c[0x0][0xac8] ;  /* 0x0002b20000047ab9 */ /* 0x000fe20000000800 */
[----:B------:R-:W-:Y:S01]  /*1d900*/  ULDC.64 UR6, c[0x0][0x208] ;  /* 0x0000820000067ab9 */ /* 0x000fe20000000a00 */
[----:B------:R-:W-:Y:S02]  /*1d910*/  ISETP.GE.AND P2, PT, R36, UR4, PT ;  /* 0x0000000424007c0c */ /* 0x000fe4000bf46270 */
[----:B------:R-:W-:Y:S02]  /*1d920*/  ISETP.GE.AND P3, PT, R38, UR4, PT ;  /* 0x0000000426007c0c */ /* 0x000fe4000bf66270 */
[----:B------:R-:W-:-:S09]  /*1d930*/  ISETP.GE.AND P4, PT, R37, UR4, PT ;  /* 0x0000000425007c0c */ /* 0x000fd2000bf86270 */
[----:B-1----:R-:W-:Y:S02]  /*1d940*/  @!P2 IMAD.MOV.U32 R15, RZ, RZ, R3 ;  /* 0x000000ffff0fa224 */ /* 0x002fe400078e0003 */
[-C--:B--2---:R-:W-:Y:S02]  /*1d950*/  @!P3 LEA R8, P0, R38, R14.reuse, 0x1 ;  /* 0x0000000e2608b211 */ /* 0x084fe400078008ff */
[C---:B------:R-:W-:Y:S01]  /*1d960*/  @!P4 LEA R10, P1, R37.reuse, R14, 0x1 ;  /* 0x0000000e250ac211 */ /* 0x040fe200078208ff */
[----:B------:R-:W-:Y:S01]  /*1d970*/  @!P2 IMAD.WIDE R6, R36, 0x2, R14 ;  /* 0x000000022406a825 */ /* 0x000fe200078e020e */
[-C--:B------:R-:W-:Y:S02]  /*1d980*/  @!P3 LEA.HI.X R9, R38, R3.reuse, R39, 0x1, P0 ;  /* 0x000000032609b211 */ /* 0x080fe400000f0c27 */
[----:B------:R-:W-:Y:S02]  /*1d990*/  @!P4 LEA.HI.X R11, R37, R3, R40, 0x1, P1 ;  /* 0x00000003250bc211 */ /* 0x000fe400008f0c28 */
[----:B------:R3:W-:Y:S04]  /*1d9a0*/  @!P2 ST.E.128 desc[UR6][R6.64], RZ ;  /* 0x000000ff0600a985 */ /* 0x0007e8000c101d06 */
[----:B------:R3:W-:Y:S04]  /*1d9b0*/  @!P3 ST.E.128 desc[UR6][R8.64], RZ ;  /* 0x000000ff0800b985 */ /* 0x0007e8000c101d06 */
[----:B------:R3:W-:Y:S02]  /*1d9c0*/  @!P4 ST.E.128 desc[UR6][R10.64], RZ ;  /* 0x000000ff0a00c985 */ /* 0x0007e4000c101d06 */
.L_x_2456:
[----:B------:R-:W-:Y:S05]  /*1d9d0*/  BSYNC B1 ;  /* 0x0000000000017941 */ /* 0x000fea0003800000 */
.L_x_2455:
[----:B------:R-:W-:-:S03]  /*1d9e0*/  UMOV UR4, 0xffffffff ;  /* 0xffffffff00047882 */ /* 0x000fc60000000000 */
[----:B------:R-:W-:Y:S05]  /*1d9f0*/  BRA.DIV UR4, `(.L_x_2457) ;  /* 0x0000008604f47947 */ /* 0x000fea000b800000 */
[----:B-1----:R1:W4:Y:S04]  /*1da00*/  SHFL.IDX PT, R3, R2, 0x1, 0x1c1f ;  /* 0x003c1f0002037f89 */ /* 0x00232800000e0000 */
[----:B--2---:R1:W2:Y:S02]  /*1da10*/  SHFL.IDX PT, R14, R0, 0x1, 0x1c1f ;  /* 0x003c1f00000e7f89 */ /* 0x0042a400000e0000 */
.L_x_2650:
[----:B01----:R-:W-:-:S05]  /*1da20*/  VIADD R0, R4, 0x60 ;  /* 0x0000006004007836 */ /* 0x003fca0000000000 */
[----:B------:R-:W-:-:S13]  /*1da30*/  ISETP.GE.AND P0, PT, R0, R25, PT ;  /* 0x000000190000720c */ /* 0x000fda0003f06270 */
[----:B------:R-:W-:Y:S05]  /*1da40*/  @P0 BRA `(.L_x_2450) ;  /* 0x0000000000380947 */ /* 0x000fea0003800000 */
[----:B------:R-:W-:Y:S01]  /*1da50*/  ULDC UR4, c[0x0][0xac8] ;  /* 0x0002b20000047ab9 */ /* 0x000fe20000000800 */
[----:B------:R-:W-:Y:S01]  /*1da60*/  ULDC.64 UR6, c[0x0][0x208] ;  /* 0x0000820000067ab9 */ /* 0x000fe20000000a00 */
[----:B------:R-:W-:Y:S02]  /*1da70*/  ISETP.GE.AND P2, PT, R36, UR4, PT ;  /* 0x0000000424007c0c */ /* 0x000fe4000bf46270 */
[----:B------:R-:W-:Y:S02]  /*1da80*/  ISETP.GE.AND P3, PT, R38, UR4, PT ;  /* 0x0000000426007c0c */ /* 0x000fe4000bf66270 */
[----:B------:R-:W-:-:S09]  /*1da90*/  ISETP.GE.AND P4, PT, R37, UR4, PT ;  /* 0x0000000425007c0c */ /* 0x000fd2000bf86270 */
[----:B----4-:R-:W-:Y:S02]  /*1daa0*/  @!P2 IMAD.MOV.U32 R15, RZ, RZ, R3 ;  /* 0x000000ffff0fa224 */ /* 0x010fe400078e0003 */
[-C--:B--23--:R-:W-:Y:S02]  /*1dab0*/  @!P3 LEA R6, P0, R38, R14.reuse, 0x1 ;  /* 0x0000000e2606b211 */ /* 0x08cfe400078008ff */
[C---:B------:R-:W-:Y:S01]  /*1dac0*/  @!P4 LEA R2, P1, R37.reuse, R14, 0x1 ;  /* 0x0000000e2502c211 */ /* 0x040fe200078208ff */
[----:B------:R-:W-:Y:S01]  /*1dad0*/  @!P2 IMAD.WIDE R4, R36, 0x2, R14 ;  /* 0x000000022404a825 */ /* 0x000fe200078e020e */
[-C--:B------:R-:W-:Y:S02]  /*1dae0*/  @!P3 LEA.HI.X R7, R38, R3.reuse, R39, 0x1, P0 ;  /* 0x000000032607b211 */ /* 0x080fe400000f0c27 */
[----:B------:R-:W-:Y:S02]  /*1daf0*/  @!P4 LEA.HI.X R3, R37, R3, R40, 0x1, P1 ;  /* 0x000000032503c211 */ /* 0x000fe400008f0c28 */
[----:B------:R0:W-:Y:S04]  /*1db00*/  @!P2 ST.E.128 desc[UR6][R4.64], RZ ;  /* 0x000000ff0400a985 */ /* 0x0001e8000c101d06 */
[----:B------:R0:W-:Y:S04]  /*1db10*/  @!P3 ST.E.128 desc[UR6][R6.64], RZ ;  /* 0x000000ff0600b985 */ /* 0x0001e8000c101d06 */
[----:B------:R0:W-:Y:S02]  /*1db20*/  @!P4 ST.E.128 desc[UR6][R2.64], RZ ;  /* 0x000000ff0200c985 */ /* 0x0001e4000c101d06 */
.L_x_2450:
[----:B------:R-:W-:Y:S05]  /*1db30*/  BSYNC B0 ;  /* 0x0000000000007941 */ /* 0x000fea0003800000 */
.L_x_2445:
[----:B------:R-:W-:Y:S02]  /*1db40*/  ULDC UR4, c[0x0][0xc3c] ;  /* 0x00030f0000047ab9 */ /* 0x000fe40000000800 */
[----:B------:R-:W-:-:S13]  /*1db50*/  ISETP.GE.AND P0, PT, R111, UR4, PT ;  /* 0x000000046f007c0c */ /* 0x000fda000bf06270 */
[----:B------:R-:W-:Y:S05]  /*1db60*/  @!P0 BRA `(.L_x_2458) ;  /* 0xfffffe3400c88947 */ /* 0x000fea000383ffff */
[----:B------:R-:W-:Y:S05]  /*1db70*/  BRA `(.L_x_2310) ;  /* 0x0000007c00487947 */ /* 0x000fea0003800000 */
.L_x_2308:
[----:B------:R-:W-:-:S08]  /*1db80*/  NOP ;  /* 0x0000000000007918 */ /* 0x000fd00000000000 */
[----:B0-----:R-:W0:-:S00]  /*1db90*/  USETMAXREG.DEALLOC.CTAPOOL 0x20 ;  /* 0x00000020000079c8 */ /* 0x001e0000080e0500 */
        /* <DEDUP_REMOVED lines=16> */
.L_x_2459:
        /* <DEDUP_REMOVED lines=43> */
.L_x_2465:
        /* <DEDUP_REMOVED lines=13> */
.L_x_2464:
[----:B------:R-:W-:Y:S05]  /*1e020*/  BSYNC B0 ;  /* 0x0000000000007941 */ /* 0x000fea0003800000 */
.L_x_2463:
        /* <DEDUP_REMOVED lines=22> */
.L_x_2461:
        /* <DEDUP_REMOVED lines=22> */
.L_x_2466:
        /* <DEDUP_REMOVED lines=59> */
.L_x_2462:
[----:B------:R-:W-:Y:S02]  /*1e6a0*/  IMAD.MOV.U32 R17, RZ, RZ, RZ ;  /* 0x000000ffff117224 */ /* 0x000fe400078e00ff */
[----:B------:R-:W-:Y:S02]  /*1e6b0*/  IMAD.U32 R16, RZ, RZ, UR6 ;  /* 0x00000006ff107e24 */ /* 0x000fe4000f8e00ff */
[----:B------:R-:W-:-:S07]  /*1e6c0*/  IMAD.MOV.U32 R18, RZ, RZ, RZ ;  /* 0x000000ffff127224 */ /* 0x000fce00078e00ff */
.L_x_2467:
[----:B------:R-:W-:-:S13]  /*1e6d0*/  ISETP.NE.AND P0, PT, R5, RZ, PT ;  /* 0x000000ff0500720c */ /* 0x000fda0003f05270 */
[----:B------:R-:W0:Y:S01]  /*1e6e0*/  @!P0 S2R R3, SR_CgaCtaId ;  /* 0x0000000000038919 */ /* 0x000e220000008800 */
[----:B------:R-:W-:-:S04]  /*1e6f0*/  @!P0 MOV R0, 0x400 ;  /* 0x0000040000008802 */ /* 0x000fc80000000f00 */
[----:B0-----:R-:W-:-:S05]  /*1e700*/  @!P0 LEA R0, R3, R0, 0x18 ;  /* 0x0000000003008211 */ /* 0x001fca00078ec0ff */
[----:B------:R2:W-:Y:S01]  /*1e710*/  @!P0 STS.128 [R0+0x31cd0], R16 ;  /* 0x031cd01000008388 */ /* 0x0005e20000000c00 */
[----:B------:R-:W-:Y:S06]  /*1e720*/  BAR.ARV 0x5, 0x200 ;  /* 0x0148000000007b1d */ /* 0x000fec0000002000 */
.L_x_2460:
        /* <DEDUP_REMOVED lines=31> */
[C---:B------:R-:W-:Y:S01]  /*1e920*/  LOP3.LUT R2, R0.reuse, 0x20, RZ, 0xfc, !PT ;  /* 0x0000002000027812 */ /* 0x040fe200078efcff */
[----:B------:R-:W-:Y:S01]  /*1e930*/  IMAD.MOV.U32 R3, RZ, RZ, 0x1 ;  /* 0x00000001ff037424 */ /* 0x000fe200078e00ff */
[----:B------:R-:W-:Y:S02]  /*1e940*/  LOP3.LUT R0, R0, 0x40, RZ, 0xfc, !PT ;  /* 0x0000004000007812 */ /* 0x000fe400078efcff */
[----:B------:R4:W-:Y:S04]  /*1e950*/  STL [R1+0x8], R4 ;  /* 0x0000080401007387 */ /* 0x0009e80000100800 */
[----:B------:R4:W-:Y:S02]  /*1e960*/  STL [R1], R3 ;  /* 0x0000000301007387 */ /* 0x0009e40000100800 */
.L_x_2612:
[----:B0---4-:R-:W0:Y:S01]  /*1e970*/  LDC.64 R2, c[0x0][0xc88] ;  /* 0x00032200ff027b82 */ /* 0x011e220000000a00 */
[----:B------:R-:W-:Y:S01]  /*1e980*/  ULDC.64 UR4, c[0x0][0x208] ;  /* 0x0000820000047ab9 */ /* 0x000fe20000000a00 */
        /* <DEDUP_REMOVED lines=19> */
[C---:B------:R-:W-:Y:S01]  /*1eac0*/  IADD3 R2, P2, R24.reuse, UR6, RZ ;  /* 0x0000000618027c10 */ /* 0x040fe2000ff5e0ff */
[----:B------:R0:W-:Y:S03]  /*1ead0*/  STL [R1+0x28], R0 ;  /* 0x0000280001007387 */ /* 0x0001e60000100800 */
[C---:B------:R-:W-:Y:S01]  /*1eae0*/  IADD3.X R3, R25.reuse, UR7, RZ, P2, !PT ;  /* 0x0000000719037c10 */ /* 0x040fe200097fe4ff */
[----:B------:R-:W-:Y:S01]  /*1eaf0*/  ULDC.64 UR6, c[0x0][0xa10] ;  /* 0x0002840000067ab9 */ /* 0x000fe20000000a00 */
[----:B------:R-:W-:Y:S01]  /*1eb00*/  ISETP.NE.U32.AND P3, PT, RZ, UR8, PT ;  /* 0x00000008ff007c0c */ /* 0x000fe2000bf65070 */
[----:B-1----:R1:W5:Y:S01]  /*1eb10*/  @P1 LDG.E R8, desc[UR10][R4.64] ;  /* 0x0000000a04081981 */ /* 0x002362000c1e1900 */
[----:B------:R-:W-:Y:S01]  /*1eb20*/  IADD3 R6, P4, R24, UR4, RZ ;  /* 0x0000000418067c10 */ /* 0x000fe2000ff9e0ff */
[----:B------:R-:W-:Y:S01]  /*1eb30*/  IMAD.MOV.U32 R28, RZ, RZ, RZ ;  /* 0x000000ffff1c7224 */ /* 0x000fe200078e00ff */
[----:B------:R-:W-:Y:S01]  /*1eb40*/  ISETP.NE.AND.EX P3, PT, RZ, UR9, PT, P3 ;  /* 0x00000009ff007c0c */ /* 0x000fe2000bf65330 */
[----:B------:R-:W2:Y:S01]  /*1eb50*/  @P0 LDG.E R9, desc[UR10][R2.64] ;  /* 0x0000000a02090981 */ /* 0x000ea2000c1e1900 */
[----:B------:R-:W-:Y:S01]  /*1eb60*/  IADD3.X R7, R25, UR5, RZ, P4, !PT ;  /* 0x0000000519077c10 */ /* 0x000fe2000a7fe4ff */
[----:B0-----:R-:W-:Y:S01]  /*1eb70*/  IMAD.MOV.U32 R0, RZ, RZ, RZ ;  /* 0x000000ffff007224 */ /* 0x001fe200078e00ff */
[----:B------:R-:W-:-:S02]  /*1eb80*/  ISETP.NE.U32.AND P1, PT, RZ, UR4, PT ;  /* 0x00000004ff007c0c */ /* 0x000fc4000bf25070 */
[----:B------:R-:W-:Y:S02]  /*1eb90*/  ISETP.NE.U32.AND P2, PT, RZ, UR6, PT ;  /* 0x00000006ff007c0c */ /* 0x000fe4000bf45070 */
[C---:B-1----:R-:W-:Y:S01]  /*1eba0*/  IADD3 R4, P4, R24.reuse, UR6, RZ ;  /* 0x0000000618047c10 */ /* 0x042fe2000ff9e0ff */
[----:B------:R-:W-:Y:S01]  /*1ebb0*/  ULDC UR4, c[0x0][0x288] ;  /* 0x0000a20000047ab9 */ /* 0x000fe20000000800 */
[----:B------:R-:W-:Y:S02]  /*1ebc0*/  ISETP.NE.AND.EX P1, PT, RZ, UR5, PT, P1 ;  /* 0x00000005ff007c0c */ /* 0x000fe4000bf25310 */
[----:B------:R-:W-:Y:S02]  /*1ebd0*/  IADD3.X R5, R25, UR7, RZ, P4, !PT ;  /* 0x0000000719057c10 */ /* 0x000fe4000a7fe4ff */
[----:B------:R-:W-:Y:S02]  /*1ebe0*/  @P3 IADD3 R10, P4, R24, UR8, RZ ;  /* 0x00000008180a3c10 */ /* 0x000fe4000ff9e0ff */
[----:B------:R-:W-:-:S02]  /*1ebf0*/  ISETP.NE.AND.EX P2, PT, RZ, UR7, PT, P2 ;  /* 0x00000007ff007c0c */ /* 0x000fc4000bf45320 */
[----:B------:R-:W-:-:S05]  /*1ec00*/  @P3 IADD3.X R11, R25, UR9, RZ, P4, !PT ;  /* 0x00000009190b3c10 */ /* 0x000fca000a7fe4ff */
[----:B------:R-:W5:Y:S06]  /*1ec10*/  @P1 LDG.E R28, desc[UR10][R6.64] ;  /* 0x0000000a061c1981 */ /* 0x000f6c000c1e1900 */
        /* <DEDUP_REMOVED lines=16> */
[----:B------:R-:W-:Y:S06]  /*1ed20*/  @P3 BRA `(.L_x_2469) ;  /* 0x0000000000183947 */ /* 0x000fec0003800000 */
[----:B------:R-:W-:Y:S05]  /*1ed30*/  @!P0 BRA `(.L_x_2469) ;  /* 0x0000000000148947 */ /* 0x000fea0003800000 */
[----:B------:R-:W-:Y:S02]  /*1ed40*/  ULDC.64 UR4, c[0x0][0x208] ;  /* 0x0000820000047ab9 */ /* 0x000fe40000000a00 */
[----:B------:R-:W2:Y:S04]  /*1ed50*/  LDG.E R11, desc[UR4][R2.64] ;  /* 0x00000004020b7981 */ /* 0x000ea8000c1e1900 */
[----:B------:R-:W2:Y:S02]  /*1ed60*/  LDG.E R2, desc[UR4][R2.64+0x4] ;  /* 0x0000040402027981 */ /* 0x000ea4000c1e1900 */
[----:B--2---:R-:W-:-:S05]  /*1ed70*/  IMAD.IADD R12, R2, 0x1, -R11 ;  /* 0x00000001020c7824 */ /* 0x004fca00078e0a0b */
[----:B------:R0:W-:Y:S02]  /*1ed80*/  STL [R1+0x18], R12 ;  /* 0x0000180c01007387 */ /* 0x0001e40000100800 */
.L_x_2469:
        /* <DEDUP_REMOVED lines=11> */
.L_x_2470:
[----:B------:R-:W-:Y:S05]  /*1ee40*/  @!P1 BRA `(.L_x_2471) ;  /* 0x0000000000109947 */ /* 0x000fea0003800000 */
[----:B------:R-:W-:Y:S02]  /*1ee50*/  ULDC.64 UR4, c[0x0][0x208] ;  /* 0x0000820000047ab9 */ /* 0x000fe40000000a00 */
[----:B------:R-:W2:Y:S04]  /*1ee60*/  LDG.E R10, desc[UR4][R6.64] ;  /* 0x00000004060a7981 */ /* 0x000ea8000c1e1900 */
[----:B------:R-:W2:Y:S02]  /*1ee70*/  LDG.E R6, desc[UR4][R6.64+0x4] ;  /* 0x0000040406067981 */ /* 0x000ea4000c1e1900 */
[----:B--2---:R-:W-:-:S07]  /*1ee80*/  IMAD.IADD R10, R6, 0x1, -R10 ;  /* 0x00000001060a7824 */ /* 0x004fce00078e0a0a */
.L_x_2471:
[----:B------:R-:W-:Y:S01]  /*1ee90*/  ULDC.64 UR4, c[0x0][0x208] ;  /* 0x0000820000047ab9 */ /* 0x000fe20000000a00 */
[----:B-1----:R-:W1:Y:S01]  /*1eea0*/  LDC R3, c[0x0][0x448] ;  /* 0x00011200ff037b82 */ /* 0x002e620000000800 */
[----:B------:R-:W2:Y:S01]  /*1eeb0*/  @P2 LDG.E R2, desc[UR4][R4.64] ;  /* 0x0000000404022981 */ /* 0x000ea2000c1e1900 */
[----:B-----5:R-:W-:-:S03]  /*1eec0*/  IMAD.IADD R10, R10, 0x1, -R8 ;  /* 0x000000010a0a7824 */ /* 0x020fc600078e0a08 */
[----:B------:R-:W2:Y:S01]  /*1eed0*/  @P2 LDG.E R4, desc[UR4][R4.64+0x4] ;  /* 0x0000040404042981 */ /* 0x000ea2000c1e1900 */
[----:B-1----:R-:W-:-:S13]  /*1eee0*/  ISETP.NE.AND P0, PT, R3, 0x1, PT ;  /* 0x000000010300780c */ /* 0x002fda0003f05270 */
[----:B------:R-:W1:Y:S01]  /*1eef0*/  @P0 LDC R3, c[0x0][0x450] ;  /* 0x00011400ff030b82 */ /* 0x000e620000000800 */
[----:B------:R-:W-:Y:S01]  /*1ef00*/  BSSY B0, `(.L_x_2472) ;  /* 0x0000167000007945 */ /* 0x000fe20003800000 */
[----:B--2---:R-:W-:-:S06]  /*1ef10*/  @P2 IMAD.IADD R9, R4, 0x1, -R2 ;  /* 0x0000000104092824 */ /* 0x004fcc00078e0a02 */
[----:B------:R-:W2:Y:S01]  /*1ef20*/  @P0 LDC R4, c[0x0][0x44c] ;  /* 0x00011300ff040b82 */ /* 0x000ea20000000800 */
[----:B------:R-:W-:-:S04]  /*1ef30*/  IMAD R2, R17, 0xc0, RZ ;  /* 0x000000c011027824 */ /* 0x000fc800078e02ff */
[----:B------:R-:W-:Y:S02]  /*1ef40*/  VIADD R2, R2, 0xbf ;  /* 0x000000bf02027836 */ /* 0x000fe40000000000 */
[----:B------:R-:W-:-:S04]  /*1ef50*/  IMAD.IADD R20, R10, 0x1, R9 ;  /* 0x000000010a147824 */ /* 0x000fc800078e0209 */
[C---:B------:R-:W-:Y:S01]  /*1ef60*/  VIADD R21, R20.reuse, 0x8f ;  /* 0x0000008f14157836 */ /* 0x040fe20000000000 */
[----:B------:R-:W-:-:S03]  /*1ef70*/  IADD3 R20, R20, 0x90, -R12 ;  /* 0x0000009014147810 */ /* 0x000fc60007ffe80c */
[----:B------:R-:W-:-:S04]  /*1ef80*/  IMAD.HI R21, R21, 0x38e38e39, RZ ;  /* 0x38e38e3915157827 */ /* 0x000fc800078e02ff */
[----:B--2---:R-:W-:-:S05]  /*1ef90*/  @P0 IMAD.HI.U32 R4, R2, R4, RZ ;  /* 0x0000000402040227 */ /* 0x004fca00078e00ff */
[----:B-1----:R-:W-:-:S05]  /*1efa0*/  @P0 SHF.R.U32.HI R2, RZ, R3, R4 ;  /* 0x00000003ff020219 */ /* 0x002fca0000011604 */
[----:B------:R-:W-:Y:S01]  /*1efb0*/  IMAD.IADD R2, R20, 0x1, R2 ;  /* 0x0000000114027824 */ /* 0x000fe200078e0202 */
[----:B------:R-:W-:-:S03]  /*1efc0*/  SHF.R.U32.HI R3, RZ, 0x1f, R21 ;  /* 0x0000001fff037819 */ /* 0x000fc60000011615 */
[----:B------:R-:W-:Y:S01]  /*1efd0*/  IMAD.HI R2, R2, 0x38e38e39, RZ ;  /* 0x38e38e3902027827 */ /* 0x000fe200078e02ff */
[----:B------:R-:W-:-:S04]  /*1efe0*/  LEA.HI.SX32 R21, R21, R3, 0x1b ;  /* 0x0000000315157211 */ /* 0x000fc800078fdaff */
[----:B------:R-:W-:-:S04]  /*1eff0*/  SHF.R.U32.HI R3, RZ, 0x1f, R2 ;  /* 0x0000001fff037819 */ /* 0x000fc80000011602 */
[----:B------:R-:W-:-:S04]  /*1f000*/  LEA.HI.SX32 R3, R2, R3, 0x1b ;  /* 0x0000000302037211 */ /* 0x000fc800078fdaff */
[----:B------:R-:W-:-:S05]  /*1f010*/  VIMNMX R2, R21, R3, PT ;  /* 0x0000000315027248 */ /* 0x000fca0003fe0100 */
[--C-:B------:R-:W-:Y:S02]  /*1f020*/  IMAD R2, R2, 0x90, -R10.reuse ;  /* 0x0000009002027824 */ /* 0x100fe400078e0a0a */
[----:B------:R-:W-:-:S03]  /*1f030*/  IMAD.MOV R10, RZ, RZ, -R10 ;  /* 0x000000ffff0a7224 */ /* 0x000fc600078e0a0a */
[----:B------:R-:W-:Y:S02]  /*1f040*/  VIMNMX R2, R2, R9, PT ;  /* 0x0000000902027248 */ /* 0x000fe40003fe0100 */
[----:B------:R-:W-:-:S04]  /*1f050*/  VIMNMX R10, RZ, R10, !PT ;  /* 0x0000000aff0a7248 */ /* 0x000fc80007fe0100 */
[----:B------:R-:W-:Y:S01]  /*1f060*/  ISETP.GT.AND P0, PT, R2, R10, PT ;  /* 0x0000000a0200720c */ /* 0x000fe20003f04270 */
[----:B------:R-:W-:-:S05]  /*1f070*/  IMAD.WIDE.U32 R4, R10, 0x38e38e39, RZ ;  /* 0x38e38e390a047825 */ /* 0x000fca00078e00ff */
[----:B------:R-:W-:-:S07]  /*1f080*/  SHF.R.U32.HI R4, RZ, 0x5, R5 ;  /* 0x00000005ff047819 */ /* 0x000fce0000011605 */
[----:B------:R-:W-:-:S04]  /*1f090*/  @P0 VIADD R2, R2, 0x8f ;  /* 0x0000008f02020836 */ /* 0x000fc80000000000 */
[----:B------:R-:W-:-:S05]  /*1f0a0*/  @P0 IMAD.HI R2, R2, 0x38e38e39, RZ ;  /* 0x38e38e3902020827 */ /* 0x000fca00078e02ff */
        /* <DEDUP_REMOVED lines=13> */
.L_x_2653:
[----:B--2---:R-:W-:Y:S02]  /*1f180*/  ISETP.NE.AND P0, PT, R14, RZ, PT ;  /* 0x000000ff0e00720c */ /* 0x004fe40003f05270 */
[----:B------:R-:W-:-:S11]  /*1f190*/  PLOP3.LUT P6, PT, PT, PT, PT, 0x8, 0x0 ;  /* 0x000000000000781c */ /* 0x000fd60003fce170 */
[----:B------:R-:W-:Y:S05]  /*1f1a0*/  @P0 BRA `(.L_x_2475) ;  /* 0x00000000000c0947 */ /* 0x000fea0003800000 */
[----:B------:R-:W-:-:S03]  /*1f1b0*/  UMOV UR4, 0xffffffff ;  /* 0xffffffff00047882 */ /* 0x000fc60000000000 */
[----:B------:R-:W-:Y:S05]  /*1f1c0*/  BRA.DIV UR4, `(.L_x_2476) ;  /* 0x00000072047c7947 */ /* 0x000fea000b800000 */
[----:B------:R-:W-:-:S13]  /*1f1d0*/  ELECT P6, URZ, PT ;  /* 0x00000000003f782f */ /* 0x000fda00038c0000 */
.L_x_2475:
        /* <DEDUP_REMOVED lines=9> */
.L_x_2656:
[----:B------:R-:W-:Y:S05]  /*1f270*/  BSYNC B1 ;  /* 0x0000000000017941 */ /* 0x000fea0003800000 */
.L_x_2477:
[----:B------:R-:W-:Y:S04]  /*1f280*/  BSSY B1, `(.L_x_2479) ;  /* 0x000008c000017945 */ /* 0x000fe80003800000 */
[----:B------:R-:W-:Y:S05]  /*1f290*/  @!P6 BRA `(.L_x_2480) ;  /* 0x000000080028e947 */ /* 0x000fea0003800000 */
[----:B------:R-:W2:Y:S01]  /*1f2a0*/  LDL R7, [R1] ;  /* 0x0000000001077983 */ /* 0x000ea20000100800 */
[----:B------:R-:W-:Y:S01]  /*1f2b0*/  IMAD R9, R29, 0x8, R22 ;  /* 0x000000081d097824 */ /* 0x000fe200078e0216 */
[----:B------:R-:W3:Y:S01]  /*1f2c0*/  S2R R6, SR_TID.X ;  /* 0x0000000000067919 */ /* 0x000ee20000002100 */
[----:B------:R-:W-:Y:S01]  /*1f2d0*/  BSSY B2, `(.L_x_2481) ;  /* 0x0000006000027945 */ /* 0x000fe20003800000 */
[----:B---3--:R-:W-:-:S04]  /*1f2e0*/  LOP3.LUT R6, R6, 0x7f, RZ, 0xc0, !PT ;  /* 0x0000007f06067812 */ /* 0x008fc800078ec0ff */
[----:B------:R-:W-:Y:S02]  /*1f2f0*/  ISETP.NE.AND P1, PT, R6, RZ, PT ;  /* 0x000000ff0600720c */ /* 0x000fe40003f25270 */
[----:B--2---:R-:W-:-:S04]  /*1f300*/  SHF.L.U32 R8, R7, 0x1f, RZ ;  /* 0x0000001f07087819 */ /* 0x004fc800000006ff */
[----:B------:R-:W2:Y:S02]  /*1f310*/  SYNCS.PHASECHK.TRANS64.TRYWAIT P0, [R9+URZ+0x31ca0], R8 ;  /* 0x031ca008090075a7 */ /* 0x000ea4000800017f */
[----:B--2---:R-:W-:Y:S05]  /*1f320*/  @!P0 BRA `(.L_x_2482) ;  /* 0x0000007000588947 */ /* 0x004fea0003800000 */
.L_x_2657:
[----:B------:R-:W-:Y:S05]  /*1f330*/  BSYNC B2 ;  /* 0x0000000000027941 */ /* 0x000fea0003800000 */
.L_x_2481:
        /* <DEDUP_REMOVED lines=9> */
.L_x_2484:
[----:B------:R-:W-:Y:S05]  /*1f3d0*/  BSYNC B2 ;  /* 0x0000000000027941 */ /* 0x000fea0003800000 */
.L_x_2483:
        /* <DEDUP_REMOVED lines=10> */
[----:B------:R-:W-:Y:S01]  /*1f480*/  VIADD R10, R7, 0x16a00 ;  /* 0x00016a00070a7836 */ /* 0x000fe20000000000 */
[----:B------:R-:W-:-:S09]  /*1f490*/  UMOV UR7, 0x12f00000 ;  /* 0x12f0000000077882 */ /* 0x000fd20000000000 */
.L_x_2485:
        /* <DEDUP_REMOVED lines=16> */
.L_x_2486:
        /* <DEDUP_REMOVED lines=10> */
[----:B0-----:R-:W-:Y:S01]  /*1f640*/  IMAD.MOV.U32 R12, RZ, RZ, 0x40 ;  /* 0x00000040ff0c7424 */ /* 0x001fe200078e00ff */
[----:B------:R-:W-:Y:S01]  /*1f650*/  PLOP3.LUT P0, PT, PT, PT, PT, 0x80, 0x0 ;  /* 0x000000000000781c */ /* 0x000fe20003f0f070 */
[----:B------:R-:W-:Y:S01]  /*1f660*/  VIADD R10, R7, 0x1b200 ;  /* 0x0001b200070a7836 */ /* 0x000fe20000000000 */
[----:B------:R-:W-:Y:S01]  /*1f670*/  UMOV UR6, 0x0 ;  /* 0x0000000000067882 */ /* 0x000fe20000000000 */
[----:B------:R-:W-:Y:S01]  /*1f680*/  UMOV UR7, 0x12f00000 ;  /* 0x12f0000000077882 */ /* 0x000fe20000000000 */
[----:B------:R-:W-:-:S15]  /*1f690*/  R2UR UR10, R12 ;  /* 0x000000000c0a72ca */ /* 0x000fde00000e0000 */
.L_x_2487:
        /* <DEDUP_REMOVED lines=13> */
.L_x_2658:
[----:B------:R-:W-:Y:S05]  /*1f770*/  BSYNC B2 ;  /* 0x0000000000027941 */ /* 0x000fea0003800000 */
.L_x_2488:
        /* <DEDUP_REMOVED lines=11> */
.L_x_2491:
[----:B------:R-:W-:Y:S05]  /*1f830*/  BSYNC B2 ;  /* 0x0000000000027941 */ /* 0x000fea0003800000 */
.L_x_2490:
        /* <DEDUP_REMOVED lines=8> */
.L_x_2492:
        /* <DEDUP_REMOVED lines=15> */
.L_x_2493:
        /* <DEDUP_REMOVED lines=15> */
.L_x_2494:
        /* <DEDUP_REMOVED lines=10> */
.L_x_2480:
[----:B------:R-:W-:Y:S05]  /*1fb40*/  BSYNC B1 ;  /* 0x0000000000017941 */ /* 0x000fea0003800000 */
.L_x_2479:
[----:B-1----:R-:W2:Y:S01]  /*1fb50*/  LDL.LU R5, [R1] ;  /* 0x0000000001057983 */ /* 0x002ea20000300800 */
        /* <DEDUP_REMOVED lines=10> */
.L_x_2511:
[----:B------:R-:W-:Y:S05]  /*1fc00*/  YIELD ;  /* 0x0000000000007946 */ /* 0x000fea0003800000 */
[----:B------:R-:W-:Y:S04]  /*1fc10*/  BSSY B1, `(.L_x_2495) ;  /* 0x000008b000017945 */ /* 0x000fe80003800000 */
[----:B--2---:R-:W-:Y:S05]  /*1fc20*/  @!P6 BRA `(.L_x_2496) ;  /* 0x000000080024e947 */ /* 0x004fea0003800000 */
[----:B-1----:R-:W2:Y:S01]  /*1fc30*/  LDL R5, [R1] ;  /* 0x0000000001057983 */ /* 0x002ea20000100800 */
        /* <DEDUP_REMOVED lines=8> */
.L_x_2659:
[----:B------:R-:W-:Y:S05]  /*1fcc0*/  BSYNC B2 ;  /* 0x0000000000027941 */ /* 0x000fea0003800000 */
.L_x_2497:
        /* <DEDUP_REMOVED lines=9> */
.L_x_2500:
[----:B------:R-:W-:Y:S05]  /*1fd60*/  BSYNC B2 ;  /* 0x0000000000027941 */ /* 0x000fea0003800000 */
.L_x_2499:
[----:B0-----:R-:W-:Y:S01]  /*1fd70*/  IMAD.MOV.U32 R12, RZ, RZ, RZ ;  /* 0x000000ffff0c7224 */ /* 0x001fe200078e00ff */
        /* <DEDUP_REMOVED lines=10> */
.L_x_2501:
        /* <DEDUP_REMOVED lines=16> */
.L_x_2502:
        /* <DEDUP_REMOVED lines=16> */
.L_x_2503:
        /* <DEDUP_REMOVED lines=13> */
.L_x_2660:
[----:B------:R-:W-:Y:S05]  /*200f0*/  BSYNC B2 ;  /* 0x0000000000027941 */ /* 0x000fea0003800000 */
.L_x_2504:
        /* <DEDUP_REMOVED lines=11> */
.L_x_2507:
[----:B------:R-:W-:Y:S05]  /*201b0*/  BSYNC B2 ;  /* 0x0000000000027941 */ /* 0x000fea0003800000 */
.L_x_2506:
        /* <DEDUP_REMOVED lines=8> */
.L_x_2508:
        /* <DEDUP_REMOVED lines=15> */
.L_x_2509:
        /* <DEDUP_REMOVED lines=15> */
.L_x_2510:
        /* <DEDUP_REMOVED lines=10> */
.L_x_2496:
[----:B------:R-:W-:Y:S05]  /*204c0*/  BSYNC B1 ;  /* 0x0000000000017941 */ /* 0x000fea0003800000 */
.L_x_2495:
        /* <DEDUP_REMOVED lines=10> */
.L_x_2473:
[----:B------:R-:W-:Y:S05]  /*20570*/  BSYNC B0 ;  /* 0x0000000000007941 */ /* 0x000fea0003800000 */
.L_x_2472:
[----:B------:R-:W3:Y:S01]  /*20580*/  LDC R0, c[0x0][0x448] ;  /* 0x00011200ff007b82 */ /* 0x000ee20000000800 */
[----:B------:R-:W-:Y:S01]  /*20590*/  IMAD.MOV.U32 R2, RZ, RZ, 0xc0 ;  /* 0x000000c0ff027424 */ /* 0x000fe200078e00ff */
[----:B------:R-:W-:Y:S05]  /*205a0*/  @!P0 WARPSYNC.ALL ;  /* 0x0000000000008948 */ /* 0x000fea0003800000 */
[----:B------:R-:W-:Y:S01]  /*205b0*/  IMAD R2, R17, R2, 0xbf ;  /* 0x000000bf11027424 */ /* 0x000fe200078e0202 */
[----:B------:R-:W-:Y:S01]  /*205c0*/  BSSY B7, `(.L_x_2512) ;  /* 0x000042e000077945 */ /* 0x000fe20003800000 */
[----:B------:R-:W-:Y:S01]  /*205d0*/  @!P0 BAR.SYNC.DEFER_BLOCKING 0xc, 0x200 ;  /* 0x0308000000008b1d */ /* 0x000fe20000010000 */
[----:B---3--:R-:W-:-:S13]  /*205e0*/  ISETP.NE.AND P1, PT, R0, 0x1, PT ;  /* 0x000000010000780c */ /* 0x008fda0003f25270 */
[----:B------:R-:W3:Y:S08]  /*205f0*/  @P1 LDC R3, c[0x0][0x44c] ;  /* 0x00011300ff031b82 */ /* 0x000ef00000000800 */
[----:B------:R-:W4:Y:S01]  /*20600*/  @P1 LDC R0, c[0x0][0x450] ;  /* 0x00011400ff001b82 */ /* 0x000f220000000800 */
[----:B---3--:R-:W-:-:S05]  /*20610*/  @P1 IMAD.HI.U32 R3, R2, R3, RZ ;  /* 0x0000000302031227 */ /* 0x008fca00078e00ff */
[----:B----4-:R-:W-:-:S05]  /*20620*/  @P1 SHF.R.U32.HI R2, RZ, R0, R3 ;  /* 0x00000000ff021219 */ /* 0x010fca0000011603 */
[----:B------:R-:W-:-:S04]  /*20630*/  IMAD.IADD R0, R20, 0x1, R2 ;  /* 0x0000000114007824 */ /* 0x000fc800078e0202 */
[----:B------:R-:W-:-:S05]  /*20640*/  IMAD.HI R0, R0, 0x38e38e39, RZ ;  /* 0x38e38e3900007827 */ /* 0x000fca00078e02ff */
[----:B------:R-:W-:-:S04]  /*20650*/  SHF.R.U32.HI R2, RZ, 0x1f, R0 ;  /* 0x0000001fff027819 */ /* 0x000fc80000011600 */
[----:B------:R-:W-:-:S04]  /*20660*/  LEA.HI.SX32 R2, R0, R2, 0x1b ;  /* 0x0000000200027211 */ /* 0x000fc800078fdaff */
[----:B------:R-:W-:-:S04]  /*20670*/  VIMNMX R4, R21, R2, PT ;  /* 0x0000000215047248 */ /* 0x000fc80003fe0100 */
[----:B------:R-:W-:Y:S01]  /*20680*/  ISETP.GT.AND P0, PT, R4, RZ, PT ;  /* 0x000000ff0400720c */ /* 0x000fe20003f04270 */
[----:B------:R3:W-:-:S12]  /*20690*/  STL [R1+0x10], R4 ;  /* 0x0000100401007387 */ /* 0x0007d80000100800 */
[----:B---3--:R-:W-:Y:S05]  /*206a0*/  @P0 BRA `(.L_x_2513) ;  /* 0x0000000000480947 */ /* 0x008fea0003800000 */
[----:B-1----:R-:W1:Y:S02]  /*206b0*/  S2R R5, SR_TID.X ;  /* 0x0000000000057919 */ /* 0x002e640000002100 */
[----:B-1----:R-:W-:-:S04]  /*206c0*/  LOP3.LUT R5, R5, 0x7f, RZ, 0xc0, !PT ;  /* 0x0000007f05057812 */ /* 0x002fc800078ec0ff */
[----:B------:R-:W-:-:S13]  /*206d0*/  ISETP.NE.AND P0, PT, R5, RZ, PT ;  /* 0x000000ff0500720c */ /* 0x000fda0003f05270 */
[----:B------:R-:W-:Y:S05]  /*206e0*/  @P0 BRA `(.L_x_2514) ;  /* 0x00000040006c0947 */ /* 0x000fea0003800000 */
[----:B------:R-:W1:Y:S01]  /*206f0*/  S2R R5, SR_LANEID ;  /* 0x0000000000057919 */ /* 0x000e620000000000 */
[----:B------:R-:W-:Y:S01]  /*20700*/  VOTEU.ANY UR4, UPT, PT ;  /* 0x0000000000047886 */ /* 0x000fe200038e0100 */
[----:B------:R-:W3:Y:S01]  /*20710*/  LDC.64 R2, c[0x0][0xc60] ;  /* 0x00031800ff027b82 */ /* 0x000ee20000000a00 */
[----:B------:R-:W1:Y:S01]  /*20720*/  FLO.U32 R0, UR4 ;  /* 0x0000000400007d00 */ /* 0x000e6200080e0000 */
[----:B------:R-:W-:Y:S01]  /*20730*/  ULDC.64 UR6, c[0x0][0x208] ;  /* 0x0000820000067ab9 */ /* 0x000fe20000000a00 */
[----:B-1----:R-:W-:-:S06]  /*20740*/  ISETP.EQ.U32.AND P0, PT, R0, R5, PT ;  /* 0x000000050000720c */ /* 0x002fcc0003f02070 */
[----:B------:R-:W3:Y:S07]  /*20750*/  POPC R5, UR4 ;  /* 0x0000000400057d09 */ /* 0x000eee0008000000 */
[----:B---3--:R-:W3:Y:S01]  /*20760*/  @P0 ATOMG.E.ADD.STRONG.GPU PT, R3, desc[UR6][R2.64], R5 ;  /* 0x00000005020309a8 */ /* 0x008ee200081ee1c6 */
[----:B------:R-:W1:Y:S02]  /*20770*/  S2R R4, SR_LTMASK ;  /* 0x0000000000047919 */ /* 0x000e640000003900 */
[----:B-1----:R-:W-:-:S04]  /*20780*/  LOP3.LUT R4, R4, UR4, RZ, 0xc0, !PT ;  /* 0x0000000404047c12 */ /* 0x002fc8000f8ec0ff */
[----:B--2---:R-:W1:Y:S01]  /*20790*/  POPC R7, R4 ;  /* 0x0000000400077309 */ /* 0x004e620000000000 */
[----:B---3--:R-:W1:Y:S02]  /*207a0*/  SHFL.IDX PT, R0, R3, R0, 0x1f ;  /* 0x00001f0003007589 */ /* 0x008e6400000e0000 */
[----:B-1----:R-:W-:Y:S01]  /*207b0*/  IADD3 R16, R0, UR38, R7 ;  /* 0x0000002600107c10 */ /* 0x002fe2000fffe007 */
[----:B------:R-:W-:Y:S06]  /*207c0*/  BRA `(.L_x_2514) ;  /* 0x0000004000347947 */ /* 0x000fec0003800000 */
.L_x_2513:
        /* <DEDUP_REMOVED lines=9> */
[----:B------:R-:W3:Y:S01]  /*20860*/  LDC.64 R2, c[0x4][R2] ;  /* 0x0100000002027b82 */ /* 0x000ee20000000a00 */
[----:B-1----:R-:W-:Y:S02]  /*20870*/  IMAD.U32 R5, RZ, RZ, UR7 ;  /* 0x00000007ff057e24 */ /* 0x002fe4000f8e00ff */
[----:B------:R-:W-:Y:S02]  /*20880*/  IMAD.U32 R6, RZ, RZ, UR8 ;  /* 0x00000008ff067e24 */ /* 0x000fe4000f8e00ff */
[----:B--2---:R-:W-:-:S02]  /*20890*/  IMAD.U32 R7, RZ, RZ, UR9 ;  /* 0x00000009ff077e24 */ /* 0x004fc4000f8e00ff */
[----:B------:R-:W-:Y:S02]  /*208a0*/  IMAD.U32 R10, RZ, RZ, UR4 ;  /* 0x00000004ff0a7e24 */ /* 0x000fe4000f8e00ff */
[----:B------:R-:W-:Y:S02]  /*208b0*/  IMAD.U32 R11, RZ, RZ, UR5 ;  /* 0x00000005ff0b7e24 */ /* 0x000fe4000f8e00ff */
[----:B------:R-:W-:Y:S02]  /*208c0*/  IMAD.MOV.U32 R8, RZ, RZ, 0x70 ;  /* 0x00000070ff087424 */ /* 0x000fe400078e00ff */
[----:B0-----:R-:W-:Y:S02]  /*208d0*/  IMAD.MOV.U32 R12, RZ, RZ, 0x1 ;  /* 0x00000001ff0c7424 */ /* 0x001fe400078e00ff */
[----:B------:R-:W-:-:S07]  /*208e0*/  IMAD.MOV.U32 R13, RZ, RZ, RZ ;  /* 0x000000ffff0d7224 */ /* 0x000fce00078e00ff */
[----:B------:R-:W-:-:S07]  /*208f0*/  LEPC R20, `(.L_x_2516) ;  /* 0x000000001014794e */ /* 0x000fce0000000000 */
[----:B---3--:R-:W-:Y:S05]  /*20900*/  CALL.ABS.NOINC R2 ;  /* 0x0000000002007343 */ /* 0x008fea0003c00000 */
.L_x_2516:
[----:B------:R-:W-:Y:S05]  /*20910*/  BSYNC B6 ;  /* 0x0000000000067941 */ /* 0x000fea0003800000 */
.L_x_2515:
        /* <DEDUP_REMOVED lines=8> */
[----:B------:R3:W4:Y:S01]  /*209a0*/  LDC.64 R2, c[0x4][R0] ;  /* 0x0100000000027b82 */ /* 0x0007220000000a00 */
[----:B------:R-:W-:Y:S02]  /*209b0*/  IMAD.U32 R4, RZ, RZ, UR6 ;  /* 0x00000006ff047e24 */ /* 0x000fe4000f8e00ff */
[----:B-1----:R-:W-:Y:S02]  /*209c0*/  IMAD.U32 R5, RZ, RZ, UR7 ;  /* 0x00000007ff057e24 */ /* 0x002fe4000f8e00ff */
[----:B------:R-:W-:Y:S02]  /*209d0*/  IMAD.U32 R6, RZ, RZ, UR8 ;  /* 0x00000008ff067e24 */ /* 0x000fe4000f8e00ff */
[----:B--2---:R-:W-:-:S02]  /*209e0*/  IMAD.U32 R7, RZ, RZ, UR9 ;  /* 0x00000009ff077e24 */ /* 0x004fc4000f8e00ff */
[----:B------:R-:W-:Y:S02]  /*209f0*/  IMAD.U32 R10, RZ, RZ, UR4 ;  /* 0x00000004ff0a7e24 */ /* 0x000fe4000f8e00ff */
[----:B------:R-:W-:Y:S02]  /*20a00*/  IMAD.U32 R11, RZ, RZ, UR5 ;  /* 0x00000005ff0b7e24 */ /* 0x000fe4000f8e00ff */
[----:B------:R-:W-:Y:S02]  /*20a10*/  IMAD.MOV.U32 R8, RZ, RZ, 0x70 ;  /* 0x00000070ff087424 */ /* 0x000fe400078e00ff */
[----:B0-----:R-:W-:Y:S02]  /*20a20*/  IMAD.MOV.U32 R12, RZ, RZ, 0x1 ;  /* 0x00000001ff0c7424 */ /* 0x001fe400078e00ff */
[----:B---3--:R-:W-:-:S07]  /*20a30*/  IMAD.MOV.U32 R13, RZ, RZ, RZ ;  /* 0x000000ffff0d7224 */ /* 0x008fce00078e00ff */
[----:B------:R-:W-:-:S07]  /*20a40*/  LEPC R20, `(.L_x_2519) ;  /* 0x000000001014794e */ /* 0x000fce0000000000 */
[----:B----4-:R-:W-:Y:S05]  /*20a50*/  CALL.ABS.NOINC R2 ;  /* 0x0000000002007343 */ /* 0x010fea0003c00000 */
.L_x_2519:
        /* <DEDUP_REMOVED lines=16> */
.L_x_2518:
[----:B------:R-:W-:Y:S05]  /*20b60*/  BSYNC B6 ;  /* 0x0000000000067941 */ /* 0x000fea0003800000 */
.L_x_2517:
[----:B------:R-:W-:Y:S01]  /*20b70*/  ULDC.64 UR4, c[0x0][0x9f8] ;  /* 0x00027e0000047ab9 */ /* 0x000fe20000000a00 */
[----:B------:R-:W-:Y:S01]  /*20b80*/  ULDC.64 UR6, c[0x0][0x208] ;  /* 0x0000820000067ab9 */ /* 0x000fe20000000a00 */
[----:B------:R-:W-:Y:S01]  /*20b90*/  ISETP.NE.U32.AND P0, PT, RZ, UR4, PT ;  /* 0x00000004ff007c0c */ /* 0x000fe2000bf05070 */
[----:B------:R-:W3:Y:S01]  /*20ba0*/  LDL R20, [R1+0x10] ;  /* 0x0000100001147983 */ /* 0x000ee20000100800 */
[----:B------:R-:W4:Y:S02]  /*20bb0*/  LDC.64 R2, c[0x0][0x418] ;  /* 0x00010600ff027b82 */ /* 0x000f240000000a00 */
[----:B------:R-:W-:-:S13]  /*20bc0*/  ISETP.NE.AND.EX P0, PT, RZ, UR5, PT, P0 ;  /* 0x00000005ff007c0c */ /* 0x000fda000bf05300 */
[----:B------:R-:W-:-:S04]  /*20bd0*/  @P0 IADD3 R24, P1, R24, UR4, RZ ;  /* 0x0000000418180c10 */ /* 0x000fc8000ff3e0ff */
[----:B------:R-:W-:Y:S01]  /*20be0*/  @P0 IADD3.X R25, R25, UR5, RZ, P1, !PT ;  /* 0x0000000519190c10 */ /* 0x000fe20008ffe4ff */
[----:B------:R-:W-:-:S04]  /*20bf0*/  ULDC.64 UR4, c[0x0][0xa08] ;  /* 0x0002820000047ab9 */ /* 0x000fc80000000a00 */
[----:B------:R3:W2:Y:S01]  /*20c00*/  @P0 LDG.E R26, desc[UR6][R24.64] ;  /* 0x00000006181a0981 */ /* 0x0006a2000c1e1900 */
[----:B----4-:R-:W-:Y:S01]  /*20c10*/  LOP3.LUT P0, RZ, R2, UR4, RZ, 0xfc, !PT ;  /* 0x0000000402ff7c12 */ /* 0x010fe2000f80fcff */
[----:B------:R-:W-:-:S03]  /*20c20*/  UMOV UR4, 0xffffffff ;  /* 0xffffffff00047882 */ /* 0x000fc60000000000 */
[----:B------:R-:W-:Y:S01]  /*20c30*/  LOP3.LUT P0, RZ, R3, UR5, RZ, 0xfc, P0 ;  /* 0x0000000503ff7c12 */ /* 0x000fe2000800fcff */
[----:B---3--:R-:W-:Y:S01]  /*20c40*/  VIADD R25, R20, 0xffffffff ;  /* 0xffffffff14197836 */ /* 0x008fe20000000000 */
[----:B--2---:R-:W-:Y:S02]  /*20c50*/  SHF.R.S32.HI R7, RZ, 0x1f, R26 ;  /* 0x0000001fff077819 */ /* 0x004fe4000001141a */
[----:B------:R-:W-:-:S03]  /*20c60*/  SEL R24, R26, RZ, !P0 ;  /* 0x000000ff1a187207 */ /* 0x000fc60004000000 */
[----:B------:R2:W-:Y:S01]  /*20c70*/  STL [R1+0x4], R7 ;  /* 0x0000040701007387 */ /* 0x0005e20000100800 */
[----:B------:R-:W-:Y:S05]  /*20c80*/  BRA.DIV UR4, `(.L_x_2520) ;  /* 0x0000005a04507947 */ /* 0x000fea000b800000 */
[----:B------:R-:W3:Y:S02]  /*20c90*/  S2R R0, SR_TID.X ;  /* 0x0000000000007919 */ /* 0x000ee40000002100 */
[----:B---3--:R-:W-:-:S04]  /*20ca0*/  SHF.R.U32.HI R0, RZ, 0x5, R0 ;  /* 0x00000005ff007819 */ /* 0x008fc80000011600 */
[----:B------:R-:W-:-:S05]  /*20cb0*/  LOP3.LUT R0, R0, 0x3, RZ, 0xc0, !PT ;  /* 0x0000000300007812 */ /* 0x000fca00078ec0ff */
[----:B------:R3:W4:Y:S02]  /*20cc0*/  SHFL.IDX PT, R14, R0, RZ, 0x1f ;  /* 0x00001fff000e7589 */ /* 0x00072400000e0000 */
.L_x_2663:
[----:B---3--:R-:W3:Y:S01]  /*20cd0*/  LDL.LU R0, [R1+0x44] ;  /* 0x0000440001007983 */ /* 0x008ee20000300800 */
[----:B------:R-:W-:Y:S02]  /*20ce0*/  PLOP3.LUT P1, PT, PT, PT, PT, 0x8, 0x0 ;  /* 0x000000000000781c */ /* 0x000fe40003f2e170 */
[----:B----4-:R-:W-:Y:S02]  /*20cf0*/  ISETP.NE.AND P0, PT, R14, RZ, PT ;  /* 0x000000ff0e00720c */ /* 0x010fe40003f05270 */
[----:B---3--:R-:W-:-:S09]  /*20d00*/  LOP3.LUT R0, R0, 0xfffffffe, RZ, 0xc0, !PT ;  /* 0xfffffffe00007812 */ /* 0x008fd200078ec0ff */
[----:B------:R-:W-:-:S05]  /*20d10*/  @P1 LOP3.LUT R0, R0, 0x1, RZ, 0xfc, !PT ;  /* 0x0000000100001812 */ /* 0x000fca00078efcff */
[----:B------:R3:W-:Y:S01]  /*20d20*/  STL [R1+0x44], R0 ;  /* 0x0000440001007387 */ /* 0x0007e20000100800 */
[----:B------:R-:W-:Y:S05]  /*20d30*/  @P0 BRA `(.L_x_2521) ;  /* 0x0000000400240947 */ /* 0x000fea0003800000 */
[----:B------:R-:W-:-:S03]  /*20d40*/  UMOV UR4, 0xffffffff ;  /* 0xffffffff00047882 */ /* 0x000fc60000000000 */
[----:B------:R-:W-:Y:S05]  /*20d50*/  BRA.DIV UR4, `(.L_x_2522) ;  /* 0x0000005a04507947 */ /* 0x000fea000b800000 */
[----:B------:R-:W-:-:S13]  /*20d60*/  ELECT P6, URZ, PT ;  /* 0x00000000003f782f */ /* 0x000fda00038c0000 */
.L_x_2666:
[----:B------:R-:W-:Y:S05]  /*20d70*/  @!P6 BRA `(.L_x_2521) ;  /* 0x000000040014e947 */ /* 0x000fea0003800000 */
[----:B------:R-:W-:-:S04]  /*20d80*/  ISETP.NE.U32.AND P0, PT, R2, RZ, PT ;  /* 0x000000ff0200720c */ /* 0x000fc80003f05070 */
[----:B------:R-:W-:-:S13]  /*20d90*/  ISETP.NE.AND.EX P0, PT, R3, RZ, PT, P0 ;  /* 0x000000ff0300720c */ /* 0x000fda0003f05300 */
[----:B------:R-:W-:Y:S05]  /*20da0*/  @!P0 BRA `(.L_x_2523) ;  /* 0x0000000000488947 */ /* 0x000fea0003800000 */
[----:B------:R-:W4:Y:S01]  /*20db0*/  LDC R6, c[0x0][0x43c] ;  /* 0x00010f00ff067b82 */ /* 0x000f220000000800 */
[----:B------:R-:W-:Y:S01]  /*20dc0*/  ULDC.64 UR4, c[0x0][0x428] ;  /* 0x00010a0000047ab9 */ /* 0x000fe20000000a00 */
[----:B------:R-:W-:Y:S01]  /*20dd0*/  ULDC.64 UR6, c[0x0][0x208] ;  /* 0x0000820000067ab9 */ /* 0x000fe20000000a00 */
[----:B----4-:R-:W-:-:S13]  /*20de0*/  ISETP.NE.AND P0, PT, R6, 0x1, PT ;  /* 0x000000010600780c */ /* 0x010fda0003f05270 */
[----:B-1----:R-:W3:Y:S02]  /*20df0*/  @P0 LDC.64 R4, c[0x0][0x440] ;  /* 0x00011000ff040b82 */ /* 0x002ee40000000a00 */
[----:B---3--:R-:W-:-:S04]  /*20e00*/  @P0 IMAD.HI.U32 R0, R25, R4, RZ ;  /* 0x0000000419000227 */ /* 0x008fc800078e00ff */
        /* <DEDUP_REMOVED lines=12> */
.L_x_2523:
[----:B---3--:R-:W-:Y:S01]  /*20ed0*/  IMAD R0, R23, 0x8, R22 ;  /* 0x0000000817007824 */ /* 0x008fe200078e0216 */
[----:B----4-:R-:W-:-:S04]  /*20ee0*/  SHF.L.U32 R2, R27, 0x1f, RZ ;  /* 0x0000001f1b027819 */ /* 0x010fc800000006ff */
[----:B------:R-:W3:Y:S02]  /*20ef0*/  SYNCS.PHASECHK.TRANS64.TRYWAIT P0, [R0+URZ+0x31c40], R2 ;  /* 0x031c4002000075a7 */ /* 0x000ee4000800017f */
[----:B---3--:R-:W-:Y:S05]  /*20f00*/  @!P0 BRA `(.L_x_2524) ;  /* 0x0000005800048947 */ /* 0x008fea0003800000 */
.L_x_2667:
[----:B------:R-:W4:Y:S02]  /*20f10*/  S2R R3, SR_TID.X ;  /* 0x0000000000037919 */ /* 0x000f240000002100 */
[----:B----4-:R-:W-:-:S04]  /*20f20*/  LOP3.LUT R3, R3, 0x7f, RZ, 0xc0, !PT ;  /* 0x0000007f03037812 */ /* 0x010fc800078ec0ff */
[----:B------:R-:W-:-:S13]  /*20f30*/  ISETP.NE.AND P0, PT, R3, RZ, PT ;  /* 0x000000ff0300720c */ /* 0x000fda0003f05270 */
[----:B------:R-:W-:Y:S05]  /*20f40*/  @P0 BRA `(.L_x_2525) ;  /* 0x00000000001c0947 */ /* 0x000fea0003800000 */
[----:B------:R-:W4:Y:S01]  /*20f50*/  S2R R3, SR_TID.X ;  /* 0x0000000000037919 */ /* 0x000f220000002100 */
[----:B---3--:R-:W-:-:S04]  /*20f60*/  IMAD.MOV.U32 R2, RZ, RZ, 0x6c00 ;  /* 0x00006c00ff027424 */ /* 0x008fc800078e00ff */
[----:B------:R3:W-:Y:S01]  /*20f70*/  SYNCS.ARRIVE.TRANS64 RZ, [R0+URZ+0x31c30], R2 ;  /* 0x031c300200ff79a7 */ /* 0x0007e2000800003f */
[----:B----4-:R-:W-:-:S04]  /*20f80*/  LOP3.LUT R3, R3, 0x1f, RZ, 0xc0, !PT ;  /* 0x0000001f03037812 */ /* 0x010fc800078ec0ff */
[----:B------:R-:W-:-:S13]  /*20f90*/  ISETP.NE.AND P0, PT, R3, RZ, PT ;  /* 0x000000ff0300720c */ /* 0x000fda0003f05270 */
[----:B---3--:R-:W-:Y:S05]  /*20fa0*/  @!P0 BRA `(.L_x_2525) ;  /* 0x0000000000048947 */ /* 0x008fea0003800000 */
[----:B------:R-:W-:Y:S01]  /*20fb0*/  BPT.TRAP 0x1 ;  /* 0x000000040000795c */ /* 0x000fe20000300000 */
.L_x_2525:
[----:B---3--:R-:W3:Y:S01]  /*20fc0*/  LDL.LU R2, [R1+0x44] ;  /* 0x0000440001027983 */ /* 0x008ee20000300800 */
        /* <DEDUP_REMOVED lines=22> */
[----:B----4-:R-:W-:Y:S01]  /*21130*/  UMOV UR8, UR15 ;  /* 0x0000000f00087c82 */ /* 0x010fe20008000000 */
[----:B------:R-:W-:Y:S02]  /*21140*/  UMOV UR10, UR17 ;  /* 0x00000011000a7c82 */ /* 0x000fe40008000000 */
[----:B------:R4:W-:Y:S02]  /*21150*/  UTMALDG.4D [UR8], [UR4], desc[UR6] ;  /* 0x00000608040075b4 */ /* 0x0009e40008019000 */
[----:B----4-:R-:W-:Y:S01]  /*21160*/  UMOV UR8, UR16 ;  /* 0x0000001000087c82 */ /* 0x010fe20008000000 */
[----:B------:R-:W-:-:S02]  /*21170*/  UMOV UR10, UR14 ;  /* 0x0000000e000a7c82 */ /* 0x000fc40008000000 */
[----:B------:R4:W-:Y:S01]  /*21180*/  UTMALDG.4D [UR8], [UR4], desc[UR6] ;  /* 0x00000608040075b4 */ /* 0x0009e20008019000 */
[----:B---3--:R-:W-:-:S04]  /*21190*/  LOP3.LUT R2, R2, 0xfffffffe, RZ, 0xc0, !PT ;  /* 0xfffffffe02027812 */ /* 0x008fc800078ec0ff */
[----:B------:R-:W-:-:S05]  /*211a0*/  @P0 LOP3.LUT R2, R2, 0x1, RZ, 0xfc, !PT ;  /* 0x0000000102020812 */ /* 0x000fca00078efcff */
[----:B------:R4:W-:Y:S01]  /*211b0*/  STL [R1+0x44], R2 ;  /* 0x0000440201007387 */ /* 0x0009e20000100800 */
[----:B------:R-:W-:Y:S01]  /*211c0*/  NOP ;  /* 0x0000000000007918 */ /* 0x000fe20000000000 */
.L_x_2521:
[----:B------:R-:W5:Y:S04]  /*211d0*/  LDL.LU R4, [R1+0x14] ;  /* 0x0000140001047983 */ /* 0x000f680000300800 */
[----:B------:R-:W2:Y:S04]  /*211e0*/  LDL.LU R6, [R1+0xc] ;  /* 0x00000c0001067983 */ /* 0x000ea80000300800 */
[----:B------:R-:W2:Y:S01]  /*211f0*/  LDL.LU R3, [R1+0x28] ;  /* 0x0000280001037983 */ /* 0x000ea20000300800 */
[----:B------:R-:W-:Y:S05]  /*21200*/  WARPSYNC.ALL ;  /* 0x0000000000007948 */ /* 0x000fea0003800000 */
[----:B----4-:R-:W-:Y:S01]  /*21210*/  ULDC.64 UR6, c[0x0][0xa00] ;  /* 0x0002800000067ab9 */ /* 0x010fe20000000a00 */
[----:B------:R-:W-:Y:S01]  /*21220*/  ULDC.64 UR4, c[0x0][0x298] ;  /* 0x0000a60000047ab9 */ /* 0x000fe20000000a00 */
[----:B------:R-:W-:Y:S01]  /*21230*/  BAR.SYNC.DEFER_BLOCKING 0x8, 0x200 ;  /* 0x0208000000007b1d */ /* 0x000fe20000010000 */
[----:B------:R-:W-:Y:S01]  /*21240*/  ISETP.NE.U32.AND P0, PT, RZ, UR6, PT ;  /* 0x00000006ff007c0c */ /* 0x000fe2000bf05070 */
[----:B---3--:R-:W-:-:S03]  /*21250*/  VIADD R0, R22, 0xda00 ;  /* 0x0000da0016007836 */ /* 0x008fc60000000000 */
[----:B------:R-:W-:Y:S01]  /*21260*/  ISETP.NE.AND.EX P0, PT, RZ, UR7, PT, P0 ;  /* 0x00000007ff007c0c */ /* 0x000fe2000bf05300 */
[----:B------:R-:W-:Y:S01]  /*21270*/  BSSY B6, `(.L_x_2526) ;  /* 0x0000020000067945 */ /* 0x000fe20003800000 */
[----:B------:R-:W-:Y:S02]  /*21280*/  LOP3.LUT P1, RZ, R0, 0x1bf, RZ, 0xc0, !PT ;  /* 0x000001bf00ff7812 */ /* 0x000fe4000782c0ff */
[----:B-----5:R-:W-:-:S05]  /*21290*/  SHF.R.S32.HI R2, RZ, 0x1f, R4 ;  /* 0x0000001fff027819 */ /* 0x020fca0000011404 */
[----:B------:R-:W-:Y:S01]  /*212a0*/  IMAD R2, R2, UR4, RZ ;  /* 0x0000000402027c24 */ /* 0x000fe2000f8e02ff */
[----:B--2---:R-:W-:-:S03]  /*212b0*/  SEL R3, R3, RZ, !P0 ;  /* 0x000000ff03037207 */ /* 0x004fc60004000000 */
[----:B------:R-:W-:Y:S01]  /*212c0*/  IMAD R0, R4, UR5, R2 ;  /* 0x0000000504007c24 */ /* 0x000fe2000f8e0202 */
[----:B------:R-:W-:Y:S01]  /*212d0*/  SEL R2, R6, RZ, !P0 ;  /* 0x000000ff06027207 */ /* 0x000fe20004000000 */
[----:B-1----:R-:W-:-:S05]  /*212e0*/  IMAD.WIDE.U32 R4, R4, UR4, RZ ;  /* 0x0000000404047c25 */ /* 0x002fca000f8e00ff */
[----:B------:R-:W-:Y:S04]  /*212f0*/  STL.64 [R1+0x20], R4 ;  /* 0x0000200401007387 */ /* 0x000fe80000100a00 */
[----:B------:R1:W-:Y:S04]  /*21300*/  STL [R1+0xc], R2 ;  /* 0x00000c0201007387 */ /* 0x0003e80000100800 */
[----:B------:R2:W-:Y:S01]  /*21310*/  STL [R1+0x30], R3 ;  /* 0x0000300301007387 */ /* 0x0005e20000100800 */
[----:B-1----:R-:W-:Y:S01]  /*21320*/  IMAD.IADD R2, R5, 0x1, R0 ;  /* 0x0000000105027824 */ /* 0x002fe200078e0200 */
        /* <DEDUP_REMOVED lines=20> */
.L_x_2527:
[----:B------:R-:W-:Y:S05]  /*21470*/  BSYNC B6 ;  /* 0x0000000000067941 */ /* 0x000fea0003800000 */
.L_x_2526:
[----:B--2---:R-:W2:Y:S01]  /*21480*/  LDL.LU R0, [R1+0x14] ;  /* 0x0000140001007983 */ /* 0x004ea20000300800 */
[----:B------:R-:W-:Y:S01]  /*21490*/  ULDC.64 UR4, c[0x0][0x2d8] ;  /* 0x0000b60000047ab9 */ /* 0x000fe20000000a00 */
[----:B------:R-:W1:Y:S01]  /*214a0*/  LDC R10, c[0x0][0x448] ;  /* 0x00011200ff0a7b82 */ /* 0x000e620000000800 */
[----:B------:R-:W-:Y:S01]  /*214b0*/  ULDC.64 UR6, c[0x0][0x2c8] ;  /* 0x0000b20000067ab9 */ /* 0x000fe20000000a00 */
[----:B------:R-:W2:Y:S01]  /*214c0*/  LDL.LU.64 R2, [R1+0x20] ;  /* 0x0000200001027983 */ /* 0x000ea20000300a00 */
[----:B------:R-:W-:-:S03]  /*214d0*/  ULDC.64 UR8, c[0x0][0x280] ;  /* 0x0000a00000087ab9 */ /* 0x000fc60000000a00 */
[----:B------:R-:W3:Y:S04]  /*214e0*/  LDL.LU R20, [R1+0x28] ;  /* 0x0000280001147983 */ /* 0x000ee80000300800 */
[----:B------:R-:W4:Y:S04]  /*214f0*/  LDL.LU R21, [R1+0x30] ;  /* 0x0000300001157983 */ /* 0x000f280000300800 */
[----:B------:R-:W4:Y:S01]  /*21500*/  LDL.LU R4, [R1+0xc] ;  /* 0x00000c0001047983 */ /* 0x000f220000300800 */
[----:B------:R-:W0:Y:S01]  /*21510*/  S2R R11, SR_TID.X ;  /* 0x00000000000b7919 */ /* 0x000e220000002100 */
[----:B-1----:R-:W-:-:S13]  /*21520*/  ISETP.NE.AND P1, PT, R10, 0x1, PT ;  /* 0x000000010a00780c */ /* 0x002fda0003f25270 */
[----:B------:R-:W1:Y:S01]  /*21530*/  @P1 LDC R5, c[0x0][0x450] ;  /* 0x00011400ff051b82 */ /* 0x000e620000000800 */
        /* <DEDUP_REMOVED lines=17> */
[----:B------:R-:W-:Y:S01]  /*21650*/  LOP3.LUT R6, R20, 0x60, R6, 0xf8, !PT ;  /* 0x0000006014067812 */ /* 0x000fe200078ef806 */
[----:B0-----:R-:W-:-:S04]  /*21660*/  IMAD.SHL.U32 R20, R11, 0x8, RZ ;  /* 0x000000080b147824 */ /* 0x001fc800078e00ff */
[----:B------:R-:W-:Y:S01]  /*21670*/  IMAD R0, R17, 0xc0, R6 ;  /* 0x000000c011007824 */ /* 0x000fe200078e0206 */
[----:B------:R-:W-:-:S03]  /*21680*/  LOP3.LUT R20, R20, 0x18, RZ, 0xc0, !PT ;  /* 0x0000001814147812 */ /* 0x000fc600078ec0ff */
[----:B----4-:R-:W-:Y:S01]  /*21690*/  @P1 IMAD.HI.U32 R6, R0, R4, RZ ;  /* 0x0000000400061227 */ /* 0x010fe200078e00ff */
[C---:B------:R-:W-:Y:S02]  /*216a0*/  LOP3.LUT R12, R20.reuse, 0x20, RZ, 0xfc, !PT ;  /* 0x00000020140c7812 */ /* 0x040fe400078efcff */
[----:B------:R-:W-:Y:S01]  /*216b0*/  LOP3.LUT R11, R20, 0x40, RZ, 0xfc, !PT ;  /* 0x00000040140b7812 */ /* 0x000fe200078efcff */
[----:B------:R-:W-:Y:S01]  /*216c0*/  IMAD.MOV.U32 R4, RZ, RZ, R0 ;  /* 0x000000ffff047224 */ /* 0x000fe200078e0000 */
[----:B------:R0:W5:Y:S01]  /*216d0*/  LDL R20, [R1+0x8] ;  /* 0x0000080001147983 */ /* 0x0001620000100800 */
[----:B-1----:R-:W-:-:S04]  /*216e0*/  @P1 SHF.R.U32.HI R4, RZ, R5, R6 ;  /* 0x00000005ff041219 */ /* 0x002fc80000011606 */
[--C-:B------:R-:W-:Y:S01]  /*216f0*/  SHF.R.S32.HI R5, RZ, 0x1f, R4.reuse ;  /* 0x0000001fff057819 */ /* 0x100fe20000011404 */
[----:B------:R-:W-:-:S04]  /*21700*/  IMAD.MOV R8, RZ, RZ, -R4 ;  /* 0x000000ffff087224 */ /* 0x000fc800078e0a04 */
[----:B------:R-:W-:Y:S02]  /*21710*/  IMAD R5, R5, UR4, RZ ;  /* 0x0000000405057c24 */ /* 0x000fe4000f8e02ff */
[----:B------:R-:W-:Y:S02]  /*21720*/  IMAD R8, R10, R8, R0 ;  /* 0x000000080a087224 */ /* 0x000fe400078e0200 */
[C---:B------:R-:W-:Y:S02]  /*21730*/  IMAD R6, R4.reuse, UR5, R5 ;  /* 0x0000000504067c24 */ /* 0x040fe4000f8e0205 */
[----:B------:R-:W-:Y:S01]  /*21740*/  IMAD.WIDE.U32 R4, R4, UR4, R2 ;  /* 0x0000000404047c25 */ /* 0x000fe2000f8e0002 */
[----:B------:R-:W-:-:S03]  /*21750*/  SHF.R.S32.HI R9, RZ, 0x1f, R8 ;  /* 0x0000001fff097819 */ /* 0x000fc60000011408 */
[----:B------:R-:W-:Y:S02]  /*21760*/  IMAD.IADD R5, R5, 0x1, R6 ;  /* 0x0000000105057824 */ /* 0x000fe400078e0206 */
[----:B------:R-:W-:Y:S02]  /*21770*/  IMAD R9, R9, UR6, RZ ;  /* 0x0000000609097c24 */ /* 0x000fe4000f8e02ff */
[----:B------:R-:W-:-:S04]  /*21780*/  IMAD.WIDE.U32 R6, R8, UR6, R4 ;  /* 0x0000000608067c25 */ /* 0x000fc8000f8e0004 */
[----:B------:R-:W-:Y:S01]  /*21790*/  IMAD R5, R8, UR7, R9 ;  /* 0x0000000708057c24 */ /* 0x000fe2000f8e0209 */
[----:B------:R-:W-:Y:S01]  /*217a0*/  LEA R4, P0, R6, UR8, 0x1 ;  /* 0x0000000806047c11 */ /* 0x000fe2000f8008ff */
[----:B------:R-:W-:Y:S01]  /*217b0*/  VIADD R0, R0, 0x80 ;  /* 0x0000008000007836 */ /* 0x000fe20000000000 */
[----:B------:R-:W1:Y:S01]  /*217c0*/  S2R R9, SR_TID.X ;  /* 0x0000000000097919 */ /* 0x000e620000002100 */
[----:B------:R-:W-:Y:S02]  /*217d0*/  IMAD.IADD R5, R7, 0x1, R5 ;  /* 0x0000000107057824 */ /* 0x000fe400078e0205 */
[----:B------:R-:W2:Y:S03]  /*217e0*/  @P1 LDC R7, c[0x0][0x450] ;  /* 0x00011400ff071b82 */ /* 0x000ea60000000800 */
[----:B------:R-:W-:-:S05]  /*217f0*/  LEA.HI.X R5, R6, UR9, R5, 0x1, P0 ;  /* 0x0000000906057c11 */ /* 0x000fca00080f0c05 */
[----:B------:R-:W3:Y:S01]  /*21800*/  @P1 LDC R6, c[0x0][0x44c] ;  /* 0x00011300ff061b82 */ /* 0x000ee20000000800 */
[----:B-1----:R-:W-:Y:S02]  /*21810*/  IMAD.SHL.U32 R21, R9, 0x8, RZ ;  /* 0x0000000809157824 */ /* 0x002fe400078e00ff */
[----:B---3--:R-:W-:-:S03]  /*21820*/  @P1 IMAD.HI.U32 R8, R0, R6, RZ ;  /* 0x0000000600081227 */ /* 0x008fc600078e00ff */
[----:B------:R-:W-:Y:S01]  /*21830*/  LOP3.LUT R21, R21, 0x18, RZ, 0xc0, !PT ;  /* 0x0000001815157812 */ /* 0x000fe200078ec0ff */
[----:B------:R-:W-:Y:S01]  /*21840*/  IMAD.MOV.U32 R6, RZ, RZ, R0 ;  /* 0x000000ffff067224 */ /* 0x000fe200078e0000 */
[----:B--2---:R-:W-:-:S05]  /*21850*/  @P1 SHF.R.U32.HI R6, RZ, R7, R8 ;  /* 0x00000007ff061219 */ /* 0x004fca0000011608 */
        /* <DEDUP_REMOVED lines=17> */
[----:B------:R-:W-:-:S04]  /*21970*/  UMOV UR4, 0xffffffff ;  /* 0xffffffff00047882 */ /* 0x000fc80000000000 */
[----:B------:R-:W-:Y:S01]  /*21980*/  LEA.HI.X R6, R2, UR9, R6, 0x1, P3 ;  /* 0x0000000902067c11 */ /* 0x000fe200098f0c06 */
[----:B0-----:R-:W-:Y:S06]  /*21990*/  BRA.DIV UR4, `(.L_x_2528) ;  /* 0x0000004e04747947 */ /* 0x001fec000b800000 */
[----:B------:R-:W0:Y:S02]  /*219a0*/  S2R R3, SR_TID.X ;  /* 0x0000000000037919 */ /* 0x000e240000002100 */
[----:B0-----:R-:W-:Y:S02]  /*219b0*/  LOP3.LUT R8, R3, 0x7f, RZ, 0xc0, !PT ;  /* 0x0000007f03087812 */ /* 0x001fe400078ec0ff */
[----:B------:R-:W2:Y:S01]  /*219c0*/  LDL.LU R3, [R1+0x18] ;  /* 0x0000180001037983 */ /* 0x000ea20000300800 */
[----:B------:R-:W-:Y:S01]  /*219d0*/  ULDC.64 UR4, c[0x0][0x208] ;  /* 0x0000820000047ab9 */ /* 0x000fe20000000a00 */
[----:B------:R-:W-:Y:S02]  /*219e0*/  SHF.R.U32.HI R8, RZ, 0x2, R8 ;  /* 0x00000002ff087819 */ /* 0x000fe40000011608 */
[----:B------:R-:W-:Y:S03]  /*219f0*/  SHFL.IDX PT, R2, R5, RZ, 0x1c1f ;  /* 0x001c1fff05027589 */ /* 0x000fe600000e0000 */
[----:B------:R-:W-:-:S02]  /*21a00*/  IMAD R17, R17, 0xc0, R8 ;  /* 0x000000c011117824 */ /* 0x000fc400078e0208 */
[----:B--2---:R-:W-:Y:S02]  /*21a10*/  IMAD R0, R3, R10, RZ ;  /* 0x0000000a03007224 */ /* 0x004fe400078e02ff */
[----:B------:R-:W0:Y:S03]  /*21a20*/  SHFL.IDX PT, R3, R4, RZ, 0x1c1f ;  /* 0x001c1fff04037589 */ /* 0x000e2600000e0000 */
        /* <DEDUP_REMOVED lines=37> */
[-C--:B------:R-:W-:Y:S01]  /*21c80*/  ISETP.GE.AND P3, PT, R2, R0.reuse, PT ;  /* 0x000000000200720c */ /* 0x080fe20003f66270 */
[----:B------:R-:W-:Y:S01]  /*21c90*/  VIADD R2, R17, 0x60 ;  /* 0x0000006011027836 */ /* 0x000fe20000000000 */
[----:B------:R-:W1:Y:S04]  /*21ca0*/  SHFL.IDX PT, R4, R7, RZ, 0x1c1f ;  /* 0x001c1fff07047589 */ /* 0x000e6800000e0000 */
[----:B------:R-:W-:Y:S02]  /*21cb0*/  ISETP.GE.AND P4, PT, R2, R0, PT ;  /* 0x000000000200720c */ /* 0x000fe40003f86270 */
[----:B------:R-:W2:Y:S04]  /*21cc0*/  SHFL.IDX PT, R2, R6, RZ, 0x1c1f ;  /* 0x001c1fff06027589 */ /* 0x000ea800000e0000 */
[----:B------:R-:W3:Y:S07]  /*21cd0*/  SHFL.IDX PT, R6, R6, 0x1, 0x1c1f ;  /* 0x003c1f0006067f89 */ /* 0x000eee00000e0000 */
[----:B0-----:R-:W-:-:S05]  /*21ce0*/  @!P4 LEA R3, P5, R21, R3, 0x1 ;  /* 0x000000031503c211 */ /* 0x001fca00078a08ff */
[----:B------:R-:W-:Y:S01]  /*21cf0*/  @!P4 IMAD.X R8, RZ, RZ, R5, P5 ;  /* 0x000000ffff08c224 */ /* 0x000fe200028e0605 */
[----:B-1----:R-:W-:-:S05]  /*21d00*/  @!P3 LEA R4, P5, R21, R4, 0x1 ;  /* 0x000000041504b211 */ /* 0x002fca00078a08ff */
[----:B--2---:R-:W-:Y:S02]  /*21d10*/  @!P3 IMAD.X R5, RZ, RZ, R2, P5 ;  /* 0x000000ffff05b224 */ /* 0x004fe400028e0602 */
[----:B------:R-:W-:Y:S02]  /*21d20*/  @!P4 IMAD.MOV.U32 R2, RZ, RZ, R3 ;  /* 0x000000ffff02c224 */ /* 0x000fe400078e0003 */
[----:B------:R-:W-:-:S05]  /*21d30*/  @!P4 IMAD.MOV.U32 R3, RZ, RZ, R8 ;  /* 0x000000ffff03c224 */ /* 0x000fca00078e0008 */
[----:B------:R-:W-:Y:S04]  /*21d40*/  @!P4 LDGSTS.E.BYPASS.LTC128B.128 [R20+0xf200], desc[UR4][R2.64], !P2 ;  /* 0x0f2000000214cfae */ /* 0x000fe8000d101d44 */
[----:B------:R-:W-:Y:S04]  /*21d50*/  @!P4 LDGSTS.E.BYPASS.LTC128B.128 [R20+0x12200], desc[UR4][R2.64+0x40], !P1 ;  /* 0x122000400214cfae */ /* 0x000fe8000c901d44 */
[----:B------:R0:W-:Y:S02]  /*21d60*/  @!P4 LDGSTS.E.BYPASS.LTC128B.128 [R20+0x15200], desc[UR4][R2.64+0x80], !P0 ;  /* 0x152000800214cfae */ /* 0x0001e4000c101d44 */
[----:B0-----:R-:W-:-:S02]  /*21d70*/  @!P3 IMAD.MOV.U32 R2, RZ, RZ, R4 ;  /* 0x000000ffff02b224 */ /* 0x001fc400078e0004 */
[----:B------:R-:W-:-:S05]  /*21d80*/  @!P3 IMAD.MOV.U32 R3, RZ, RZ, R5 ;  /* 0x000000ffff03b224 */ /* 0x000fca00078e0005 */
[----:B------:R-:W-:Y:S04]  /*21d90*/  @!P3 LDGSTS.E.BYPASS.LTC128B.128 [R20+0xfa00], desc[UR4][R2.64], !P2 ;  /* 0x0fa000000214bfae */ /* 0x000fe8000d101d44 */
[----:B------:R-:W-:Y:S04]  /*21da0*/  @!P3 LDGSTS.E.BYPASS.LTC128B.128 [R20+0x12a00], desc[UR4][R2.64+0x40], !P1 ;  /* 0x12a000400214bfae */ /* 0x000fe8000c901d44 */
[----:B------:R0:W-:Y:S04]  /*21db0*/  @!P3 LDGSTS.E.BYPASS.LTC128B.128 [R20+0x15a00], desc[UR4][R2.64+0x80], !P0 ;  /* 0x15a000800214bfae */ /* 0x0001e8000c101d44 */
[----:B0--3--:R0:W1:Y:S02]  /*21dc0*/  SHFL.IDX PT, R2, R7, 0x1, 0x1c1f ;  /* 0x003c1f0007027f89 */ /* 0x00906400000e0000 */
.L_x_2680:
[----:B------:R-:W-:Y:S01]  /*21dd0*/  VIADD R17, R17, 0xa0 ;  /* 0x000000a011117836 */ /* 0x000fe20000000000 */
[----:B------:R-:W-:Y:S01]  /*21de0*/  ULDC.64 UR4, c[0x0][0x208] ;  /* 0x0000820000047ab9 */ /* 0x000fe20000000a00 */
        /* <DEDUP_REMOVED lines=12> */
.L_x_2529:
        /* <DEDUP_REMOVED lines=14> */
[----:B-1----:R-:W2:Y:S01]  /*21f90*/  LDL R2, [R1+0x10] ;  /* 0x0000100001027983 */ /* 0x002ea20000100800 */
[----:B------:R1:W-:Y:S01]  /*21fa0*/  SYNCS.ARRIVE.TRANS64.A1T0 RZ, [R22+URZ+0x31c00], RZ ;  /* 0x031c00ff16ff79a7 */ /* 0x0003e2000810003f */
[----:B------:R-:W-:Y:S01]  /*21fb0*/  BSSY B0, `(.L_x_2530) ;  /* 0x0000004000007945 */ /* 0x000fe20003800000 */
[----:B------:R-:W3:Y:S01]  /*21fc0*/  SYNCS.PHASECHK.TRANS64.TRYWAIT P0, [R22+URZ+0x31c20], R3 ;  /* 0x031c2003160075a7 */ /* 0x000ee2000800017f */
[----:B--2---:R-:W-:Y:S02]  /*21fd0*/  ISETP.GE.AND P1, PT, R2, 0x2, PT ;  /* 0x000000020200780c */ /* 0x004fe40003f26270 */
[----:B-1-3--:R-:W-:Y:S11]  /*21fe0*/  @!P0 BRA `(.L_x_2531) ;  /* 0x0000005000148947 */ /* 0x00aff60003800000 */
.L_x_2681:
[----:B------:R-:W-:Y:S05]  /*21ff0*/  BSYNC B0 ;  /* 0x0000000000007941 */ /* 0x000fea0003800000 */
.L_x_2530:
[----:B------:R-:W-:Y:S04]  /*22000*/  BSSY B0, `(.L_x_2532) ;  /* 0x0000229000007945 */ /* 0x000fe80003800000 */
[----:B------:R-:W-:Y:S05]  /*22010*/  @!P1 BRA `(.L_x_2533) ;  /* 0x00000020009c9947 */ /* 0x000fea0003800000 */
[----:B------:R-:W2:Y:S01]  /*22020*/  LDL R2, [R1+0x10] ;  /* 0x0000100001027983 */ /* 0x000ea20000100800 */
[----:B------:R-:W-:Y:S01]  /*22030*/  BSSY B2, `(.L_x_2534) ;  /* 0x00000bd000027945 */ /* 0x000fe20003800000 */
[C---:B--2---:R-:W-:Y:S01]  /*22040*/  LOP3.LUT R0, R2.reuse, 0x1, RZ, 0xc0, !PT ;  /* 0x0000000102007812 */ /* 0x044fe200078ec0ff */
[----:B0-----:R-:W-:-:S03]  /*22050*/  VIADD R7, R2, 0xfffffffe ;  /* 0xfffffffe02077836 */ /* 0x001fc60000000000 */
[----:B------:R-:W-:Y:S01]  /*22060*/  ISETP.NE.U32.AND P0, PT, R0, 0x1, PT ;  /* 0x000000010000780c */ /* 0x000fe20003f05070 */
[----:B------:R-:W-:-:S12]  /*22070*/  IMAD.MOV.U32 R0, RZ, RZ, R7 ;  /* 0x000000ffff007224 */ /* 0x000fd800078e0007 */
[----:B------:R-:W-:Y:S05]  /*22080*/  @!P0 BRA `(.L_x_2535) ;  /* 0x0000000800dc8947 */ /* 0x000fea0003800000 */
        /* <DEDUP_REMOVED lines=11> */
[----:B------:R-:W-:Y:S01]  /*22140*/  ISETP.NE.U32.AND P0, PT, RZ, UR4, PT ;  /* 0x00000004ff007c0c */ /* 0x000fe2000bf05070 */
[----:B------:R-:W-:-:S03]  /*22150*/  IMAD.MOV.U32 R0, RZ, RZ, R7 ;  /* 0x000000ffff007224 */ /* 0x000fc600078e0007 */
[----:B------:R-:W-:-:S13]  /*22160*/  ISETP.NE.AND.EX P0, PT, RZ, UR5, PT, P0 ;  /* 0x00000005ff007c0c */ /* 0x000fda000bf05300 */
[----:B------:R-:W-:Y:S05]  /*22170*/  @!P0 BRA `(.L_x_2538) ;  /* 0x00000000004c8947 */ /* 0x000fea0003800000 */
[----:B------:R-:W2:Y:S01]  /*22180*/  LDL R10, [R1+0x4] ;  /* 0x00000400010a7983 */ /* 0x000ea20000100800 */
[----:B------:R-:W0:Y:S01]  /*22190*/  LDC R4, c[0x0][0x43c] ;  /* 0x00010f00ff047b82 */ /* 0x000e220000000800 */
[----:B------:R-:W-:Y:S01]  /*221a0*/  ULDC.64 UR6, c[0x0][0x428] ;  /* 0x00010a0000067ab9 */ /* 0x000fe20000000a00 */
[----:B------:R-:W-:Y:S01]  /*221b0*/  ULDC.64 UR8, c[0x0][0x208] ;  /* 0x0000820000087ab9 */ /* 0x000fe20000000a00 */
[----:B0-----:R-:W-:-:S13]  /*221c0*/  ISETP.NE.AND P0, PT, R4, 0x1, PT ;  /* 0x000000010400780c */ /* 0x001fda0003f05270 */
[----:B-1----:R-:W0:Y:S02]  /*221d0*/  @P0 LDC.64 R2, c[0x0][0x440] ;  /* 0x00011000ff020b82 */ /* 0x002e240000000a00 */
[----:B0-----:R-:W-:-:S04]  /*221e0*/  @P0 IMAD.HI.U32 R0, R7, R2, RZ ;  /* 0x0000000207000227 */ /* 0x001fc800078e00ff */
[----:B------:R-:W-:Y:S01]  /*221f0*/  IMAD.MOV.U32 R2, RZ, RZ, R7 ;  /* 0x000000ffff027224 */ /* 0x000fe200078e0007 */
[----:B------:R-:W-:-:S04]  /*22200*/  @P0 SHF.R.U32.HI R2, RZ, R3, R0 ;  /* 0x00000003ff020219 */ /* 0x000fc80000011600 */
[--C-:B------:R-:W-:Y:S01]  /*22210*/  SHF.R.S32.HI R3, RZ, 0x1f, R2.reuse ;  /* 0x0000001fff037819 */ /* 0x100fe20000011402 */
[----:B------:R-:W-:-:S04]  /*22220*/  IMAD.MOV R0, RZ, RZ, -R2 ;  /* 0x000000ffff007224 */ /* 0x000fc800078e0a02 */
[----:B------:R-:W-:Y:S02]  /*22230*/  IMAD R0, R4, R0, R7 ;  /* 0x0000000004007224 */ /* 0x000fe400078e0207 */
[----:B------:R-:W-:-:S04]  /*22240*/  IMAD.WIDE.U32 R2, R26, UR6, R2 ;  /* 0x000000061a027c25 */ /* 0x000fc8000f8e0002 */
[----:B--2---:R-:W-:-:S04]  /*22250*/  IMAD R4, R10, UR6, RZ ;  /* 0x000000060a047c24 */ /* 0x004fc8000f8e02ff */
[----:B------:R-:W-:-:S04]  /*22260*/  IMAD R4, R26, UR7, R4 ;  /* 0x000000071a047c24 */ /* 0x000fc8000f8e0204 */
[----:B------:R-:W-:Y:S01]  /*22270*/  IMAD.IADD R3, R4, 0x1, R3 ;  /* 0x0000000104037824 */ /* 0x000fe200078e0203 */
[----:B------:R-:W-:-:S04]  /*22280*/  LEA R4, P0, R2, UR4, 0x2 ;  /* 0x0000000402047c11 */ /* 0x000fc8000f8010ff */
[----:B------:R-:W-:-:S06]  /*22290*/  LEA.HI.X R5, R2, UR5, R3, 0x2, P0 ;  /* 0x0000000502057c11 */ /* 0x000fcc00080f1403 */
[----:B------:R0:W5:Y:S03]  /*222a0*/  LDG.E R5, desc[UR8][R4.64] ;  /* 0x0000000804057981 */ /* 0x000166000c1e1900 */
.L_x_2538:
[----:B-1----:R-:W-:Y:S01]  /*222b0*/  IMAD R3, R6, 0x8, R22 ;  /* 0x0000000806037824 */ /* 0x002fe200078e0216 */
[----:B------:R-:W-:Y:S01]  /*222c0*/  SHF.L.U32 R2, R9, 0x1f, RZ ;  /* 0x0000001f09027819 */ /* 0x000fe200000006ff */
[----:B------:R-:W-:Y:S03]  /*222d0*/  BSSY B3, `(.L_x_2539) ;  /* 0x0000003000037945 */ /* 0x000fe60003800000 */
[----:B------:R-:W1:Y:S02]  /*222e0*/  SYNCS.PHASECHK.TRANS64.TRYWAIT P0, [R3+URZ+0x31c40], R2 ;  /* 0x031c4002030075a7 */ /* 0x000e64000800017f */
[----:B-1----:R-:W-:Y:S05]  /*222f0*/  @!P0 BRA `(.L_x_2540) ;  /* 0x0000004c00648947 */ /* 0x002fea0003800000 */
.L_x_2682:
[----:B------:R-:W-:Y:S05]  /*22300*/  BSYNC B3 ;  /* 0x0000000000037941 */ /* 0x000fea0003800000 */
.L_x_2539:
        /* <DEDUP_REMOVED lines=12> */
.L_x_2542:
[----:B------:R-:W-:Y:S05]  /*223d0*/  BSYNC B3 ;  /* 0x0000000000037941 */ /* 0x000fea0003800000 */
.L_x_2541:
        /* <DEDUP_REMOVED lines=11> */
.L_x_2543:
        /* <DEDUP_REMOVED lines=16> */
.L_x_2544:
        /* <DEDUP_REMOVED lines=16> */
.L_x_2545:
        /* <DEDUP_REMOVED lines=15> */
.L_x_2683:
[----:B------:R-:W-:Y:S05]  /*22780*/  BSYNC B3 ;  /* 0x0000000000037941 */ /* 0x000fea0003800000 */
.L_x_2546:
        /* <DEDUP_REMOVED lines=12> */
.L_x_2549:
[----:B------:R-:W-:Y:S05]  /*22850*/  BSYNC B3 ;  /* 0x0000000000037941 */ /* 0x000fea0003800000 */
.L_x_2548:
        /* <DEDUP_REMOVED lines=11> */
.L_x_2550:
        /* <DEDUP_REMOVED lines=15> */
.L_x_2551:
        /* <DEDUP_REMOVED lines=15> */
.L_x_2552:
        /* <DEDUP_REMOVED lines=12> */
.L_x_2537:
[----:B------:R-:W-:Y:S05]  /*22bb0*/  BSYNC B1 ;  /* 0x0000000000017941 */ /* 0x000fea0003800000 */
.L_x_2536:
[----:B------:R-:W2:Y:S01]  /*22bc0*/  LDL.LU R0, [R1+0x10] ;  /* 0x0000100001007983 */ /* 0x000ea20000300800 */
[----:B------:R-:W-:Y:S02]  /*22bd0*/  IMAD.MOV.U32 R23, RZ, RZ, R6 ;  /* 0x000000ffff177224 */ /* 0x000fe400078e0006 */
[----:B------:R-:W-:Y:S02]  /*22be0*/  IMAD.MOV.U32 R27, RZ, RZ, R9 ;  /* 0x000000ffff1b7224 */ /* 0x000fe400078e0009 */
[----:B--2---:R-:W-:-:S07]  /*22bf0*/  VIADD R0, R0, 0xfffffffd ;  /* 0xfffffffd00007836 */ /* 0x004fce0000000000 */
.L_x_2535:
[----:B------:R-:W-:Y:S05]  /*22c00*/  BSYNC B2 ;  /* 0x0000000000027941 */ /* 0x000fea0003800000 */
.L_x_2534:
[----:B------:R-:W-:-:S13]  /*22c10*/  ISETP.NE.AND P0, PT, R7, RZ, PT ;  /* 0x000000ff0700720c */ /* 0x000fda0003f05270 */
[----:B------:R-:W-:Y:S05]  /*22c20*/  @!P0 BRA `(.L_x_2533) ;  /* 0x0000001400988947 */ /* 0x000fea0003800000 */
[----:B------:R-:W-:-:S07]  /*22c30*/  IMAD.MOV.U32 R4, RZ, RZ, R24 ;  /* 0x000000ffff047224 */ /* 0x000fce00078e0018 */
.L_x_2587:
        /* <DEDUP_REMOVED lines=34> */
.L_x_2555:
[----:B-1----:R-:W-:Y:S01]  /*22e60*/  IMAD R3, R6, 0x8, R22 ;  /* 0x0000000806037824 */ /* 0x002fe200078e0216 */
[----:B------:R-:W-:Y:S01]  /*22e70*/  SHF.L.U32 R2, R7, 0x1f, RZ ;  /* 0x0000001f07027819 */ /* 0x000fe200000006ff */
[----:B------:R-:W-:Y:S03]  /*22e80*/  BSSY B2, `(.L_x_2556) ;  /* 0x0000003000027945 */ /* 0x000fe60003800000 */
[----:B------:R-:W1:Y:S02]  /*22e90*/  SYNCS.PHASECHK.TRANS64.TRYWAIT P0, [R3+URZ+0x31c40], R2 ;  /* 0x031c4002030075a7 */ /* 0x000e64000800017f */
[----:B-1----:R-:W-:Y:S05]  /*22ea0*/  @!P0 BRA `(.L_x_2557) ;  /* 0x0000004000a08947 */ /* 0x002fea0003800000 */
.L_x_2684:
[----:B------:R-:W-:Y:S05]  /*22eb0*/  BSYNC B2 ;  /* 0x0000000000027941 */ /* 0x000fea0003800000 */
.L_x_2556:
        /* <DEDUP_REMOVED lines=12> */
.L_x_2559:
[----:B------:R-:W-:Y:S05]  /*22f80*/  BSYNC B2 ;  /* 0x0000000000027941 */ /* 0x000fea0003800000 */
.L_x_2558:
        /* <DEDUP_REMOVED lines=11> */
.L_x_2560:
        /* <DEDUP_REMOVED lines=16> */
.L_x_2561:
        /* <DEDUP_REMOVED lines=16> */
.L_x_2562:
        /* <DEDUP_REMOVED lines=15> */
.L_x_2685:
[----:B------:R-:W-:Y:S05]  /*23330*/  BSYNC B2 ;  /* 0x0000000000027941 */ /* 0x000fea0003800000 */
.L_x_2563:
        /* <DEDUP_REMOVED lines=11> */
.L_x_2566:
[----:B------:R-:W-:Y:S05]  /*233f0*/  BSYNC B2 ;  /* 0x0000000000027941 */ /* 0x000fea0003800000 */
.L_x_2565:
        /* <DEDUP_REMOVED lines=10> */
.L_x_2567:
        /* <DEDUP_REMOVED lines=15> */
.L_x_2568:
        /* <DEDUP_REMOVED lines=15> */
.L_x_2569:
        /* <DEDUP_REMOVED lines=12> */
.L_x_2554:
[----:B------:R-:W-:Y:S05]  /*23740*/  BSYNC B1 ;  /* 0x0000000000017941 */ /* 0x000fea0003800000 */
.L_x_2553:
        /* <DEDUP_REMOVED lines=33> */
.L_x_2572:
[----:B------:R-:W-:Y:S01]  /*23960*/  IMAD R2, R23, 0x8, R22 ;  /* 0x0000000817027824 */ /* 0x000fe200078e0216 */
[----:B-1----:R-:W-:Y:S01]  /*23970*/  SHF.L.U32 R3, R27, 0x1f, RZ ;  /* 0x0000001f1b037819 */ /* 0x002fe200000006ff */
[----:B------:R-:W-:Y:S03]  /*23980*/  BSSY B2, `(.L_x_2573) ;  /* 0x0000003000027945 */ /* 0x000fe60003800000 */
[----:B------:R-:W1:Y:S02]  /*23990*/  SYNCS.PHASECHK.TRANS64.TRYWAIT P0, [R2+URZ+0x31c40], R3 ;  /* 0x031c4003020075a7 */ /* 0x000e64000800017f */
[----:B-1----:R-:W-:Y:S05]  /*239a0*/  @!P0 BRA `(.L_x_2574) ;  /* 0x0000003800088947 */ /* 0x002fea0003800000 */
.L_x_2686:
[----:B------:R-:W-:Y:S05]  /*239b0*/  BSYNC B2 ;  /* 0x0000000000027941 */ /* 0x000fea0003800000 */
.L_x_2573:
        /* <DEDUP_REMOVED lines=12> */
.L_x_2576:
[----:B------:R-:W-:Y:S05]  /*23a80*/  BSYNC B2 ;  /* 0x0000000000027941 */ /* 0x000fea0003800000 */
.L_x_2575:
        /* <DEDUP_REMOVED lines=12> */
.L_x_2577:
        /* <DEDUP_REMOVED lines=16> */
.L_x_2578:
        /* <DEDUP_REMOVED lines=16> */
.L_x_2579:
        /* <DEDUP_REMOVED lines=15> */
.L_x_2687:
[----:B------:R-:W-:Y:S05]  /*23e40*/  BSYNC B2 ;  /* 0x0000000000027941 */ /* 0x000fea0003800000 */
.L_x_2580:
        /* <DEDUP_REMOVED lines=11> */
.L_x_2583:
[----:B------:R-:W-:Y:S05]  /*23f00*/  BSYNC B2 ;  /* 0x0000000000027941 */ /* 0x000fea0003800000 */
.L_x_2582:
        /* <DEDUP_REMOVED lines=10> */
.L_x_2584:
        /* <DEDUP_REMOVED lines=15> */
.L_x_2585:
        /* <DEDUP_REMOVED lines=15> */
.L_x_2586:
        /* <DEDUP_REMOVED lines=12> */
.L_x_2571:
[----:B------:R-:W-:Y:S05]  /*24250*/  BSYNC B1 ;  /* 0x0000000000017941 */ /* 0x000fea0003800000 */
.L_x_2570:
[C---:B------:R-:W-:Y:S01]  /*24260*/  ISETP.GT.AND P0, PT, R0.reuse, 0x1, PT ;  /* 0x000000010000780c */ /* 0x040fe20003f04270 */
[----:B------:R-:W-:-:S12]  /*24270*/  VIADD R0, R0, 0xfffffffe ;  /* 0xfffffffe00007836 */ /* 0x000fd80000000000 */
[----:B------:R-:W-:Y:S05]  /*24280*/  @P0 BRA `(.L_x_2587) ;  /* 0xffffffe8006c0947 */ /* 0x000fea000383ffff */
.L_x_2533:
[----:B------:R-:W-:Y:S05]  /*24290*/  BSYNC B0 ;  /* 0x0000000000007941 */ /* 0x000fea0003800000 */
.L_x_2532:
        /* <DEDUP_REMOVED lines=8> */
[----:B------:R-:W2:Y:S01]  /*24320*/  FLO.U32 R0, UR4 ;  /* 0x0000000400007d00 */ /* 0x000ea200080e0000 */
[----:B------:R-:W-:Y:S01]  /*24330*/  ULDC.64 UR6, c[0x0][0x208] ;  /* 0x0000820000067ab9 */ /* 0x000fe20000000a00 */
        /* <DEDUP_REMOVED lines=8> */
.L_x_2589:
[----:B------:R-:W-:Y:S05]  /*243c0*/  BSYNC B0 ;  /* 0x0000000000007941 */ /* 0x000fea0003800000 */
.L_x_2588:
[----:B------:R-:W2:Y:S01]  /*243d0*/  LDL R0, [R1+0x44] ;  /* 0x0000440001007983 */ /* 0x000ea20000100800 */
[----:B------:R-:W-:Y:S01]  /*243e0*/  BSSY B0, `(.L_x_2590) ;  /* 0x0000046000007945 */ /* 0x000fe20003800000 */
[----:B--2---:R-:W-:-:S13]  /*243f0*/  LOP3.LUT P0, RZ, R0, 0x1, RZ, 0xc0, !PT ;  /* 0x0000000100ff7812 */ /* 0x004fda000780c0ff */
[----:B------:R-:W-:Y:S05]  /*24400*/  @!P0 BRA `(.L_x_2591) ;  /* 0x00000004000c8947 */ /* 0x000fea0003800000 */
[----:B-1----:R-:W-:Y:S01]  /*24410*/  IMAD R3, R23, 0x8, R22 ;  /* 0x0000000817037824 */ /* 0x002fe200078e0216 */
[----:B------:R-:W-:Y:S01]  /*24420*/  SHF.L.U32 R0, R27, 0x1f, RZ ;  /* 0x0000001f1b007819 */ /* 0x000fe200000006ff */
[----:B------:R-:W-:Y:S01]  /*24430*/  BSSY B1, `(.L_x_2592) ;  /* 0x0000004000017945 */ /* 0x000fe20003800000 */
[----:B------:R-:W-:Y:S02]  /*24440*/  ISETP.NE.AND P1, PT, R6, RZ, PT ;  /* 0x000000ff0600720c */ /* 0x000fe40003f25270 */
[----:B------:R-:W1:Y:S02]  /*24450*/  SYNCS.PHASECHK.TRANS64.TRYWAIT P0, [R3+URZ+0x31c60], R0 ;  /* 0x031c6000030075a7 */ /* 0x000e64000800017f */
[----:B-1----:R-:W-:Y:S09]  /*24460*/  @!P0 BRA `(.L_x_2593) ;  /* 0x0000002c00808947 */ /* 0x002ff20003800000 */
.L_x_2688:
[----:B------:R-:W-:Y:S05]  /*24470*/  BSYNC B1 ;  /* 0x0000000000017941 */ /* 0x000fea0003800000 */
.L_x_2592:
        /* <DEDUP_REMOVED lines=9> */
.L_x_2595:
[----:B------:R-:W-:Y:S05]  /*24510*/  BSYNC B1 ;  /* 0x0000000000017941 */ /* 0x000fea0003800000 */
.L_x_2594:
        /* <DEDUP_REMOVED lines=10> */
.L_x_2596:
        /* <DEDUP_REMOVED lines=15> */
.L_x_2597:
        /* <DEDUP_REMOVED lines=15> */
.L_x_2598:
        /* <DEDUP_REMOVED lines=10> */
.L_x_2591:
[----:B------:R-:W-:Y:S05]  /*24840*/  BSYNC B0 ;  /* 0x0000000000007941 */ /* 0x000fea0003800000 */
.L_x_2590:
[----:B------:R-:W-:-:S05]  /*24850*/  VIADD R23, R23, 0x1 ;  /* 0x0000000117177836 */ /* 0x000fca0000000000 */
[----:B------:R-:W-:-:S04]  /*24860*/  ISETP.NE.AND P0, PT, R23, 0x2, PT ;  /* 0x000000021700780c */ /* 0x000fc80003f05270 */
[----:B------:R-:W-:Y:S02]  /*24870*/  SEL R0, RZ, 0x1, P0 ;  /* 0x00000001ff007807 */ /* 0x000fe40000000000 */
[----:B------:R-:W-:Y:S02]  /*24880*/  SEL R23, R23, RZ, P0 ;  /* 0x000000ff17177207 */ /* 0x000fe40000000000 */
[----:B------:R-:W-:-:S07]  /*24890*/  LOP3.LUT R27, R27, R0, RZ, 0x3c, !PT ;  /* 0x000000001b1b7212 */ /* 0x000fce00078e3cff */
.L_x_2514:
[----:B------:R-:W-:Y:S05]  /*248a0*/  BSYNC B7 ;  /* 0x0000000000077941 */ /* 0x000fea0003800000 */
.L_x_2512:
[----:B------:R-:W3:Y:S02]  /*248b0*/  LDL R0, [R1+0x44] ;  /* 0x0000440001007983 */ /* 0x000ee40000100800 */
[----:B---3--:R-:W-:-:S13]  /*248c0*/  LOP3.LUT P0, RZ, R0, 0x2, RZ, 0xc0, !PT ;  /* 0x0000000200ff7812 */ /* 0x008fda000780c0ff */
[----:B------:R-:W-:Y:S05]  /*248d0*/  @!P0 BRA `(.L_x_2599) ;  /* 0x0000000000248947 */ /* 0x000fea0003800000 */
[----:B------:R-:W-:Y:S05]  /*248e0*/  WARPSYNC.ALL ;  /* 0x0000000000007948 */ /* 0x000fea0003800000 */
[----:B------:R-:W3:Y:S08]  /*248f0*/  S2UR UR5, SR_CgaCtaId ;  /* 0x00000000000579c3 */ /* 0x000ef00000008800 */
[----:B------:R-:W-:Y:S06]  /*24900*/  BAR.SYNC.DEFER_BLOCKING 0x5, 0x200 ;  /* 0x0148000000007b1d */ /* 0x000fec0000010000 */
[----:B------:R-:W-:-:S02]  /*24910*/  UMOV UR4, 0x400 ;  /* 0x0000040000047882 */ /* 0x000fc40000000000 */
[----:B---3--:R-:W-:-:S06]  /*24920*/  ULEA UR4, UR5, UR4, 0x18 ;  /* 0x0000000405047291 */ /* 0x008fcc000f8ec03f */
[----:B-1----:R-:W-:-:S05]  /*24930*/  IMAD.U32 R22, RZ, RZ, UR4 ;  /* 0x00000004ff167e24 */ /* 0x002fca000f8e00ff */
[----:B------:R1:W3:Y:S01]  /*24940*/  LDS.128 R16, [R22+0x31cd0] ;  /* 0x031cd00016107984 */ /* 0x0002e20000000c00 */
[----:B------:R-:W-:Y:S06]  /*24950*/  BAR.ARV 0x4, 0x200 ;  /* 0x0108000000007b1d */ /* 0x000fec0000002000 */
[----:B------:R-:W-:Y:S05]  /*24960*/  BRA `(.L_x_2600) ;  /* 0x0000000800d87947 */ /* 0x000fea0003800000 */
.L_x_2599:
[----:B------:R-:W0:Y:S01]  /*24970*/  S2R R0, SR_TID.X ;  /* 0x0000000000007919 */ /* 0x000e220000002100 */
[----:B------:R-:W-:Y:S01]  /*24980*/  UMOV UR4, 0xffffffff ;  /* 0xffffffff00047882 */ /* 0x000fe20000000000 */
[----:B0-2---:R-:W-:-:S04]  /*24990*/  LOP3.LUT R7, R0, 0x1f, RZ, 0xc0, !PT ;  /* 0x0000001f00077812 */ /* 0x005fc800078ec0ff */
[----:B------:R-:W-:Y:S01]  /*249a0*/  ISETP.NE.AND P0, PT, R7, 0x1f, PT ;  /* 0x0000001f0700780c */ /* 0x000fe20003f05270 */
[----:B------:R-:W-:-:S12]  /*249b0*/  BRA.DIV UR4, `(.L_x_2601) ;  /* 0x0000002a04407947 */ /* 0x000fd8000b800000 */
[----:B------:R-:W-:Y:S01]  /*249c0*/  IMAD.IADD R5, R19, 0x1, R7 ;  /* 0x0000000113057824 */ /* 0x000fe200078e0207 */
[----:B------:R-:W-:Y:S01]  /*249d0*/  ULDC UR4, c[0x0][0xc3c] ;  /* 0x00030f0000047ab9 */ /* 0x000fe20000000800 */
[----:B------:R-:W-:-:S03]  /*249e0*/  ULDC.64 UR6, c[0x0][0x208] ;  /* 0x0000820000067ab9 */ /* 0x000fc60000000a00 */
[----:B------:R-:W-:-:S13]  /*249f0*/  ISETP.GE.OR P1, PT, R5, UR4, !P0 ;  /* 0x0000000405007c0c */ /* 0x000fda000c726670 */
[----:B-1----:R-:W0:Y:S02]  /*24a00*/  @!P1 LDC.64 R2, c[0x0][0xc80] ;  /* 0x00032000ff029b82 */ /* 0x002e240000000a00 */
        /* <DEDUP_REMOVED lines=27> */
.L_x_2698:
[----:B------:R-:W-:Y:S02]  /*24bc0*/  ULDC UR4, c[0x0][0xc38] ;  /* 0x00030e0000047ab9 */ /* 0x000fe40000000800 */
[----:B------:R-:W-:-:S04]  /*24bd0*/  IMAD.U32 R4, RZ, RZ, UR4 ;  /* 0x00000004ff047e24 */ /* 0x000fc8000f8e00ff */
[----:B-1----:R-:W-:-:S04]  /*24be0*/  IMAD R5, R14, R4, RZ ;  /* 0x000000040e057224 */ /* 0x002fc800078e02ff */
[----:B------:R-:W-:-:S05]  /*24bf0*/  IMAD.IADD R16, R16, 0x1, R5 ;  /* 0x0000000110107824 */ /* 0x000fca00078e0205 */
[----:B------:R-:W-:-:S13]  /*24c00*/  ISETP.GT.AND P6, PT, R16, R0, PT ;  /* 0x000000001000720c */ /* 0x000fda0003fc4270 */
[----:B------:R-:W-:Y:S05]  /*24c10*/  @P6 BRA `(.L_x_2602) ;  /* 0x0000000000a06947 */ /* 0x000fea0003800000 */
.L_x_2607:
        /* <DEDUP_REMOVED lines=11> */
[----:B0-----:R-:W0:Y:S01]  /*24cd0*/  LDC.64 R2, c[0x0][0xc80] ;  /* 0x00032000ff027b82 */ /* 0x001e220000000a00 */
[----:B------:R-:W-:Y:S01]  /*24ce0*/  ULDC.64 UR4, c[0x0][0x208] ;  /* 0x0000820000047ab9 */ /* 0x000fe20000000a00 */
[----:B0-----:R-:W-:-:S06]  /*24cf0*/  IMAD.WIDE R2, R5, 0x4, R2 ;  /* 0x0000000405027825 */ /* 0x001fcc00078e0202 */
[----:B------:R1:W5:Y:S02]  /*24d00*/  LDG.E R2, desc[UR4][R2.64] ;  /* 0x0000000402027981 */ /* 0x000364000c1e1900 */
.L_x_2605:
[----:B------:R-:W-:Y:S05]  /*24d10*/  BSYNC B0 ;  /* 0x0000000000007941 */ /* 0x000fea0003800000 */
.L_x_2604:
        /* <DEDUP_REMOVED lines=18> */
.L_x_2706:
[----:B------:R-:W-:Y:S02]  /*24e40*/  ULDC UR4, c[0x0][0xc38] ;  /* 0x00030e0000047ab9 */ /* 0x000fe40000000800 */
[----:B------:R-:W-:-:S04]  /*24e50*/  IMAD.U32 R4, RZ, RZ, UR4 ;  /* 0x00000004ff047e24 */ /* 0x000fc8000f8e00ff */
[----:B-1----:R-:W-:-:S04]  /*24e60*/  IMAD R5, R14, R4, RZ ;  /* 0x000000040e057224 */ /* 0x002fc800078e02ff */
[----:B------:R-:W-:-:S05]  /*24e70*/  IMAD.IADD R16, R5, 0x1, R16 ;  /* 0x0000000105107824 */ /* 0x000fca00078e0210 */
[----:B------:R-:W-:-:S13]  /*24e80*/  ISETP.GT.AND P6, PT, R16, R0, PT ;  /* 0x000000001000720c */ /* 0x000fda0003fc4270 */
[----:B------:R-:W-:Y:S05]  /*24e90*/  @!P6 BRA `(.L_x_2607) ;  /* 0xfffffffc0060e947 */ /* 0x000fea000383ffff */
.L_x_2602:
        /* <DEDUP_REMOVED lines=8> */
.L_x_2710:
[----:B------:R-:W-:Y:S01]  /*24f20*/  ISETP.NE.AND P0, PT, R5, RZ, PT ;  /* 0x000000ff0500720c */ /* 0x000fe20003f05270 */
[----:B------:R-:W-:-:S12]  /*24f30*/  IMAD.MOV.U32 R5, RZ, RZ, RZ ;  /* 0x000000ffff057224 */ /* 0x000fd800078e00ff */
[----:B------:R-:W-:Y:S05]  /*24f40*/  @!P0 BRA `(.L_x_2609) ;  /* 0x0000000000108947 */ /* 0x000fea0003800000 */
[----:B------:R-:W-:Y:S01]  /*24f50*/  UMOV UR4, 0xffffffff ;  /* 0xffffffff00047882 */ /* 0x000fe20000000000 */
[----:B------:R-:W-:Y:S02]  /*24f60*/  VIADD R12, R6, 0xffffffff ;  /* 0xffffffff060c7836 */ /* 0x000fe40000000000 */
[----:B------:R-:W-:Y:S05]  /*24f70*/  BRA.DIV UR4, `(.L_x_2610) ;  /* 0x0000002a04fc7947 */ /* 0x000fea000b800000 */
[----:B------:R3:W4:Y:S02]  /*24f80*/  SHFL.IDX PT, R5, R3, R12, 0x1f ;  /* 0x00001f0c03057589 */ /* 0x00072400000e0000 */
.L_x_2609:
[----:B01-3--:R-:W0:Y:S01]  /*24f90*/  LDC.64 R2, c[0x0][0xc90] ;  /* 0x00032400ff027b82 */ /* 0x00be220000000a00 */
[----:B------:R-:W-:Y:S01]  /*24fa0*/  IMAD.IADD R19, R6, 0x1, R19 ;  /* 0x0000000106137824 */ /* 0x000fe200078e0213 */
[----:B------:R-:W-:-:S03]  /*24fb0*/  ULDC.64 UR4, c[0x0][0x208] ;  /* 0x0000820000047ab9 */ /* 0x000fc60000000a00 */
[----:B0-----:R-:W-:-:S05]  /*24fc0*/  IMAD.WIDE R2, R19, 0x4, R2 ;  /* 0x0000000413027825 */ /* 0x001fca00078e0202 */
[----:B------:R-:W2:Y:S01]  /*24fd0*/  LDG.E R7, desc[UR4][R2.64] ;  /* 0x0000000402077981 */ /* 0x000ea2000c1e1900 */
[----:B----4-:R-:W-:Y:S02]  /*24fe0*/  IMAD R16, R5, R4, R16 ;  /* 0x0000000405107224 */ /* 0x010fe400078e0210 */
[----:B--2---:R-:W-:-:S05]  /*24ff0*/  IMAD R6, R17, R7, RZ ;  /* 0x0000000711067224 */ /* 0x004fca00078e02ff */
[----:B------:R-:W-:-:S04]  /*25000*/  IABS R8, R6 ;  /* 0x0000000600087213 */ /* 0x000fc80000000000 */
[----:B------:R-:W0:Y:S08]  /*25010*/  I2F.RP R9, R8 ;  /* 0x0000000800097306 */ /* 0x000e300000209400 */
[----:B0-----:R-:W0:Y:S02]  /*25020*/  MUFU.RCP R9, R9 ;  /* 0x0000000900097308 */ /* 0x001e240000001000 */
[----:B0-----:R-:W-:-:S06]  /*25030*/  VIADD R10, R9, 0xffffffe ;  /* 0x0ffffffe090a7836 */ /* 0x001fcc0000000000 */
[----:B------:R-:W0:Y:S02]  /*25040*/  F2I.FTZ.U32.TRUNC.NTZ R3, R10 ;  /* 0x0000000a00037305 */ /* 0x000e24000021f000 */
[----:B0-----:R-:W-:-:S04]  /*25050*/  IMAD.MOV R2, RZ, RZ, -R3 ;  /* 0x000000ffff027224 */ /* 0x001fc800078e0a03 */
[----:B------:R-:W-:Y:S02]  /*25060*/  IMAD R5, R2, R8, RZ ;  /* 0x0000000802057224 */ /* 0x000fe400078e02ff */
[----:B------:R-:W-:-:S04]  /*25070*/  IMAD.MOV.U32 R2, RZ, RZ, RZ ;  /* 0x000000ffff027224 */ /* 0x000fc800078e00ff */
        /* <DEDUP_REMOVED lines=21> */
[----:B------:R-:W-:Y:S01]  /*251d0*/  VIADDMNMX R4, R3, R4, R7, PT ;  /* 0x0000000403047246 */ /* 0x000fe20003800107 */
[----:B------:R-:W-:-:S03]  /*251e0*/  IMAD.IADD R0, R5, 0x1, R0 ;  /* 0x0000000105007824 */ /* 0x000fc600078e0200 */
        /* <DEDUP_REMOVED lines=23> */
[----:B------:R-:W-:Y:S01]  /*25360*/  @!P1 LOP3.LUT R3, RZ, R4, RZ, 0x33, !PT ;  /* 0x00000004ff039212 */ /* 0x000fe200078e33ff */
[----:B------:R-:W-:-:S04]  /*25370*/  IMAD.MOV R4, RZ, RZ, -R4 ;  /* 0x000000ffff047224 */ /* 0x000fc800078e0a04 */
[----:B------:R-:W-:Y:S01]  /*25380*/  IMAD R18, R3, R4, R0 ;  /* 0x0000000403127224 */ /* 0x000fe200078e0200 */
[----:B------:R-:W-:-:S05]  /*25390*/  LOP3.LUT R0, RZ, R3, RZ, 0x33, !PT ;  /* 0x00000003ff007212 */ /* 0x000fca00078e33ff */
[----:B------:R-:W-:Y:S01]  /*253a0*/  IMAD.IADD R17, R17, 0x1, R0 ;  /* 0x0000000111117824 */ /* 0x000fe200078e0200 */
[----:B------:R-:W-:Y:S06]  /*253b0*/  BRA `(.L_x_2611) ;  /* 0x00000000001c7947 */ /* 0x000fec0003800000 */
.L_x_2603:
[----:B------:R-:W-:Y:S01]  /*253c0*/  UMOV UR4, URZ ;  /* 0x0000003f00047c82 */ /* 0x000fe20008000000 */
[----:B------:R-:W-:Y:S01]  /*253d0*/  UMOV UR5, URZ ;  /* 0x0000003f00057c82 */ /* 0x000fe20008000000 */
[----:B------:R-:W-:Y:S01]  /*253e0*/  ULDC UR6, c[0x0][0xc3c] ;  /* 0x00030f0000067ab9 */ /* 0x000fe20000000800 */
[----:B------:R-:W-:Y:S02]  /*253f0*/  IMAD.MOV.U32 R16, RZ, RZ, R0 ;  /* 0x000000ffff107224 */ /* 0x000fe400078e0000 */
[----:B------:R-:W-:Y:S02]  /*25400*/  IMAD.U32 R17, RZ, RZ, UR4 ;  /* 0x00000004ff117e24 */ /* 0x000fe4000f8e00ff */
[----:B------:R-:W-:Y:S02]  /*25410*/  IMAD.U32 R18, RZ, RZ, UR5 ;  /* 0x00000005ff127e24 */ /* 0x000fe4000f8e00ff */
[----:B------:R-:W-:-:S07]  /*25420*/  IMAD.U32 R19, RZ, RZ, UR6 ;  /* 0x00000006ff137e24 */ /* 0x000fce000f8e00ff */
.L_x_2611:
        /* <DEDUP_REMOVED lines=10> */
.L_x_2600:
[----:B------:R-:W-:Y:S02]  /*254d0*/  ULDC UR4, c[0x0][0xc3c] ;  /* 0x00030f0000047ab9 */ /* 0x000fe40000000800 */
[----:B---3--:R-:W-:-:S13]  /*254e0*/  ISETP.GE.AND P0, PT, R19, UR4, PT ;  /* 0x0000000413007c0c */ /* 0x008fda000bf06270 */
[----:B------:R-:W-:Y:S05]  /*254f0*/  @!P0 BRA `(.L_x_2612) ;  /* 0xffffff94001c8947 */ /* 0x000fea000383ffff */
[----:B------:R-:W-:Y:S05]  /*25500*/  BSYNC B8 ;  /* 0x0000000000087941 */ /* 0x000fea0003800000 */
.L_x_2468:
[----:B--2---:R-:W2:Y:S01]  /*25510*/  LDL.LU R0, [R1+0x2c] ;  /* 0x00002c0001007983 */ /* 0x004ea20000300800 */
[----:B------:R-:W-:Y:S01]  /*25520*/  BSSY B0, `(.L_x_2613) ;  /* 0x000000b000007945 */ /* 0x000fe20003800000 */
[----:B------:R-:W3:Y:S01]  /*25530*/  S2R R5, SR_CgaCtaId ;  /* 0x0000000000057919 */ /* 0x000ee20000008800 */
[----:B--2---:R-:W-:-:S05]  /*25540*/  VIADD R0, R0, 0x1 ;  /* 0x0000000100007836 */ /* 0x004fca0000000000 */
[----:B0-----:R-:W-:-:S04]  /*25550*/  LEA.HI R2, R0, R0, RZ, 0x1 ;  /* 0x0000000000027211 */ /* 0x001fc800078f08ff */
[----:B------:R-:W-:Y:S02]  /*25560*/  LOP3.LUT R3, R2, 0xfffffffe, RZ, 0xc0, !PT ;  /* 0xfffffffe02037812 */ /* 0x000fe400078ec0ff */
[----:B------:R-:W-:-:S03]  /*25570*/  MOV R2, 0x400 ;  /* 0x0000040000027802 */ /* 0x000fc60000000f00 */
[----:B------:R-:W-:Y:S01]  /*25580*/  IMAD.IADD R0, R0, 0x1, -R3 ;  /* 0x0000000100007824 */ /* 0x000fe200078e0a03 */
[----:B---3--:R-:W-:-:S04]  /*25590*/  LEA R9, R5, R2, 0x18 ;  /* 0x0000000205097211 */ /* 0x008fc800078ec0ff */
[----:B------:R-:W-:-:S04]  /*255a0*/  SHF.L.U32 R0, R0, 0x1f, RZ ;  /* 0x0000001f00007819 */ /* 0x000fc800000006ff */
[----:B------:R-:W0:Y:S02]  /*255b0*/  SYNCS.PHASECHK.TRANS64.TRYWAIT P0, [R9+URZ+0x31c20], R0 ;  /* 0x031c2000090075a7 */ /* 0x000e24000800017f */
[----:B0-----:R-:W-:Y:S05]  /*255c0*/  @!P0 BRA `(.L_x_2614) ;  /* 0x0000002400908947 */ /* 0x001fea0003800000 */
.L_x_2713:
[----:B------:R-:W-:Y:S05]  /*255d0*/  BSYNC B0 ;  /* 0x0000000000007941 */ /* 0x000fea0003800000 */
.L_x_2613:
[----:B------:R-:W-:-:S03]  /*255e0*/  UMOV UR4, 0xffffffff ;  /* 0xffffffff00047882 */ /* 0x000fc60000000000 */
[----:B------:R-:W-:Y:S05]  /*255f0*/  BRA.DIV UR4, `(.L_x_2615) ;  /* 0x0000002604987947 */ /* 0x000fea000b800000 */
[----:B0-----:R-:W0:Y:S02]  /*25600*/  S2R R0, SR_TID.X ;  /* 0x0000000000007919 */ /* 0x001e240000002100 */
[----:B0-----:R-:W-:-:S04]  /*25610*/  SHF.R.U32.HI R0, RZ, 0x5, R0 ;  /* 0x00000005ff007819 */ /* 0x001fc80000011600 */
[----:B------:R-:W-:-:S05]  /*25620*/  LOP3.LUT R0, R0, 0x3, RZ, 0xc0, !PT ;  /* 0x0000000300007812 */ /* 0x000fca00078ec0ff */
[----:B------:R0:W2:Y:S02]  /*25630*/  SHFL.IDX PT, R14, R0, RZ, 0x1f ;  /* 0x00001fff000e7589 */ /* 0x0000a400000e0000 */
.L_x_2716:
[----:B--2---:R-:W-:-:S13]  /*25640*/  ISETP.NE.AND P0, PT, R14, RZ, PT ;  /* 0x000000ff0e00720c */ /* 0x004fda0003f05270 */
[----:B------:R-:W-:Y:S05]  /*25650*/  @P0 BRA `(.L_x_2310) ;  /* 0x0000000000900947 */ /* 0x000fea0003800000 */
[----:B------:R-:W-:-:S03]  /*25660*/  UMOV UR4, 0xffffffff ;  /* 0xffffffff00047882 */ /* 0x000fc60000000000 */
[----:B------:R-:W-:Y:S05]  /*25670*/  BRA.DIV UR4, `(.L_x_2616) ;  /* 0x0000002604ac7947 */ /* 0x000fea000b800000 */
[----:B------:R-:W-:-:S13]  /*25680*/  ELECT P6, URZ, PT ;  /* 0x00000000003f782f */ /* 0x000fda00038c0000 */
.L_x_2719:
        /* <DEDUP_REMOVED lines=8> */
.L_x_2617:
        /* <DEDUP_REMOVED lines=12> */
.L_x_2720:
[----:B------:R-:W2:Y:S02]  /*257d0*/  SYNCS.PHASECHK.TRANS64.TRYWAIT P0, [R7+URZ], R2 ;  /* 0x00000002070075a7 */ /* 0x000ea4000800017f */
[----:B--2---:R-:W-:Y:S05]  /*257e0*/  @!P0 BRA `(.L_x_2619) ;  /* 0x0000002400848947 */ /* 0x004fea0003800000 */
.L_x_2721:
[----:B------:R-:W-:Y:S05]  /*257f0*/  @!P2 BRA `(.L_x_2620) ;  /* 0x000000000004a947 */ /* 0x000fea0003800000 */
[----:B------:R-:W-:Y:S01]  /*25800*/  BPT.TRAP 0x1 ;  /* 0x000000040000795c */ /* 0x000fe20000300000 */
.L_x_2620:
[----:B------:R-:W-:-:S04]  /*25810*/  VIADD R0, R9, 0x31c60 ;  /* 0x00031c6009007836 */ /* 0x000fc80000000000 */
[----:B------:R-:W-:-:S04]  /*25820*/  IMAD R4, R23, 0x8, R0 ;  /* 0x0000000817047824 */ /* 0x000fc800078e0200 */
[----:B------:R-:W3:Y:S02]  /*25830*/  SYNCS.PHASECHK.TRANS64.TRYWAIT P0, [R4+URZ], R3 ;  /* 0x00000003040075a7 */ /* 0x000ee4000800017f */
[----:B---3--:R-:W-:Y:S05]  /*25840*/  @!P0 BRA `(.L_x_2621) ;  /* 0x0000002400808947 */ /* 0x008fea0003800000 */
.L_x_2722:
[----:B------:R-:W-:-:S07]  /*25850*/  IMAD R5, R5, 0x8, R0 ;  /* 0x0000000805057824 */ /* 0x000fce00078e0200 */
.L_x_2622:
[----:B------:R0:W0:Y:S02]  /*25860*/  SYNCS.PHASECHK.TRANS64.TRYWAIT P0, [R5+URZ], R2 ;  /* 0x00000002050075a7 */ /* 0x000024000800017f */
[----:B0-----:R-:W-:Y:S05]  /*25870*/  @!P0 NANOSLEEP.SYNCS 0x989680 ;  /* 0x009896800000895d */ /* 0x001fea0003900000 */
[----:B------:R-:W0:Y:S02]  /*25880*/  @!P0 SYNCS.PHASECHK.TRANS64 P0, [R5+URZ], R2 ;  /* 0x00000002050085a7 */ /* 0x000e24000800007f */
[----:B0-----:R-:W-:Y:S05]  /*25890*/  @!P0 BRA `(.L_x_2622) ;  /* 0xfffffffc00f08947 */ /* 0x001fea000383ffff */
.L_x_2310:
[----:B------:R-:W-:Y:S05]  /*258a0*/  BSYNC B9 ;  /* 0x0000000000097941 */ /* 0x000fea0003800000 */
.L_x_2307:
[----:B------:R-:W-:Y:S05]  /*258b0*/  EXIT ;  /* 0x000000000000794d */ /* 0x000fea0003800000 */
.L_x_2326:
[----:B0-----:R0:W1:Y:S02]  /*258c0*/  SYNCS.PHASECHK.TRANS64.TRYWAIT P5, [R26+URZ+0x31c90], R92 ;  /* 0x031c905c1a0075a7 */ /* 0x00106400080a017f */
[----:B-1----:R-:W-:Y:S05]  /*258d0*/  @!P5 NANOSLEEP.SYNCS 0x989680 ;  /* 0x009896800000d95d */ /* 0x002fea0003900000 */
[----:B------:R-:W1:Y:S02]  /*258e0*/  @!P5 SYNCS.PHASECHK.TRANS64 P5, [R26+URZ+0x31c90], R92 ;  /* 0x031c905c1a00d5a7 */ /* 0x000e6400080a007f */
[----:B-1----:R-:W-:Y:S05]  /*258f0*/  @!P5 BRA `(.L_x_2326) ;  /* 0xfffffffc00f0d947 */ /* 0x002fea000383ffff */
[----:B------:R-:W-:Y:S05]  /*25900*/  BRA `(.L_x_2623) ;  /* 0xfffffdd800487947 */ /* 0x000fea000383ffff */
.L_x_2354:
[----:B0-----:R0:W1:Y:S02]  /*25910*/  SYNCS.PHASECHK.TRANS64.TRYWAIT P5, [R26+URZ+0x31c90], R92 ;  /* 0x031c905c1a0075a7 */ /* 0x00106400080a017f */
[----:B-1----:R-:W-:Y:S05]  /*25920*/  @!P5 NANOSLEEP.SYNCS 0x989680 ;  /* 0x009896800000d95d */ /* 0x002fea0003900000 */
[----:B------:R-:W1:Y:S02]  /*25930*/  @!P5 SYNCS.PHASECHK.TRANS64 P5, [R26+URZ+0x31c90], R92 ;  /* 0x031c905c1a00d5a7 */ /* 0x000e6400080a007f */
[----:B-1----:R-:W-:Y:S05]  /*25940*/  @!P5 BRA `(.L_x_2354) ;  /* 0xfffffffc00f0d947 */ /* 0x002fea000383ffff */
[----:B------:R-:W-:Y:S05]  /*25950*/  BRA `(.L_x_2624) ;  /* 0xfffffdf4002c7947 */ /* 0x000fea000383ffff */
.L_x_2367:
[----:B0-----:R0:W1:Y:S02]  /*25960*/  SYNCS.PHASECHK.TRANS64.TRYWAIT P4, [R26+URZ+0x31c90], R92 ;  /* 0x031c905c1a0075a7 */ /* 0x001064000808017f */
[----:B-1----:R-:W-:Y:S05]  /*25970*/  @!P4 NANOSLEEP.SYNCS 0x989680 ;  /* 0x009896800000c95d */ /* 0x002fea0003900000 */
[----:B------:R-:W1:Y:S02]  /*25980*/  @!P4 SYNCS.PHASECHK.TRANS64 P4, [R26+URZ+0x31c90], R92 ;  /* 0x031c905c1a00c5a7 */ /* 0x000e64000808007f */
[----:B-1----:R-:W-:Y:S05]  /*25990*/  @!P4 BRA `(.L_x_2367) ;  /* 0xfffffffc00f0c947 */ /* 0x002fea000383ffff */
[----:B------:R-:W-:Y:S05]  /*259a0*/  BRA `(.L_x_2625) ;  /* 0xfffffe0c00f07947 */ /* 0x000fea000383ffff */
.L_x_2371:
[----:B--2---:R2:W3:Y:S02]  /*259b0*/  SYNCS.PHASECHK.TRANS64.TRYWAIT P3, [R26+URZ+0x31cb0], R92 ;  /* 0x031cb05c1a0075a7 */ /* 0x0044e4000806017f */
[----:B---3--:R-:W-:Y:S05]  /*259c0*/  @!P3 NANOSLEEP.SYNCS 0x989680 ;  /* 0x009896800000b95d */ /* 0x008fea0003900000 */
[----:B------:R-:W3:Y:S02]  /*259d0*/  @!P3 SYNCS.PHASECHK.TRANS64 P3, [R26+URZ+0x31cb0], R92 ;  /* 0x031cb05c1a00b5a7 */ /* 0x000ee4000806007f */
[----:B---3--:R-:W-:Y:S05]  /*259e0*/  @!P3 BRA `(.L_x_2371) ;  /* 0xfffffffc00f0b947 */ /* 0x008fea000383ffff */
[----:B------:R-:W-:Y:S05]  /*259f0*/  BRA `(.L_x_2626) ;  /* 0xfffffe10008c7947 */ /* 0x000fea000383ffff */
.L_x_2377:
        /* <DEDUP_REMOVED lines=10> */
[----:B-1---5:R-:W-:Y:S05]  /*25aa0*/  WARPSYNC.COLLECTIVE R15, `(.L_x_2628) ;  /* 0x000000000f087348 */ /* 0x022fea0003c00000 */
[----:B------:R0:W2:Y:S02]  /*25ab0*/  SHFL.IDX P6, R14, R13, R12, R11 ;  /* 0x0000000c0d0e7389 */ /* 0x0000a400000c000b */
[----:B012--5:R-:W-:Y:S01]  /*25ac0*/  ENDCOLLECTIVE ;  /* 0x000000000000791b */ /* 0x027fe20003800000 */
.L_x_2628:
[----:B------:R-:W-:Y:S05]  /*25ad0*/  BSYNC B0 ;  /* 0x0000000000007941 */ /* 0x000fea0003800000 */
.L_x_2627:
[----:B------:R0:W-:Y:S01]  /*25ae0*/  STL [R1+0x64], R14 ;  /* 0x0000640e01007387 */ /* 0x0001e20000100800 */
[----:B------:R-:W-:Y:S05]  /*25af0*/  BRA `(.L_x_2629) ;  /* 0xfffffe1800247947 */ /* 0x000fea000383ffff */
.L_x_2388:
[----:B------:R-:W-:Y:S01]  /*25b00*/  BSSY B1, `(.L_x_2630) ;  /* 0x0000007000017945 */ /* 0x000fe20003800000 */
[----:B------:R-:W-:Y:S02]  /*25b10*/  IMAD.MOV.U32 R12, RZ, RZ, RZ ;  /* 0x000000ffff0c7224 */ /* 0x000fe400078e00ff */
[----:B------:R-:W-:Y:S02]  /*25b20*/  IMAD.MOV.U32 R11, RZ, RZ, 0x1e1f ;  /* 0x00001e1fff0b7424 */ /* 0x000fe400078e00ff */
[----:B------:R-:W-:-:S07]  /*25b30*/  IMAD.MOV.U32 R15, RZ, RZ, -0x1 ;  /* 0xffffffffff0f7424 */ /* 0x000fce00078e00ff */
[----:B01----:R-:W-:Y:S05]  /*25b40*/  WARPSYNC.COLLECTIVE R15, `(.L_x_2631) ;  /* 0x000000000f087348 */ /* 0x003fea0003c00000 */
[----:B0-----:R0:W2:Y:S02]  /*25b50*/  SHFL.IDX P6, R14, R13, R12, R11 ;  /* 0x0000000c0d0e7389 */ /* 0x0010a400000c000b */
[----:B012---:R-:W-:Y:S01]  /*25b60*/  ENDCOLLECTIVE ;  /* 0x000000000000791b */ /* 0x007fe20003800000 */
.L_x_2631:
[----:B------:R-:W-:Y:S05]  /*25b70*/  BSYNC B1 ;  /* 0x0000000000017941 */ /* 0x000fea0003800000 */
.L_x_2630:
        /* <DEDUP_REMOVED lines=8> */
.L_x_2632:
[----:B------:R-:W-:Y:S02]  /*25c00*/  IMAD.MOV.U32 R13, RZ, RZ, R5 ;  /* 0x000000ffff0d7224 */ /* 0x000fe400078e0005 */
[----:B------:R-:W-:-:S07]  /*25c10*/  IMAD.MOV.U32 R0, RZ, RZ, R14 ;  /* 0x000000ffff007224 */ /* 0x000fce00078e000e */
[----:B------:R-:W-:Y:S05]  /*25c20*/  WARPSYNC.COLLECTIVE R15, `(.L_x_2633) ;  /* 0x000000000f087348 */ /* 0x000fea0003c00000 */
[----:B------:R0:W1:Y:S02]  /*25c30*/  SHFL.IDX P6, R14, R13, R12, R11 ;  /* 0x0000000c0d0e7389 */ /* 0x00006400000c000b */
[----:B01----:R-:W-:Y:S01]  /*25c40*/  ENDCOLLECTIVE ;  /* 0x000000000000791b */ /* 0x003fe20003800000 */
.L_x_2633:
[----:B------:R-:W-:Y:S02]  /*25c50*/  IMAD.MOV.U32 R13, RZ, RZ, R4 ;  /* 0x000000ffff0d7224 */ /* 0x000fe400078e0004 */
[----:B------:R-:W-:-:S07]  /*25c60*/  IMAD.MOV.U32 R5, RZ, RZ, R14 ;  /* 0x000000ffff057224 */ /* 0x000fce00078e000e */
[----:B------:R-:W-:Y:S05]  /*25c70*/  WARPSYNC.COLLECTIVE R15, `(.L_x_2634) ;  /* 0x000000000f087348 */ /* 0x000fea0003c00000 */
[----:B------:R0:W1:Y:S02]  /*25c80*/  SHFL.IDX P6, R14, R13, R12, R11 ;  /* 0x0000000c0d0e7389 */ /* 0x00006400000c000b */
[----:B01----:R-:W-:Y:S01]  /*25c90*/  ENDCOLLECTIVE ;  /* 0x000000000000791b */ /* 0x003fe20003800000 */
.L_x_2634:
[----:B------:R-:W-:Y:S05]  /*25ca0*/  BRA `(.L_x_2635) ;  /* 0xfffffe1c00a87947 */ /* 0x000fea000383ffff */
.L_x_2392:
[----:B0-----:R0:W1:Y:S02]  /*25cb0*/  SYNCS.PHASECHK.TRANS64.TRYWAIT P1, [R16+URZ+0x31c00], R3 ;  /* 0x031c0003100075a7 */ /* 0x001064000802017f */
[----:B-1----:R-:W-:Y:S05]  /*25cc0*/  @!P1 NANOSLEEP.SYNCS 0x989680 ;  /* 0x009896800000995d */ /* 0x002fea0003900000 */
[----:B------:R-:W1:Y:S02]  /*25cd0*/  @!P1 SYNCS.PHASECHK.TRANS64 P1, [R16+URZ+0x31c00], R3 ;  /* 0x031c0003100095a7 */ /* 0x000e64000802007f */
[----:B-1----:R-:W-:Y:S05]  /*25ce0*/  @!P1 BRA `(.L_x_2392) ;  /* 0xfffffffc00f09947 */ /* 0x002fea000383ffff */
[----:B------:R-:W-:Y:S05]  /*25cf0*/  BRA `(.L_x_2636) ;  /* 0xfffffe2400f87947 */ /* 0x000fea000383ffff */
.L_x_2404:
[----:B------:R-:W-:Y:S01]  /*25d00*/  BSSY B1, `(.L_x_2637) ;  /* 0x0000007000017945 */ /* 0x000fe20003800000 */
[----:B------:R-:W-:Y:S02]  /*25d10*/  IMAD.MOV.U32 R12, RZ, RZ, RZ ;  /* 0x000000ffff0c7224 */ /* 0x000fe400078e00ff */
[----:B------:R-:W-:Y:S02]  /*25d20*/  IMAD.MOV.U32 R11, RZ, RZ, 0x1e1f ;  /* 0x00001e1fff0b7424 */ /* 0x000fe400078e00ff */
[----:B------:R-:W-:-:S07]  /*25d30*/  IMAD.MOV.U32 R15, RZ, RZ, -0x1 ;  /* 0xffffffffff0f7424 */ /* 0x000fce00078e00ff */
[----:B-1----:R-:W-:Y:S05]  /*25d40*/  WARPSYNC.COLLECTIVE R15, `(.L_x_2638) ;  /* 0x000000000f087348 */ /* 0x002fea0003c00000 */
[----:B------:R0:W2:Y:S02]  /*25d50*/  SHFL.IDX P6, R14, R13, R12, R11 ;  /* 0x0000000c0d0e7389 */ /* 0x0000a400000c000b */
[----:B012---:R-:W-:Y:S01]  /*25d60*/  ENDCOLLECTIVE ;  /* 0x000000000000791b */ /* 0x007fe20003800000 */
.L_x_2638:
[----:B------:R-:W-:Y:S05]  /*25d70*/  BSYNC B1 ;  /* 0x0000000000017941 */ /* 0x000fea0003800000 */
.L_x_2637:
        /* <DEDUP_REMOVED lines=8> */
.L_x_2639:
[----:B------:R-:W-:Y:S02]  /*25e00*/  IMAD.MOV.U32 R37, RZ, RZ, R3 ;  /* 0x000000ffff257224 */ /* 0x000fe400078e0003 */
[----:B------:R-:W-:Y:S02]  /*25e10*/  IMAD.MOV.U32 R13, RZ, RZ, R5 ;  /* 0x000000ffff0d7224 */ /* 0x000fe400078e0005 */
[----:B------:R-:W-:-:S07]  /*25e20*/  IMAD.MOV.U32 R0, RZ, RZ, R14 ;  /* 0x000000ffff007224 */ /* 0x000fce00078e000e */
[----:B------:R-:W-:Y:S05]  /*25e30*/  WARPSYNC.COLLECTIVE R15, `(.L_x_2640) ;  /* 0x000000000f087348 */ /* 0x000fea0003c00000 */
[----:B------:R0:W1:Y:S02]  /*25e40*/  SHFL.IDX P6, R14, R13, R12, R11 ;  /* 0x0000000c0d0e7389 */ /* 0x00006400000c000b */
[----:B01----:R-:W-:Y:S01]  /*25e50*/  ENDCOLLECTIVE ;  /* 0x000000000000791b */ /* 0x003fe20003800000 */
.L_x_2640:
[----:B------:R-:W-:Y:S02]  /*25e60*/  IMAD.MOV.U32 R36, RZ, RZ, R0 ;  /* 0x000000ffff247224 */ /* 0x000fe400078e0000 */
[----:B------:R-:W-:Y:S02]  /*25e70*/  IMAD.MOV.U32 R13, RZ, RZ, R4 ;  /* 0x000000ffff0d7224 */ /* 0x000fe400078e0004 */
[----:B------:R-:W-:-:S07]  /*25e80*/  IMAD.MOV.U32 R5, RZ, RZ, R14 ;  /* 0x000000ffff057224 */ /* 0x000fce00078e000e */
[----:B------:R-:W-:Y:S05]  /*25e90*/  WARPSYNC.COLLECTIVE R15, `(.L_x_2641) ;  /* 0x000000000f087348 */ /* 0x000fea0003c00000 */
[----:B------:R0:W1:Y:S02]  /*25ea0*/  SHFL.IDX P6, R14, R13, R12, R11 ;  /* 0x0000000c0d0e7389 */ /* 0x00006400000c000b */
[----:B01----:R-:W-:Y:S01]  /*25eb0*/  ENDCOLLECTIVE ;  /* 0x000000000000791b */ /* 0x003fe20003800000 */
.L_x_2641:
[----:B------:R-:W-:Y:S05]  /*25ec0*/  BRA `(.L_x_2642) ;  /* 0xfffffe3c00307947 */ /* 0x000fea000383ffff */
.L_x_2408:
[----:B0-----:R0:W1:Y:S02]  /*25ed0*/  SYNCS.PHASECHK.TRANS64.TRYWAIT P1, [R16+URZ+0x31c00], R3 ;  /* 0x031c0003100075a7 */ /* 0x001064000802017f */
[----:B-1----:R-:W-:Y:S05]  /*25ee0*/  @!P1 NANOSLEEP.SYNCS 0x989680 ;  /* 0x009896800000995d */ /* 0x002fea0003900000 */
[----:B------:R-:W1:Y:S02]  /*25ef0*/  @!P1 SYNCS.PHASECHK.TRANS64 P1, [R16+URZ+0x31c00], R3 ;  /* 0x031c0003100095a7 */ /* 0x000e64000802007f */
[----:B-1----:R-:W-:Y:S05]  /*25f00*/  @!P1 BRA `(.L_x_2408) ;  /* 0xfffffffc00f09947 */ /* 0x002fea000383ffff */
[----:B------:R-:W-:Y:S05]  /*25f10*/  BRA `(.L_x_2643) ;  /* 0xfffffe4000d47947 */ /* 0x000fea000383ffff */
.L_x_2416:
[----:B--2---:R2:W3:Y:S02]  /*25f20*/  SYNCS.PHASECHK.TRANS64.TRYWAIT P2, [R0+URZ+0x31c30], R3 ;  /* 0x031c3003000075a7 */ /* 0x0044e4000804017f */
[----:B---3--:R-:W-:Y:S05]  /*25f30*/  @!P2 NANOSLEEP.SYNCS 0x989680 ;  /* 0x009896800000a95d */ /* 0x008fea0003900000 */
[----:B------:R-:W3:Y:S02]  /*25f40*/  @!P2 SYNCS.PHASECHK.TRANS64 P2, [R0+URZ+0x31c30], R3 ;  /* 0x031c30030000a5a7 */ /* 0x000ee4000804007f */
[----:B---3--:R-:W-:Y:S05]  /*25f50*/  @!P2 BRA `(.L_x_2416) ;  /* 0xfffffffc00f0a947 */ /* 0x008fea000383ffff */
[----:B------:R-:W-:Y:S05]  /*25f60*/  BRA `(.L_x_2415) ;  /* 0xfffffe5800b07947 */ /* 0x000fea000383ffff */
.L_x_2422:
[----:B-1----:R1:W2:Y:S02]  /*25f70*/  SYNCS.PHASECHK.TRANS64.TRYWAIT P3, [R72+URZ+0x31c30], R73 ;  /* 0x031c3049480075a7 */ /* 0x0022a4000806017f */
[----:B--2---:R-:W-:Y:S05]  /*25f80*/  @!P3 NANOSLEEP.SYNCS 0x989680 ;  /* 0x009896800000b95d */ /* 0x004fea0003900000 */
[----:B------:R-:W2:Y:S02]  /*25f90*/  @!P3 SYNCS.PHASECHK.TRANS64 P3, [R72+URZ+0x31c30], R73 ;  /* 0x031c30494800b5a7 */ /* 0x000ea4000806007f */
[----:B--2---:R-:W-:Y:S05]  /*25fa0*/  @!P3 BRA `(.L_x_2422) ;  /* 0xfffffffc00f0b947 */ /* 0x004fea000383ffff */
[----:B------:R-:W-:Y:S05]  /*25fb0*/  BRA `(.L_x_2421) ;  /* 0xfffffea800007947 */ /* 0x000fea000383ffff */
.L_x_2427:
[----:B-1----:R1:W2:Y:S02]  /*25fc0*/  SYNCS.PHASECHK.TRANS64.TRYWAIT P2, [R145+URZ+0x31c50], R21 ;  /* 0x031c5015910075a7 */ /* 0x0022a4000804017f */
[----:B--2---:R-:W-:Y:S05]  /*25fd0*/  @!P2 NANOSLEEP.SYNCS 0x989680 ;  /* 0x009896800000a95d */ /* 0x004fea0003900000 */
[----:B------:R-:W2:Y:S02]  /*25fe0*/  @!P2 SYNCS.PHASECHK.TRANS64 P2, [R145+URZ+0x31c50], R21 ;  /* 0x031c50159100a5a7 */ /* 0x000ea4000804007f */
[----:B--2---:R-:W-:Y:S05]  /*25ff0*/  @!P2 BRA `(.L_x_2427) ;  /* 0xfffffffc00f0a947 */ /* 0x004fea000383ffff */
[----:B------:R-:W-:Y:S05]  /*26000*/  BRA `(.L_x_2426) ;  /* 0xfffffec800b07947 */ /* 0x000fea000383ffff */
.L_x_2434:
[----:B--2---:R2:W3:Y:S02]  /*26010*/  SYNCS.PHASECHK.TRANS64.TRYWAIT P3, [R21+URZ+0x31c30], R72 ;  /* 0x031c3048150075a7 */ /* 0x0044e4000806017f */
[----:B---3--:R-:W-:Y:S05]  /*26020*/  @!P3 NANOSLEEP.SYNCS 0x989680 ;  /* 0x009896800000b95d */ /* 0x008fea0003900000 */
[----:B------:R-:W3:Y:S02]  /*26030*/  @!P3 SYNCS.PHASECHK.TRANS64 P3, [R21+URZ+0x31c30], R72 ;  /* 0x031c30481500b5a7 */ /* 0x000ee4000806007f */
[----:B---3--:R-:W-:Y:S05]  /*26040*/  @!P3 BRA `(.L_x_2434) ;  /* 0xfffffffc00f0b947 */ /* 0x008fea000383ffff */
[----:B------:R-:W-:Y:S05]  /*26050*/  BRA `(.L_x_2433) ;  /* 0xffffff00008c7947 */ /* 0x000fea000383ffff */
.L_x_2439:
[----:B--2---:R2:W3:Y:S02]  /*26060*/  SYNCS.PHASECHK.TRANS64.TRYWAIT P2, [R21+URZ+0x31c50], R15 ;  /* 0x031c500f150075a7 */ /* 0x0044e4000804017f */
[----:B---3--:R-:W-:Y:S05]  /*26070*/  @!P2 NANOSLEEP.SYNCS 0x989680 ;  /* 0x009896800000a95d */ /* 0x008fea0003900000 */
[----:B------:R-:W3:Y:S02]  /*26080*/  @!P2 SYNCS.PHASECHK.TRANS64 P2, [R21+URZ+0x31c50], R15 ;  /* 0x031c500f1500a5a7 */ /* 0x000ee4000804007f */
[----:B---3--:R-:W-:Y:S05]  /*26090*/  @!P2 BRA `(.L_x_2439) ;  /* 0xfffffffc00f0a947 */ /* 0x008fea000383ffff */
[----:B------:R-:W-:Y:S05]  /*260a0*/  BRA `(.L_x_2438) ;  /* 0xffffff2400347947 */ /* 0x000fea000383ffff */
.L_x_2444:
[----:B--2---:R2:W3:Y:S02]  /*260b0*/  SYNCS.PHASECHK.TRANS64.TRYWAIT P1, [R9+URZ+0x31c50], R0 ;  /* 0x031c5000090075a7 */ /* 0x0044e4000802017f */
[----:B---3--:R-:W-:Y:S05]  /*260c0*/  @!P1 NANOSLEEP.SYNCS 0x989680 ;  /* 0x009896800000995d */ /* 0x008fea0003900000 */
[----:B------:R-:W3:Y:S02]  /*260d0*/  @!P1 SYNCS.PHASECHK.TRANS64 P1, [R9+URZ+0x31c50], R0 ;  /* 0x031c5000090095a7 */ /* 0x000ee4000802007f */
[----:B---3--:R-:W-:Y:S05]  /*260e0*/  @!P1 BRA `(.L_x_2444) ;  /* 0xfffffffc00f09947 */ /* 0x008fea000383ffff */
[----:B------:R-:W-:Y:S05]  /*260f0*/  BRA `(.L_x_2443) ;  /* 0xffffff5000547947 */ /* 0x000fea000383ffff */
.L_x_2454:
[----:B------:R-:W-:Y:S02]  /*26100*/  IMAD.MOV.U32 R13, RZ, RZ, R2 ;  /* 0x000000ffff0d7224 */ /* 0x000fe400078e0002 */
[----:B------:R-:W-:Y:S02]  /*26110*/  IMAD.MOV.U32 R12, RZ, RZ, RZ ;  /* 0x000000ffff0c7224 */ /* 0x000fe400078e00ff */
[----:B------:R-:W-:Y:S02]  /*26120*/  IMAD.MOV.U32 R11, RZ, RZ, 0x1c1f ;  /* 0x00001c1fff0b7424 */ /* 0x000fe400078e00ff */
[----:B------:R-:W-:-:S07]  /*26130*/  IMAD.MOV.U32 R15, RZ, RZ, -0x1 ;  /* 0xffffffffff0f7424 */ /* 0x000fce00078e00ff */
[----:B------:R-:W-:Y:S05]  /*26140*/  WARPSYNC.COLLECTIVE R15, `(.L_x_2644) ;  /* 0x000000000f087348 */ /* 0x000fea0003c00000 */
[----:B------:R0:W1:Y:S02]  /*26150*/  SHFL.IDX P6, R14, R13, R12, R11 ;  /* 0x0000000c0d0e7389 */ /* 0x00006400000c000b */
[----:B01----:R-:W-:Y:S01]  /*26160*/  ENDCOLLECTIVE ;  /* 0x000000000000791b */ /* 0x003fe20003800000 */
.L_x_2644:
[----:B------:R-:W-:Y:S02]  /*26170*/  IMAD.MOV.U32 R13, RZ, RZ, R0 ;  /* 0x000000ffff0d7224 */ /* 0x000fe400078e0000 */
[----:B------:R-:W-:-:S07]  /*26180*/  IMAD.MOV.U32 R3, RZ, RZ, R14 ;  /* 0x000000ffff037224 */ /* 0x000fce00078e000e */
[----:B------:R-:W-:Y:S05]  /*26190*/  WARPSYNC.COLLECTIVE R15, `(.L_x_2645) ;  /* 0x000000000f087348 */ /* 0x000fea0003c00000 */
[----:B------:R0:W1:Y:S02]  /*261a0*/  SHFL.IDX P6, R14, R13, R12, R11 ;  /* 0x0000000c0d0e7389 */ /* 0x00006400000c000b */
[----:B01----:R-:W-:Y:S01]  /*261b0*/  ENDCOLLECTIVE ;  /* 0x000000000000791b */ /* 0x003fe20003800000 */
.L_x_2645:
[----:B------:R-:W-:Y:S05]  /*261c0*/  BRA `(.L_x_2646) ;  /* 0xffffff7400b47947 */ /* 0x000fea000383ffff */
.L_x_2457:
[----:B------:R-:W-:Y:S01]  /*261d0*/  BSSY B1, `(.L_x_2647) ;  /* 0x0000008000017945 */ /* 0x000fe20003800000 */
[----:B------:R-:W-:Y:S02]  /*261e0*/  IMAD.MOV.U32 R13, RZ, RZ, R2 ;  /* 0x000000ffff0d7224 */ /* 0x000fe400078e0002 */
[----:B------:R-:W-:Y:S02]  /*261f0*/  IMAD.MOV.U32 R12, RZ, RZ, 0x1 ;  /* 0x00000001ff0c7424 */ /* 0x000fe400078e00ff */
[----:B---3--:R-:W-:Y:S02]  /*26200*/  IMAD.MOV.U32 R11, RZ, RZ, 0x1c1f ;  /* 0x00001c1fff0b7424 */ /* 0x008fe400078e00ff */
[----:B------:R-:W-:-:S07]  /*26210*/  IMAD.MOV.U32 R15, RZ, RZ, -0x1 ;  /* 0xffffffffff0f7424 */ /* 0x000fce00078e00ff */
[----:B012---:R-:W-:Y:S05]  /*26220*/  WARPSYNC.COLLECTIVE R15, `(.L_x_2648) ;  /* 0x000000000f087348 */ /* 0x007fea0003c00000 */
[----:B--2---:R2:W3:Y:S02]  /*26230*/  SHFL.IDX P6, R14, R13, R12, R11 ;  /* 0x0000000c0d0e7389 */ /* 0x0044e400000c000b */
[----:B0123--:R-:W-:Y:S01]  /*26240*/  ENDCOLLECTIVE ;  /* 0x000000000000791b */ /* 0x00ffe20003800000 */
.L_x_2648:
[----:B------:R-:W-:Y:S05]  /*26250*/  BSYNC B1 ;  /* 0x0000000000017941 */ /* 0x000fea0003800000 */
.L_x_2647:
        /* <DEDUP_REMOVED lines=8> */
.L_x_2649:
[----:B------:R-:W-:Y:S05]  /*262e0*/  BRA `(.L_x_2650) ;  /* 0xffffff7400cc7947 */ /* 0x000fea000383ffff */
.L_x_2474:
[----:B------:R-:W1:Y:S01]  /*262f0*/  S2R R6, SR_TID.X ;  /* 0x0000000000067919 */ /* 0x000e620000002100 */
[----:B------:R-:W-:Y:S01]  /*26300*/  BSSY B1, `(.L_x_2651) ;  /* 0x000000a000017945 */ /* 0x000fe20003800000 */
[----:B0-----:R-:W-:Y:S02]  /*26310*/  IMAD.MOV.U32 R12, RZ, RZ, RZ ;  /* 0x000000ffff0c7224 */ /* 0x001fe400078e00ff */
[----:B------:R-:W-:Y:S02]  /*26320*/  IMAD.MOV.U32 R11, RZ, RZ, 0x1f ;  /* 0x0000001fff0b7424 */ /* 0x000fe400078e00ff */
[----:B------:R-:W-:Y:S01]  /*26330*/  IMAD.MOV.U32 R15, RZ, RZ, -0x1 ;  /* 0xffffffffff0f7424 */ /* 0x000fe200078e00ff */
[----:B-1----:R-:W-:-:S04]  /*26340*/  SHF.R.U32.HI R6, RZ, 0x5, R6 ;  /* 0x00000005ff067819 */ /* 0x002fc80000011606 */
[----:B------:R-:W-:-:S05]  /*26350*/  LOP3.LUT R6, R6, 0x3, RZ, 0xc0, !PT ;  /* 0x0000000306067812 */ /* 0x000fca00078ec0ff */
[----:B------:R-:W-:-:S07]  /*26360*/  IMAD.MOV.U32 R13, RZ, RZ, R6 ;  /* 0x000000ffff0d7224 */ /* 0x000fce00078e0006 */
[----:B------:R-:W-:Y:S05]  /*26370*/  WARPSYNC.COLLECTIVE R15, `(.L_x_2652) ;  /* 0x000000000f087348 */ /* 0x000fea0003c00000 */
[----:B------:R0:W1:Y:S02]  /*26380*/  SHFL.IDX P6, R14, R13, R12, R11 ;  /* 0x0000000c0d0e7389 */ /* 0x00006400000c000b */
[----:B01----:R-:W-:Y:S01]  /*26390*/  ENDCOLLECTIVE ;  /* 0x000000000000791b */ /* 0x003fe20003800000 */
.L_x_2652:
[----:B------:R-:W-:Y:S05]  /*263a0*/  BSYNC B1 ;  /* 0x0000000000017941 */ /* 0x000fea0003800000 */
.L_x_2651:
[----:B------:R-:W-:Y:S05]  /*263b0*/  BRA `(.L_x_2653) ;  /* 0xffffff8c00707947 */ /* 0x000fea000383ffff */
.L_x_2476:
[----:B------:R-:W-:Y:S01]  /*263c0*/  BSSY B1, `(.L_x_2654) ;  /* 0x0000006000017945 */ /* 0x000fe20003800000 */
[----:B------:R-:W-:-:S07]  /*263d0*/  IMAD.MOV.U32 R15, RZ, RZ, -0x1 ;  /* 0xffffffffff0f7424 */ /* 0x000fce00078e00ff */
[----:B01----:R-:W-:Y:S05]  /*263e0*/  WARPSYNC.COLLECTIVE R15, `(.L_x_2655) ;  /* 0x000000000f0c7348 */ /* 0x003fea0003c00000 */
[----:B------:R-:W-:Y:S02]  /*263f0*/  ELECT P6, UR62, PT ;  /* 0x00000000003e782f */ /* 0x000fe400038c0000 */
[----:B------:R-:W-:Y:S01]  /*26400*/  MOV R14, UR62 ;  /* 0x0000003e000e7c02 */ /* 0x000fe20008000f00 */
[----:B01----:R-:W-:Y:S10]  /*26410*/  ENDCOLLECTIVE ;  /* 0x000000000000791b */ /* 0x003ff40003800000 */
.L_x_2655:
[----:B------:R-:W-:Y:S05]  /*26420*/  BSYNC B1 ;  /* 0x0000000000017941 */ /* 0x000fea0003800000 */
.L_x_2654:
[----:B------:R-:W-:Y:S05]  /*26430*/  BRA `(.L_x_2475) ;  /* 0xffffff8c00687947 */ /* 0x000fea000383ffff */
.L_x_2478:
[----:B-1----:R1:W2:Y:S02]  /*26440*/  SYNCS.PHASECHK.TRANS64.TRYWAIT P0, [R22+URZ+0x31c20], R5 ;  /* 0x031c2005160075a7 */ /* 0x0022a4000800017f */
[----:B--2---:R-:W-:Y:S05]  /*26450*/  @!P0 NANOSLEEP.SYNCS 0x989680 ;  /* 0x009896800000895d */ /* 0x004fea0003900000 */
[----:B------:R-:W2:Y:S02]  /*26460*/  @!P0 SYNCS.PHASECHK.TRANS64 P0, [R22+URZ+0x31c20], R5 ;  /* 0x031c2005160085a7 */ /* 0x000ea4000800007f */
[----:B--2---:R-:W-:Y:S05]  /*26470*/  @!P0 BRA `(.L_x_2478) ;  /* 0xfffffffc00f08947 */ /* 0x004fea000383ffff */
[----:B------:R-:W-:Y:S05]  /*26480*/  BRA `(.L_x_2656) ;  /* 0xffffff8c00787947 */ /* 0x000fea000383ffff */
.L_x_2482:
[----:B--2---:R2:W3:Y:S02]  /*26490*/  SYNCS.PHASECHK.TRANS64.TRYWAIT P0, [R9+URZ+0x31ca0], R8 ;  /* 0x031ca008090075a7 */ /* 0x0044e4000800017f */
[----:B---3--:R-:W-:Y:S05]  /*264a0*/  @!P0 NANOSLEEP.SYNCS 0x989680 ;  /* 0x009896800000895d */ /* 0x008fea0003900000 */
[----:B------:R-:W3:Y:S02]  /*264b0*/  @!P0 SYNCS.PHASECHK.TRANS64 P0, [R9+URZ+0x31ca0], R8 ;  /* 0x031ca008090085a7 */ /* 0x000ee4000800007f */
[----:B---3--:R-:W-:Y:S05]  /*264c0*/  @!P0 BRA `(.L_x_2482) ;  /* 0xfffffffc00f08947 */ /* 0x008fea000383ffff */
[----:B------:R-:W-:Y:S05]  /*264d0*/  BRA `(.L_x_2657) ;  /* 0xffffff8c00947947 */ /* 0x000fea000383ffff */
.L_x_2489:
[----:B0-----:R0:W1:Y:S02]  /*264e0*/  SYNCS.PHASECHK.TRANS64.TRYWAIT P0, [R9+URZ+0x31cc0], R8 ;  /* 0x031cc008090075a7 */ /* 0x001064000800017f */
[----:B-1----:R-:W-:Y:S05]  /*264f0*/  @!P0 NANOSLEEP.SYNCS 0x989680 ;  /* 0x009896800000895d */ /* 0x002fea0003900000 */
[----:B------:R-:W1:Y:S02]  /*26500*/  @!P0 SYNCS.PHASECHK.TRANS64 P0, [R9+URZ+0x31cc0], R8 ;  /* 0x031cc008090085a7 */ /* 0x000e64000800007f */
[----:B-1----:R-:W-:Y:S05]  /*26510*/  @!P0 BRA `(.L_x_2489) ;  /* 0xfffffffc00f08947 */ /* 0x002fea000383ffff */
[----:B------:R-:W-:Y:S05]  /*26520*/  BRA `(.L_x_2658) ;  /* 0xffffff9000907947 */ /* 0x000fea000383ffff */
.L_x_2498:
[----:B-1----:R1:W2:Y:S02]  /*26530*/  SYNCS.PHASECHK.TRANS64.TRYWAIT P1, [R8+URZ+0x31ca0], R7 ;  /* 0x031ca007080075a7 */ /* 0x0022a4000802017f */
[----:B--2---:R-:W-:Y:S05]  /*26540*/  @!P1 NANOSLEEP.SYNCS 0x989680 ;  /* 0x009896800000995d */ /* 0x004fea0003900000 */
[----:B------:R-:W2:Y:S02]  /*26550*/  @!P1 SYNCS.PHASECHK.TRANS64 P1, [R8+URZ+0x31ca0], R7 ;  /* 0x031ca007080095a7 */ /* 0x000ea4000802007f */
[----:B--2---:R-:W-:Y:S05]  /*26560*/  @!P1 BRA `(.L_x_2498) ;  /* 0xfffffffc00f09947 */ /* 0x004fea000383ffff */
[----:B------:R-:W-:Y:S05]  /*26570*/  BRA `(.L_x_2659) ;  /* 0xffffff9400d07947 */ /* 0x000fea000383ffff */
.L_x_2505:
[----:B0-----:R0:W2:Y:S02]  /*26580*/  SYNCS.PHASECHK.TRANS64.TRYWAIT P1, [R8+URZ+0x31cc0], R7 ;  /* 0x031cc007080075a7 */ /* 0x0010a4000802017f */
[----:B--2---:R-:W-:Y:S05]  /*26590*/  @!P1 NANOSLEEP.SYNCS 0x989680 ;  /* 0x009896800000995d */ /* 0x004fea0003900000 */
[----:B------:R-:W2:Y:S02]  /*265a0*/  @!P1 SYNCS.PHASECHK.TRANS64 P1, [R8+URZ+0x31cc0], R7 ;  /* 0x031cc007080095a7 */ /* 0x000ea4000802007f */
[----:B--2---:R-:W-:Y:S05]  /*265b0*/  @!P1 BRA `(.L_x_2505) ;  /* 0xfffffffc00f09947 */ /* 0x004fea000383ffff */
[----:B------:R-:W-:Y:S05]  /*265c0*/  BRA `(.L_x_2660) ;  /* 0xffffff9800c87947 */ /* 0x000fea000383ffff */
.L_x_2520:
[----:B------:R-:W3:Y:S01]  /*265d0*/  S2R R20, SR_TID.X ;  /* 0x0000000000147919 */ /* 0x000ee20000002100 */
[----:B------:R-:W-:Y:S01]  /*265e0*/  BSSY B0, `(.L_x_2661) ;  /* 0x000000a000007945 */ /* 0x000fe20003800000 */
[----:B0-----:R-:W-:Y:S02]  /*265f0*/  IMAD.MOV.U32 R12, RZ, RZ, RZ ;  /* 0x000000ffff0c7224 */ /* 0x001fe400078e00ff */
[----:B------:R-:W-:Y:S02]  /*26600*/  IMAD.MOV.U32 R11, RZ, RZ, 0x1f ;  /* 0x0000001fff0b7424 */ /* 0x000fe400078e00ff */
[----:B------:R-:W-:Y:S01]  /*26610*/  IMAD.MOV.U32 R15, RZ, RZ, -0x1 ;  /* 0xffffffffff0f7424 */ /* 0x000fe200078e00ff */
[----:B---3--:R-:W-:-:S04]  /*26620*/  SHF.R.U32.HI R20, RZ, 0x5, R20 ;  /* 0x00000005ff147819 */ /* 0x008fc80000011614 */
[----:B------:R-:W-:-:S05]  /*26630*/  LOP3.LUT R20, R20, 0x3, RZ, 0xc0, !PT ;  /* 0x0000000314147812 */ /* 0x000fca00078ec0ff */
[----:B------:R-:W-:-:S07]  /*26640*/  IMAD.MOV.U32 R13, RZ, RZ, R20 ;  /* 0x000000ffff0d7224 */ /* 0x000fce00078e0014 */
[----:B-12---:R-:W-:Y:S05]  /*26650*/  WARPSYNC.COLLECTIVE R15, `(.L_x_2662) ;  /* 0x000000000f087348 */ /* 0x006fea0003c00000 */
[----:B------:R0:W3:Y:S02]  /*26660*/  SHFL.IDX P6, R14, R13, R12, R11 ;  /* 0x0000000c0d0e7389 */ /* 0x0000e400000c000b */
[----:B0123--:R-:W-:Y:S01]  /*26670*/  ENDCOLLECTIVE ;  /* 0x000000000000791b */ /* 0x00ffe20003800000 */
.L_x_2662:
[----:B------:R-:W-:Y:S05]  /*26680*/  BSYNC B0 ;  /* 0x0000000000007941 */ /* 0x000fea0003800000 */
.L_x_2661:
[----:B------:R-:W-:Y:S05]  /*26690*/  BRA `(.L_x_2663) ;  /* 0xffffffa4008c7947 */ /* 0x000fea000383ffff */
.L_x_2522:
[----:B------:R-:W-:Y:S01]  /*266a0*/  BSSY B0, `(.L_x_2664) ;  /* 0x0000006000007945 */ /* 0x000fe20003800000 */
[----:B------:R-:W-:-:S07]  /*266b0*/  IMAD.MOV.U32 R15, RZ, RZ, -0x1 ;  /* 0xffffffffff0f7424 */ /* 0x000fce00078e00ff */
[----:B0123--:R-:W-:Y:S05]  /*266c0*/  WARPSYNC.COLLECTIVE R15, `(.L_x_2665) ;  /* 0x000000000f0c7348 */ /* 0x00ffea0003c00000 */
[----:B------:R-:W-:Y:S02]  /*266d0*/  ELECT P6, UR62, PT ;  /* 0x00000000003e782f */ /* 0x000fe400038c0000 */
[----:B------:R-:W-:Y:S01]  /*266e0*/  MOV R14, UR62 ;  /* 0x0000003e000e7c02 */ /* 0x000fe20008000f00 */
[----:B0123--:R-:W-:Y:S10]  /*266f0*/  ENDCOLLECTIVE ;  /* 0x000000000000791b */ /* 0x00fff40003800000 */
.L_x_2665:
[----:B------:R-:W-:Y:S05]  /*26700*/  BSYNC B0 ;  /* 0x0000000000007941 */ /* 0x000fea0003800000 */
.L_x_2664:
[----:B------:R-:W-:Y:S05]  /*26710*/  BRA `(.L_x_2666) ;  /* 0xffffffa400947947 */ /* 0x000fea000383ffff */
.L_x_2524:
[----:B---3--:R3:W4:Y:S02]  /*26720*/  SYNCS.PHASECHK.TRANS64.TRYWAIT P0, [R0+URZ+0x31c40], R2 ;  /* 0x031c4002000075a7 */ /* 0x008724000800017f */
[----:B----4-:R-:W-:Y:S05]  /*26730*/  @!P0 NANOSLEEP.SYNCS 0x989680 ;  /* 0x009896800000895d */ /* 0x010fea0003900000 */
[----:B------:R-:W4:Y:S02]  /*26740*/  @!P0 SYNCS.PHASECHK.TRANS64 P0, [R0+URZ+0x31c40], R2 ;  /* 0x031c4002000085a7 */ /* 0x000f24000800007f */
[----:B----4-:R-:W-:Y:S05]  /*26750*/  @!P0 BRA `(.L_x_2524) ;  /* 0xfffffffc00f08947 */ /* 0x010fea000383ffff */
[----:B------:R-:W-:Y:S05]  /*26760*/  BRA `(.L_x_2667) ;  /* 0xffffffa400e87947 */ /* 0x000fea000383ffff */
.L_x_2528:
[----:B------:R-:W2:Y:S01]  /*26770*/  LDL.LU R11, [R1+0x18] ;  /* 0x00001800010b7983 */ /* 0x000ea20000300800 */
[----:B------:R-:W-:Y:S01]  /*26780*/  IMAD.MOV.U32 R13, RZ, RZ, R5 ;  /* 0x000000ffff0d7224 */ /* 0x000fe200078e0005 */
[----:B------:R-:W-:Y:S01]  /*26790*/  LOP3.LUT R9, R9, 0x7f, RZ, 0xc0, !PT ;  /* 0x0000007f09097812 */ /* 0x000fe200078ec0ff */
[----:B------:R-:W-:Y:S02]  /*267a0*/  IMAD.MOV.U32 R12, RZ, RZ, RZ ;  /* 0x000000ffff0c7224 */ /* 0x000fe400078e00ff */
[----:B------:R-:W-:Y:S01]  /*267b0*/  IMAD.MOV.U32 R15, RZ, RZ, -0x1 ;  /* 0xffffffffff0f7424 */ /* 0x000fe200078e00ff */
[----:B------:R-:W-:-:S05]  /*267c0*/  SHF.R.U32.HI R8, RZ, 0x2, R9 ;  /* 0x00000002ff087819 */ /* 0x000fca0000011609 */
        /* <DEDUP_REMOVED lines=8> */
.L_x_2668:
[----:B------:R-:W-:Y:S02]  /*26850*/  IMAD.MOV.U32 R13, RZ, RZ, R4 ;  /* 0x000000ffff0d7224 */ /* 0x000fe400078e0004 */
[----:B------:R-:W-:-:S07]  /*26860*/  IMAD.MOV.U32 R2, RZ, RZ, R14 ;  /* 0x000000ffff027224 */ /* 0x000fce00078e000e */
[----:B------:R-:W-:Y:S05]  /*26870*/  WARPSYNC.COLLECTIVE R15, `(.L_x_2669) ;  /* 0x000000000f087348 */ /* 0x000fea0003c00000 */
[----:B------:R0:W1:Y:S02]  /*26880*/  SHFL.IDX P6, R14, R13, R12, R11 ;  /* 0x0000000c0d0e7389 */ /* 0x00006400000c000b */
[----:B01----:R-:W-:Y:S01]  /*26890*/  ENDCOLLECTIVE ;  /* 0x000000000000791b */ /* 0x003fe20003800000 */
.L_x_2669:
        /* <DEDUP_REMOVED lines=19> */
.L_x_2670:
[----:B------:R-:W-:Y:S02]  /*269d0*/  IMAD.MOV.U32 R13, RZ, RZ, R4 ;  /* 0x000000ffff0d7224 */ /* 0x000fe400078e0004 */
[----:B------:R-:W-:-:S07]  /*269e0*/  IMAD.MOV.U32 R2, RZ, RZ, R14 ;  /* 0x000000ffff027224 */ /* 0x000fce00078e000e */
[----:B------:R-:W-:Y:S05]  /*269f0*/  WARPSYNC.COLLECTIVE R15, `(.L_x_2671) ;  /* 0x000000000f087348 */ /* 0x000fea0003c00000 */
[----:B------:R0:W1:Y:S02]  /*26a00*/  SHFL.IDX P6, R14, R13, R12, R11 ;  /* 0x0000000c0d0e7389 */ /* 0x00006400000c000b */
[----:B01----:R-:W-:Y:S01]  /*26a10*/  ENDCOLLECTIVE ;  /* 0x000000000000791b */ /* 0x003fe20003800000 */
.L_x_2671:
        /* <DEDUP_REMOVED lines=18> */
.L_x_2672:
[----:B------:R-:W-:-:S05]  /*26b40*/  VIADD R2, R17, 0x40 ;  /* 0x0000004011027836 */ /* 0x000fca0000000000 */
[----:B------:R-:W-:Y:S01]  /*26b50*/  ISETP.GE.AND P3, PT, R2, R0, PT ;  /* 0x000000000200720c */ /* 0x000fe20003f66270 */
[----:B------:R-:W-:Y:S02]  /*26b60*/  IMAD.MOV.U32 R13, RZ, RZ, R4 ;  /* 0x000000ffff0d7224 */ /* 0x000fe400078e0004 */
[----:B------:R-:W-:-:S10]  /*26b70*/  IMAD.MOV.U32 R2, RZ, RZ, R14 ;  /* 0x000000ffff027224 */ /* 0x000fd400078e000e */
[----:B------:R-:W-:Y:S05]  /*26b80*/  WARPSYNC.COLLECTIVE R15, `(.L_x_2673) ;  /* 0x000000000f087348 */ /* 0x000fea0003c00000 */
[----:B------:R0:W1:Y:S02]  /*26b90*/  SHFL.IDX P6, R14, R13, R12, R11 ;  /* 0x0000000c0d0e7389 */ /* 0x00006400000c000b */
[----:B01----:R-:W-:Y:S01]  /*26ba0*/  ENDCOLLECTIVE ;  /* 0x000000000000791b */ /* 0x003fe20003800000 */
.L_x_2673:
        /* <DEDUP_REMOVED lines=18> */
.L_x_2674:
[----:B------:R-:W-:-:S05]  /*26cd0*/  VIADD R2, R17, 0x60 ;  /* 0x0000006011027836 */ /* 0x000fca0000000000 */
[----:B------:R-:W-:Y:S01]  /*26ce0*/  ISETP.GE.AND P3, PT, R2, R0, PT ;  /* 0x000000000200720c */ /* 0x000fe20003f66270 */
[----:B------:R-:W-:Y:S02]  /*26cf0*/  IMAD.MOV.U32 R13, RZ, RZ, R4 ;  /* 0x000000ffff0d7224 */ /* 0x000fe400078e0004 */
[----:B------:R-:W-:-:S10]  /*26d00*/  IMAD.MOV.U32 R5, RZ, RZ, R14 ;  /* 0x000000ffff057224 */ /* 0x000fd400078e000e */
[----:B------:R-:W-:Y:S05]  /*26d10*/  WARPSYNC.COLLECTIVE R15, `(.L_x_2675) ;  /* 0x000000000f087348 */ /* 0x000fea0003c00000 */
[----:B------:R0:W1:Y:S02]  /*26d20*/  SHFL.IDX P6, R14, R13, R12, R11 ;  /* 0x0000000c0d0e7389 */ /* 0x00006400000c000b */
[----:B01----:R-:W-:Y:S01]  /*26d30*/  ENDCOLLECTIVE ;  /* 0x000000000000791b */ /* 0x003fe20003800000 */
.L_x_2675:
[----:B------:R-:W-:Y:S01]  /*26d40*/  ULDC.64 UR4, c[0x0][0x208] ;  /* 0x0000820000047ab9 */ /* 0x000fe20000000a00 */
[----:B------:R-:W-:Y:S02]  /*26d50*/  IMAD.MOV.U32 R13, RZ, RZ, R6 ;  /* 0x000000ffff0d7224 */ /* 0x000fe400078e0006 */
[----:B------:R-:W-:Y:S02]  /*26d60*/  IMAD.MOV.U32 R12, RZ, RZ, RZ ;  /* 0x000000ffff0c7224 */ /* 0x000fe400078e00ff */
        /* <DEDUP_REMOVED lines=14> */
.L_x_2676:
[----:B------:R-:W-:-:S05]  /*26e50*/  VIADD R3, R17, 0x80 ;  /* 0x0000008011037836 */ /* 0x000fca0000000000 */
[----:B------:R-:W-:Y:S01]  /*26e60*/  ISETP.GE.AND P3, PT, R3, R0, PT ;  /* 0x000000000300720c */ /* 0x000fe20003f66270 */
[----:B------:R-:W-:Y:S02]  /*26e70*/  IMAD.MOV.U32 R13, RZ, RZ, R7 ;  /* 0x000000ffff0d7224 */ /* 0x000fe400078e0007 */
[----:B------:R-:W-:-:S10]  /*26e80*/  IMAD.MOV.U32 R2, RZ, RZ, R14 ;  /* 0x000000ffff027224 */ /* 0x000fd400078e000e */
[----:B------:R-:W-:Y:S05]  /*26e90*/  WARPSYNC.COLLECTIVE R15, `(.L_x_2677) ;  /* 0x000000000f087348 */ /* 0x000fea0003c00000 */
[----:B------:R0:W1:Y:S02]  /*26ea0*/  SHFL.IDX P6, R14, R13, R12, R11 ;  /* 0x0000000c0d0e7389 */ /* 0x00006400000c000b */
[----:B01----:R-:W-:Y:S01]  /*26eb0*/  ENDCOLLECTIVE ;  /* 0x000000000000791b */ /* 0x003fe20003800000 */
.L_x_2677:
        /* <DEDUP_REMOVED lines=17> */
.L_x_2678:
[----:B------:R-:W-:Y:S02]  /*26fd0*/  IMAD.MOV.U32 R13, RZ, RZ, R7 ;  /* 0x000000ffff0d7224 */ /* 0x000fe400078e0007 */
[----:B------:R-:W-:-:S07]  /*26fe0*/  IMAD.MOV.U32 R6, RZ, RZ, R14 ;  /* 0x000000ffff067224 */ /* 0x000fce00078e000e */
[----:B------:R-:W-:Y:S05]  /*26ff0*/  WARPSYNC.COLLECTIVE R15, `(.L_x_2679) ;  /* 0x000000000f087348 */ /* 0x000fea0003c00000 */
[----:B------:R0:W1:Y:S02]  /*27000*/  SHFL.IDX P6, R14, R13, R12, R11 ;  /* 0x0000000c0d0e7389 */ /* 0x00006400000c000b */
[----:B01----:R-:W-:Y:S01]  /*27010*/  ENDCOLLECTIVE ;  /* 0x000000000000791b */ /* 0x003fe20003800000 */
.L_x_2679:
[----:B------:R-:W-:Y:S01]  /*27020*/  IMAD.MOV.U32 R2, RZ, RZ, R14 ;  /* 0x000000ffff027224 */ /* 0x000fe200078e000e */
[----:B------:R-:W-:Y:S06]  /*27030*/  BRA `(.L_x_2680) ;  /* 0xffffffac00647947 */ /* 0x000fec000383ffff */
.L_x_2531:
[----:B-1----:R1:W2:Y:S02]  /*27040*/  SYNCS.PHASECHK.TRANS64.TRYWAIT P0, [R22+URZ+0x31c20], R3 ;  /* 0x031c2003160075a7 */ /* 0x0022a4000800017f */
[----:B--2---:R-:W-:Y:S05]  /*27050*/  @!P0 NANOSLEEP.SYNCS 0x989680 ;  /* 0x009896800000895d */ /* 0x004fea0003900000 */
[----:B------:R-:W2:Y:S02]  /*27060*/  @!P0 SYNCS.PHASECHK.TRANS64 P0, [R22+URZ+0x31c20], R3 ;  /* 0x031c2003160085a7 */ /* 0x000ea4000800007f */
[----:B--2---:R-:W-:Y:S05]  /*27070*/  @!P0 BRA `(.L_x_2531) ;  /* 0xfffffffc00f08947 */ /* 0x004fea000383ffff */
[----:B------:R-:W-:Y:S05]  /*27080*/  BRA `(.L_x_2681) ;  /* 0xffffffac00d87947 */ /* 0x000fea000383ffff */
.L_x_2540:
[----:B-1----:R1:W2:Y:S02]  /*27090*/  SYNCS.PHASECHK.TRANS64.TRYWAIT P0, [R3+URZ+0x31c40], R2 ;  /* 0x031c4002030075a7 */ /* 0x0022a4000800017f */
[----:B--2---:R-:W-:Y:S05]  /*270a0*/  @!P0 NANOSLEEP.SYNCS 0x989680 ;  /* 0x009896800000895d */ /* 0x004fea0003900000 */
[----:B------:R-:W2:Y:S02]  /*270b0*/  @!P0 SYNCS.PHASECHK.TRANS64 P0, [R3+URZ+0x31c40], R2 ;  /* 0x031c4002030085a7 */ /* 0x000ea4000800007f */
[----:B--2---:R-:W-:Y:S05]  /*270c0*/  @!P0 BRA `(.L_x_2540) ;  /* 0xfffffffc00f08947 */ /* 0x004fea000383ffff */
[----:B------:R-:W-:Y:S05]  /*270d0*/  BRA `(.L_x_2682) ;  /* 0xffffffb000887947 */ /* 0x000fea000383ffff */
.L_x_2547:
[----:B0-----:R0:W1:Y:S02]  /*270e0*/  SYNCS.PHASECHK.TRANS64.TRYWAIT P0, [R3+URZ+0x60], R2 ;  /* 0x00006002030075a7 */ /* 0x001064000800017f */
[----:B-1----:R-:W-:Y:S05]  /*270f0*/  @!P0 NANOSLEEP.SYNCS 0x989680 ;  /* 0x009896800000895d */ /* 0x002fea0003900000 */
[----:B------:R-:W1:Y:S02]  /*27100*/  @!P0 SYNCS.PHASECHK.TRANS64 P0, [R3+URZ+0x60], R2 ;  /* 0x00006002030085a7 */ /* 0x000e64000800007f */
[----:B-1----:R-:W-:Y:S05]  /*27110*/  @!P0 BRA `(.L_x_2547) ;  /* 0xfffffffc00f08947 */ /* 0x002fea000383ffff */
[----:B------:R-:W-:Y:S05]  /*27120*/  BRA `(.L_x_2683) ;  /* 0xffffffb400947947 */ /* 0x000fea000383ffff */
.L_x_2557:
[----:B-1----:R1:W2:Y:S02]  /*27130*/  SYNCS.PHASECHK.TRANS64.TRYWAIT P0, [R3+URZ+0x31c40], R2 ;  /* 0x031c4002030075a7 */ /* 0x0022a4000800017f */
[----:B--2---:R-:W-:Y:S05]  /*27140*/  @!P0 NANOSLEEP.SYNCS 0x989680 ;  /* 0x009896800000895d */ /* 0x004fea0003900000 */
[----:B------:R-:W2:Y:S02]  /*27150*/  @!P0 SYNCS.PHASECHK.TRANS64 P0, [R3+URZ+0x31c40], R2 ;  /* 0x031c4002030085a7 */ /* 0x000ea4000800007f */
[----:B--2---:R-:W-:Y:S05]  /*27160*/  @!P0 BRA `(.L_x_2557) ;  /* 0xfffffffc00f08947 */ /* 0x004fea000383ffff */
[----:B------:R-:W-:Y:S05]  /*27170*/  BRA `(.L_x_2684) ;  /* 0xffffffbc004c7947 */ /* 0x000fea000383ffff */
.L_x_2564:
[----:B0-----:R0:W1:Y:S02]  /*27180*/  SYNCS.PHASECHK.TRANS64.TRYWAIT P0, [R12+URZ+0x60], R27 ;  /* 0x0000601b0c0075a7 */ /* 0x001064000800017f */
[----:B-1----:R-:W-:Y:S05]  /*27190*/  @!P0 NANOSLEEP.SYNCS 0x989680 ;  /* 0x009896800000895d */ /* 0x002fea0003900000 */
[----:B------:R-:W1:Y:S02]  /*271a0*/  @!P0 SYNCS.PHASECHK.TRANS64 P0, [R12+URZ+0x60], R27 ;  /* 0x0000601b0c0085a7 */ /* 0x000e64000800007f */
[----:B-1----:R-:W-:Y:S05]  /*271b0*/  @!P0 BRA `(.L_x_2564) ;  /* 0xfffffffc00f08947 */ /* 0x002fea000383ffff */
[----:B------:R-:W-:Y:S05]  /*271c0*/  BRA `(.L_x_2685) ;  /* 0xffffffc000587947 */ /* 0x000fea000383ffff */
.L_x_2574:
[----:B-1----:R1:W2:Y:S02]  /*271d0*/  SYNCS.PHASECHK.TRANS64.TRYWAIT P0, [R2+URZ+0x31c40], R3 ;  /* 0x031c4003020075a7 */ /* 0x0022a4000800017f */
[----:B--2---:R-:W-:Y:S05]  /*271e0*/  @!P0 NANOSLEEP.SYNCS 0x989680 ;  /* 0x009896800000895d */ /* 0x004fea0003900000 */
[----:B------:R-:W2:Y:S02]  /*271f0*/  @!P0 SYNCS.PHASECHK.TRANS64 P0, [R2+URZ+0x31c40], R3 ;  /* 0x031c4003020085a7 */ /* 0x000ea4000800007f */
[----:B--2---:R-:W-:Y:S05]  /*27200*/  @!P0 BRA `(.L_x_2574) ;  /* 0xfffffffc00f08947 */ /* 0x004fea000383ffff */
[----:B------:R-:W-:Y:S05]  /*27210*/  BRA `(.L_x_2686) ;  /* 0xffffffc400e47947 */ /* 0x000fea000383ffff */
.L_x_2581:
[----:B0-----:R0:W1:Y:S02]  /*27220*/  SYNCS.PHASECHK.TRANS64.TRYWAIT P0, [R7+URZ+0x60], R2 ;  /* 0x00006002070075a7 */ /* 0x001064000800017f */
[----:B-1----:R-:W-:Y:S05]  /*27230*/  @!P0 NANOSLEEP.SYNCS 0x989680 ;  /* 0x009896800000895d */ /* 0x002fea0003900000 */
[----:B------:R-:W1:Y:S02]  /*27240*/  @!P0 SYNCS.PHASECHK.TRANS64 P0, [R7+URZ+0x60], R2 ;  /* 0x00006002070085a7 */ /* 0x000e64000800007f */
[----:B-1----:R-:W-:Y:S05]  /*27250*/  @!P0 BRA `(.L_x_2581) ;  /* 0xfffffffc00f08947 */ /* 0x002fea000383ffff */
[----:B------:R-:W-:Y:S05]  /*27260*/  BRA `(.L_x_2687) ;  /* 0xffffffc800f47947 */ /* 0x000fea000383ffff */
.L_x_2593:
[----:B-1----:R1:W2:Y:S02]  /*27270*/  SYNCS.PHASECHK.TRANS64.TRYWAIT P0, [R3+URZ+0x31c60], R0 ;  /* 0x031c6000030075a7 */ /* 0x0022a4000800017f */
[----:B--2---:R-:W-:Y:S05]  /*27280*/  @!P0 NANOSLEEP.SYNCS 0x989680 ;  /* 0x009896800000895d */ /* 0x004fea0003900000 */
[----:B------:R-:W2:Y:S02]  /*27290*/  @!P0 SYNCS.PHASECHK.TRANS64 P0, [R3+URZ+0x31c60], R0 ;  /* 0x031c6000030085a7 */ /* 0x000ea4000800007f */
[----:B--2---:R-:W-:Y:S05]  /*272a0*/  @!P0 BRA `(.L_x_2593) ;  /* 0xfffffffc00f08947 */ /* 0x004fea000383ffff */
[----:B------:R-:W-:Y:S05]  /*272b0*/  BRA `(.L_x_2688) ;  /* 0xffffffd0006c7947 */ /* 0x000fea000383ffff */
.L_x_2601:
[----:B------:R-:W-:Y:S01]  /*272c0*/  BSSY B0, `(.L_x_2689) ;  /* 0x0000008000007945 */ /* 0x000fe20003800000 */
[----:B------:R-:W-:Y:S02]  /*272d0*/  IMAD.MOV.U32 R13, RZ, RZ, R16 ;  /* 0x000000ffff0d7224 */ /* 0x000fe400078e0010 */
[----:B------:R-:W-:Y:S02]  /*272e0*/  IMAD.MOV.U32 R12, RZ, RZ, RZ ;  /* 0x000000ffff0c7224 */ /* 0x000fe400078e00ff */
[----:B------:R-:W-:Y:S02]  /*272f0*/  IMAD.MOV.U32 R11, RZ, RZ, 0x1f ;  /* 0x0000001fff0b7424 */ /* 0x000fe400078e00ff */
[----:B------:R-:W-:-:S07]  /*27300*/  IMAD.MOV.U32 R15, RZ, RZ, -0x1 ;  /* 0xffffffffff0f7424 */ /* 0x000fce00078e00ff */
[----:B-1----:R-:W-:Y:S05]  /*27310*/  WARPSYNC.COLLECTIVE R15, `(.L_x_2690) ;  /* 0x000000000f087348 */ /* 0x002fea0003c00000 */
[----:B------:R0:W2:Y:S02]  /*27320*/  SHFL.IDX P6, R14, R13, R12, R11 ;  /* 0x0000000c0d0e7389 */ /* 0x0000a400000c000b */
[----:B012---:R-:W-:Y:S01]  /*27330*/  ENDCOLLECTIVE ;  /* 0x000000000000791b */ /* 0x007fe20003800000 */
.L_x_2690:
[----:B------:R-:W-:Y:S05]  /*27340*/  BSYNC B0 ;  /* 0x0000000000007941 */ /* 0x000fea0003800000 */
.L_x_2689:
        /* <DEDUP_REMOVED lines=9> */
.L_x_2691:
[----:B------:R-:W-:Y:S01]  /*273e0*/  ULDC UR4, c[0x0][0xc3c] ;  /* 0x00030f0000047ab9 */ /* 0x000fe20000000800 */
[----:B------:R-:W-:Y:S01]  /*273f0*/  ULDC.64 UR6, c[0x0][0x208] ;  /* 0x0000820000067ab9 */ /* 0x000fe20000000a00 */
        /* <DEDUP_REMOVED lines=17> */
.L_x_2692:
[----:B------:R-:W-:Y:S01]  /*27510*/  IMAD.MOV.U32 R12, RZ, RZ, 0x2 ;  /* 0x00000002ff0c7424 */ /* 0x000fe200078e00ff */
[----:B------:R-:W-:-:S05]  /*27520*/  SEL R5, R14, RZ, P1 ;  /* 0x000000ff0e057207 */ /* 0x000fca0000800000 */
[----:B------:R-:W-:-:S04]  /*27530*/  IMAD.IADD R4, R2, 0x1, R5 ;  /* 0x0000000102047824 */ /* 0x000fc800078e0205 */
[----:B------:R-:W-:-:S07]  /*27540*/  IMAD.MOV.U32 R13, RZ, RZ, R4 ;  /* 0x000000ffff0d7224 */ /* 0x000fce00078e0004 */
[----:B------:R-:W-:Y:S05]  /*27550*/  WARPSYNC.COLLECTIVE R15, `(.L_x_2693) ;  /* 0x000000000f087348 */ /* 0x000fea0003c00000 */
[----:B------:R0:W1:Y:S02]  /*27560*/  SHFL.UP P6, R14, R13, R12, R11 ;  /* 0x0400000c0d0e7389 */ /* 0x00006400000c000b */
[----:B01----:R-:W-:Y:S01]  /*27570*/  ENDCOLLECTIVE ;  /* 0x000000000000791b */ /* 0x003fe20003800000 */
.L_x_2693:
[----:B------:R-:W-:Y:S01]  /*27580*/  IMAD.MOV.U32 R12, RZ, RZ, 0x4 ;  /* 0x00000004ff0c7424 */ /* 0x000fe200078e00ff */
[----:B------:R-:W-:-:S05]  /*27590*/  SEL R5, R14, RZ, P2 ;  /* 0x000000ff0e057207 */ /* 0x000fca0001000000 */
[----:B------:R-:W-:-:S04]  /*275a0*/  IMAD.IADD R5, R4, 0x1, R5 ;  /* 0x0000000104057824 */ /* 0x000fc800078e0205 */
[----:B------:R-:W-:-:S07]  /*275b0*/  IMAD.MOV.U32 R13, RZ, RZ, R5 ;  /* 0x000000ffff0d7224 */ /* 0x000fce00078e0005 */
[----:B------:R-:W-:Y:S05]  /*275c0*/  WARPSYNC.COLLECTIVE R15, `(.L_x_2694) ;  /* 0x000000000f087348 */ /* 0x000fea0003c00000 */
[----:B------:R0:W1:Y:S02]  /*275d0*/  SHFL.UP P6, R14, R13, R12, R11 ;  /* 0x0400000c0d0e7389 */ /* 0x00006400000c000b */
[----:B01----:R-:W-:Y:S01]  /*275e0*/  ENDCOLLECTIVE ;  /* 0x000000000000791b */ /* 0x003fe20003800000 */
.L_x_2694:
[----:B------:R-:W-:Y:S01]  /*275f0*/  IMAD.MOV.U32 R12, RZ, RZ, 0x8 ;  /* 0x00000008ff0c7424 */ /* 0x000fe200078e00ff */
[----:B------:R-:W-:-:S05]  /*27600*/  SEL R6, R14, RZ, P3 ;  /* 0x000000ff0e067207 */ /* 0x000fca0001800000 */
[----:B------:R-:W-:-:S04]  /*27610*/  IMAD.IADD R6, R5, 0x1, R6 ;  /* 0x0000000105067824 */ /* 0x000fc800078e0206 */
[----:B------:R-:W-:-:S07]  /*27620*/  IMAD.MOV.U32 R13, RZ, RZ, R6 ;  /* 0x000000ffff0d7224 */ /* 0x000fce00078e0006 */
[----:B------:R-:W-:Y:S05]  /*27630*/  WARPSYNC.COLLECTIVE R15, `(.L_x_2695) ;  /* 0x000000000f087348 */ /* 0x000fea0003c00000 */
[----:B------:R0:W1:Y:S02]  /*27640*/  SHFL.UP P6, R14, R13, R12, R11 ;  /* 0x0400000c0d0e7389 */ /* 0x00006400000c000b */
[----:B01----:R-:W-:Y:S01]  /*27650*/  ENDCOLLECTIVE ;  /* 0x000000000000791b */ /* 0x003fe20003800000 */
.L_x_2695:
[----:B------:R-:W-:Y:S01]  /*27660*/  IMAD.MOV.U32 R12, RZ, RZ, 0x10 ;  /* 0x00000010ff0c7424 */ /* 0x000fe200078e00ff */
[----:B------:R-:W-:-:S05]  /*27670*/  SEL R3, R14, RZ, P4 ;  /* 0x000000ff0e037207 */ /* 0x000fca0002000000 */
[----:B------:R-:W-:-:S04]  /*27680*/  IMAD.IADD R4, R6, 0x1, R3 ;  /* 0x0000000106047824 */ /* 0x000fc800078e0203 */
[----:B------:R-:W-:-:S07]  /*27690*/  IMAD.MOV.U32 R13, RZ, RZ, R4 ;  /* 0x000000ffff0d7224 */ /* 0x000fce00078e0004 */
[----:B------:R-:W-:Y:S05]  /*276a0*/  WARPSYNC.COLLECTIVE R15, `(.L_x_2696) ;  /* 0x000000000f087348 */ /* 0x000fea0003c00000 */
[----:B------:R0:W1:Y:S02]  /*276b0*/  SHFL.UP P6, R14, R13, R12, R11 ;  /* 0x0400000c0d0e7389 */ /* 0x00006400000c000b */
[----:B01----:R-:W-:Y:S01]  /*276c0*/  ENDCOLLECTIVE ;  /* 0x000000000000791b */ /* 0x003fe20003800000 */
.L_x_2696:
        /* <DEDUP_REMOVED lines=8> */
.L_x_2697:
[----:B------:R-:W-:Y:S05]  /*27750*/  BRA `(.L_x_2698) ;  /* 0xffffffd400187947 */ /* 0x000fea000383ffff */
.L_x_2606:
        /* <DEDUP_REMOVED lines=8> */
.L_x_2700:
[----:B------:R-:W-:Y:S05]  /*277e0*/  BSYNC B0 ;  /* 0x0000000000007941 */ /* 0x000fea0003800000 */
.L_x_2699:
        /* <DEDUP_REMOVED lines=8> */
.L_x_2701:
[----:B------:R-:W-:Y:S01]  /*27870*/  IMAD.MOV.U32 R12, RZ, RZ, 0x4 ;  /* 0x00000004ff0c7424 */ /* 0x000fe200078e00ff */
[----:B------:R-:W-:-:S05]  /*27880*/  SEL R14, R14, RZ, P2 ;  /* 0x000000ff0e0e7207 */ /* 0x000fca0001000000 */
[----:B------:R-:W-:-:S04]  /*27890*/  IMAD.IADD R3, R13, 0x1, R14 ;  /* 0x000000010d037824 */ /* 0x000fc800078e020e */
[----:B------:R-:W-:-:S07]  /*278a0*/  IMAD.MOV.U32 R13, RZ, RZ, R3 ;  /* 0x000000ffff0d7224 */ /* 0x000fce00078e0003 */
[----:B------:R-:W-:Y:S05]  /*278b0*/  WARPSYNC.COLLECTIVE R15, `(.L_x_2702) ;  /* 0x000000000f087348 */ /* 0x000fea0003c00000 */
[----:B------:R0:W1:Y:S02]  /*278c0*/  SHFL.UP P6, R14, R13, R12, R11 ;  /* 0x0400000c0d0e7389 */ /* 0x00006400000c000b */
[----:B01----:R-:W-:Y:S01]  /*278d0*/  ENDCOLLECTIVE ;  /* 0x000000000000791b */ /* 0x003fe20003800000 */
.L_x_2702:
[----:B------:R-:W-:Y:S01]  /*278e0*/  IMAD.MOV.U32 R12, RZ, RZ, 0x8 ;  /* 0x00000008ff0c7424 */ /* 0x000fe200078e00ff */
[----:B------:R-:W-:-:S05]  /*278f0*/  SEL R4, R14, RZ, P3 ;  /* 0x000000ff0e047207 */ /* 0x000fca0001800000 */
[----:B------:R-:W-:-:S04]  /*27900*/  IMAD.IADD R4, R3, 0x1, R4 ;  /* 0x0000000103047824 */ /* 0x000fc800078e0204 */
[----:B------:R-:W-:-:S07]  /*27910*/  IMAD.MOV.U32 R13, RZ, RZ, R4 ;  /* 0x000000ffff0d7224 */ /* 0x000fce00078e0004 */
[----:B------:R-:W-:Y:S05]  /*27920*/  WARPSYNC.COLLECTIVE R15, `(.L_x_2703) ;  /* 0x000000000f087348 */ /* 0x000fea0003c00000 */
[----:B------:R0:W1:Y:S02]  /*27930*/  SHFL.UP P6, R14, R13, R12, R11 ;  /* 0x0400000c0d0e7389 */ /* 0x00006400000c000b */
[----:B01----:R-:W-:Y:S01]  /*27940*/  ENDCOLLECTIVE ;  /* 0x000000000000791b */ /* 0x003fe20003800000 */
.L_x_2703:
[----:B------:R-:W-:Y:S01]  /*27950*/  IMAD.MOV.U32 R12, RZ, RZ, 0x10 ;  /* 0x00000010ff0c7424 */ /* 0x000fe200078e00ff */
[----:B------:R-:W-:-:S05]  /*27960*/  SEL R5, R14, RZ, P4 ;  /* 0x000000ff0e057207 */ /* 0x000fca0002000000 */
[----:B------:R-:W-:-:S04]  /*27970*/  IMAD.IADD R5, R4, 0x1, R5 ;  /* 0x0000000104057824 */ /* 0x000fc800078e0205 */
[----:B------:R-:W-:-:S07]  /*27980*/  IMAD.MOV.U32 R13, RZ, RZ, R5 ;  /* 0x000000ffff0d7224 */ /* 0x000fce00078e0005 */
[----:B------:R-:W-:Y:S05]  /*27990*/  WARPSYNC.COLLECTIVE R15, `(.L_x_2704) ;  /* 0x000000000f087348 */ /* 0x000fea0003c00000 */
[----:B------:R0:W1:Y:S02]  /*279a0*/  SHFL.UP P6, R14, R13, R12, R11 ;  /* 0x0400000c0d0e7389 */ /* 0x00006400000c000b */
[----:B01----:R-:W-:Y:S01]  /*279b0*/  ENDCOLLECTIVE ;  /* 0x000000000000791b */ /* 0x003fe20003800000 */
.L_x_2704:
        /* <DEDUP_REMOVED lines=8> */
.L_x_2705:
[----:B------:R-:W-:Y:S05]  /*27a40*/  BRA `(.L_x_2706) ;  /* 0xffffffd000fc7947 */ /* 0x000fea000383ffff */
.L_x_2608:
[----:B------:R-:W-:Y:S01]  /*27a50*/  BSSY B0, `(.L_x_2707) ;  /* 0x0000006000007945 */ /* 0x000fe20003800000 */
[----:B------:R-:W-:Y:S01]  /*27a60*/  PLOP3.LUT P6, PT, P6, PT, PT, 0x8, 0x0 ;  /* 0x000000000000781c */ /* 0x000fe200037ce170 */
[----:B------:R-:W-:-:S12]  /*27a70*/  IMAD.MOV.U32 R15, RZ, RZ, -0x1 ;  /* 0xffffffffff0f7424 */ /* 0x000fd800078e00ff */
[----:B0-----:R-:W-:Y:S05]  /*27a80*/  WARPSYNC.COLLECTIVE R15, `(.L_x_2708) ;  /* 0x000000000f087348 */ /* 0x001fea0003c00000 */
[----:B------:R-:W-:Y:S01]  /*27a90*/  VOTE.ANY R14, PT, P6 ;  /* 0x00000000000e7806 */ /* 0x000fe200030e0100 */
[----:B0-----:R-:W-:Y:S06]  /*27aa0*/  ENDCOLLECTIVE ;  /* 0x000000000000791b */ /* 0x001fec0003800000 */
.L_x_2708:
[----:B------:R-:W-:Y:S05]  /*27ab0*/  BSYNC B0 ;  /* 0x0000000000007941 */ /* 0x000fea0003800000 */
.L_x_2707:
        /* <DEDUP_REMOVED lines=9> */
.L_x_2709:
[----:B------:R-:W-:Y:S01]  /*27b50*/  IMAD.MOV.U32 R17, RZ, RZ, R14 ;  /* 0x000000ffff117224 */ /* 0x000fe200078e000e */
[----:B------:R-:W-:Y:S06]  /*27b60*/  BRA `(.L_x_2710) ;  /* 0xffffffd000ec7947 */ /* 0x000fec000383ffff */
.L_x_2610:
[----:B------:R-:W-:Y:S01]  /*27b70*/  BSSY B0, `(.L_x_2711) ;  /* 0x0000007000007945 */ /* 0x000fe20003800000 */
[----:B------:R-:W-:Y:S02]  /*27b80*/  IMAD.MOV.U32 R13, RZ, RZ, R3 ;  /* 0x000000ffff0d7224 */ /* 0x000fe400078e0003 */
[----:B------:R-:W-:Y:S02]  /*27b90*/  IMAD.MOV.U32 R11, RZ, RZ, 0x1f ;  /* 0x0000001fff0b7424 */ /* 0x000fe400078e00ff */
[----:B------:R-:W-:-:S07]  /*27ba0*/  IMAD.MOV.U32 R15, RZ, RZ, -0x1 ;  /* 0xffffffffff0f7424 */ /* 0x000fce00078e00ff */
[----:B012---:R-:W-:Y:S05]  /*27bb0*/  WARPSYNC.COLLECTIVE R15, `(.L_x_2712) ;  /* 0x000000000f087348 */ /* 0x007fea0003c00000 */
[----:B------:R3:W4:Y:S02]  /*27bc0*/  SHFL.IDX P6, R14, R13, R12, R11 ;  /* 0x0000000c0d0e7389 */ /* 0x00072400000c000b */
[----:B01234-:R-:W-:Y:S01]  /*27bd0*/  ENDCOLLECTIVE ;  /* 0x000000000000791b */ /* 0x01ffe20003800000 */
.L_x_2712:
[----:B------:R-:W-:Y:S05]  /*27be0*/  BSYNC B0 ;  /* 0x0000000000007941 */ /* 0x000fea0003800000 */
.L_x_2711:
[----:B------:R-:W-:Y:S01]  /*27bf0*/  IMAD.MOV.U32 R5, RZ, RZ, R14 ;  /* 0x000000ffff057224 */ /* 0x000fe200078e000e */
[----:B------:R-:W-:Y:S06]  /*27c00*/  BRA `(.L_x_2609) ;  /* 0xffffffd000e07947 */ /* 0x000fec000383ffff */
.L_x_2614:
[----:B0-----:R0:W2:Y:S02]  /*27c10*/  SYNCS.PHASECHK.TRANS64.TRYWAIT P0, [R9+URZ+0x31c20], R0 ;  /* 0x031c2000090075a7 */ /* 0x0010a4000800017f */
[----:B--2---:R-:W-:Y:S05]  /*27c20*/  @!P0 NANOSLEEP.SYNCS 0x989680 ;  /* 0x009896800000895d */ /* 0x004fea0003900000 */
[----:B------:R-:W2:Y:S02]  /*27c30*/  @!P0 SYNCS.PHASECHK.TRANS64 P0, [R9+URZ+0x31c20], R0 ;  /* 0x031c2000090085a7 */ /* 0x000ea4000800007f */
[----:B--2---:R-:W-:Y:S05]  /*27c40*/  @!P0 BRA `(.L_x_2614) ;  /* 0xfffffffc00f08947 */ /* 0x004fea000383ffff */
[----:B------:R-:W-:Y:S05]  /*27c50*/  BRA `(.L_x_2713) ;  /* 0xffffffd8005c7947 */ /* 0x000fea000383ffff */
.L_x_2615:
        /* <DEDUP_REMOVED lines=8> */
[----:B01--4-:R-:W-:Y:S05]  /*27ce0*/  WARPSYNC.COLLECTIVE R15, `(.L_x_2715) ;  /* 0x000000000f087348 */ /* 0x013fea0003c00000 */
[----:B------:R2:W3:Y:S02]  /*27cf0*/  SHFL.IDX P6, R14, R13, R12, R11 ;  /* 0x0000000c0d0e7389 */ /* 0x0004e400000c000b */
[----:B01234-:R-:W-:Y:S01]  /*27d00*/  ENDCOLLECTIVE ;  /* 0x000000000000791b */ /* 0x01ffe20003800000 */
.L_x_2715:
[----:B------:R-:W-:Y:S05]  /*27d10*/  BSYNC B0 ;  /* 0x0000000000007941 */ /* 0x000fea0003800000 */
.L_x_2714:
[----:B------:R-:W-:Y:S05]  /*27d20*/  BRA `(.L_x_2716) ;  /* 0xffffffd800447947 */ /* 0x000fea000383ffff */
.L_x_2616:
[----:B------:R-:W-:Y:S01]  /*27d30*/  BSSY B0, `(.L_x_2717) ;  /* 0x0000006000007945 */ /* 0x000fe20003800000 */
[----:B------:R-:W-:-:S07]  /*27d40*/  IMAD.MOV.U32 R15, RZ, RZ, -0x1 ;  /* 0xffffffffff0f7424 */ /* 0x000fce00078e00ff */
[----:B01--4-:R-:W-:Y:S05]  /*27d50*/  WARPSYNC.COLLECTIVE R15, `(.L_x_2718) ;  /* 0x000000000f0c7348 */ /* 0x013fea0003c00000 */
[----:B------:R-:W-:Y:S02]  /*27d60*/  ELECT P6, UR62, PT ;  /* 0x00000000003e782f */ /* 0x000fe400038c0000 */
[----:B------:R-:W-:Y:S01]  /*27d70*/  MOV R14, UR62 ;  /* 0x0000003e000e7c02 */ /* 0x000fe20008000f00 */
[----:B01--4-:R-:W-:Y:S10]  /*27d80*/  ENDCOLLECTIVE ;  /* 0x000000000000791b */ /* 0x013ff40003800000 */
.L_x_2718:
[----:B------:R-:W-:Y:S05]  /*27d90*/  BSYNC B0 ;  /* 0x0000000000007941 */ /* 0x000fea0003800000 */
.L_x_2717:
[----:B------:R-:W-:Y:S05]  /*27da0*/  BRA `(.L_x_2719) ;  /* 0xffffffd800387947 */ /* 0x000fea000383ffff */
.L_x_2618:
[----:B0-----:R0:W2:Y:S02]  /*27db0*/  SYNCS.PHASECHK.TRANS64.TRYWAIT P0, [R6+URZ], R3 ;  /* 0x00000003060075a7 */ /* 0x0010a4000800017f */
[----:B--2---:R-:W-:Y:S05]  /*27dc0*/  @!P0 NANOSLEEP.SYNCS 0x989680 ;  /* 0x009896800000895d */ /* 0x004fea0003900000 */
[----:B------:R-:W2:Y:S02]  /*27dd0*/  @!P0 SYNCS.PHASECHK.TRANS64 P0, [R6+URZ], R3 ;  /* 0x00000003060085a7 */ /* 0x000ea4000800007f */
[----:B--2---:R-:W-:Y:S05]  /*27de0*/  @!P0 BRA `(.L_x_2618) ;  /* 0xfffffffc00f08947 */ /* 0x004fea000383ffff */
[----:B------:R-:W-:Y:S05]  /*27df0*/  BRA `(.L_x_2720) ;  /* 0xffffffd800747947 */ /* 0x000fea000383ffff */
.L_x_2619:
[----:B--2---:R2:W3:Y:S02]  /*27e00*/  SYNCS.PHASECHK.TRANS64.TRYWAIT P0, [R7+URZ], R2 ;  /* 0x00000002070075a7 */ /* 0x0044e4000800017f */
[----:B---3--:R-:W-:Y:S05]  /*27e10*/  @!P0 NANOSLEEP.SYNCS 0x989680 ;  /* 0x009896800000895d */ /* 0x008fea0003900000 */
[----:B------:R-:W3:Y:S02]  /*27e20*/  @!P0 SYNCS.PHASECHK.TRANS64 P0, [R7+URZ], R2 ;  /* 0x00000002070085a7 */ /* 0x000ee4000800007f */
[----:B---3--:R-:W-:Y:S05]  /*27e30*/  @!P0 BRA `(.L_x_2619) ;  /* 0xfffffffc00f08947 */ /* 0x008fea000383ffff */
[----:B------:R-:W-:Y:S05]  /*27e40*/  BRA `(.L_x_2721) ;  /* 0xffffffd800687947 */ /* 0x000fea000383ffff */
.L_x_2621:
[----:B---3--:R3:W0:Y:S02]  /*27e50*/  SYNCS.PHASECHK.TRANS64.TRYWAIT P0, [R4+URZ], R3 ;  /* 0x00000003040075a7 */ /* 0x008624000800017f */
[----:B0-----:R-:W-:Y:S05]  /*27e60*/  @!P0 NANOSLEEP.SYNCS 0x989680 ;  /* 0x009896800000895d */ /* 0x001fea0003900000 */
[----:B------:R-:W0:Y:S02]  /*27e70*/  @!P0 SYNCS.PHASECHK.TRANS64 P0, [R4+URZ], R3 ;  /* 0x00000003040085a7 */ /* 0x000e24000800007f */
[----:B0-----:R-:W-:Y:S05]  /*27e80*/  @!P0 BRA `(.L_x_2621) ;  /* 0xfffffffc00f08947 */ /* 0x001fea000383ffff */
[----:B------:R-:W-:Y:S05]  /*27e90*/  BRA `(.L_x_2722) ;  /* 0xffffffd8006c7947 */ /* 0x000fea000383ffff */
.L_x_2723:
        /* <DEDUP_REMOVED lines=14> */
.L_x_2732:


//--------------------- .nv.global.init           --------------------------
	.section	.nv.global.init,"aw",@progbits
.nv.global.init:
	.type		$str$20,@object
	.size		$str$20,($str$21 - $str$20)
$str$20:
        /*0000*/ 	.byte	0x28, 0x61, 0x64, 0x64, 0x72, 0x65, 0x73, 0x73, 0x20, 0x26, 0x20, 0x6d, 0x61, 0x73, 0x6b, 0x29
        /*0010*/ 	.byte	0x20, 0x3d, 0x3d, 0x20, 0x30, 0x00
	.type		$str$21,@object
	.size		$str$21,(__unnamed_5 - $str$21)
$str$21:
        /*0016*/ 	.byte	0x2f, 0x74, 0x6d, 0x70, 0x2f, 0x6f, 0x73, 0x73, 0x5f, 0x6b, 0x65, 0x72, 0x6e, 0x65, 0x6c, 0x73
        /*0026*/ 	.byte	0x5f, 0x73, 0x72, 0x63, 0x2f, 0x66, 0x6c, 0x61, 0x73, 0x68, 0x5f, 0x61, 0x74, 0x74, 0x65, 0x6e
        /*0036*/ 	.byte	0x74, 0x69, 0x6f, 0x6e, 0x2f, 0x63, 0x73, 0x72, 0x63, 0x2f, 0x63, 0x75, 0x74, 0x6c, 0x61, 0x73
        /*0046*/ 	.byte	0x73, 0x2f, 0x69, 0x6e, 0x63, 0x6c, 0x75, 0x64, 0x65, 0x2f, 0x63, 0x75, 0x74, 0x65, 0x2f, 0x70
        /*0056*/ 	.byte	0x6f, 0x69, 0x6e, 0x74, 0x65, 0x72, 0x5f, 0x66, 0x6c, 0x61, 0x67, 0x67, 0x65, 0x64, 0x2e, 0x68
        /*0066*/ 	.byte	0x70, 0x70, 0x00
	.type		__unnamed_5,@object
	.size		__unnamed_5,(__unnamed_4 - __unnamed_5)
__unnamed_5:
        /* <DEDUP_REMOVED lines=25> */
	.type		__unnamed_4,@object
	.size		__unnamed_4,(__unnamed_9 - __unnamed_4)
__unnamed_4:
        /* <DEDUP_REMOVED lines=25> */
	.type		__unnamed_9,@object
	.size		__unnamed_9,(__unnamed_3 - __unnamed_9)
__unnamed_9:
        /* <DEDUP_REMOVED lines=24> */
        /*04f1*/ 	.byte	0x3e, 0x20, 0x26, 0x5d, 0x00
	.type		__unnamed_3,@object
	.size		__unnamed_3,(__unnamed_7 - __unnamed_3)
__unnamed_3:
        /* <DEDUP_REMOVED lines=29> */
	.type		__unnamed_7,@object
	.size		__unnamed_7,(__unnamed_2 - __unnamed_7)
__unnamed_7:
        /* <DEDUP_REMOVED lines=29> */
	.type		__unnamed_2,@object
	.size		__unnamed_2,(__unnamed_8 - __unnamed_2)
__unnamed_2:
        /* <DEDUP_REMOVED lines=29> */
	.type		__unnamed_8,@object
	.size		__unnamed_8,(__unnamed_1 - __unnamed_8)
__unnamed_8:
        /* <DEDUP_REMOVED lines=29> */
	.type		__unnamed_1,@object
	.size		__unnamed_1,(__unnamed_6 - __unnamed_1)
__unnamed_1:
        /* <DEDUP_REMOVED lines=29> */
        /*0e06*/ 	.byte	0x5d, 0x00
	.type		__unnamed_6,@object
	.size		__unnamed_6,(.L_5 - __unnamed_6)
__unnamed_6:
        /* <DEDUP_REMOVED lines=30> */
.L_5:


//--------------------- .nv.shared._ZN7cutlass13device_kernelIN5flash11enable_sm90INS1_16FlashAttnFwdSm90INS1_25CollectiveMainloopFwdSm90ILi2EN4cute5tupleIJNS5_1CILi1EEES8_S8_EEENS6_IJNS7_ILi192EEENS7_ILi144EEENS7_ILi96EEEEEELi96ENS_10bfloat16_tEfNS_4arch4Sm90ELb0ELb0ELb1ELb0ELb0ELb0ELb0ELb0ELb1ELb1ELb0ELb0EEENS1_21CollectiveEpilogueFwdINS6_IJSA_SC_SB_EEES9_SE_SG_Li384ELb0ELb1ELb0ELb0EEENS1_29StaticPersistentTileSchedulerILb0EEEEEEEEEvNT_6ParamsE --------------------------
	.section	.nv.shared._ZN7cutlass13device_kernelIN5flash11enable_sm90INS1_16FlashAttnFwdSm90INS1_25CollectiveMainloopFwdSm90ILi2EN4cute5tupleIJNS5_1CILi1EEES8_S8_EEENS6_IJNS7_ILi192EEENS7_ILi144EEENS7_ILi96EEEEEELi96ENS_10bfloat16_tEfNS_4arch4Sm90ELb0ELb0ELb1ELb0ELb0ELb0ELb0ELb0ELb1ELb1ELb0ELb0EEENS1_21CollectiveEpilogueFwdINS6_IJSA_SC_SB_EEES9_SE_SG_Li384ELb0ELb1ELb0ELb0EEENS1_29StaticPersistentTileSchedulerILb0EEEEEEEEEvNT_6ParamsE,"aw",@nobits
	.sectionflags	@""
	.align	16
	.zero		1024


//--------------------- .nv.shared.reserved.0     --------------------------
	.section	.nv.shared.reserved.0,"aw",@nobits
	.weak		__nv_reservedSMEM_offset_0_alias
	.size		__nv_reservedSMEM_offset_0_alias, 0, 0
	.other		__nv_reservedSMEM_offset_0_alias,@"STO_CUDA_RESERVED_SHARED STV_DEFAULT"
__nv_reservedSMEM_offset_0_alias:
	.zero		0


//--------------------- .nv.global                --------------------------
	.section	.nv.global,"aw",@nobits
.nv.global:
	.type		_ZN81_INTERNAL_e1511efd_45_flash_fwd_hdim96_bf16_softcap_packgqa_sm90_cu_58b58f81_28064cute1_E,@object
	.size		_ZN81_INTERNAL_e1511efd_45_flash_fwd_hdim96_bf16_softcap_packgqa_sm90_cu_58b58f81_28064cute1_E,(_ZN81_INTERNAL_e1511efd_45_flash_fwd_hdim96_bf16_softcap_packgqa_sm90_cu_58b58f81_28064cuda3std3__45__cpo6cbeginE - _ZN81_INTERNAL_e1511efd_45_flash_fwd_hdim96_bf16_softcap_packgqa_sm90_cu_58b58f81_28064cute1_E)
_ZN81_INTERNAL_e1511efd_45_flash_fwd_hdim96_bf16_softcap_packgqa_sm90_cu_58b58f81_28064cute1_E:
	.zero		1
	.type		_ZN81_INTERNAL_e1511efd_45_flash_fwd_hdim96_bf16_softcap_packgqa_sm90_cu_58b58f81_28064cuda3std3__45__cpo6cbeginE,@object
	.size		_ZN81_INTERNAL_e1511efd_45_flash_fwd_hdim96_bf16_softcap_packgqa_sm90_cu_58b58f81_28064cuda3std3__45__cpo6cbeginE,(_ZN81_INTERNAL_e1511efd_45_flash_fwd_hdim96_bf16_softcap_packgqa_sm90_cu_58b58f81_28064cuda3std3__48in_placeE - _ZN81_INTERNAL_e1511efd_45_flash_fwd_hdim96_bf16_softcap_packgqa_sm90_cu_58b58f81_28064cuda3std3__45__cpo6cbeginE)
_ZN81_INTERNAL_e1511efd_45_flash_fwd_hdim96_bf16_softcap_packgqa_sm90_cu_58b58f81_28064cuda3std3__45__cpo6cbeginE:
	.zero		1
	.type		_ZN81_INTERNAL_e1511efd_45_flash_fwd_hdim96_bf16_softcap_packgqa_sm90_cu_58b58f81_28064cuda3std3__48in_placeE,@object
	.size		_ZN81_INTERNAL_e1511efd_45_flash_fwd_hdim96_bf16_softcap_packgqa_sm90_cu_58b58f81_28064cuda3std3__48in_placeE,(_ZN81_INTERNAL_e1511efd_45_flash_fwd_hdim96_bf16_softcap_packgqa_sm90_cu_58b58f81_28064cuda3std6ranges3__45__cpo9iter_moveE - _ZN81_INTERNAL_e1511efd_45_flash_fwd_hdim96_bf16_softcap_packgqa_sm90_cu_58b58f81_28064cuda3std3__48in_placeE)
_ZN81_INTERNAL_e1511efd_45_flash_fwd_hdim96_bf16_softcap_packgqa_sm90_cu_58b58f81_28064cuda3std3__48in_placeE:
	.zero		1
	.type		_ZN81_INTERNAL_e1511efd_45_flash_fwd_hdim96_bf16_softcap_packgqa_sm90_cu_58b58f81_28064cuda3std6ranges3__45__cpo9iter_moveE,@object
	.size		_ZN81_INTERNAL_e1511efd_45_flash_fwd_hdim96_bf16_softcap_packgqa_sm90_cu_58b58f81_28064cuda3std6ranges3__45__cpo9iter_moveE,(_ZN81_INTERNAL_e1511efd_45_flash_fwd_hdim96_bf16_softcap_packgqa_sm90_cu_58b58f81_28064cuda3std3__45__cpo5beginE - _ZN81_INTERNAL_e1511efd_45_flash_fwd_hdim96_bf16_softcap_packgqa_sm90_cu_58b58f81_28064cuda3std6ranges3__45__cpo9iter_moveE)
_ZN81_INTERNAL_e1511efd_45_flash_fwd_hdim96_bf16_softcap_packgqa_sm90_cu_58b58f81_28064cuda3std6ranges3__45__cpo9iter_moveE:
	.zero		1
	.type		_ZN81_INTERNAL_e1511efd_45_flash_fwd_hdim96_bf16_softcap_packgqa_sm90_cu_58b58f81_28064cuda3std3__45__cpo5beginE,@object
	.size		_ZN81_INTERNAL_e1511efd_45_flash_fwd_hdim96_bf16_softcap_packgqa_sm90_cu_58b58f81_28064cuda3std3__45__cpo5beginE,(_ZN81_INTERNAL_e1511efd_45_flash_fwd_hdim96_bf16_softcap_packgqa_sm90_cu_58b58f81_28064cuda3std3__483_GLOBAL__N__e1511efd_45_flash_fwd_hdim96_bf16_softcap_packgqa_sm90_cu_58b58f81_28066ignoreE - _ZN81_INTERNAL_e1511efd_45_flash_fwd_hdim96_bf16_softcap_packgqa_sm90_cu_58b58f81_28064cuda3std3__45__cpo5beginE)
_ZN81_INTERNAL_e1511efd_45_flash_fwd_hdim96_bf16_softcap_packgqa_sm90_cu_58b58f81_28064cuda3std3__45__cpo5beginE:
	.zero		1
	.type		_ZN81_INTERNAL_e1511efd_45_flash_fwd_hdim96_bf16_softcap_packgqa_sm90_cu_58b58f81_28064cuda3std3__483_GLOBAL__N__e1511efd_45_flash_fwd_hdim96_bf16_softcap_packgqa_sm90_cu_58b58f81_28066ignoreE,@object
	.size		_ZN81_INTERNAL_e1511efd_45_flash_fwd_hdim96_bf16_softcap_packgqa_sm90_cu_58b58f81_28064cuda3std3__483_GLOBAL__N__e1511efd_45_flash_fwd_hdim96_bf16_softcap_packgqa_sm90_cu_58b58f81_28066ignoreE,(_ZN81_INTERNAL_e1511efd_45_flash_fwd_hdim96_bf16_softcap_packgqa_sm90_cu_58b58f81_28064cute7productE - _ZN81_INTERNAL_e1511efd_45_flash_fwd_hdim96_bf16_softcap_packgqa_sm90_cu_58b58f81_28064cuda3std3__483_GLOBAL__N__e1511efd_45_flash_fwd_hdim96_bf16_softcap_packgqa_sm90_cu_58b58f81_28066ignoreE)
_ZN81_INTERNAL_e1511efd_45_flash_fwd_hdim96_bf16_softcap_packgqa_sm90_cu_58b58f81_28064cuda3std3__483_GLOBAL__N__e1511efd_45_flash_fwd_hdim96_bf16_softcap_packgqa_sm90_cu_58b58f81_28066ignoreE:
	.zero		1
	.type		_ZN81_INTERNAL_e1511efd_45_flash_fwd_hdim96_bf16_softcap_packgqa_sm90_cu_58b58f81_28064cute7productE,@object
	.size		_ZN81_INTERNAL_e1511efd_45_flash_fwd_hdim96_bf16_softcap_packgqa_sm90_cu_58b58f81_28064cute7productE,(_ZN81_INTERNAL_e1511efd_45_flash_fwd_hdim96_bf16_softcap_packgqa_sm90_cu_58b58f81_28064cuda3std3__45__cpo3endE - _ZN81_INTERNAL_e1511efd_45_flash_fwd_hdim96_bf16_softcap_packgqa_sm90_cu_58b58f81_28064cute7productE)
_ZN81_INTERNAL_e1511efd_45_flash_fwd_hdim96_bf16_softcap_packgqa_sm90_cu_58b58f81_28064cute7productE:
	.zero		1
	.type		_ZN81_INTERNAL_e1511efd_45_flash_fwd_hdim96_bf16_softcap_packgqa_sm90_cu_58b58f81_28064cuda3std3__45__cpo3endE,@object
	.size		_ZN81_INTERNAL_e1511efd_45_flash_fwd_hdim96_bf16_softcap_packgqa_sm90_cu_58b58f81_28064cuda3std3__45__cpo3endE,(_ZN81_INTERNAL_e1511efd_45_flash_fwd_hdim96_bf16_softcap_packgqa_sm90_cu_58b58f81_28064cuda3std3__419piecewise_constructE - _ZN81_INTERNAL_e1511efd_45_flash_fwd_hdim96_bf16_softcap_packgqa_sm90_cu_58b58f81_28064cuda3std3__45__cpo3endE)
_ZN81_INTERNAL_e1511efd_45_flash_fwd_hdim96_bf16_softcap_packgqa_sm90_cu_58b58f81_28064cuda3std3__45__cpo3endE:
	.zero		1
	.type		_ZN81_INTERNAL_e1511efd_45_flash_fwd_hdim96_bf16_softcap_packgqa_sm90_cu_58b58f81_28064cuda3std3__419piecewise_constructE,@object
	.size		_ZN81_INTERNAL_e1511efd_45_flash_fwd_hdim96_bf16_softcap_packgqa_sm90_cu_58b58f81_28064cuda3std3__419piecewise_constructE,(_ZN81_INTERNAL_e1511efd_45_flash_fwd_hdim96_bf16_softcap_packgqa_sm90_cu_58b58f81_28064cuda3std3__45__cpo4cendE - _ZN81_INTERNAL_e1511efd_45_flash_fwd_hdim96_bf16_softcap_packgqa_sm90_cu_58b58f81_28064cuda3std3__419piecewise_constructE)
_ZN81_INTERNAL_e1511efd_45_flash_fwd_hdim96_bf16_softcap_packgqa_sm90_cu_58b58f81_28064cuda3std3__419piecewise_constructE:
	.zero		1
	.type		_ZN81_INTERNAL_e1511efd_45_flash_fwd_hdim96_bf16_softcap_packgqa_sm90_cu_58b58f81_28064cuda3std3__45__cpo4cendE,@object
	.size		_ZN81_INTERNAL_e1511efd_45_flash_fwd_hdim96_bf16_softcap_packgqa_sm90_cu_58b58f81_28064cuda3std3__45__cpo4cendE,(_ZN81_INTERNAL_e1511efd_45_flash_fwd_hdim96_bf16_softcap_packgqa_sm90_cu_58b58f81_28064cuda3std6ranges3__45__cpo4swapE - _ZN81_INTERNAL_e1511efd_45_flash_fwd_hdim96_bf16_softcap_packgqa_sm90_cu_58b58f81_28064cuda3std3__45__cpo4cendE)
_ZN81_INTERNAL_e1511efd_45_flash_fwd_hdim96_bf16_softcap_packgqa_sm90_cu_58b58f81_28064cuda3std3__45__cpo4cendE:
	.zero		1
	.type		_ZN81_INTERNAL_e1511efd_45_flash_fwd_hdim96_bf16_softcap_packgqa_sm90_cu_58b58f81_28064cuda3std6ranges3__45__cpo4swapE,@object
	.size		_ZN81_INTERNAL_e1511efd_45_flash_fwd_hdim96_bf16_softcap_packgqa_sm90_cu_58b58f81_28064cuda3std6ranges3__45__cpo4swapE,(.L_16 - _ZN81_INTERNAL_e1511efd_45_flash_fwd_hdim96_bf16_softcap_packgqa_sm90_cu_58b58f81_28064cuda3std6ranges3__45__cpo4swapE)
_ZN81_INTERNAL_e1511efd_45_flash_fwd_hdim96_bf16_softcap_packgqa_sm90_cu_58b58f81_28064cuda3std6ranges3__45__cpo4swapE:
	.zero		1
.L_16:


//--------------------- .nv.shared._ZN7cutlass13device_kernelIN5flash11enable_sm90INS1_16FlashAttnFwdSm90INS1_25CollectiveMainloopFwdSm90ILi2EN4cute5tupleIJNS5_1CILi1EEES8_S8_EEENS6_IJNS7_ILi192EEENS7_ILi144EEENS7_ILi96EEEEEELi96ENS_10bfloat16_tEfNS_4arch4Sm90ELb0ELb0ELb1ELb1ELb0ELb0ELb0ELb0ELb1ELb1ELb0ELb0EEENS1_21CollectiveEpilogueFwdINS6_IJSA_SC_SB_EEES9_SE_SG_Li384ELb1ELb1ELb0ELb0EEENS1_36VarlenDynamicPersistentTileSchedulerILi192ELi144ELi384ELi128ELb0ELb1ELb1ELb0ELb1ELb1EEEEEEEEEvNT_6ParamsE --------------------------
	.section	.nv.shared._ZN7cutlass13device_kernelIN5flash11enable_sm90INS1_16FlashAttnFwdSm90INS1_25CollectiveMainloopFwdSm90ILi2EN4cute5tupleIJNS5_1CILi1EEES8_S8_EEENS6_IJNS7_ILi192EEENS7_ILi144EEENS7_ILi96EEEEEELi96ENS_10bfloat16_tEfNS_4arch4Sm90ELb0ELb0ELb1ELb1ELb0ELb0ELb0ELb0ELb1ELb1ELb0ELb0EEENS1_21CollectiveEpilogueFwdINS6_IJSA_SC_SB_EEES9_SE_SG_Li384ELb1ELb1ELb0ELb0EEENS1_36VarlenDynamicPersistentTileSchedulerILi192ELi144ELi384ELi128ELb0ELb1ELb1ELb0ELb1ELb1EEEEEEEEEvNT_6ParamsE,"aw",@nobits
	.sectionflags	@""
	.align	16
	.zero		1024


//--------------------- .nv.shared._ZN7cutlass13device_kernelIN5flash11enable_sm90INS1_16FlashAttnFwdSm90INS1_25CollectiveMainloopFwdSm90ILi2EN4cute5tupleIJNS5_1CILi1EEES8_S8_EEENS6_IJNS7_ILi192EEENS7_ILi144EEENS7_ILi96EEEEEELi96ENS_10bfloat16_tEfNS_4arch4Sm90ELb0ELb0ELb1ELb1ELb0ELb1ELb0ELb0ELb1ELb1ELb0ELb0EEENS1_21CollectiveEpilogueFwdINS6_IJSA_SC_SB_EEES9_SE_SG_Li384ELb1ELb1ELb0ELb0EEENS1_36VarlenDynamicPersistentTileSchedulerILi192ELi144ELi384ELi128ELb0ELb1ELb1ELb0ELb1ELb1EEEEEEEEEvNT_6ParamsE --------------------------
	.section	.nv.shared._ZN7cutlass13device_kernelIN5flash11enable_sm90INS1_16FlashAttnFwdSm90INS1_25CollectiveMainloopFwdSm90ILi2EN4cute5tupleIJNS5_1CILi1EEES8_S8_EEENS6_IJNS7_ILi192EEENS7_ILi144EEENS7_ILi96EEEEEELi96ENS_10bfloat16_tEfNS_4arch4Sm90ELb0ELb0ELb1ELb1ELb0ELb1ELb0ELb0ELb1ELb1ELb0ELb0EEENS1_21CollectiveEpilogueFwdINS6_IJSA_SC_SB_EEES9_SE_SG_Li384ELb1ELb1ELb0ELb0EEENS1_36VarlenDynamicPersistentTileSchedulerILi192ELi144ELi384ELi128ELb0ELb1ELb1ELb0ELb1ELb1EEEEEEEEEvNT_6ParamsE,"aw",@nobits
	.sectionflags	@""
	.align	16
	.zero		1024


//--------------------- .nv.shared._ZN7cutlass13device_kernelIN5flash11enable_sm90INS1_16FlashAttnFwdSm90INS1_25CollectiveMainloopFwdSm90ILi2EN4cute5tupleIJNS5_1CILi1EEES8_S8_EEENS6_IJNS7_ILi192EEENS7_ILi128EEENS7_ILi96EEEEEELi96ENS_10bfloat16_tEfNS_4arch4Sm90ELb0ELb1ELb1ELb0ELb0ELb0ELb0ELb0ELb1ELb1ELb0ELb0EEENS1_21CollectiveEpilogueFwdINS6_IJSA_SC_SB_EEES9_SE_SG_Li384ELb0ELb1ELb0ELb0EEENS1_30DynamicPersistentTileSchedulerILi384ELi128ELb0ELb1ELb1EEEEEEEEEvNT_6ParamsE --------------------------
	.section	.nv.shared._ZN7cutlass13device_kernelIN5flash11enable_sm90INS1_16FlashAttnFwdSm90INS1_25CollectiveMainloopFwdSm90ILi2EN4cute5tupleIJNS5_1CILi1EEES8_S8_EEENS6_IJNS7_ILi192EEENS7_ILi128EEENS7_ILi96EEEEEELi96ENS_10bfloat16_tEfNS_4arch4Sm90ELb0ELb1ELb1ELb0ELb0ELb0ELb0ELb0ELb1ELb1ELb0ELb0EEENS1_21CollectiveEpilogueFwdINS6_IJSA_SC_SB_EEES9_SE_SG_Li384ELb0ELb1ELb0ELb0EEENS1_30DynamicPersistentTileSchedulerILi384ELi128ELb0ELb1ELb1EEEEEEEEEvNT_6ParamsE,"aw",@nobits
	.sectionflags	@""
	.align	16
	.zero		1024


//--------------------- .nv.shared._ZN7cutlass13device_kernelIN5flash11enable_sm90INS1_16FlashAttnFwdSm90INS1_25CollectiveMainloopFwdSm90ILi2EN4cute5tupleIJNS5_1CILi1EEES8_S8_EEENS6_IJNS7_ILi192EEENS7_ILi128EEENS7_ILi96EEEEEELi96ENS_10bfloat16_tEfNS_4arch4Sm90ELb0ELb1ELb1ELb1ELb0ELb0ELb0ELb0ELb1ELb1ELb0ELb0EEENS1_21CollectiveEpilogueFwdINS6_IJSA_SC_SB_EEES9_SE_SG_Li384ELb1ELb1ELb0ELb0EEENS1_36VarlenDynamicPersistentTileSchedulerILi192ELi128ELi384ELi128ELb0ELb1ELb1ELb1ELb0ELb1EEEEEEEEEvNT_6ParamsE --------------------------
	.section	.nv.shared._ZN7cutlass13device_kernelIN5flash11enable_sm90INS1_16FlashAttnFwdSm90INS1_25CollectiveMainloopFwdSm90ILi2EN4cute5tupleIJNS5_1CILi1EEES8_S8_EEENS6_IJNS7_ILi192EEENS7_ILi128EEENS7_ILi96EEEEEELi96ENS_10bfloat16_tEfNS_4arch4Sm90ELb0ELb1ELb1ELb1ELb0ELb0ELb0ELb0ELb1ELb1ELb0ELb0EEENS1_21CollectiveEpilogueFwdINS6_IJSA_SC_SB_EEES9_SE_SG_Li384ELb1ELb1ELb0ELb0EEENS1_36VarlenDynamicPersistentTileSchedulerILi192ELi128ELi384ELi128ELb0ELb1ELb1ELb1ELb0ELb1EEEEEEEEEvNT_6ParamsE,"aw",@nobits
	.sectionflags	@""
	.align	16
	.zero		1024


//--------------------- .nv.shared._ZN7cutlass13device_kernelIN5flash11enable_sm90INS1_16FlashAttnFwdSm90INS1_25CollectiveMainloopFwdSm90ILi2EN4cute5tupleIJNS5_1CILi1EEES8_S8_EEENS6_IJNS7_ILi192EEENS7_ILi128EEENS7_ILi96EEEEEELi96ENS_10bfloat16_tEfNS_4arch4Sm90ELb0ELb1ELb1ELb1ELb0ELb1ELb0ELb0ELb1ELb1ELb0ELb0EEENS1_21CollectiveEpilogueFwdINS6_IJSA_SC_SB_EEES9_SE_SG_Li384ELb1ELb1ELb0ELb0EEENS1_36VarlenDynamicPersistentTileSchedulerILi192ELi128ELi384ELi128ELb0ELb1ELb1ELb1ELb0ELb1EEEEEEEEEvNT_6ParamsE --------------------------
	.section	.nv.shared._ZN7cutlass13device_kernelIN5flash11enable_sm90INS1_16FlashAttnFwdSm90INS1_25CollectiveMainloopFwdSm90ILi2EN4cute5tupleIJNS5_1CILi1EEES8_S8_EEENS6_IJNS7_ILi192EEENS7_ILi128EEENS7_ILi96EEEEEELi96ENS_10bfloat16_tEfNS_4arch4Sm90ELb0ELb1ELb1ELb1ELb0ELb1ELb0ELb0ELb1ELb1ELb0ELb0EEENS1_21CollectiveEpilogueFwdINS6_IJSA_SC_SB_EEES9_SE_SG_Li384ELb1ELb1ELb0ELb0EEENS1_36VarlenDynamicPersistentTileSchedulerILi192ELi128ELi384ELi128ELb0ELb1ELb1ELb1ELb0ELb1EEEEEEEEEvNT_6ParamsE,"aw",@nobits
	.sectionflags	@""
	.align	16
	.zero		1024


//--------------------- .nv.shared._ZN7cutlass13device_kernelIN5flash11enable_sm90INS1_16FlashAttnFwdSm90INS1_25CollectiveMainloopFwdSm90ILi2EN4cute5tupleIJNS5_1CILi1EEES8_S8_EEENS6_IJNS7_ILi192EEENS7_ILi144EEENS7_ILi96EEEEEELi96ENS_10bfloat16_tEfNS_4arch4Sm90ELb1ELb0ELb1ELb0ELb0ELb0ELb0ELb0ELb1ELb1ELb0ELb0EEENS1_21CollectiveEpilogueFwdINS6_IJSA_SC_SB_EEES9_SE_SG_Li384ELb0ELb1ELb0ELb0EEENS1_30DynamicPersistentTileSchedulerILi384ELi128ELb0ELb1ELb1EEEEEEEEEvNT_6ParamsE --------------------------
	.section	.nv.shared._ZN7cutlass13device_kernelIN5flash11enable_sm90INS1_16FlashAttnFwdSm90INS1_25CollectiveMainloopFwdSm90ILi2EN4cute5tupleIJNS5_1CILi1EEES8_S8_EEENS6_IJNS7_ILi192EEENS7_ILi144EEENS7_ILi96EEEEEELi96ENS_10bfloat16_tEfNS_4arch4Sm90ELb1ELb0ELb1ELb0ELb0ELb0ELb0ELb0ELb1ELb1ELb0ELb0EEENS1_21CollectiveEpilogueFwdINS6_IJSA_SC_SB_EEES9_SE_SG_Li384ELb0ELb1ELb0ELb0EEENS1_30DynamicPersistentTileSchedulerILi384ELi128ELb0ELb1ELb1EEEEEEEEEvNT_6ParamsE,"aw",@nobits
	.sectionflags	@""
	.align	16
	.zero		1024


//--------------------- .nv.shared._ZN7cutlass13device_kernelIN5flash11enable_sm90INS1_16FlashAttnFwdSm90INS1_25CollectiveMainloopFwdSm90ILi2EN4cute5tupleIJNS5_1CILi1EEES8_S8_EEENS6_IJNS7_ILi192EEENS7_ILi144EEENS7_ILi96EEEEEELi96ENS_10bfloat16_tEfNS_4arch4Sm90ELb1ELb0ELb1ELb1ELb0ELb0ELb0ELb0ELb1ELb1ELb0ELb0EEENS1_21CollectiveEpilogueFwdINS6_IJSA_SC_SB_EEES9_SE_SG_Li384ELb1ELb1ELb0ELb0EEENS1_36VarlenDynamicPersistentTileSchedulerILi192ELi144ELi384ELi128ELb0ELb1ELb1ELb1ELb1ELb1EEEEEEEEEvNT_6ParamsE --------------------------
	.section	.nv.shared._ZN7cutlass13device_kernelIN5flash11enable_sm90INS1_16FlashAttnFwdSm90INS1_25CollectiveMainloopFwdSm90ILi2EN4cute5tupleIJNS5_1CILi1EEES8_S8_EEENS6_IJNS7_ILi192EEENS7_ILi144EEENS7_ILi96EEEEEELi96ENS_10bfloat16_tEfNS_4arch4Sm90ELb1ELb0ELb1ELb1ELb0ELb0ELb0ELb0ELb1ELb1ELb0ELb0EEENS1_21CollectiveEpilogueFwdINS6_IJSA_SC_SB_EEES9_SE_SG_Li384ELb1ELb1ELb0ELb0EEENS1_36VarlenDynamicPersistentTileSchedulerILi192ELi144ELi384ELi128ELb0ELb1ELb1ELb1ELb1ELb1EEEEEEEEEvNT_6ParamsE,"aw",@nobits
	.sectionflags	@""
	.align	16
	.zero		1024


//--------------------- .nv.shared._ZN7cutlass13device_kernelIN5flash11enable_sm90INS1_16FlashAttnFwdSm90INS1_25CollectiveMainloopFwdSm90ILi2EN4cute5tupleIJNS5_1CILi1EEES8_S8_EEENS6_IJNS7_ILi192EEENS7_ILi144EEENS7_ILi96EEEEEELi96ENS_10bfloat16_tEfNS_4arch4Sm90ELb1ELb0ELb1ELb1ELb0ELb1ELb0ELb0ELb1ELb1ELb0ELb0EEENS1_21CollectiveEpilogueFwdINS6_IJSA_SC_SB_EEES9_SE_SG_Li384ELb1ELb1ELb0ELb0EEENS1_36VarlenDynamicPersistentTileSchedulerILi192ELi144ELi384ELi128ELb0ELb1ELb1ELb1ELb1ELb1EEEEEEEEEvNT_6ParamsE --------------------------
	.section	.nv.shared._ZN7cutlass13device_kernelIN5flash11enable_sm90INS1_16FlashAttnFwdSm90INS1_25CollectiveMainloopFwdSm90ILi2EN4cute5tupleIJNS5_1CILi1EEES8_S8_EEENS6_IJNS7_ILi192EEENS7_ILi144EEENS7_ILi96EEEEEELi96ENS_10bfloat16_tEfNS_4arch4Sm90ELb1ELb0ELb1ELb1ELb0ELb1ELb0ELb0ELb1ELb1ELb0ELb0EEENS1_21CollectiveEpilogueFwdINS6_IJSA_SC_SB_EEES9_SE_SG_Li384ELb1ELb1ELb0ELb0EEENS1_36VarlenDynamicPersistentTileSchedulerILi192ELi144ELi384ELi128ELb0ELb1ELb1ELb1ELb1ELb1EEEEEEEEEvNT_6ParamsE,"aw",@nobits
	.sectionflags	@""
	.align	16
	.zero		1024


//--------------------- .nv.constant0._ZN7cutlass13device_kernelIN5flash11enable_sm90INS1_16FlashAttnFwdSm90INS1_25CollectiveMainloopFwdSm90ILi2EN4cute5tupleIJNS5_1CILi1EEES8_S8_EEENS6_IJNS7_ILi192EEENS7_ILi144EEENS7_ILi96EEEEEELi96ENS_10bfloat16_tEfNS_4arch4Sm90ELb0ELb0ELb1ELb0ELb0ELb0ELb0ELb0ELb1ELb1ELb0ELb0EEENS1_21CollectiveEpilogueFwdINS6_IJSA_SC_SB_EEES9_SE_SG_Li384ELb0ELb1ELb0ELb0EEENS1_29StaticPersistentTileSchedulerILb0EEEEEEEEEvNT_6ParamsE --------------------------
	.section	.nv.constant0._ZN7cutlass13device_kernelIN5flash11enable_sm90INS1_16FlashAttnFwdSm90INS1_25CollectiveMainloopFwdSm90ILi2EN4cute5tupleIJNS5_1CILi1EEES8_S8_EEENS6_IJNS7_ILi192EEENS7_ILi144EEENS7_ILi96EEEEEELi96ENS_10bfloat16_tEfNS_4arch4Sm90ELb0ELb0ELb1ELb0ELb0ELb0ELb0ELb0ELb1ELb1ELb0ELb0EEENS1_21CollectiveEpilogueFwdINS6_IJSA_SC_SB_EEES9_SE_SG_Li384ELb0ELb1ELb0ELb0EEENS1_29StaticPersistentTileSchedulerILb0EEEEEEEEEvNT_6ParamsE,"a",@progbits
	.sectionflags	@""
	.align	4
.nv.constant0._ZN7cutlass13device_kernelIN5flash11enable_sm90INS1_16FlashAttnFwdSm90INS1_25CollectiveMainloopFwdSm90ILi2EN4cute5tupleIJNS5_1CILi1EEES8_S8_EEENS6_IJNS7_ILi192EEENS7_ILi144EEENS7_ILi96EEEEEELi96ENS_10bfloat16_tEfNS_4arch4Sm90ELb0ELb0ELb1ELb0ELb0ELb0ELb0ELb0ELb1ELb1ELb0ELb0EEENS1_21CollectiveEpilogueFwdINS6_IJSA_SC_SB_EEES9_SE_SG_Li384ELb0ELb1ELb0ELb0EEENS1_29StaticPersistentTileSchedulerILb0EEEEEEEEEvNT_6ParamsE:
	.zero		3200


//--------------------- .nv.constant0._ZN7cutlass13device_kernelIN5flash11enable_sm90INS1_16FlashAttnFwdSm90INS1_25CollectiveMainloopFwdSm90ILi2EN4cute5tupleIJNS5_1CILi1EEES8_S8_EEENS6_IJNS7_ILi192EEENS7_ILi144EEENS7_ILi96EEEEEELi96ENS_10bfloat16_tEfNS_4arch4Sm90ELb0ELb0ELb1ELb1ELb0ELb0ELb0ELb0ELb1ELb1ELb0ELb0EEENS1_21CollectiveEpilogueFwdINS6_IJSA_SC_SB_EEES9_SE_SG_Li384ELb1ELb1ELb0ELb0EEENS1_36VarlenDynamicPersistentTileSchedulerILi192ELi144ELi384ELi128ELb0ELb1ELb1ELb0ELb1ELb1EEEEEEEEEvNT_6ParamsE --------------------------
	.section	.nv.constant0._ZN7cutlass13device_kernelIN5flash11enable_sm90INS1_16FlashAttnFwdSm90INS1_25CollectiveMainloopFwdSm90ILi2EN4cute5tupleIJNS5_1CILi1EEES8_S8_EEENS6_IJNS7_ILi192EEENS7_ILi144EEENS7_ILi96EEEEEELi96ENS_10bfloat16_tEfNS_4arch4Sm90ELb0ELb0ELb1ELb1ELb0ELb0ELb0ELb0ELb1ELb1ELb0ELb0EEENS1_21CollectiveEpilogueFwdINS6_IJSA_SC_SB_EEES9_SE_SG_Li384ELb1ELb1ELb0ELb0EEENS1_36VarlenDynamicPersistentTileSchedulerILi192ELi144ELi384ELi128ELb0ELb1ELb1ELb0ELb1ELb1EEEEEEEEEvNT_6ParamsE,"a",@progbits
	.sectionflags	@""
	.align	4
.nv.constant0._ZN7cutlass13device_kernelIN5flash11enable_sm90INS1_16FlashAttnFwdSm90INS1_25CollectiveMainloopFwdSm90ILi2EN4cute5tupleIJNS5_1CILi1EEES8_S8_EEENS6_IJNS7_ILi192EEENS7_ILi144EEENS7_ILi96EEEEEELi96ENS_10bfloat16_tEfNS_4arch4Sm90ELb0ELb0ELb1ELb1ELb0ELb0ELb0ELb0ELb1ELb1ELb0ELb0EEENS1_21CollectiveEpilogueFwdINS6_IJSA_SC_SB_EEES9_SE_SG_Li384ELb1ELb1ELb0ELb0EEENS1_36VarlenDynamicPersistentTileSchedulerILi192ELi144ELi384ELi128ELb0ELb1ELb1ELb0ELb1ELb1EEEEEEEEEvNT_6ParamsE:
	.zero		3328


//--------------------- .nv.constant0._ZN7cutlass13device_kernelIN5flash11enable_sm90INS1_16FlashAttnFwdSm90INS1_25CollectiveMainloopFwdSm90ILi2EN4cute5tupleIJNS5_1CILi1EEES8_S8_EEENS6_IJNS7_ILi192EEENS7_ILi144EEENS7_ILi96EEEEEELi96ENS_10bfloat16_tEfNS_4arch4Sm90ELb0ELb0ELb1ELb1ELb0ELb1ELb0ELb0ELb1ELb1ELb0ELb0EEENS1_21CollectiveEpilogueFwdINS6_IJSA_SC_SB_EEES9_SE_SG_Li384ELb1ELb1ELb0ELb0EEENS1_36VarlenDynamicPersistentTileSchedulerILi192ELi144ELi384ELi128ELb0ELb1ELb1ELb0ELb1ELb1EEEEEEEEEvNT_6ParamsE --------------------------
	.section	.nv.constant0._ZN7cutlass13device_kernelIN5flash11enable_sm90INS1_16FlashAttnFwdSm90INS1_25CollectiveMainloopFwdSm90ILi2EN4cute5tupleIJNS5_1CILi1EEES8_S8_EEENS6_IJNS7_ILi192EEENS7_ILi144EEENS7_ILi96EEEEEELi96ENS_10bfloat16_tEfNS_4arch4Sm90ELb0ELb0ELb1ELb1ELb0ELb1ELb0ELb0ELb1ELb1ELb0ELb0EEENS1_21CollectiveEpilogueFwdINS6_IJSA_SC_SB_EEES9_SE_SG_Li384ELb1ELb1ELb0ELb0EEENS1_36VarlenDynamicPersistentTileSchedulerILi192ELi144ELi384ELi128ELb0ELb1ELb1ELb0ELb1ELb1EEEEEEEEEvNT_6ParamsE,"a",@progbits
	.sectionflags	@""
	.align	4
.nv.constant0._ZN7cutlass13device_kernelIN5flash11enable_sm90INS1_16FlashAttnFwdSm90INS1_25CollectiveMainloopFwdSm90ILi2EN4cute5tupleIJNS5_1CILi1EEES8_S8_EEENS6_IJNS7_ILi192EEENS7_ILi144EEENS7_ILi96EEEEEELi96ENS_10bfloat16_tEfNS_4arch4Sm90ELb0ELb0ELb1ELb1ELb0ELb1ELb0ELb0ELb1ELb1ELb0ELb0EEENS1_21CollectiveEpilogueFwdINS6_IJSA_SC_SB_EEES9_SE_SG_Li384ELb1ELb1ELb0ELb0EEENS1_36VarlenDynamicPersistentTileSchedulerILi192ELi144ELi384ELi128ELb0ELb1ELb1ELb0ELb1ELb1EEEEEEEEEvNT_6ParamsE:
	.zero		3328


//--------------------- .nv.constant0._ZN7cutlass13device_kernelIN5flash11enable_sm90INS1_16FlashAttnFwdSm90INS1_25CollectiveMainloopFwdSm90ILi2EN4cute5tupleIJNS5_1CILi1EEES8_S8_EEENS6_IJNS7_ILi192EEENS7_ILi128EEENS7_ILi96EEEEEELi96ENS_10bfloat16_tEfNS_4arch4Sm90ELb0ELb1ELb1ELb0ELb0ELb0ELb0ELb0ELb1ELb1ELb0ELb0EEENS1_21CollectiveEpilogueFwdINS6_IJSA_SC_SB_EEES9_SE_SG_Li384ELb0ELb1ELb0ELb0EEENS1_30DynamicPersistentTileSchedulerILi384ELi128ELb0ELb1ELb1EEEEEEEEEvNT_6ParamsE --------------------------
	.section	.nv.constant0._ZN7cutlass13device_kernelIN5flash11enable_sm90INS1_16FlashAttnFwdSm90INS1_25CollectiveMainloopFwdSm90ILi2EN4cute5tupleIJNS5_1CILi1EEES8_S8_EEENS6_IJNS7_ILi192EEENS7_ILi128EEENS7_ILi96EEEEEELi96ENS_10bfloat16_tEfNS_4arch4Sm90ELb0ELb1ELb1ELb0ELb0ELb0ELb0ELb0ELb1ELb1ELb0ELb0EEENS1_21CollectiveEpilogueFwdINS6_IJSA_SC_SB_EEES9_SE_SG_Li384ELb0ELb1ELb0ELb0EEENS1_30DynamicPersistentTileSchedulerILi384ELi128ELb0ELb1ELb1EEEEEEEEEvNT_6ParamsE,"a",@progbits
	.sectionflags	@""
	.align	4
.nv.constant0._ZN7cutlass13device_kernelIN5flash11enable_sm90INS1_16FlashAttnFwdSm90INS1_25CollectiveMainloopFwdSm90ILi2EN4cute5tupleIJNS5_1CILi1EEES8_S8_EEENS6_IJNS7_ILi192EEENS7_ILi128EEENS7_ILi96EEEEEELi96ENS_10bfloat16_tEfNS_4arch4Sm90ELb0ELb1ELb1ELb0ELb0ELb0ELb0ELb0ELb1ELb1ELb0ELb0EEENS1_21CollectiveEpilogueFwdINS6_IJSA_SC_SB_EEES9_SE_SG_Li384ELb0ELb1ELb0ELb0EEENS1_30DynamicPersistentTileSchedulerILi384ELi128ELb0ELb1ELb1EEEEEEEEEvNT_6ParamsE:
	.zero		3328


//--------------------- .nv.constant0._ZN7cutlass13device_kernelIN5flash11enable_sm90INS1_16FlashAttnFwdSm90INS1_25CollectiveMainloopFwdSm90ILi2EN4cute5tupleIJNS5_1CILi1EEES8_S8_EEENS6_IJNS7_ILi192EEENS7_ILi128EEENS7_ILi96EEEEEELi96ENS_10bfloat16_tEfNS_4arch4Sm90ELb0ELb1ELb1ELb1ELb0ELb0ELb0ELb0ELb1ELb1ELb0ELb0EEENS1_21CollectiveEpilogueFwdINS6_IJSA_SC_SB_EEES9_SE_SG_Li384ELb1ELb1ELb0ELb0EEENS1_36VarlenDynamicPersistentTileSchedulerILi192ELi128ELi384ELi128ELb0ELb1ELb1ELb1ELb0ELb1EEEEEEEEEvNT_6ParamsE --------------------------
	.section	.nv.constant0._ZN7cutlass13device_kernelIN5flash11enable_sm90INS1_16FlashAttnFwdSm90INS1_25CollectiveMainloopFwdSm90ILi2EN4cute5tupleIJNS5_1CILi1EEES8_S8_EEENS6_IJNS7_ILi192EEENS7_ILi128EEENS7_ILi96EEEEEELi96ENS_10bfloat16_tEfNS_4arch4Sm90ELb0ELb1ELb1ELb1ELb0ELb0ELb0ELb0ELb1ELb1ELb0ELb0EEENS1_21CollectiveEpilogueFwdINS6_IJSA_SC_SB_EEES9_SE_SG_Li384ELb1ELb1ELb0ELb0EEENS1_36VarlenDynamicPersistentTileSchedulerILi192ELi128ELi384ELi128ELb0ELb1ELb1ELb1ELb0ELb1EEEEEEEEEvNT_6ParamsE,"a",@progbits
	.sectionflags	@""
	.align	4
.nv.constant0._ZN7cutlass13device_kernelIN5flash11enable_sm90INS1_16FlashAttnFwdSm90INS1_25CollectiveMainloopFwdSm90ILi2EN4cute5tupleIJNS5_1CILi1EEES8_S8_EEENS6_IJNS7_ILi192EEENS7_ILi128EEENS7_ILi96EEEEEELi96ENS_10bfloat16_tEfNS_4arch4Sm90ELb0ELb1ELb1ELb1ELb0ELb0ELb0ELb0ELb1ELb1ELb0ELb0EEENS1_21CollectiveEpilogueFwdINS6_IJSA_SC_SB_EEES9_SE_SG_Li384ELb1ELb1ELb0ELb0EEENS1_36VarlenDynamicPersistentTileSchedulerILi192ELi128ELi384ELi128ELb0ELb1ELb1ELb1ELb0ELb1EEEEEEEEEvNT_6ParamsE:
	.zero		3328


//--------------------- .nv.constant0._ZN7cutlass13device_kernelIN5flash11enable_sm90INS1_16FlashAttnFwdSm90INS1_25CollectiveMainloopFwdSm90ILi2EN4cute5tupleIJNS5_1CILi1EEES8_S8_EEENS6_IJNS7_ILi192EEENS7_ILi128EEENS7_ILi96EEEEEELi96ENS_10bfloat16_tEfNS_4arch4Sm90ELb0ELb1ELb1ELb1ELb0ELb1ELb0ELb0ELb1ELb1ELb0ELb0EEENS1_21CollectiveEpilogueFwdINS6_IJSA_SC_SB_EEES9_SE_SG_Li384ELb1ELb1ELb0ELb0EEENS1_36VarlenDynamicPersistentTileSchedulerILi192ELi128ELi384ELi128ELb0ELb1ELb1ELb1ELb0ELb1EEEEEEEEEvNT_6ParamsE --------------------------
	.section	.nv.constant0._ZN7cutlass13device_kernelIN5flash11enable_sm90INS1_16FlashAttnFwdSm90INS1_25CollectiveMainloopFwdSm90ILi2EN4cute5tupleIJNS5_1CILi1EEES8_S8_EEENS6_IJNS7_ILi192EEENS7_ILi128EEENS7_ILi96EEEEEELi96ENS_10bfloat16_tEfNS_4arch4Sm90ELb0ELb1ELb1ELb1ELb0ELb1ELb0ELb0ELb1ELb1ELb0ELb0EEENS1_21CollectiveEpilogueFwdINS6_IJSA_SC_SB_EEES9_SE_SG_Li384ELb1ELb1ELb0ELb0EEENS1_36VarlenDynamicPersistentTileSchedulerILi192ELi128ELi384ELi128ELb0ELb1ELb1ELb1ELb0ELb1EEEEEEEEEvNT_6ParamsE,"a",@progbits
	.sectionflags	@""
	.align	4
.nv.constant0._ZN7cutlass13device_kernelIN5flash11enable_sm90INS1_16FlashAttnFwdSm90INS1_25CollectiveMainloopFwdSm90ILi2EN4cute5tupleIJNS5_1CILi1EEES8_S8_EEENS6_IJNS7_ILi192EEENS7_ILi128EEENS7_ILi96EEEEEELi96ENS_10bfloat16_tEfNS_4arch4Sm90ELb0ELb1ELb1ELb1ELb0ELb1ELb0ELb0ELb1ELb1ELb0ELb0EEENS1_21CollectiveEpilogueFwdINS6_IJSA_SC_SB_EEES9_SE_SG_Li384ELb1ELb1ELb0ELb0EEENS1_36VarlenDynamicPersistentTileSchedulerILi192ELi128ELi384ELi128ELb0ELb1ELb1ELb1ELb0ELb1EEEEEEEEEvNT_6ParamsE:
	.zero		3328


//--------------------- .nv.constant0._ZN7cutlass13device_kernelIN5flash11enable_sm90INS1_16FlashAttnFwdSm90INS1_25CollectiveMainloopFwdSm90ILi2EN4cute5tupleIJNS5_1CILi1EEES8_S8_EEENS6_IJNS7_ILi192EEENS7_ILi144EEENS7_ILi96EEEEEELi96ENS_10bfloat16_tEfNS_4arch4Sm90ELb1ELb0ELb1ELb0ELb0ELb0ELb0ELb0ELb1ELb1ELb0ELb0EEENS1_21CollectiveEpilogueFwdINS6_IJSA_SC_SB_EEES9_SE_SG_Li384ELb0ELb1ELb0ELb0EEENS1_30DynamicPersistentTileSchedulerILi384ELi128ELb0ELb1ELb1EEEEEEEEEvNT_6ParamsE --------------------------
	.section	.nv.constant0._ZN7cutlass13device_kernelIN5flash11enable_sm90INS1_16FlashAttnFwdSm90INS1_25CollectiveMainloopFwdSm90ILi2EN4cute5tupleIJNS5_1CILi1EEES8_S8_EEENS6_IJNS7_ILi192EEENS7_ILi144EEENS7_ILi96EEEEEELi96ENS_10bfloat16_tEfNS_4arch4Sm90ELb1ELb0ELb1ELb0ELb0ELb0ELb0ELb0ELb1ELb1ELb0ELb0EEENS1_21CollectiveEpilogueFwdINS6_IJSA_SC_SB_EEES9_SE_SG_Li384ELb0ELb1ELb0ELb0EEENS1_30DynamicPersistentTileSchedulerILi384ELi128ELb0ELb1ELb1EEEEEEEEEvNT_6ParamsE,"a",@progbits
	.sectionflags	@""
	.align	4
.nv.constant0._ZN7cutlass13device_kernelIN5flash11enable_sm90INS1_16FlashAttnFwdSm90INS1_25CollectiveMainloopFwdSm90ILi2EN4cute5tupleIJNS5_1CILi1EEES8_S8_EEENS6_IJNS7_ILi192EEENS7_ILi144EEENS7_ILi96EEEEEELi96ENS_10bfloat16_tEfNS_4arch4Sm90ELb1ELb0ELb1ELb0ELb0ELb0ELb0ELb0ELb1ELb1ELb0ELb0EEENS1_21CollectiveEpilogueFwdINS6_IJSA_SC_SB_EEES9_SE_SG_Li384ELb0ELb1ELb0ELb0EEENS1_30DynamicPersistentTileSchedulerILi384ELi128ELb0ELb1ELb1EEEEEEEEEvNT_6ParamsE:
	.zero		3328


//--------------------- .nv.constant0._ZN7cutlass13device_kernelIN5flash11enable_sm90INS1_16FlashAttnFwdSm90INS1_25CollectiveMainloopFwdSm90ILi2EN4cute5tupleIJNS5_1CILi1EEES8_S8_EEENS6_IJNS7_ILi192EEENS7_ILi144EEENS7_ILi96EEEEEELi96ENS_10bfloat16_tEfNS_4arch4Sm90ELb1ELb0ELb1ELb1ELb0ELb0ELb0ELb0ELb1ELb1ELb0ELb0EEENS1_21CollectiveEpilogueFwdINS6_IJSA_SC_SB_EEES9_SE_SG_Li384ELb1ELb1ELb0ELb0EEENS1_36VarlenDynamicPersistentTileSchedulerILi192ELi144ELi384ELi128ELb0ELb1ELb1ELb1ELb1ELb1EEEEEEEEEvNT_6ParamsE --------------------------
	.section	.nv.constant0._ZN7cutlass13device_kernelIN5flash11enable_sm90INS1_16FlashAttnFwdSm90INS1_25CollectiveMainloopFwdSm90ILi2EN4cute5tupleIJNS5_1CILi1EEES8_S8_EEENS6_IJNS7_ILi192EEENS7_ILi144EEENS7_ILi96EEEEEELi96ENS_10bfloat16_tEfNS_4arch4Sm90ELb1ELb0ELb1ELb1ELb0ELb0ELb0ELb0ELb1ELb1ELb0ELb0EEENS1_21CollectiveEpilogueFwdINS6_IJSA_SC_SB_EEES9_SE_SG_Li384ELb1ELb1ELb0ELb0EEENS1_36VarlenDynamicPersistentTileSchedulerILi192ELi144ELi384ELi128ELb0ELb1ELb1ELb1ELb1ELb1EEEEEEEEEvNT_6ParamsE,"a",@progbits
	.sectionflags	@""
	.align	4
.nv.constant0._ZN7cutlass13device_kernelIN5flash11enable_sm90INS1_16FlashAttnFwdSm90INS1_25CollectiveMainloopFwdSm90ILi2EN4cute5tupleIJNS5_1CILi1EEES8_S8_EEENS6_IJNS7_ILi192EEENS7_ILi144EEENS7_ILi96EEEEEELi96ENS_10bfloat16_tEfNS_4arch4Sm90ELb1ELb0ELb1ELb1ELb0ELb0ELb0ELb0ELb1ELb1ELb0ELb0EEENS1_21CollectiveEpilogueFwdINS6_IJSA_SC_SB_EEES9_SE_SG_Li384ELb1ELb1ELb0ELb0EEENS1_36VarlenDynamicPersistentTileSchedulerILi192ELi144ELi384ELi128ELb0ELb1ELb1ELb1ELb1ELb1EEEEEEEEEvNT_6ParamsE:
	.zero		3328


//--------------------- .nv.constant0._ZN7cutlass13device_kernelIN5flash11enable_sm90INS1_16FlashAttnFwdSm90INS1_25CollectiveMainloopFwdSm90ILi2EN4cute5tupleIJNS5_1CILi1EEES8_S8_EEENS6_IJNS7_ILi192EEENS7_ILi144EEENS7_ILi96EEEEEELi96ENS_10bfloat16_tEfNS_4arch4Sm90ELb1ELb0ELb1ELb1ELb0ELb1ELb0ELb0ELb1ELb1ELb0ELb0EEENS1_21CollectiveEpilogueFwdINS6_IJSA_SC_SB_EEES9_SE_SG_Li384ELb1ELb1ELb0ELb0EEENS1_36VarlenDynamicPersistentTileSchedulerILi192ELi144ELi384ELi128ELb0ELb1ELb1ELb1ELb1ELb1EEEEEEEEEvNT_6ParamsE --------------------------
	.section	.nv.constant0._ZN7cutlass13device_kernelIN5flash11enable_sm90INS1_16FlashAttnFwdSm90INS1_25CollectiveMainloopFwdSm90ILi2EN4cute5tupleIJNS5_1CILi1EEES8_S8_EEENS6_IJNS7_ILi192EEENS7_ILi144EEENS7_ILi96EEEEEELi96ENS_10bfloat16_tEfNS_4arch4Sm90ELb1ELb0ELb1ELb1ELb0ELb1ELb0ELb0ELb1ELb1ELb0ELb0EEENS1_21CollectiveEpilogueFwdINS6_IJSA_SC_SB_EEES9_SE_SG_Li384ELb1ELb1ELb0ELb0EEENS1_36VarlenDynamicPersistentTileSchedulerILi192ELi144ELi384ELi128ELb0ELb1ELb1ELb1ELb1ELb1EEEEEEEEEvNT_6ParamsE,"a",@progbits
	.sectionflags	@""
	.align	4
.nv.constant0._ZN7cutlass13device_kernelIN5flash11enable_sm90INS1_16FlashAttnFwdSm90INS1_25CollectiveMainloopFwdSm90ILi2EN4cute5tupleIJNS5_1CILi1EEES8_S8_EEENS6_IJNS7_ILi192EEENS7_ILi144EEENS7_ILi96EEEEEELi96ENS_10bfloat16_tEfNS_4arch4Sm90ELb1ELb0ELb1ELb1ELb0ELb1ELb0ELb0ELb1ELb1ELb0ELb0EEENS1_21CollectiveEpilogueFwdINS6_IJSA_SC_SB_EEES9_SE_SG_Li384ELb1ELb1ELb0ELb0EEENS1_36VarlenDynamicPersistentTileSchedulerILi192ELi144ELi384ELi128ELb0ELb1ELb1ELb1ELb1ELb1EEEEEEEEEvNT_6ParamsE:
	.zero		3328


//--------------------- SYMBOLS --------------------------

	.type		.nv.reservedSmem.offset0,@object
	.size		.nv.reservedSmem.offset0,0x4
	.type		__assertfail,@function
